	.target	sm_80

	.elftype	@"ET_EXEC"


//--------------------- .note.nv.tkinfo           --------------------------
	.section	.note.nv.tkinfo,"",@"SHT_NOTE"
	.sectionflags	@"SHF_NOTE_NV_TKINFO"
	.tkinfo
        /*0018*/ 	.word	0x00000002
        /*0030*/ 	.string	""
        /*0030*/ 	.string	"ptxas"
        /*0030*/ 	.string	"Cuda compilation tools, release 13.0, V13.0.88"
        /*0030*/ 	.string	"Build cuda_13.0.r13.0/compiler.36424714_0"
        /*0030*/ 	.string	"-arch sm_80 -m 64 "



//--------------------- .note.nv.cuinfo           --------------------------
	.section	.note.nv.cuinfo,"",@"SHT_NOTE"
	.sectionflags	@"SHF_NOTE_NV_CUINFO"
        /*0018*/ 	.short	0x0002
        /*001a*/ 	.short	0x0050
        /*001c*/ 	.short	0x0082
	.zero		2


//--------------------- .nv.info                  --------------------------
	.section	.nv.info,"",@"SHT_CUDA_INFO"
	.align	4


	//----- nvinfo : EIATTR_REGCOUNT
	.align		4
        /*0000*/ 	.byte	0x04, 0x2f
        /*0002*/ 	.short	(.L_12 - .L_11)
	.align		4
.L_11:
        /*0004*/ 	.word	index@(_ZN7cutlass13device_kernelIN5flash22FlashAttnBwdPreprocessIN4cute5tupleIJNS3_1CILi64EEENS5_ILi192EEEEEENS_6half_tEfNS_4arch4Sm80ELb1ELb1EEEEEvNT_6ParamsE)
        /*0008*/ 	.word	0x0000004e


	//----- nvinfo : EIATTR_FRAME_SIZE
	.align		4
.L_12:
        /*000c*/ 	.byte	0x04, 0x11
        /*000e*/ 	.short	(.L_14 - .L_13)
	.align		4
.L_13:
        /*0010*/ 	.word	index@(_ZN7cutlass13device_kernelIN5flash22FlashAttnBwdPreprocessIN4cute5tupleIJNS3_1CILi64EEENS5_ILi192EEEEEENS_6half_tEfNS_4arch4Sm80ELb1ELb1EEEEEvNT_6ParamsE)
        /*0014*/ 	.word	0x00000000


	//----- nvinfo : EIATTR_REGCOUNT
	.align		4
.L_14:
        /*0018*/ 	.byte	0x04, 0x2f
        /*001a*/ 	.short	(.L_16 - .L_15)
	.align		4
.L_15:
        /*001c*/ 	.word	index@(_ZN7cutlass13device_kernelIN5flash19enable_sm80_to_sm89INS1_16FlashAttnBwdSm80INS1_25CollectiveMainloopBwdSm80ILi2ELi1EN4cute5tupleIJNS5_1CILi64EEENS7_ILi80EEENS7_ILi192EEEEEENS_6half_tEfNS_4arch4Sm80ELb1ELb0ELb0ELb1ELb1ELb0ELb1ELb0ELi2ELi4ELi2ELi2ELb0EEENS1_24CollectiveEpilogueBwdGQAISB_fSE_Li256ELb1ELb1EEENS1_25SingleTileBwdLPTSchedulerILb1ELi80ELb1EEEEEEEEEvNT_6ParamsE)
        /*0020*/ 	.word	0x000000ff


	//----- nvinfo : EIATTR_FRAME_SIZE
	.align		4
.L_16:
        /*0024*/ 	.byte	0x04, 0x11
        /*0026*/ 	.short	(.L_18 - .L_17)
	.align		4
.L_17:
        /*0028*/ 	.word	index@($__internal_11_$__cuda_sm70_warpsync)
        /*002c*/ 	.word	0x00000000


	//----- nvinfo : EIATTR_FRAME_SIZE
	.align		4
.L_18:
        /*0030*/ 	.byte	0x04, 0x11
        /*0032*/ 	.short	(.L_20 - .L_19)
	.align		4
.L_19:
        /*0034*/ 	.word	index@(_ZN7cutlass13device_kernelIN5flash19enable_sm80_to_sm89INS1_16FlashAttnBwdSm80INS1_25CollectiveMainloopBwdSm80ILi2ELi1EN4cute5tupleIJNS5_1CILi64EEENS7_ILi80EEENS7_ILi192EEEEEENS_6half_tEfNS_4arch4Sm80ELb1ELb0ELb0ELb1ELb1ELb0ELb1ELb0ELi2ELi4ELi2ELi2ELb0EEENS1_24CollectiveEpilogueBwdGQAISB_fSE_Li256ELb1ELb1EEENS1_25SingleTileBwdLPTSchedulerILb1ELi80ELb1EEEEEEEEEvNT_6ParamsE)
        /*0038*/ 	.word	0x00000000


	//----- nvinfo : EIATTR_REGCOUNT
	.align		4
.L_20:
        /*003c*/ 	.byte	0x04, 0x2f
        /*003e*/ 	.short	(.L_22 - .L_21)
	.align		4
.L_21:
        /*0040*/ 	.word	index@(_ZN7cutlass13device_kernelIN5flash32FlashAttnBwdPostprocessConvertdQIN4cute5tupleIJNS3_1CILi64EEENS5_ILi192EEEEEENS_6half_tEfNS_4arch4Sm80ELi256ENS3_8TiledMMAINS3_8MMA_AtomIJNS3_28SM80_16x8x16_F32F16F16F32_TNEEEENS3_6LayoutINS4_IJNS5_ILi2EEENS5_ILi4EEENS5_ILi1EEEEEENS4_IJSJ_SH_NS5_ILi0EEEEEEEENS4_IJNS5_ILi32EEES6_NS5_ILi16EEEEEEEELb0EEEEEvNT_6ParamsE)
        /*0044*/ 	.word	0x00000045


	//----- nvinfo : EIATTR_FRAME_SIZE
	.align		4
.L_22:
        /*0048*/ 	.byte	0x04, 0x11
        /*004a*/ 	.short	(.L_24 - .L_23)
	.align		4
.L_23:
        /*004c*/ 	.word	index@(_ZN7cutlass13device_kernelIN5flash32FlashAttnBwdPostprocessConvertdQIN4cute5tupleIJNS3_1CILi64EEENS5_ILi192EEEEEENS_6half_tEfNS_4arch4Sm80ELi256ENS3_8TiledMMAINS3_8MMA_AtomIJNS3_28SM80_16x8x16_F32F16F16F32_TNEEEENS3_6LayoutINS4_IJNS5_ILi2EEENS5_ILi4EEENS5_ILi1EEEEEENS4_IJSJ_SH_NS5_ILi0EEEEEEEENS4_IJNS5_ILi32EEES6_NS5_ILi16EEEEEEEELb0EEEEEvNT_6ParamsE)
        /*0050*/ 	.word	0x00000000


	//----- nvinfo : EIATTR_REGCOUNT
	.align		4
.L_24:
        /*0054*/ 	.byte	0x04, 0x2f
        /*0056*/ 	.short	(.L_26 - .L_25)
	.align		4
.L_25:
        /*0058*/ 	.word	index@(_ZN7cutlass13device_kernelIN5flash32FlashAttnBwdPostprocessConvertdQIN4cute5tupleIJNS3_1CILi80EEENS5_ILi192EEEEEENS_6half_tEfNS_4arch4Sm80ELi256ENS3_8TiledMMAINS3_8MMA_AtomIJNS3_28SM80_16x8x16_F32F16F16F32_TNEEEENS3_6LayoutINS4_IJNS5_ILi4EEENS5_ILi2EEENS5_ILi1EEEEEENS4_IJSJ_SH_NS5_ILi0EEEEEEEENS4_IJNS5_ILi64EEENS5_ILi16EEESP_EEEEELb1EEEEEvNT_6ParamsE)
        /*005c*/ 	.word	0x00000050


	//----- nvinfo : EIATTR_FRAME_SIZE
	.align		4
.L_26:
        /*0060*/ 	.byte	0x04, 0x11
        /*0062*/ 	.short	(.L_28 - .L_27)
	.align		4
.L_27:
        /*0064*/ 	.word	index@(_ZN7cutlass13device_kernelIN5flash32FlashAttnBwdPostprocessConvertdQIN4cute5tupleIJNS3_1CILi80EEENS5_ILi192EEEEEENS_6half_tEfNS_4arch4Sm80ELi256ENS3_8TiledMMAINS3_8MMA_AtomIJNS3_28SM80_16x8x16_F32F16F16F32_TNEEEENS3_6LayoutINS4_IJNS5_ILi4EEENS5_ILi2EEENS5_ILi1EEEEEENS4_IJSJ_SH_NS5_ILi0EEEEEEEENS4_IJNS5_ILi64EEENS5_ILi16EEESP_EEEEELb1EEEEEvNT_6ParamsE)
        /*0068*/ 	.word	0x00000000


	//----- nvinfo : EIATTR_REGCOUNT
	.align		4
.L_28:
        /*006c*/ 	.byte	0x04, 0x2f
        /*006e*/ 	.short	(.L_30 - .L_29)
	.align		4
.L_29:
        /*0070*/ 	.word	index@(_ZN7cutlass13device_kernelIN5flash19enable_sm80_to_sm89INS1_16FlashAttnBwdSm80INS1_25CollectiveMainloopBwdSm80ILi2ELi1EN4cute5tupleIJNS5_1CILi64EEENS7_ILi80EEENS7_ILi192EEEEEENS_6half_tEfNS_4arch4Sm80ELb1ELb0ELb0ELb1ELb0ELb0ELb1ELb0ELi2ELi4ELi2ELi2ELb0EEENS1_24CollectiveEpilogueBwdGQAISB_fSE_Li256ELb1ELb0EEENS1_25SingleTileBwdLPTSchedulerILb1ELi80ELb0EEEEEEEEEvNT_6ParamsE)
        /*0074*/ 	.word	0x000000ff


	//----- nvinfo : EIATTR_FRAME_SIZE
	.align		4
.L_30:
        /*0078*/ 	.byte	0x04, 0x11
        /*007a*/ 	.short	(.L_32 - .L_31)
	.align		4
.L_31:
        /*007c*/ 	.word	index@(_ZN7cutlass13device_kernelIN5flash19enable_sm80_to_sm89INS1_16FlashAttnBwdSm80INS1_25CollectiveMainloopBwdSm80ILi2ELi1EN4cute5tupleIJNS5_1CILi64EEENS7_ILi80EEENS7_ILi192EEEEEENS_6half_tEfNS_4arch4Sm80ELb1ELb0ELb0ELb1ELb0ELb0ELb1ELb0ELi2ELi4ELi2ELi2ELb0EEENS1_24CollectiveEpilogueBwdGQAISB_fSE_Li256ELb1ELb0EEENS1_25SingleTileBwdLPTSchedulerILb1ELi80ELb0EEEEEEEEEvNT_6ParamsE)
        /*0080*/ 	.word	0x00000000


	//----- nvinfo : EIATTR_REGCOUNT
	.align		4
.L_32:
        /*0084*/ 	.byte	0x04, 0x2f
        /*0086*/ 	.short	(.L_34 - .L_33)
	.align		4
.L_33:
        /*0088*/ 	.word	index@(_ZN7cutlass13device_kernelIN5flash19enable_sm80_to_sm89INS1_16FlashAttnBwdSm80INS1_25CollectiveMainloopBwdSm80ILi2ELi1EN4cute5tupleIJNS5_1CILi64EEENS7_ILi80EEENS7_ILi192EEEEEENS_6half_tEfNS_4arch4Sm80ELb1ELb0ELb0ELb1ELb1ELb0ELb1ELb0ELi2ELi4ELi2ELi2ELb0EEENS1_21CollectiveEpilogueBwdISB_SC_SE_Li256ELb1ELb1ELi4EEENS1_25SingleTileBwdLPTSchedulerILb1ELi80ELb1EEEEEEEEEvNT_6ParamsE)
        /*008c*/ 	.word	0x000000ff


	//----- nvinfo : EIATTR_FRAME_SIZE
	.align		4
.L_34:
        /*0090*/ 	.byte	0x04, 0x11
        /*0092*/ 	.short	(.L_36 - .L_35)
	.align		4
.L_35:
        /*0094*/ 	.word	index@(_ZN7cutlass13device_kernelIN5flash19enable_sm80_to_sm89INS1_16FlashAttnBwdSm80INS1_25CollectiveMainloopBwdSm80ILi2ELi1EN4cute5tupleIJNS5_1CILi64EEENS7_ILi80EEENS7_ILi192EEEEEENS_6half_tEfNS_4arch4Sm80ELb1ELb0ELb0ELb1ELb1ELb0ELb1ELb0ELi2ELi4ELi2ELi2ELb0EEENS1_21CollectiveEpilogueBwdISB_SC_SE_Li256ELb1ELb1ELi4EEENS1_25SingleTileBwdLPTSchedulerILb1ELi80ELb1EEEEEEEEEvNT_6ParamsE)
        /*0098*/ 	.word	0x00000000


	//----- nvinfo : EIATTR_REGCOUNT
	.align		4
.L_36:
        /*009c*/ 	.byte	0x04, 0x2f
        /*009e*/ 	.short	(.L_38 - .L_37)
	.align		4
.L_37:
        /*00a0*/ 	.word	index@(_ZN7cutlass13device_kernelIN5flash19enable_sm80_to_sm89INS1_16FlashAttnBwdSm80INS1_25CollectiveMainloopBwdSm80ILi2ELi1EN4cute5tupleIJNS5_1CILi64EEENS7_ILi80EEENS7_ILi192EEEEEENS_6half_tEfNS_4arch4Sm80ELb1ELb0ELb0ELb1ELb0ELb0ELb1ELb0ELi2ELi4ELi2ELi2ELb0EEENS1_21CollectiveEpilogueBwdISB_SC_SE_Li256ELb1ELb1ELi4EEENS1_25SingleTileBwdLPTSchedulerILb1ELi80ELb0EEEEEEEEEvNT_6ParamsE)
        /*00a4*/ 	.word	0x000000ff


	//----- nvinfo : EIATTR_FRAME_SIZE
	.align		4
.L_38:
        /*00a8*/ 	.byte	0x04, 0x11
        /*00aa*/ 	.short	(.L_40 - .L_39)
	.align		4
.L_39:
        /*00ac*/ 	.word	index@(_ZN7cutlass13device_kernelIN5flash19enable_sm80_to_sm89INS1_16FlashAttnBwdSm80INS1_25CollectiveMainloopBwdSm80ILi2ELi1EN4cute5tupleIJNS5_1CILi64EEENS7_ILi80EEENS7_ILi192EEEEEENS_6half_tEfNS_4arch4Sm80ELb1ELb0ELb0ELb1ELb0ELb0ELb1ELb0ELi2ELi4ELi2ELi2ELb0EEENS1_21CollectiveEpilogueBwdISB_SC_SE_Li256ELb1ELb1ELi4EEENS1_25SingleTileBwdLPTSchedulerILb1ELi80ELb0EEEEEEEEEvNT_6ParamsE)
        /*00b0*/ 	.word	0x00000000


	//----- nvinfo : EIATTR_REGCOUNT
	.align		4
.L_40:
        /*00b4*/ 	.byte	0x04, 0x2f
        /*00b6*/ 	.short	(.L_42 - .L_41)
	.align		4
.L_41:
        /*00b8*/ 	.word	index@(_ZN7cutlass13device_kernelIN5flash22FlashAttnBwdPreprocessIN4cute5tupleIJNS3_1CILi64EEENS5_ILi192EEEEEENS_6half_tEfNS_4arch4Sm80ELb1ELb0EEEEEvNT_6ParamsE)
        /*00bc*/ 	.word	0x0000004b


	//----- nvinfo : EIATTR_FRAME_SIZE
	.align		4
.L_42:
        /*00c0*/ 	.byte	0x04, 0x11
        /*00c2*/ 	.short	(.L_44 - .L_43)
	.align		4
.L_43:
        /*00c4*/ 	.word	index@(_ZN7cutlass13device_kernelIN5flash22FlashAttnBwdPreprocessIN4cute5tupleIJNS3_1CILi64EEENS5_ILi192EEEEEENS_6half_tEfNS_4arch4Sm80ELb1ELb0EEEEEvNT_6ParamsE)
        /*00c8*/ 	.word	0x00000000


	//----- nvinfo : EIATTR_REGCOUNT
	.align		4
.L_44:
        /*00cc*/ 	.byte	0x04, 0x2f
        /*00ce*/ 	.short	(.L_46 - .L_45)
	.align		4
.L_45:
        /*00d0*/ 	.word	index@(_ZN7cutlass13device_kernelIN5flash19enable_sm80_to_sm89INS1_16FlashAttnBwdSm80INS1_25CollectiveMainloopBwdSm80ILi2ELi1EN4cute5tupleIJNS5_1CILi64EEENS7_ILi80EEENS7_ILi192EEEEEENS_6half_tEfNS_4arch4Sm80ELb1ELb0ELb0ELb0ELb1ELb0ELb1ELb0ELi2ELi4ELi2ELi2ELb0EEENS1_24CollectiveEpilogueBwdGQAISB_fSE_Li256ELb0ELb1EEENS1_25SingleTileBwdLPTSchedulerILb0ELi80ELb1EEEEEEEEEvNT_6ParamsE)
        /*00d4*/ 	.word	0x000000ff


	//----- nvinfo : EIATTR_FRAME_SIZE
	.align		4
.L_46:
        /*00d8*/ 	.byte	0x04, 0x11
        /*00da*/ 	.short	(.L_48 - .L_47)
	.align		4
.L_47:
        /*00dc*/ 	.word	index@($__internal_10_$__cuda_sm70_warpsync)
        /*00e0*/ 	.word	0x00000000


	//----- nvinfo : EIATTR_FRAME_SIZE
	.align		4
.L_48:
        /*00e4*/ 	.byte	0x04, 0x11
        /*00e6*/ 	.short	(.L_50 - .L_49)
	.align		4
.L_49:
        /*00e8*/ 	.word	index@(_ZN7cutlass13device_kernelIN5flash19enable_sm80_to_sm89INS1_16FlashAttnBwdSm80INS1_25CollectiveMainloopBwdSm80ILi2ELi1EN4cute5tupleIJNS5_1CILi64EEENS7_ILi80EEENS7_ILi192EEEEEENS_6half_tEfNS_4arch4Sm80ELb1ELb0ELb0ELb0ELb1ELb0ELb1ELb0ELi2ELi4ELi2ELi2ELb0EEENS1_24CollectiveEpilogueBwdGQAISB_fSE_Li256ELb0ELb1EEENS1_25SingleTileBwdLPTSchedulerILb0ELi80ELb1EEEEEEEEEvNT_6ParamsE)
        /*00ec*/ 	.word	0x00000000


	//----- nvinfo : EIATTR_REGCOUNT
	.align		4
.L_50:
        /*00f0*/ 	.byte	0x04, 0x2f
        /*00f2*/ 	.short	(.L_52 - .L_51)
	.align		4
.L_51:
        /*00f4*/ 	.word	index@(_ZN7cutlass13device_kernelIN5flash19enable_sm80_to_sm89INS1_16FlashAttnBwdSm80INS1_25CollectiveMainloopBwdSm80ILi2ELi1EN4cute5tupleIJNS5_1CILi64EEENS7_ILi80EEENS7_ILi192EEEEEENS_6half_tEfNS_4arch4Sm80ELb1ELb0ELb0ELb0ELb0ELb0ELb1ELb0ELi2ELi4ELi2ELi2ELb0EEENS1_24CollectiveEpilogueBwdGQAISB_fSE_Li256ELb0ELb0EEENS1_25SingleTileBwdLPTSchedulerILb0ELi80ELb0EEEEEEEEEvNT_6ParamsE)
        /*00f8*/ 	.word	0x000000ff


	//----- nvinfo : EIATTR_FRAME_SIZE
	.align		4
.L_52:
        /*00fc*/ 	.byte	0x04, 0x11
        /*00fe*/ 	.short	(.L_54 - .L_53)
	.align		4
.L_53:
        /*0100*/ 	.word	index@(_ZN7cutlass13device_kernelIN5flash19enable_sm80_to_sm89INS1_16FlashAttnBwdSm80INS1_25CollectiveMainloopBwdSm80ILi2ELi1EN4cute5tupleIJNS5_1CILi64EEENS7_ILi80EEENS7_ILi192EEEEEENS_6half_tEfNS_4arch4Sm80ELb1ELb0ELb0ELb0ELb0ELb0ELb1ELb0ELi2ELi4ELi2ELi2ELb0EEENS1_24CollectiveEpilogueBwdGQAISB_fSE_Li256ELb0ELb0EEENS1_25SingleTileBwdLPTSchedulerILb0ELi80ELb0EEEEEEEEEvNT_6ParamsE)
        /*0104*/ 	.word	0x00000000


	//----- nvinfo : EIATTR_REGCOUNT
	.align		4
.L_54:
        /*0108*/ 	.byte	0x04, 0x2f
        /*010a*/ 	.short	(.L_56 - .L_55)
	.align		4
.L_55:
        /*010c*/ 	.word	index@(_ZN7cutlass13device_kernelIN5flash19enable_sm80_to_sm89INS1_16FlashAttnBwdSm80INS1_25CollectiveMainloopBwdSm80ILi2ELi1EN4cute5tupleIJNS5_1CILi64EEENS7_ILi80EEENS7_ILi192EEEEEENS_6half_tEfNS_4arch4Sm80ELb1ELb0ELb0ELb0ELb1ELb0ELb1ELb0ELi2ELi4ELi2ELi2ELb0EEENS1_21CollectiveEpilogueBwdISB_SC_SE_Li256ELb0ELb1ELi4EEENS1_25SingleTileBwdLPTSchedulerILb0ELi80ELb1EEEEEEEEEvNT_6ParamsE)
        /*0110*/ 	.word	0x000000ff


	//----- nvinfo : EIATTR_FRAME_SIZE
	.align		4
.L_56:
        /*0114*/ 	.byte	0x04, 0x11
        /*0116*/ 	.short	(.L_58 - .L_57)
	.align		4
.L_57:
        /*0118*/ 	.word	index@(_ZN7cutlass13device_kernelIN5flash19enable_sm80_to_sm89INS1_16FlashAttnBwdSm80INS1_25CollectiveMainloopBwdSm80ILi2ELi1EN4cute5tupleIJNS5_1CILi64EEENS7_ILi80EEENS7_ILi192EEEEEENS_6half_tEfNS_4arch4Sm80ELb1ELb0ELb0ELb0ELb1ELb0ELb1ELb0ELi2ELi4ELi2ELi2ELb0EEENS1_21CollectiveEpilogueBwdISB_SC_SE_Li256ELb0ELb1ELi4EEENS1_25SingleTileBwdLPTSchedulerILb0ELi80ELb1EEEEEEEEEvNT_6ParamsE)
        /*011c*/ 	.word	0x00000010


	//----- nvinfo : EIATTR_REGCOUNT
	.align		4
.L_58:
        /*0120*/ 	.byte	0x04, 0x2f
        /*0122*/ 	.short	(.L_60 - .L_59)
	.align		4
.L_59:
        /*0124*/ 	.word	index@(_ZN7cutlass13device_kernelIN5flash19enable_sm80_to_sm89INS1_16FlashAttnBwdSm80INS1_25CollectiveMainloopBwdSm80ILi2ELi1EN4cute5tupleIJNS5_1CILi64EEENS7_ILi80EEENS7_ILi192EEEEEENS_6half_tEfNS_4arch4Sm80ELb1ELb0ELb0ELb0ELb0ELb0ELb1ELb0ELi2ELi4ELi2ELi2ELb0EEENS1_21CollectiveEpilogueBwdISB_SC_SE_Li256ELb0ELb1ELi4EEENS1_25SingleTileBwdLPTSchedulerILb0ELi80ELb0EEEEEEEEEvNT_6ParamsE)
        /*0128*/ 	.word	0x000000ff


	//----- nvinfo : EIATTR_FRAME_SIZE
	.align		4
.L_60:
        /*012c*/ 	.byte	0x04, 0x11
        /*012e*/ 	.short	(.L_62 - .L_61)
	.align		4
.L_61:
        /*0130*/ 	.word	index@(_ZN7cutlass13device_kernelIN5flash19enable_sm80_to_sm89INS1_16FlashAttnBwdSm80INS1_25CollectiveMainloopBwdSm80ILi2ELi1EN4cute5tupleIJNS5_1CILi64EEENS7_ILi80EEENS7_ILi192EEEEEENS_6half_tEfNS_4arch4Sm80ELb1ELb0ELb0ELb0ELb0ELb0ELb1ELb0ELi2ELi4ELi2ELi2ELb0EEENS1_21CollectiveEpilogueBwdISB_SC_SE_Li256ELb0ELb1ELi4EEENS1_25SingleTileBwdLPTSchedulerILb0ELi80ELb0EEEEEEEEEvNT_6ParamsE)
        /*0134*/ 	.word	0x00000000


	//----- nvinfo : EIATTR_REGCOUNT
	.align		4
.L_62:
        /*0138*/ 	.byte	0x04, 0x2f
        /*013a*/ 	.short	(.L_64 - .L_63)
	.align		4
.L_63:
        /*013c*/ 	.word	index@(_ZN7cutlass13device_kernelIN5flash19enable_sm80_to_sm89INS1_16FlashAttnBwdSm80INS1_25CollectiveMainloopBwdSm80ILi2ELi1EN4cute5tupleIJNS5_1CILi64EEENS7_ILi80EEENS7_ILi192EEEEEENS_6half_tEfNS_4arch4Sm80ELb0ELb1ELb0ELb1ELb1ELb0ELb1ELb0ELi2ELi4ELi2ELi2ELb0EEENS1_24CollectiveEpilogueBwdGQAISB_fSE_Li256ELb1ELb1EEENS1_19SingleTileSchedulerILb1ELb0ELb0ELi80EEEEEEEEEvNT_6ParamsE)
        /*0140*/ 	.word	0x000000ff


	//----- nvinfo : EIATTR_FRAME_SIZE
	.align		4
.L_64:
        /*0144*/ 	.byte	0x04, 0x11
        /*0146*/ 	.short	(.L_66 - .L_65)
	.align		4
.L_65:
        /*0148*/ 	.word	index@($__internal_9_$__cuda_sm70_warpsync)
        /*014c*/ 	.word	0x00000000


	//----- nvinfo : EIATTR_FRAME_SIZE
	.align		4
.L_66:
        /*0150*/ 	.byte	0x04, 0x11
        /*0152*/ 	.short	(.L_68 - .L_67)
	.align		4
.L_67:
        /*0154*/ 	.word	index@(_ZN7cutlass13device_kernelIN5flash19enable_sm80_to_sm89INS1_16FlashAttnBwdSm80INS1_25CollectiveMainloopBwdSm80ILi2ELi1EN4cute5tupleIJNS5_1CILi64EEENS7_ILi80EEENS7_ILi192EEEEEENS_6half_tEfNS_4arch4Sm80ELb0ELb1ELb0ELb1ELb1ELb0ELb1ELb0ELi2ELi4ELi2ELi2ELb0EEENS1_24CollectiveEpilogueBwdGQAISB_fSE_Li256ELb1ELb1EEENS1_19SingleTileSchedulerILb1ELb0ELb0ELi80EEEEEEEEEvNT_6ParamsE)
        /*0158*/ 	.word	0x00000000


	//----- nvinfo : EIATTR_REGCOUNT
	.align		4
.L_68:
        /*015c*/ 	.byte	0x04, 0x2f
        /*015e*/ 	.short	(.L_70 - .L_69)
	.align		4
.L_69:
        /*0160*/ 	.word	index@(_ZN7cutlass13device_kernelIN5flash19enable_sm80_to_sm89INS1_16FlashAttnBwdSm80INS1_25CollectiveMainloopBwdSm80ILi2ELi1EN4cute5tupleIJNS5_1CILi64EEENS7_ILi80EEENS7_ILi192EEEEEENS_6half_tEfNS_4arch4Sm80ELb0ELb1ELb0ELb1ELb0ELb0ELb1ELb0ELi2ELi4ELi2ELi2ELb0EEENS1_24CollectiveEpilogueBwdGQAISB_fSE_Li256ELb1ELb0EEENS1_19SingleTileSchedulerILb1ELb0ELb0ELi80EEEEEEEEEvNT_6ParamsE)
        /*0164*/ 	.word	0x000000ff


	//----- nvinfo : EIATTR_FRAME_SIZE
	.align		4
.L_70:
        /*0168*/ 	.byte	0x04, 0x11
        /*016a*/ 	.short	(.L_72 - .L_71)
	.align		4
.L_71:
        /*016c*/ 	.word	index@(_ZN7cutlass13device_kernelIN5flash19enable_sm80_to_sm89INS1_16FlashAttnBwdSm80INS1_25CollectiveMainloopBwdSm80ILi2ELi1EN4cute5tupleIJNS5_1CILi64EEENS7_ILi80EEENS7_ILi192EEEEEENS_6half_tEfNS_4arch4Sm80ELb0ELb1ELb0ELb1ELb0ELb0ELb1ELb0ELi2ELi4ELi2ELi2ELb0EEENS1_24CollectiveEpilogueBwdGQAISB_fSE_Li256ELb1ELb0EEENS1_19SingleTileSchedulerILb1ELb0ELb0ELi80EEEEEEEEEvNT_6ParamsE)
        /*0170*/ 	.word	0x00000000


	//----- nvinfo : EIATTR_REGCOUNT
	.align		4
.L_72:
        /*0174*/ 	.byte	0x04, 0x2f
        /*0176*/ 	.short	(.L_74 - .L_73)
	.align		4
.L_73:
        /*0178*/ 	.word	index@(_ZN7cutlass13device_kernelIN5flash19enable_sm80_to_sm89INS1_16FlashAttnBwdSm80INS1_25CollectiveMainloopBwdSm80ILi2ELi1EN4cute5tupleIJNS5_1CILi64EEENS7_ILi80EEENS7_ILi192EEEEEENS_6half_tEfNS_4arch4Sm80ELb0ELb1ELb0ELb1ELb1ELb0ELb1ELb0ELi2ELi4ELi2ELi2ELb0EEENS1_21CollectiveEpilogueBwdISB_SC_SE_Li256ELb1ELb1ELi4EEENS1_19SingleTileSchedulerILb1ELb0ELb0ELi80EEEEEEEEEvNT_6ParamsE)
        /*017c*/ 	.word	0x000000ff


	//----- nvinfo : EIATTR_FRAME_SIZE
	.align		4
.L_74:
        /*0180*/ 	.byte	0x04, 0x11
        /*0182*/ 	.short	(.L_76 - .L_75)
	.align		4
.L_75:
        /*0184*/ 	.word	index@(_ZN7cutlass13device_kernelIN5flash19enable_sm80_to_sm89INS1_16FlashAttnBwdSm80INS1_25CollectiveMainloopBwdSm80ILi2ELi1EN4cute5tupleIJNS5_1CILi64EEENS7_ILi80EEENS7_ILi192EEEEEENS_6half_tEfNS_4arch4Sm80ELb0ELb1ELb0ELb1ELb1ELb0ELb1ELb0ELi2ELi4ELi2ELi2ELb0EEENS1_21CollectiveEpilogueBwdISB_SC_SE_Li256ELb1ELb1ELi4EEENS1_19SingleTileSchedulerILb1ELb0ELb0ELi80EEEEEEEEEvNT_6ParamsE)
        /*0188*/ 	.word	0x00000000


	//----- nvinfo : EIATTR_REGCOUNT
	.align		4
.L_76:
        /*018c*/ 	.byte	0x04, 0x2f
        /*018e*/ 	.short	(.L_78 - .L_77)
	.align		4
.L_77:
        /*0190*/ 	.word	index@(_ZN7cutlass13device_kernelIN5flash19enable_sm80_to_sm89INS1_16FlashAttnBwdSm80INS1_25CollectiveMainloopBwdSm80ILi2ELi1EN4cute5tupleIJNS5_1CILi64EEENS7_ILi80EEENS7_ILi192EEEEEENS_6half_tEfNS_4arch4Sm80ELb0ELb1ELb0ELb1ELb0ELb0ELb1ELb0ELi2ELi4ELi2ELi2ELb0EEENS1_21CollectiveEpilogueBwdISB_SC_SE_Li256ELb1ELb1ELi4EEENS1_19SingleTileSchedulerILb1ELb0ELb0ELi80EEEEEEEEEvNT_6ParamsE)
        /*0194*/ 	.word	0x000000ff


	//----- nvinfo : EIATTR_FRAME_SIZE
	.align		4
.L_78:
        /*0198*/ 	.byte	0x04, 0x11
        /*019a*/ 	.short	(.L_80 - .L_79)
	.align		4
.L_79:
        /*019c*/ 	.word	index@(_ZN7cutlass13device_kernelIN5flash19enable_sm80_to_sm89INS1_16FlashAttnBwdSm80INS1_25CollectiveMainloopBwdSm80ILi2ELi1EN4cute5tupleIJNS5_1CILi64EEENS7_ILi80EEENS7_ILi192EEEEEENS_6half_tEfNS_4arch4Sm80ELb0ELb1ELb0ELb1ELb0ELb0ELb1ELb0ELi2ELi4ELi2ELi2ELb0EEENS1_21CollectiveEpilogueBwdISB_SC_SE_Li256ELb1ELb1ELi4EEENS1_19SingleTileSchedulerILb1ELb0ELb0ELi80EEEEEEEEEvNT_6ParamsE)
        /*01a0*/ 	.word	0x00000000


	//----- nvinfo : EIATTR_REGCOUNT
	.align		4
.L_80:
        /*01a4*/ 	.byte	0x04, 0x2f
        /*01a6*/ 	.short	(.L_82 - .L_81)
	.align		4
.L_81:
        /*01a8*/ 	.word	index@(_ZN7cutlass13device_kernelIN5flash19enable_sm80_to_sm89INS1_16FlashAttnBwdSm80INS1_25CollectiveMainloopBwdSm80ILi2ELi1EN4cute5tupleIJNS5_1CILi64EEENS7_ILi80EEENS7_ILi192EEEEEENS_6half_tEfNS_4arch4Sm80ELb0ELb1ELb0ELb0ELb1ELb0ELb1ELb0ELi2ELi4ELi2ELi2ELb0EEENS1_24CollectiveEpilogueBwdGQAISB_fSE_Li256ELb0ELb1EEENS1_19SingleTileSchedulerILb0ELb0ELb0ELi80EEEEEEEEEvNT_6ParamsE)
        /*01ac*/ 	.word	0x000000ff


	//----- nvinfo : EIATTR_FRAME_SIZE
	.align		4
.L_82:
        /*01b0*/ 	.byte	0x04, 0x11
        /*01b2*/ 	.short	(.L_84 - .L_83)
	.align		4
.L_83:
        /*01b4*/ 	.word	index@($__internal_8_$__cuda_sm70_warpsync)
        /*01b8*/ 	.word	0x00000000


	//----- nvinfo : EIATTR_FRAME_SIZE
	.align		4
.L_84:
        /*01bc*/ 	.byte	0x04, 0x11
        /*01be*/ 	.short	(.L_86 - .L_85)
	.align		4
.L_85:
        /*01c0*/ 	.word	index@(_ZN7cutlass13device_kernelIN5flash19enable_sm80_to_sm89INS1_16FlashAttnBwdSm80INS1_25CollectiveMainloopBwdSm80ILi2ELi1EN4cute5tupleIJNS5_1CILi64EEENS7_ILi80EEENS7_ILi192EEEEEENS_6half_tEfNS_4arch4Sm80ELb0ELb1ELb0ELb0ELb1ELb0ELb1ELb0ELi2ELi4ELi2ELi2ELb0EEENS1_24CollectiveEpilogueBwdGQAISB_fSE_Li256ELb0ELb1EEENS1_19SingleTileSchedulerILb0ELb0ELb0ELi80EEEEEEEEEvNT_6ParamsE)
        /*01c4*/ 	.word	0x00000000


	//----- nvinfo : EIATTR_REGCOUNT
	.align		4
.L_86:
        /*01c8*/ 	.byte	0x04, 0x2f
        /*01ca*/ 	.short	(.L_88 - .L_87)
	.align		4
.L_87:
        /*01cc*/ 	.word	index@(_ZN7cutlass13device_kernelIN5flash19enable_sm80_to_sm89INS1_16FlashAttnBwdSm80INS1_25CollectiveMainloopBwdSm80ILi2ELi1EN4cute5tupleIJNS5_1CILi64EEENS7_ILi80EEENS7_ILi192EEEEEENS_6half_tEfNS_4arch4Sm80ELb0ELb1ELb0ELb0ELb0ELb0ELb1ELb0ELi2ELi4ELi2ELi2ELb0EEENS1_24CollectiveEpilogueBwdGQAISB_fSE_Li256ELb0ELb0EEENS1_19SingleTileSchedulerILb0ELb0ELb0ELi80EEEEEEEEEvNT_6ParamsE)
        /*01d0*/ 	.word	0x000000ff


	//----- nvinfo : EIATTR_FRAME_SIZE
	.align		4
.L_88:
        /*01d4*/ 	.byte	0x04, 0x11
        /*01d6*/ 	.short	(.L_90 - .L_89)
	.align		4
.L_89:
        /*01d8*/ 	.word	index@(_ZN7cutlass13device_kernelIN5flash19enable_sm80_to_sm89INS1_16FlashAttnBwdSm80INS1_25CollectiveMainloopBwdSm80ILi2ELi1EN4cute5tupleIJNS5_1CILi64EEENS7_ILi80EEENS7_ILi192EEEEEENS_6half_tEfNS_4arch4Sm80ELb0ELb1ELb0ELb0ELb0ELb0ELb1ELb0ELi2ELi4ELi2ELi2ELb0EEENS1_24CollectiveEpilogueBwdGQAISB_fSE_Li256ELb0ELb0EEENS1_19SingleTileSchedulerILb0ELb0ELb0ELi80EEEEEEEEEvNT_6ParamsE)
        /*01dc*/ 	.word	0x00000000


	//----- nvinfo : EIATTR_REGCOUNT
	.align		4
.L_90:
        /*01e0*/ 	.byte	0x04, 0x2f
        /*01e2*/ 	.short	(.L_92 - .L_91)
	.align		4
.L_91:
        /*01e4*/ 	.word	index@(_ZN7cutlass13device_kernelIN5flash19enable_sm80_to_sm89INS1_16FlashAttnBwdSm80INS1_25CollectiveMainloopBwdSm80ILi2ELi1EN4cute5tupleIJNS5_1CILi64EEENS7_ILi80EEENS7_ILi192EEEEEENS_6half_tEfNS_4arch4Sm80ELb0ELb1ELb0ELb0ELb1ELb0ELb1ELb0ELi2ELi4ELi2ELi2ELb0EEENS1_21CollectiveEpilogueBwdISB_SC_SE_Li256ELb0ELb1ELi4EEENS1_19SingleTileSchedulerILb0ELb0ELb0ELi80EEEEEEEEEvNT_6ParamsE)
        /*01e8*/ 	.word	0x000000ff


	//----- nvinfo : EIATTR_FRAME_SIZE
	.align		4
.L_92:
        /*01ec*/ 	.byte	0x04, 0x11
        /*01ee*/ 	.short	(.L_94 - .L_93)
	.align		4
.L_93:
        /*01f0*/ 	.word	index@(_ZN7cutlass13device_kernelIN5flash19enable_sm80_to_sm89INS1_16FlashAttnBwdSm80INS1_25CollectiveMainloopBwdSm80ILi2ELi1EN4cute5tupleIJNS5_1CILi64EEENS7_ILi80EEENS7_ILi192EEEEEENS_6half_tEfNS_4arch4Sm80ELb0ELb1ELb0ELb0ELb1ELb0ELb1ELb0ELi2ELi4ELi2ELi2ELb0EEENS1_21CollectiveEpilogueBwdISB_SC_SE_Li256ELb0ELb1ELi4EEENS1_19SingleTileSchedulerILb0ELb0ELb0ELi80EEEEEEEEEvNT_6ParamsE)
        /*01f4*/ 	.word	0x00000000


	//----- nvinfo : EIATTR_REGCOUNT
	.align		4
.L_94:
        /*01f8*/ 	.byte	0x04, 0x2f
        /*01fa*/ 	.short	(.L_96 - .L_95)
	.align		4
.L_95:
        /*01fc*/ 	.word	index@(_ZN7cutlass13device_kernelIN5flash19enable_sm80_to_sm89INS1_16FlashAttnBwdSm80INS1_25CollectiveMainloopBwdSm80ILi2ELi1EN4cute5tupleIJNS5_1CILi64EEENS7_ILi80EEENS7_ILi192EEEEEENS_6half_tEfNS_4arch4Sm80ELb0ELb1ELb0ELb0ELb0ELb0ELb1ELb0ELi2ELi4ELi2ELi2ELb0EEENS1_21CollectiveEpilogueBwdISB_SC_SE_Li256ELb0ELb1ELi4EEENS1_19SingleTileSchedulerILb0ELb0ELb0ELi80EEEEEEEEEvNT_6ParamsE)
        /*0200*/ 	.word	0x000000ff


	//----- nvinfo : EIATTR_FRAME_SIZE
	.align		4
.L_96:
        /*0204*/ 	.byte	0x04, 0x11
        /*0206*/ 	.short	(.L_98 - .L_97)
	.align		4
.L_97:
        /*0208*/ 	.word	index@(_ZN7cutlass13device_kernelIN5flash19enable_sm80_to_sm89INS1_16FlashAttnBwdSm80INS1_25CollectiveMainloopBwdSm80ILi2ELi1EN4cute5tupleIJNS5_1CILi64EEENS7_ILi80EEENS7_ILi192EEEEEENS_6half_tEfNS_4arch4Sm80ELb0ELb1ELb0ELb0ELb0ELb0ELb1ELb0ELi2ELi4ELi2ELi2ELb0EEENS1_21CollectiveEpilogueBwdISB_SC_SE_Li256ELb0ELb1ELi4EEENS1_19SingleTileSchedulerILb0ELb0ELb0ELi80EEEEEEEEEvNT_6ParamsE)
        /*020c*/ 	.word	0x00000000


	//----- nvinfo : EIATTR_REGCOUNT
	.align		4
.L_98:
        /*0210*/ 	.byte	0x04, 0x2f
        /*0212*/ 	.short	(.L_100 - .L_99)
	.align		4
.L_99:
        /*0214*/ 	.word	index@(_ZN7cutlass13device_kernelIN5flash19enable_sm80_to_sm89INS1_16FlashAttnBwdSm80INS1_25CollectiveMainloopBwdSm80ILi2ELi1EN4cute5tupleIJNS5_1CILi64EEENS7_ILi80EEENS7_ILi192EEEEEENS_6half_tEfNS_4arch4Sm80ELb0ELb0ELb0ELb1ELb1ELb0ELb1ELb0ELi2ELi4ELi2ELi2ELb0EEENS1_24CollectiveEpilogueBwdGQAISB_fSE_Li256ELb1ELb1EEENS1_19SingleTileSchedulerILb1ELb0ELb0ELi80EEEEEEEEEvNT_6ParamsE)
        /*0218*/ 	.word	0x000000fe


	//----- nvinfo : EIATTR_FRAME_SIZE
	.align		4
.L_100:
        /*021c*/ 	.byte	0x04, 0x11
        /*021e*/ 	.short	(.L_102 - .L_101)
	.align		4
.L_101:
        /*0220*/ 	.word	index@($__internal_7_$__cuda_sm70_warpsync)
        /*0224*/ 	.word	0x00000000


	//----- nvinfo : EIATTR_FRAME_SIZE
	.align		4
.L_102:
        /*0228*/ 	.byte	0x04, 0x11
        /*022a*/ 	.short	(.L_104 - .L_103)
	.align		4
.L_103:
        /*022c*/ 	.word	index@(_ZN7cutlass13device_kernelIN5flash19enable_sm80_to_sm89INS1_16FlashAttnBwdSm80INS1_25CollectiveMainloopBwdSm80ILi2ELi1EN4cute5tupleIJNS5_1CILi64EEENS7_ILi80EEENS7_ILi192EEEEEENS_6half_tEfNS_4arch4Sm80ELb0ELb0ELb0ELb1ELb1ELb0ELb1ELb0ELi2ELi4ELi2ELi2ELb0EEENS1_24CollectiveEpilogueBwdGQAISB_fSE_Li256ELb1ELb1EEENS1_19SingleTileSchedulerILb1ELb0ELb0ELi80EEEEEEEEEvNT_6ParamsE)
        /*0230*/ 	.word	0x00000000


	//----- nvinfo : EIATTR_REGCOUNT
	.align		4
.L_104:
        /*0234*/ 	.byte	0x04, 0x2f
        /*0236*/ 	.short	(.L_106 - .L_105)
	.align		4
.L_105:
        /*0238*/ 	.word	index@(_ZN7cutlass13device_kernelIN5flash19enable_sm80_to_sm89INS1_16FlashAttnBwdSm80INS1_25CollectiveMainloopBwdSm80ILi2ELi1EN4cute5tupleIJNS5_1CILi64EEENS7_ILi80EEENS7_ILi192EEEEEENS_6half_tEfNS_4arch4Sm80ELb0ELb0ELb0ELb1ELb0ELb0ELb1ELb0ELi2ELi4ELi2ELi2ELb0EEENS1_24CollectiveEpilogueBwdGQAISB_fSE_Li256ELb1ELb0EEENS1_19SingleTileSchedulerILb1ELb0ELb0ELi80EEEEEEEEEvNT_6ParamsE)
        /*023c*/ 	.word	0x000000ff


	//----- nvinfo : EIATTR_FRAME_SIZE
	.align		4
.L_106:
        /*0240*/ 	.byte	0x04, 0x11
        /*0242*/ 	.short	(.L_108 - .L_107)
	.align		4
.L_107:
        /*0244*/ 	.word	index@(_ZN7cutlass13device_kernelIN5flash19enable_sm80_to_sm89INS1_16FlashAttnBwdSm80INS1_25CollectiveMainloopBwdSm80ILi2ELi1EN4cute5tupleIJNS5_1CILi64EEENS7_ILi80EEENS7_ILi192EEEEEENS_6half_tEfNS_4arch4Sm80ELb0ELb0ELb0ELb1ELb0ELb0ELb1ELb0ELi2ELi4ELi2ELi2ELb0EEENS1_24CollectiveEpilogueBwdGQAISB_fSE_Li256ELb1ELb0EEENS1_19SingleTileSchedulerILb1ELb0ELb0ELi80EEEEEEEEEvNT_6ParamsE)
        /*0248*/ 	.word	0x00000000


	//----- nvinfo : EIATTR_REGCOUNT
	.align		4
.L_108:
        /*024c*/ 	.byte	0x04, 0x2f
        /*024e*/ 	.short	(.L_110 - .L_109)
	.align		4
.L_109:
        /*0250*/ 	.word	index@(_ZN7cutlass13device_kernelIN5flash19enable_sm80_to_sm89INS1_16FlashAttnBwdSm80INS1_25CollectiveMainloopBwdSm80ILi2ELi1EN4cute5tupleIJNS5_1CILi64EEENS7_ILi80EEENS7_ILi192EEEEEENS_6half_tEfNS_4arch4Sm80ELb0ELb0ELb0ELb1ELb1ELb0ELb1ELb0ELi2ELi4ELi2ELi2ELb0EEENS1_21CollectiveEpilogueBwdISB_SC_SE_Li256ELb1ELb1ELi4EEENS1_19SingleTileSchedulerILb1ELb0ELb0ELi80EEEEEEEEEvNT_6ParamsE)
        /*0254*/ 	.word	0x000000fe


	//----- nvinfo : EIATTR_FRAME_SIZE
	.align		4
.L_110:
        /*0258*/ 	.byte	0x04, 0x11
        /*025a*/ 	.short	(.L_112 - .L_111)
	.align		4
.L_111:
        /*025c*/ 	.word	index@(_ZN7cutlass13device_kernelIN5flash19enable_sm80_to_sm89INS1_16FlashAttnBwdSm80INS1_25CollectiveMainloopBwdSm80ILi2ELi1EN4cute5tupleIJNS5_1CILi64EEENS7_ILi80EEENS7_ILi192EEEEEENS_6half_tEfNS_4arch4Sm80ELb0ELb0ELb0ELb1ELb1ELb0ELb1ELb0ELi2ELi4ELi2ELi2ELb0EEENS1_21CollectiveEpilogueBwdISB_SC_SE_Li256ELb1ELb1ELi4EEENS1_19SingleTileSchedulerILb1ELb0ELb0ELi80EEEEEEEEEvNT_6ParamsE)
        /*0260*/ 	.word	0x00000000


	//----- nvinfo : EIATTR_REGCOUNT
	.align		4
.L_112:
        /*0264*/ 	.byte	0x04, 0x2f
        /*0266*/ 	.short	(.L_114 - .L_113)
	.align		4
.L_113:
        /*0268*/ 	.word	index@(_ZN7cutlass13device_kernelIN5flash19enable_sm80_to_sm89INS1_16FlashAttnBwdSm80INS1_25CollectiveMainloopBwdSm80ILi2ELi1EN4cute5tupleIJNS5_1CILi64EEENS7_ILi80EEENS7_ILi192EEEEEENS_6half_tEfNS_4arch4Sm80ELb0ELb0ELb0ELb1ELb0ELb0ELb1ELb0ELi2ELi4ELi2ELi2ELb0EEENS1_21CollectiveEpilogueBwdISB_SC_SE_Li256ELb1ELb1ELi4EEENS1_19SingleTileSchedulerILb1ELb0ELb0ELi80EEEEEEEEEvNT_6ParamsE)
        /*026c*/ 	.word	0x000000fe


	//----- nvinfo : EIATTR_FRAME_SIZE
	.align		4
.L_114:
        /*0270*/ 	.byte	0x04, 0x11
        /*0272*/ 	.short	(.L_116 - .L_115)
	.align		4
.L_115:
        /*0274*/ 	.word	index@(_ZN7cutlass13device_kernelIN5flash19enable_sm80_to_sm89INS1_16FlashAttnBwdSm80INS1_25CollectiveMainloopBwdSm80ILi2ELi1EN4cute5tupleIJNS5_1CILi64EEENS7_ILi80EEENS7_ILi192EEEEEENS_6half_tEfNS_4arch4Sm80ELb0ELb0ELb0ELb1ELb0ELb0ELb1ELb0ELi2ELi4ELi2ELi2ELb0EEENS1_21CollectiveEpilogueBwdISB_SC_SE_Li256ELb1ELb1ELi4EEENS1_19SingleTileSchedulerILb1ELb0ELb0ELi80EEEEEEEEEvNT_6ParamsE)
        /*0278*/ 	.word	0x00000000


	//----- nvinfo : EIATTR_REGCOUNT
	.align		4
.L_116:
        /*027c*/ 	.byte	0x04, 0x2f
        /*027e*/ 	.short	(.L_118 - .L_117)
	.align		4
.L_117:
        /*0280*/ 	.word	index@(_ZN7cutlass13device_kernelIN5flash19enable_sm80_to_sm89INS1_16FlashAttnBwdSm80INS1_25CollectiveMainloopBwdSm80ILi2ELi1EN4cute5tupleIJNS5_1CILi64EEENS7_ILi80EEENS7_ILi192EEEEEENS_6half_tEfNS_4arch4Sm80ELb0ELb0ELb0ELb0ELb1ELb0ELb1ELb0ELi2ELi4ELi2ELi2ELb0EEENS1_24CollectiveEpilogueBwdGQAISB_fSE_Li256ELb0ELb1EEENS1_19SingleTileSchedulerILb0ELb0ELb0ELi80EEEEEEEEEvNT_6ParamsE)
        /*0284*/ 	.word	0x000000ff


	//----- nvinfo : EIATTR_FRAME_SIZE
	.align		4
.L_118:
        /*0288*/ 	.byte	0x04, 0x11
        /*028a*/ 	.short	(.L_120 - .L_119)
	.align		4
.L_119:
        /*028c*/ 	.word	index@($__internal_6_$__cuda_sm70_warpsync)
        /*0290*/ 	.word	0x00000000


	//----- nvinfo : EIATTR_FRAME_SIZE
	.align		4
.L_120:
        /*0294*/ 	.byte	0x04, 0x11
        /*0296*/ 	.short	(.L_122 - .L_121)
	.align		4
.L_121:
        /*0298*/ 	.word	index@(_ZN7cutlass13device_kernelIN5flash19enable_sm80_to_sm89INS1_16FlashAttnBwdSm80INS1_25CollectiveMainloopBwdSm80ILi2ELi1EN4cute5tupleIJNS5_1CILi64EEENS7_ILi80EEENS7_ILi192EEEEEENS_6half_tEfNS_4arch4Sm80ELb0ELb0ELb0ELb0ELb1ELb0ELb1ELb0ELi2ELi4ELi2ELi2ELb0EEENS1_24CollectiveEpilogueBwdGQAISB_fSE_Li256ELb0ELb1EEENS1_19SingleTileSchedulerILb0ELb0ELb0ELi80EEEEEEEEEvNT_6ParamsE)
        /*029c*/ 	.word	0x00000020


	//----- nvinfo : EIATTR_REGCOUNT
	.align		4
.L_122:
        /*02a0*/ 	.byte	0x04, 0x2f
        /*02a2*/ 	.short	(.L_124 - .L_123)
	.align		4
.L_123:
        /*02a4*/ 	.word	index@(_ZN7cutlass13device_kernelIN5flash19enable_sm80_to_sm89INS1_16FlashAttnBwdSm80INS1_25CollectiveMainloopBwdSm80ILi2ELi1EN4cute5tupleIJNS5_1CILi64EEENS7_ILi80EEENS7_ILi192EEEEEENS_6half_tEfNS_4arch4Sm80ELb0ELb0ELb0ELb0ELb0ELb0ELb1ELb0ELi2ELi4ELi2ELi2ELb0EEENS1_24CollectiveEpilogueBwdGQAISB_fSE_Li256ELb0ELb0EEENS1_19SingleTileSchedulerILb0ELb0ELb0ELi80EEEEEEEEEvNT_6ParamsE)
        /*02a8*/ 	.word	0x000000ff


	//----- nvinfo : EIATTR_FRAME_SIZE
	.align		4
.L_124:
        /*02ac*/ 	.byte	0x04, 0x11
        /*02ae*/ 	.short	(.L_126 - .L_125)
	.align		4
.L_125:
        /*02b0*/ 	.word	index@(_ZN7cutlass13device_kernelIN5flash19enable_sm80_to_sm89INS1_16FlashAttnBwdSm80INS1_25CollectiveMainloopBwdSm80ILi2ELi1EN4cute5tupleIJNS5_1CILi64EEENS7_ILi80EEENS7_ILi192EEEEEENS_6half_tEfNS_4arch4Sm80ELb0ELb0ELb0ELb0ELb0ELb0ELb1ELb0ELi2ELi4ELi2ELi2ELb0EEENS1_24CollectiveEpilogueBwdGQAISB_fSE_Li256ELb0ELb0EEENS1_19SingleTileSchedulerILb0ELb0ELb0ELi80EEEEEEEEEvNT_6ParamsE)
        /*02b4*/ 	.word	0x00000020


	//----- nvinfo : EIATTR_REGCOUNT
	.align		4
.L_126:
        /*02b8*/ 	.byte	0x04, 0x2f
        /*02ba*/ 	.short	(.L_128 - .L_127)
	.align		4
.L_127:
        /*02bc*/ 	.word	index@(_ZN7cutlass13device_kernelIN5flash19enable_sm80_to_sm89INS1_16FlashAttnBwdSm80INS1_25CollectiveMainloopBwdSm80ILi2ELi1EN4cute5tupleIJNS5_1CILi64EEENS7_ILi80EEENS7_ILi192EEEEEENS_6half_tEfNS_4arch4Sm80ELb0ELb0ELb0ELb0ELb1ELb0ELb1ELb0ELi2ELi4ELi2ELi2ELb0EEENS1_21CollectiveEpilogueBwdISB_SC_SE_Li256ELb0ELb1ELi4EEENS1_19SingleTileSchedulerILb0ELb0ELb0ELi80EEEEEEEEEvNT_6ParamsE)
        /*02c0*/ 	.word	0x000000ff


	//----- nvinfo : EIATTR_FRAME_SIZE
	.align		4
.L_128:
        /*02c4*/ 	.byte	0x04, 0x11
        /*02c6*/ 	.short	(.L_130 - .L_129)
	.align		4
.L_129:
        /*02c8*/ 	.word	index@(_ZN7cutlass13device_kernelIN5flash19enable_sm80_to_sm89INS1_16FlashAttnBwdSm80INS1_25CollectiveMainloopBwdSm80ILi2ELi1EN4cute5tupleIJNS5_1CILi64EEENS7_ILi80EEENS7_ILi192EEEEEENS_6half_tEfNS_4arch4Sm80ELb0ELb0ELb0ELb0ELb1ELb0ELb1ELb0ELi2ELi4ELi2ELi2ELb0EEENS1_21CollectiveEpilogueBwdISB_SC_SE_Li256ELb0ELb1ELi4EEENS1_19SingleTileSchedulerILb0ELb0ELb0ELi80EEEEEEEEEvNT_6ParamsE)
        /*02cc*/ 	.word	0x00000018


	//----- nvinfo : EIATTR_REGCOUNT
	.align		4
.L_130:
        /*02d0*/ 	.byte	0x04, 0x2f
        /*02d2*/ 	.short	(.L_132 - .L_131)
	.align		4
.L_131:
        /*02d4*/ 	.word	index@(_ZN7cutlass13device_kernelIN5flash19enable_sm80_to_sm89INS1_16FlashAttnBwdSm80INS1_25CollectiveMainloopBwdSm80ILi2ELi1EN4cute5tupleIJNS5_1CILi64EEENS7_ILi80EEENS7_ILi192EEEEEENS_6half_tEfNS_4arch4Sm80ELb0ELb0ELb0ELb0ELb0ELb0ELb1ELb0ELi2ELi4ELi2ELi2ELb0EEENS1_21CollectiveEpilogueBwdISB_SC_SE_Li256ELb0ELb1ELi4EEENS1_19SingleTileSchedulerILb0ELb0ELb0ELi80EEEEEEEEEvNT_6ParamsE)
        /*02d8*/ 	.word	0x000000ff


	//----- nvinfo : EIATTR_FRAME_SIZE
	.align		4
.L_132:
        /*02dc*/ 	.byte	0x04, 0x11
        /*02de*/ 	.short	(.L_134 - .L_133)
	.align		4
.L_133:
        /*02e0*/ 	.word	index@(_ZN7cutlass13device_kernelIN5flash19enable_sm80_to_sm89INS1_16FlashAttnBwdSm80INS1_25CollectiveMainloopBwdSm80ILi2ELi1EN4cute5tupleIJNS5_1CILi64EEENS7_ILi80EEENS7_ILi192EEEEEENS_6half_tEfNS_4arch4Sm80ELb0ELb0ELb0ELb0ELb0ELb0ELb1ELb0ELi2ELi4ELi2ELi2ELb0EEENS1_21CollectiveEpilogueBwdISB_SC_SE_Li256ELb0ELb1ELi4EEENS1_19SingleTileSchedulerILb0ELb0ELb0ELi80EEEEEEEEEvNT_6ParamsE)
        /*02e4*/ 	.word	0x00000018


	//----- nvinfo : EIATTR_REGCOUNT
	.align		4
.L_134:
        /*02e8*/ 	.byte	0x04, 0x2f
        /*02ea*/ 	.short	(.L_136 - .L_135)
	.align		4
.L_135:
        /*02ec*/ 	.word	index@(_ZN7cutlass13device_kernelIN5flash19enable_sm80_to_sm89INS1_16FlashAttnBwdSm80INS1_25CollectiveMainloopBwdSm80ILi1ELi1EN4cute5tupleIJNS5_1CILi64EEES8_NS7_ILi192EEEEEENS_6half_tEfNS_4arch4Sm80ELb1ELb0ELb0ELb1ELb1ELb0ELb0ELb0ELi2ELi2ELi2ELi2ELb1EEENS1_24CollectiveEpilogueBwdGQAISA_fSD_Li256ELb1ELb1EEENS1_25SingleTileBwdLPTSchedulerILb1ELi64ELb1EEEEEEEEEvNT_6ParamsE)
        /*02f0*/ 	.word	0x000000ff


	//----- nvinfo : EIATTR_FRAME_SIZE
	.align		4
.L_136:
        /*02f4*/ 	.byte	0x04, 0x11
        /*02f6*/ 	.short	(.L_138 - .L_137)
	.align		4
.L_137:
        /*02f8*/ 	.word	index@($__internal_5_$__cuda_sm70_warpsync)
        /*02fc*/ 	.word	0x00000000


	//----- nvinfo : EIATTR_FRAME_SIZE
	.align		4
.L_138:
        /*0300*/ 	.byte	0x04, 0x11
        /*0302*/ 	.short	(.L_140 - .L_139)
	.align		4
.L_139:
        /*0304*/ 	.word	index@(_ZN7cutlass13device_kernelIN5flash19enable_sm80_to_sm89INS1_16FlashAttnBwdSm80INS1_25CollectiveMainloopBwdSm80ILi1ELi1EN4cute5tupleIJNS5_1CILi64EEES8_NS7_ILi192EEEEEENS_6half_tEfNS_4arch4Sm80ELb1ELb0ELb0ELb1ELb1ELb0ELb0ELb0ELi2ELi2ELi2ELi2ELb1EEENS1_24CollectiveEpilogueBwdGQAISA_fSD_Li256ELb1ELb1EEENS1_25SingleTileBwdLPTSchedulerILb1ELi64ELb1EEEEEEEEEvNT_6ParamsE)
        /*0308*/ 	.word	0x00000000


	//----- nvinfo : EIATTR_REGCOUNT
	.align		4
.L_140:
        /*030c*/ 	.byte	0x04, 0x2f
        /*030e*/ 	.short	(.L_142 - .L_141)
	.align		4
.L_141:
        /*0310*/ 	.word	index@(_ZN7cutlass13device_kernelIN5flash19enable_sm80_to_sm89INS1_16FlashAttnBwdSm80INS1_25CollectiveMainloopBwdSm80ILi1ELi1EN4cute5tupleIJNS5_1CILi64EEES8_NS7_ILi192EEEEEENS_6half_tEfNS_4arch4Sm80ELb1ELb0ELb0ELb1ELb0ELb0ELb0ELb0ELi2ELi2ELi2ELi2ELb1EEENS1_24CollectiveEpilogueBwdGQAISA_fSD_Li256ELb1ELb0EEENS1_25SingleTileBwdLPTSchedulerILb1ELi64ELb0EEEEEEEEEvNT_6ParamsE)
        /*0314*/ 	.word	0x000000ff


	//----- nvinfo : EIATTR_FRAME_SIZE
	.align		4
.L_142:
        /*0318*/ 	.byte	0x04, 0x11
        /*031a*/ 	.short	(.L_144 - .L_143)
	.align		4
.L_143:
        /*031c*/ 	.word	index@(_ZN7cutlass13device_kernelIN5flash19enable_sm80_to_sm89INS1_16FlashAttnBwdSm80INS1_25CollectiveMainloopBwdSm80ILi1ELi1EN4cute5tupleIJNS5_1CILi64EEES8_NS7_ILi192EEEEEENS_6half_tEfNS_4arch4Sm80ELb1ELb0ELb0ELb1ELb0ELb0ELb0ELb0ELi2ELi2ELi2ELi2ELb1EEENS1_24CollectiveEpilogueBwdGQAISA_fSD_Li256ELb1ELb0EEENS1_25SingleTileBwdLPTSchedulerILb1ELi64ELb0EEEEEEEEEvNT_6ParamsE)
        /*0320*/ 	.word	0x00000008


	//----- nvinfo : EIATTR_REGCOUNT
	.align		4
.L_144:
        /*0324*/ 	.byte	0x04, 0x2f
        /*0326*/ 	.short	(.L_146 - .L_145)
	.align		4
.L_145:
        /*0328*/ 	.word	index@(_ZN7cutlass13device_kernelIN5flash19enable_sm80_to_sm89INS1_16FlashAttnBwdSm80INS1_25CollectiveMainloopBwdSm80ILi1ELi1EN4cute5tupleIJNS5_1CILi64EEES8_NS7_ILi192EEEEEENS_6half_tEfNS_4arch4Sm80ELb1ELb0ELb0ELb1ELb1ELb0ELb0ELb0ELi2ELi2ELi2ELi2ELb1EEENS1_21CollectiveEpilogueBwdISA_SB_SD_Li256ELb1ELb0ELi4EEENS1_25SingleTileBwdLPTSchedulerILb1ELi64ELb1EEEEEEEEEvNT_6ParamsE)
        /*032c*/ 	.word	0x000000ff


	//----- nvinfo : EIATTR_FRAME_SIZE
	.align		4
.L_146:
        /*0330*/ 	.byte	0x04, 0x11
        /*0332*/ 	.short	(.L_148 - .L_147)
	.align		4
.L_147:
        /*0334*/ 	.word	index@(_ZN7cutlass13device_kernelIN5flash19enable_sm80_to_sm89INS1_16FlashAttnBwdSm80INS1_25CollectiveMainloopBwdSm80ILi1ELi1EN4cute5tupleIJNS5_1CILi64EEES8_NS7_ILi192EEEEEENS_6half_tEfNS_4arch4Sm80ELb1ELb0ELb0ELb1ELb1ELb0ELb0ELb0ELi2ELi2ELi2ELi2ELb1EEENS1_21CollectiveEpilogueBwdISA_SB_SD_Li256ELb1ELb0ELi4EEENS1_25SingleTileBwdLPTSchedulerILb1ELi64ELb1EEEEEEEEEvNT_6ParamsE)
        /*0338*/ 	.word	0x00000008


	//----- nvinfo : EIATTR_REGCOUNT
	.align		4
.L_148:
        /*033c*/ 	.byte	0x04, 0x2f
        /*033e*/ 	.short	(.L_150 - .L_149)
	.align		4
.L_149:
        /*0340*/ 	.word	index@(_ZN7cutlass13device_kernelIN5flash19enable_sm80_to_sm89INS1_16FlashAttnBwdSm80INS1_25CollectiveMainloopBwdSm80ILi1ELi1EN4cute5tupleIJNS5_1CILi64EEES8_NS7_ILi192EEEEEENS_6half_tEfNS_4arch4Sm80ELb1ELb0ELb0ELb1ELb0ELb0ELb0ELb0ELi2ELi2ELi2ELi2ELb1EEENS1_21CollectiveEpilogueBwdISA_SB_SD_Li256ELb1ELb0ELi4EEENS1_25SingleTileBwdLPTSchedulerILb1ELi64ELb0EEEEEEEEEvNT_6ParamsE)
        /*0344*/ 	.word	0x000000ff


	//----- nvinfo : EIATTR_FRAME_SIZE
	.align		4
.L_150:
        /*0348*/ 	.byte	0x04, 0x11
        /*034a*/ 	.short	(.L_152 - .L_151)
	.align		4
.L_151:
        /*034c*/ 	.word	index@(_ZN7cutlass13device_kernelIN5flash19enable_sm80_to_sm89INS1_16FlashAttnBwdSm80INS1_25CollectiveMainloopBwdSm80ILi1ELi1EN4cute5tupleIJNS5_1CILi64EEES8_NS7_ILi192EEEEEENS_6half_tEfNS_4arch4Sm80ELb1ELb0ELb0ELb1ELb0ELb0ELb0ELb0ELi2ELi2ELi2ELi2ELb1EEENS1_21CollectiveEpilogueBwdISA_SB_SD_Li256ELb1ELb0ELi4EEENS1_25SingleTileBwdLPTSchedulerILb1ELi64ELb0EEEEEEEEEvNT_6ParamsE)
        /*0350*/ 	.word	0x00000000


	//----- nvinfo : EIATTR_REGCOUNT
	.align		4
.L_152:
        /*0354*/ 	.byte	0x04, 0x2f
        /*0356*/ 	.short	(.L_154 - .L_153)
	.align		4
.L_153:
        /*0358*/ 	.word	index@(_ZN7cutlass13device_kernelIN5flash19enable_sm80_to_sm89INS1_16FlashAttnBwdSm80INS1_25CollectiveMainloopBwdSm80ILi1ELi1EN4cute5tupleIJNS5_1CILi64EEES8_NS7_ILi192EEEEEENS_6half_tEfNS_4arch4Sm80ELb1ELb0ELb0ELb0ELb1ELb0ELb0ELb0ELi2ELi2ELi2ELi2ELb1EEENS1_24CollectiveEpilogueBwdGQAISA_fSD_Li256ELb0ELb1EEENS1_25SingleTileBwdLPTSchedulerILb0ELi64ELb1EEEEEEEEEvNT_6ParamsE)
        /*035c*/ 	.word	0x000000ff


	//----- nvinfo : EIATTR_FRAME_SIZE
	.align		4
.L_154:
        /*0360*/ 	.byte	0x04, 0x11
        /*0362*/ 	.short	(.L_156 - .L_155)
	.align		4
.L_155:
        /*0364*/ 	.word	index@($__internal_4_$__cuda_sm70_warpsync)
        /*0368*/ 	.word	0x00000000


	//----- nvinfo : EIATTR_FRAME_SIZE
	.align		4
.L_156:
        /*036c*/ 	.byte	0x04, 0x11
        /*036e*/ 	.short	(.L_158 - .L_157)
	.align		4
.L_157:
        /*0370*/ 	.word	index@(_ZN7cutlass13device_kernelIN5flash19enable_sm80_to_sm89INS1_16FlashAttnBwdSm80INS1_25CollectiveMainloopBwdSm80ILi1ELi1EN4cute5tupleIJNS5_1CILi64EEES8_NS7_ILi192EEEEEENS_6half_tEfNS_4arch4Sm80ELb1ELb0ELb0ELb0ELb1ELb0ELb0ELb0ELi2ELi2ELi2ELi2ELb1EEENS1_24CollectiveEpilogueBwdGQAISA_fSD_Li256ELb0ELb1EEENS1_25SingleTileBwdLPTSchedulerILb0ELi64ELb1EEEEEEEEEvNT_6ParamsE)
        /*0374*/ 	.word	0x00000008


	//----- nvinfo : EIATTR_REGCOUNT
	.align		4
.L_158:
        /*0378*/ 	.byte	0x04, 0x2f
        /*037a*/ 	.short	(.L_160 - .L_159)
	.align		4
.L_159:
        /*037c*/ 	.word	index@(_ZN7cutlass13device_kernelIN5flash19enable_sm80_to_sm89INS1_16FlashAttnBwdSm80INS1_25CollectiveMainloopBwdSm80ILi1ELi1EN4cute5tupleIJNS5_1CILi64EEES8_NS7_ILi192EEEEEENS_6half_tEfNS_4arch4Sm80ELb1ELb0ELb0ELb0ELb0ELb0ELb0ELb0ELi2ELi2ELi2ELi2ELb1EEENS1_24CollectiveEpilogueBwdGQAISA_fSD_Li256ELb0ELb0EEENS1_25SingleTileBwdLPTSchedulerILb0ELi64ELb0EEEEEEEEEvNT_6ParamsE)
        /*0380*/ 	.word	0x000000ff


	//----- nvinfo : EIATTR_FRAME_SIZE
	.align		4
.L_160:
        /*0384*/ 	.byte	0x04, 0x11
        /*0386*/ 	.short	(.L_162 - .L_161)
	.align		4
.L_161:
        /*0388*/ 	.word	index@(_ZN7cutlass13device_kernelIN5flash19enable_sm80_to_sm89INS1_16FlashAttnBwdSm80INS1_25CollectiveMainloopBwdSm80ILi1ELi1EN4cute5tupleIJNS5_1CILi64EEES8_NS7_ILi192EEEEEENS_6half_tEfNS_4arch4Sm80ELb1ELb0ELb0ELb0ELb0ELb0ELb0ELb0ELi2ELi2ELi2ELi2ELb1EEENS1_24CollectiveEpilogueBwdGQAISA_fSD_Li256ELb0ELb0EEENS1_25SingleTileBwdLPTSchedulerILb0ELi64ELb0EEEEEEEEEvNT_6ParamsE)
        /*038c*/ 	.word	0x00000008


	//----- nvinfo : EIATTR_REGCOUNT
	.align		4
.L_162:
        /*0390*/ 	.byte	0x04, 0x2f
        /*0392*/ 	.short	(.L_164 - .L_163)
	.align		4
.L_163:
        /*0394*/ 	.word	index@(_ZN7cutlass13device_kernelIN5flash19enable_sm80_to_sm89INS1_16FlashAttnBwdSm80INS1_25CollectiveMainloopBwdSm80ILi1ELi1EN4cute5tupleIJNS5_1CILi64EEES8_NS7_ILi192EEEEEENS_6half_tEfNS_4arch4Sm80ELb1ELb0ELb0ELb0ELb1ELb0ELb0ELb0ELi2ELi2ELi2ELi2ELb1EEENS1_21CollectiveEpilogueBwdISA_SB_SD_Li256ELb0ELb0ELi4EEENS1_25SingleTileBwdLPTSchedulerILb0ELi64ELb1EEEEEEEEEvNT_6ParamsE)
        /*0398*/ 	.word	0x000000ff


	//----- nvinfo : EIATTR_FRAME_SIZE
	.align		4
.L_164:
        /*039c*/ 	.byte	0x04, 0x11
        /*039e*/ 	.short	(.L_166 - .L_165)
	.align		4
.L_165:
        /*03a0*/ 	.word	index@(_ZN7cutlass13device_kernelIN5flash19enable_sm80_to_sm89INS1_16FlashAttnBwdSm80INS1_25CollectiveMainloopBwdSm80ILi1ELi1EN4cute5tupleIJNS5_1CILi64EEES8_NS7_ILi192EEEEEENS_6half_tEfNS_4arch4Sm80ELb1ELb0ELb0ELb0ELb1ELb0ELb0ELb0ELi2ELi2ELi2ELi2ELb1EEENS1_21CollectiveEpilogueBwdISA_SB_SD_Li256ELb0ELb0ELi4EEENS1_25SingleTileBwdLPTSchedulerILb0ELi64ELb1EEEEEEEEEvNT_6ParamsE)
        /*03a4*/ 	.word	0x00000008


	//----- nvinfo : EIATTR_REGCOUNT
	.align		4
.L_166:
        /*03a8*/ 	.byte	0x04, 0x2f
        /*03aa*/ 	.short	(.L_168 - .L_167)
	.align		4
.L_167:
        /*03ac*/ 	.word	index@(_ZN7cutlass13device_kernelIN5flash19enable_sm80_to_sm89INS1_16FlashAttnBwdSm80INS1_25CollectiveMainloopBwdSm80ILi1ELi1EN4cute5tupleIJNS5_1CILi64EEES8_NS7_ILi192EEEEEENS_6half_tEfNS_4arch4Sm80ELb1ELb0ELb0ELb0ELb0ELb0ELb0ELb0ELi2ELi2ELi2ELi2ELb1EEENS1_21CollectiveEpilogueBwdISA_SB_SD_Li256ELb0ELb0ELi4EEENS1_25SingleTileBwdLPTSchedulerILb0ELi64ELb0EEEEEEEEEvNT_6ParamsE)
        /*03b0*/ 	.word	0x000000ff


	//----- nvinfo : EIATTR_FRAME_SIZE
	.align		4
.L_168:
        /*03b4*/ 	.byte	0x04, 0x11
        /*03b6*/ 	.short	(.L_170 - .L_169)
	.align		4
.L_169:
        /*03b8*/ 	.word	index@(_ZN7cutlass13device_kernelIN5flash19enable_sm80_to_sm89INS1_16FlashAttnBwdSm80INS1_25CollectiveMainloopBwdSm80ILi1ELi1EN4cute5tupleIJNS5_1CILi64EEES8_NS7_ILi192EEEEEENS_6half_tEfNS_4arch4Sm80ELb1ELb0ELb0ELb0ELb0ELb0ELb0ELb0ELi2ELi2ELi2ELi2ELb1EEENS1_21CollectiveEpilogueBwdISA_SB_SD_Li256ELb0ELb0ELi4EEENS1_25SingleTileBwdLPTSchedulerILb0ELi64ELb0EEEEEEEEEvNT_6ParamsE)
        /*03bc*/ 	.word	0x00000008


	//----- nvinfo : EIATTR_REGCOUNT
	.align		4
.L_170:
        /*03c0*/ 	.byte	0x04, 0x2f
        /*03c2*/ 	.short	(.L_172 - .L_171)
	.align		4
.L_171:
        /*03c4*/ 	.word	index@(_ZN7cutlass13device_kernelIN5flash19enable_sm80_to_sm89INS1_16FlashAttnBwdSm80INS1_25CollectiveMainloopBwdSm80ILi1ELi1EN4cute5tupleIJNS5_1CILi64EEES8_NS7_ILi192EEEEEENS_6half_tEfNS_4arch4Sm80ELb0ELb1ELb0ELb1ELb1ELb0ELb0ELb0ELi2ELi2ELi2ELi2ELb1EEENS1_24CollectiveEpilogueBwdGQAISA_fSD_Li256ELb1ELb1EEENS1_19SingleTileSchedulerILb1ELb0ELb0ELi64EEEEEEEEEvNT_6ParamsE)
        /*03c8*/ 	.word	0x000000ff


	//----- nvinfo : EIATTR_FRAME_SIZE
	.align		4
.L_172:
        /*03cc*/ 	.byte	0x04, 0x11
        /*03ce*/ 	.short	(.L_174 - .L_173)
	.align		4
.L_173:
        /*03d0*/ 	.word	index@($__internal_3_$__cuda_sm70_warpsync)
        /*03d4*/ 	.word	0x00000000


	//----- nvinfo : EIATTR_FRAME_SIZE
	.align		4
.L_174:
        /*03d8*/ 	.byte	0x04, 0x11
        /*03da*/ 	.short	(.L_176 - .L_175)
	.align		4
.L_175:
        /*03dc*/ 	.word	index@(_ZN7cutlass13device_kernelIN5flash19enable_sm80_to_sm89INS1_16FlashAttnBwdSm80INS1_25CollectiveMainloopBwdSm80ILi1ELi1EN4cute5tupleIJNS5_1CILi64EEES8_NS7_ILi192EEEEEENS_6half_tEfNS_4arch4Sm80ELb0ELb1ELb0ELb1ELb1ELb0ELb0ELb0ELi2ELi2ELi2ELi2ELb1EEENS1_24CollectiveEpilogueBwdGQAISA_fSD_Li256ELb1ELb1EEENS1_19SingleTileSchedulerILb1ELb0ELb0ELi64EEEEEEEEEvNT_6ParamsE)
        /*03e0*/ 	.word	0x00000020


	//----- nvinfo : EIATTR_REGCOUNT
	.align		4
.L_176:
        /*03e4*/ 	.byte	0x04, 0x2f
        /*03e6*/ 	.short	(.L_178 - .L_177)
	.align		4
.L_177:
        /*03e8*/ 	.word	index@(_ZN7cutlass13device_kernelIN5flash19enable_sm80_to_sm89INS1_16FlashAttnBwdSm80INS1_25CollectiveMainloopBwdSm80ILi1ELi1EN4cute5tupleIJNS5_1CILi64EEES8_NS7_ILi192EEEEEENS_6half_tEfNS_4arch4Sm80ELb0ELb1ELb0ELb1ELb0ELb0ELb0ELb0ELi2ELi2ELi2ELi2ELb1EEENS1_24CollectiveEpilogueBwdGQAISA_fSD_Li256ELb1ELb0EEENS1_19SingleTileSchedulerILb1ELb0ELb0ELi64EEEEEEEEEvNT_6ParamsE)
        /*03ec*/ 	.word	0x000000ff


	//----- nvinfo : EIATTR_FRAME_SIZE
	.align		4
.L_178:
        /*03f0*/ 	.byte	0x04, 0x11
        /*03f2*/ 	.short	(.L_180 - .L_179)
	.align		4
.L_179:
        /*03f4*/ 	.word	index@(_ZN7cutlass13device_kernelIN5flash19enable_sm80_to_sm89INS1_16FlashAttnBwdSm80INS1_25CollectiveMainloopBwdSm80ILi1ELi1EN4cute5tupleIJNS5_1CILi64EEES8_NS7_ILi192EEEEEENS_6half_tEfNS_4arch4Sm80ELb0ELb1ELb0ELb1ELb0ELb0ELb0ELb0ELi2ELi2ELi2ELi2ELb1EEENS1_24CollectiveEpilogueBwdGQAISA_fSD_Li256ELb1ELb0EEENS1_19SingleTileSchedulerILb1ELb0ELb0ELi64EEEEEEEEEvNT_6ParamsE)
        /*03f8*/ 	.word	0x00000020


	//----- nvinfo : EIATTR_REGCOUNT
	.align		4
.L_180:
        /*03fc*/ 	.byte	0x04, 0x2f
        /*03fe*/ 	.short	(.L_182 - .L_181)
	.align		4
.L_181:
        /*0400*/ 	.word	index@(_ZN7cutlass13device_kernelIN5flash19enable_sm80_to_sm89INS1_16FlashAttnBwdSm80INS1_25CollectiveMainloopBwdSm80ILi1ELi1EN4cute5tupleIJNS5_1CILi64EEES8_NS7_ILi192EEEEEENS_6half_tEfNS_4arch4Sm80ELb0ELb1ELb0ELb1ELb1ELb0ELb0ELb0ELi2ELi2ELi2ELi2ELb1EEENS1_21CollectiveEpilogueBwdISA_SB_SD_Li256ELb1ELb0ELi4EEENS1_19SingleTileSchedulerILb1ELb0ELb0ELi64EEEEEEEEEvNT_6ParamsE)
        /*0404*/ 	.word	0x000000ff


	//----- nvinfo : EIATTR_FRAME_SIZE
	.align		4
.L_182:
        /*0408*/ 	.byte	0x04, 0x11
        /*040a*/ 	.short	(.L_184 - .L_183)
	.align		4
.L_183:
        /*040c*/ 	.word	index@(_ZN7cutlass13device_kernelIN5flash19enable_sm80_to_sm89INS1_16FlashAttnBwdSm80INS1_25CollectiveMainloopBwdSm80ILi1ELi1EN4cute5tupleIJNS5_1CILi64EEES8_NS7_ILi192EEEEEENS_6half_tEfNS_4arch4Sm80ELb0ELb1ELb0ELb1ELb1ELb0ELb0ELb0ELi2ELi2ELi2ELi2ELb1EEENS1_21CollectiveEpilogueBwdISA_SB_SD_Li256ELb1ELb0ELi4EEENS1_19SingleTileSchedulerILb1ELb0ELb0ELi64EEEEEEEEEvNT_6ParamsE)
        /*0410*/ 	.word	0x00000020


	//----- nvinfo : EIATTR_REGCOUNT
	.align		4
.L_184:
        /*0414*/ 	.byte	0x04, 0x2f
        /*0416*/ 	.short	(.L_186 - .L_185)
	.align		4
.L_185:
        /*0418*/ 	.word	index@(_ZN7cutlass13device_kernelIN5flash19enable_sm80_to_sm89INS1_16FlashAttnBwdSm80INS1_25CollectiveMainloopBwdSm80ILi1ELi1EN4cute5tupleIJNS5_1CILi64EEES8_NS7_ILi192EEEEEENS_6half_tEfNS_4arch4Sm80ELb0ELb1ELb0ELb1ELb0ELb0ELb0ELb0ELi2ELi2ELi2ELi2ELb1EEENS1_21CollectiveEpilogueBwdISA_SB_SD_Li256ELb1ELb0ELi4EEENS1_19SingleTileSchedulerILb1ELb0ELb0ELi64EEEEEEEEEvNT_6ParamsE)
        /*041c*/ 	.word	0x000000ff


	//----- nvinfo : EIATTR_FRAME_SIZE
	.align		4
.L_186:
        /*0420*/ 	.byte	0x04, 0x11
        /*0422*/ 	.short	(.L_188 - .L_187)
	.align		4
.L_187:
        /*0424*/ 	.word	index@(_ZN7cutlass13device_kernelIN5flash19enable_sm80_to_sm89INS1_16FlashAttnBwdSm80INS1_25CollectiveMainloopBwdSm80ILi1ELi1EN4cute5tupleIJNS5_1CILi64EEES8_NS7_ILi192EEEEEENS_6half_tEfNS_4arch4Sm80ELb0ELb1ELb0ELb1ELb0ELb0ELb0ELb0ELi2ELi2ELi2ELi2ELb1EEENS1_21CollectiveEpilogueBwdISA_SB_SD_Li256ELb1ELb0ELi4EEENS1_19SingleTileSchedulerILb1ELb0ELb0ELi64EEEEEEEEEvNT_6ParamsE)
        /*0428*/ 	.word	0x00000020


	//----- nvinfo : EIATTR_REGCOUNT
	.align		4
.L_188:
        /*042c*/ 	.byte	0x04, 0x2f
        /*042e*/ 	.short	(.L_190 - .L_189)
	.align		4
.L_189:
        /*0430*/ 	.word	index@(_ZN7cutlass13device_kernelIN5flash19enable_sm80_to_sm89INS1_16FlashAttnBwdSm80INS1_25CollectiveMainloopBwdSm80ILi1ELi1EN4cute5tupleIJNS5_1CILi64EEES8_NS7_ILi192EEEEEENS_6half_tEfNS_4arch4Sm80ELb0ELb1ELb0ELb0ELb1ELb0ELb0ELb0ELi2ELi2ELi2ELi2ELb1EEENS1_24CollectiveEpilogueBwdGQAISA_fSD_Li256ELb0ELb1EEENS1_19SingleTileSchedulerILb0ELb0ELb0ELi64EEEEEEEEEvNT_6ParamsE)
        /*0434*/ 	.word	0x000000ff


	//----- nvinfo : EIATTR_FRAME_SIZE
	.align		4
.L_190:
        /*0438*/ 	.byte	0x04, 0x11
        /*043a*/ 	.short	(.L_192 - .L_191)
	.align		4
.L_191:
        /*043c*/ 	.word	index@($__internal_2_$__cuda_sm70_warpsync)
        /*0440*/ 	.word	0x00000000


	//----- nvinfo : EIATTR_FRAME_SIZE
	.align		4
.L_192:
        /*0444*/ 	.byte	0x04, 0x11
        /*0446*/ 	.short	(.L_194 - .L_193)
	.align		4
.L_193:
        /*0448*/ 	.word	index@(_ZN7cutlass13device_kernelIN5flash19enable_sm80_to_sm89INS1_16FlashAttnBwdSm80INS1_25CollectiveMainloopBwdSm80ILi1ELi1EN4cute5tupleIJNS5_1CILi64EEES8_NS7_ILi192EEEEEENS_6half_tEfNS_4arch4Sm80ELb0ELb1ELb0ELb0ELb1ELb0ELb0ELb0ELi2ELi2ELi2ELi2ELb1EEENS1_24CollectiveEpilogueBwdGQAISA_fSD_Li256ELb0ELb1EEENS1_19SingleTileSchedulerILb0ELb0ELb0ELi64EEEEEEEEEvNT_6ParamsE)
        /*044c*/ 	.word	0x00000000


	//----- nvinfo : EIATTR_REGCOUNT
	.align		4
.L_194:
        /*0450*/ 	.byte	0x04, 0x2f
        /*0452*/ 	.short	(.L_196 - .L_195)
	.align		4
.L_195:
        /*0454*/ 	.word	index@(_ZN7cutlass13device_kernelIN5flash19enable_sm80_to_sm89INS1_16FlashAttnBwdSm80INS1_25CollectiveMainloopBwdSm80ILi1ELi1EN4cute5tupleIJNS5_1CILi64EEES8_NS7_ILi192EEEEEENS_6half_tEfNS_4arch4Sm80ELb0ELb1ELb0ELb0ELb0ELb0ELb0ELb0ELi2ELi2ELi2ELi2ELb1EEENS1_24CollectiveEpilogueBwdGQAISA_fSD_Li256ELb0ELb0EEENS1_19SingleTileSchedulerILb0ELb0ELb0ELi64EEEEEEEEEvNT_6ParamsE)
        /*0458*/ 	.word	0x000000ff


	//----- nvinfo : EIATTR_FRAME_SIZE
	.align		4
.L_196:
        /*045c*/ 	.byte	0x04, 0x11
        /*045e*/ 	.short	(.L_198 - .L_197)
	.align		4
.L_197:
        /*0460*/ 	.word	index@(_ZN7cutlass13device_kernelIN5flash19enable_sm80_to_sm89INS1_16FlashAttnBwdSm80INS1_25CollectiveMainloopBwdSm80ILi1ELi1EN4cute5tupleIJNS5_1CILi64EEES8_NS7_ILi192EEEEEENS_6half_tEfNS_4arch4Sm80ELb0ELb1ELb0ELb0ELb0ELb0ELb0ELb0ELi2ELi2ELi2ELi2ELb1EEENS1_24CollectiveEpilogueBwdGQAISA_fSD_Li256ELb0ELb0EEENS1_19SingleTileSchedulerILb0ELb0ELb0ELi64EEEEEEEEEvNT_6ParamsE)
        /*0464*/ 	.word	0x00000000


	//----- nvinfo : EIATTR_REGCOUNT
	.align		4
.L_198:
        /*0468*/ 	.byte	0x04, 0x2f
        /*046a*/ 	.short	(.L_200 - .L_199)
	.align		4
.L_199:
        /*046c*/ 	.word	index@(_ZN7cutlass13device_kernelIN5flash19enable_sm80_to_sm89INS1_16FlashAttnBwdSm80INS1_25CollectiveMainloopBwdSm80ILi1ELi1EN4cute5tupleIJNS5_1CILi64EEES8_NS7_ILi192EEEEEENS_6half_tEfNS_4arch4Sm80ELb0ELb1ELb0ELb0ELb1ELb0ELb0ELb0ELi2ELi2ELi2ELi2ELb1EEENS1_21CollectiveEpilogueBwdISA_SB_SD_Li256ELb0ELb0ELi4EEENS1_19SingleTileSchedulerILb0ELb0ELb0ELi64EEEEEEEEEvNT_6ParamsE)
        /*0470*/ 	.word	0x000000ff


	//----- nvinfo : EIATTR_FRAME_SIZE
	.align		4
.L_200:
        /*0474*/ 	.byte	0x04, 0x11
        /*0476*/ 	.short	(.L_202 - .L_201)
	.align		4
.L_201:
        /*0478*/ 	.word	index@(_ZN7cutlass13device_kernelIN5flash19enable_sm80_to_sm89INS1_16FlashAttnBwdSm80INS1_25CollectiveMainloopBwdSm80ILi1ELi1EN4cute5tupleIJNS5_1CILi64EEES8_NS7_ILi192EEEEEENS_6half_tEfNS_4arch4Sm80ELb0ELb1ELb0ELb0ELb1ELb0ELb0ELb0ELi2ELi2ELi2ELi2ELb1EEENS1_21CollectiveEpilogueBwdISA_SB_SD_Li256ELb0ELb0ELi4EEENS1_19SingleTileSchedulerILb0ELb0ELb0ELi64EEEEEEEEEvNT_6ParamsE)
        /*047c*/ 	.word	0x00000000


	//----- nvinfo : EIATTR_REGCOUNT
	.align		4
.L_202:
        /*0480*/ 	.byte	0x04, 0x2f
        /*0482*/ 	.short	(.L_204 - .L_203)
	.align		4
.L_203:
        /*0484*/ 	.word	index@(_ZN7cutlass13device_kernelIN5flash19enable_sm80_to_sm89INS1_16FlashAttnBwdSm80INS1_25CollectiveMainloopBwdSm80ILi1ELi1EN4cute5tupleIJNS5_1CILi64EEES8_NS7_ILi192EEEEEENS_6half_tEfNS_4arch4Sm80ELb0ELb1ELb0ELb0ELb0ELb0ELb0ELb0ELi2ELi2ELi2ELi2ELb1EEENS1_21CollectiveEpilogueBwdISA_SB_SD_Li256ELb0ELb0ELi4EEENS1_19SingleTileSchedulerILb0ELb0ELb0ELi64EEEEEEEEEvNT_6ParamsE)
        /*0488*/ 	.word	0x000000ff


	//----- nvinfo : EIATTR_FRAME_SIZE
	.align		4
.L_204:
        /*048c*/ 	.byte	0x04, 0x11
        /*048e*/ 	.short	(.L_206 - .L_205)
	.align		4
.L_205:
        /*0490*/ 	.word	index@(_ZN7cutlass13device_kernelIN5flash19enable_sm80_to_sm89INS1_16FlashAttnBwdSm80INS1_25CollectiveMainloopBwdSm80ILi1ELi1EN4cute5tupleIJNS5_1CILi64EEES8_NS7_ILi192EEEEEENS_6half_tEfNS_4arch4Sm80ELb0ELb1ELb0ELb0ELb0ELb0ELb0ELb0ELi2ELi2ELi2ELi2ELb1EEENS1_21CollectiveEpilogueBwdISA_SB_SD_Li256ELb0ELb0ELi4EEENS1_19SingleTileSchedulerILb0ELb0ELb0ELi64EEEEEEEEEvNT_6ParamsE)
        /*0494*/ 	.word	0x00000000


	//----- nvinfo : EIATTR_REGCOUNT
	.align		4
.L_206:
        /*0498*/ 	.byte	0x04, 0x2f
        /*049a*/ 	.short	(.L_208 - .L_207)
	.align		4
.L_207:
        /*049c*/ 	.word	index@(_ZN7cutlass13device_kernelIN5flash19enable_sm80_to_sm89INS1_16FlashAttnBwdSm80INS1_25CollectiveMainloopBwdSm80ILi1ELi1EN4cute5tupleIJNS5_1CILi64EEES8_NS7_ILi192EEEEEENS_6half_tEfNS_4arch4Sm80ELb0ELb0ELb0ELb1ELb1ELb0ELb0ELb0ELi2ELi2ELi2ELi2ELb1EEENS1_24CollectiveEpilogueBwdGQAISA_fSD_Li256ELb1ELb1EEENS1_19SingleTileSchedulerILb1ELb0ELb0ELi64EEEEEEEEEvNT_6ParamsE)
        /*04a0*/ 	.word	0x000000ff


	//----- nvinfo : EIATTR_FRAME_SIZE
	.align		4
.L_208:
        /*04a4*/ 	.byte	0x04, 0x11
        /*04a6*/ 	.short	(.L_210 - .L_209)
	.align		4
.L_209:
        /*04a8*/ 	.word	index@($__internal_1_$__cuda_sm70_warpsync)
        /*04ac*/ 	.word	0x00000000


	//----- nvinfo : EIATTR_FRAME_SIZE
	.align		4
.L_210:
        /*04b0*/ 	.byte	0x04, 0x11
        /*04b2*/ 	.short	(.L_212 - .L_211)
	.align		4
.L_211:
        /*04b4*/ 	.word	index@(_ZN7cutlass13device_kernelIN5flash19enable_sm80_to_sm89INS1_16FlashAttnBwdSm80INS1_25CollectiveMainloopBwdSm80ILi1ELi1EN4cute5tupleIJNS5_1CILi64EEES8_NS7_ILi192EEEEEENS_6half_tEfNS_4arch4Sm80ELb0ELb0ELb0ELb1ELb1ELb0ELb0ELb0ELi2ELi2ELi2ELi2ELb1EEENS1_24CollectiveEpilogueBwdGQAISA_fSD_Li256ELb1ELb1EEENS1_19SingleTileSchedulerILb1ELb0ELb0ELi64EEEEEEEEEvNT_6ParamsE)
        /*04b8*/ 	.word	0x00000000


	//----- nvinfo : EIATTR_REGCOUNT
	.align		4
.L_212:
        /*04bc*/ 	.byte	0x04, 0x2f
        /*04be*/ 	.short	(.L_214 - .L_213)
	.align		4
.L_213:
        /*04c0*/ 	.word	index@(_ZN7cutlass13device_kernelIN5flash19enable_sm80_to_sm89INS1_16FlashAttnBwdSm80INS1_25CollectiveMainloopBwdSm80ILi1ELi1EN4cute5tupleIJNS5_1CILi64EEES8_NS7_ILi192EEEEEENS_6half_tEfNS_4arch4Sm80ELb0ELb0ELb0ELb1ELb0ELb0ELb0ELb0ELi2ELi2ELi2ELi2ELb1EEENS1_24CollectiveEpilogueBwdGQAISA_fSD_Li256ELb1ELb0EEENS1_19SingleTileSchedulerILb1ELb0ELb0ELi64EEEEEEEEEvNT_6ParamsE)
        /*04c4*/ 	.word	0x000000ff


	//----- nvinfo : EIATTR_FRAME_SIZE
	.align		4
.L_214:
        /*04c8*/ 	.byte	0x04, 0x11
        /*04ca*/ 	.short	(.L_216 - .L_215)
	.align		4
.L_215:
        /*04cc*/ 	.word	index@(_ZN7cutlass13device_kernelIN5flash19enable_sm80_to_sm89INS1_16FlashAttnBwdSm80INS1_25CollectiveMainloopBwdSm80ILi1ELi1EN4cute5tupleIJNS5_1CILi64EEES8_NS7_ILi192EEEEEENS_6half_tEfNS_4arch4Sm80ELb0ELb0ELb0ELb1ELb0ELb0ELb0ELb0ELi2ELi2ELi2ELi2ELb1EEENS1_24CollectiveEpilogueBwdGQAISA_fSD_Li256ELb1ELb0EEENS1_19SingleTileSchedulerILb1ELb0ELb0ELi64EEEEEEEEEvNT_6ParamsE)
        /*04d0*/ 	.word	0x00000000


	//----- nvinfo : EIATTR_REGCOUNT
	.align		4
.L_216:
        /*04d4*/ 	.byte	0x04, 0x2f
        /*04d6*/ 	.short	(.L_218 - .L_217)
	.align		4
.L_217:
        /*04d8*/ 	.word	index@(_ZN7cutlass13device_kernelIN5flash19enable_sm80_to_sm89INS1_16FlashAttnBwdSm80INS1_25CollectiveMainloopBwdSm80ILi1ELi1EN4cute5tupleIJNS5_1CILi64EEES8_NS7_ILi192EEEEEENS_6half_tEfNS_4arch4Sm80ELb0ELb0ELb0ELb1ELb1ELb0ELb0ELb0ELi2ELi2ELi2ELi2ELb1EEENS1_21CollectiveEpilogueBwdISA_SB_SD_Li256ELb1ELb0ELi4EEENS1_19SingleTileSchedulerILb1ELb0ELb0ELi64EEEEEEEEEvNT_6ParamsE)
        /*04dc*/ 	.word	0x000000ff


	//----- nvinfo : EIATTR_FRAME_SIZE
	.align		4
.L_218:
        /*04e0*/ 	.byte	0x04, 0x11
        /*04e2*/ 	.short	(.L_220 - .L_219)
	.align		4
.L_219:
        /*04e4*/ 	.word	index@(_ZN7cutlass13device_kernelIN5flash19enable_sm80_to_sm89INS1_16FlashAttnBwdSm80INS1_25CollectiveMainloopBwdSm80ILi1ELi1EN4cute5tupleIJNS5_1CILi64EEES8_NS7_ILi192EEEEEENS_6half_tEfNS_4arch4Sm80ELb0ELb0ELb0ELb1ELb1ELb0ELb0ELb0ELi2ELi2ELi2ELi2ELb1EEENS1_21CollectiveEpilogueBwdISA_SB_SD_Li256ELb1ELb0ELi4EEENS1_19SingleTileSchedulerILb1ELb0ELb0ELi64EEEEEEEEEvNT_6ParamsE)
        /*04e8*/ 	.word	0x00000000


	//----- nvinfo : EIATTR_REGCOUNT
	.align		4
.L_220:
        /*04ec*/ 	.byte	0x04, 0x2f
        /*04ee*/ 	.short	(.L_222 - .L_221)
	.align		4
.L_221:
        /*04f0*/ 	.word	index@(_ZN7cutlass13device_kernelIN5flash19enable_sm80_to_sm89INS1_16FlashAttnBwdSm80INS1_25CollectiveMainloopBwdSm80ILi1ELi1EN4cute5tupleIJNS5_1CILi64EEES8_NS7_ILi192EEEEEENS_6half_tEfNS_4arch4Sm80ELb0ELb0ELb0ELb1ELb0ELb0ELb0ELb0ELi2ELi2ELi2ELi2ELb1EEENS1_21CollectiveEpilogueBwdISA_SB_SD_Li256ELb1ELb0ELi4EEENS1_19SingleTileSchedulerILb1ELb0ELb0ELi64EEEEEEEEEvNT_6ParamsE)
        /*04f4*/ 	.word	0x000000ff


	//----- nvinfo : EIATTR_FRAME_SIZE
	.align		4
.L_222:
        /*04f8*/ 	.byte	0x04, 0x11
        /*04fa*/ 	.short	(.L_224 - .L_223)
	.align		4
.L_223:
        /*04fc*/ 	.word	index@(_ZN7cutlass13device_kernelIN5flash19enable_sm80_to_sm89INS1_16FlashAttnBwdSm80INS1_25CollectiveMainloopBwdSm80ILi1ELi1EN4cute5tupleIJNS5_1CILi64EEES8_NS7_ILi192EEEEEENS_6half_tEfNS_4arch4Sm80ELb0ELb0ELb0ELb1ELb0ELb0ELb0ELb0ELi2ELi2ELi2ELi2ELb1EEENS1_21CollectiveEpilogueBwdISA_SB_SD_Li256ELb1ELb0ELi4EEENS1_19SingleTileSchedulerILb1ELb0ELb0ELi64EEEEEEEEEvNT_6ParamsE)
        /*0500*/ 	.word	0x00000000


	//----- nvinfo : EIATTR_REGCOUNT
	.align		4
.L_224:
        /*0504*/ 	.byte	0x04, 0x2f
        /*0506*/ 	.short	(.L_226 - .L_225)
	.align		4
.L_225:
        /*0508*/ 	.word	index@(_ZN7cutlass13device_kernelIN5flash19enable_sm80_to_sm89INS1_16FlashAttnBwdSm80INS1_25CollectiveMainloopBwdSm80ILi1ELi1EN4cute5tupleIJNS5_1CILi64EEES8_NS7_ILi192EEEEEENS_6half_tEfNS_4arch4Sm80ELb0ELb0ELb0ELb0ELb1ELb0ELb0ELb0ELi2ELi2ELi2ELi2ELb1EEENS1_24CollectiveEpilogueBwdGQAISA_fSD_Li256ELb0ELb1EEENS1_19SingleTileSchedulerILb0ELb0ELb0ELi64EEEEEEEEEvNT_6ParamsE)
        /*050c*/ 	.word	0x000000ff


	//----- nvinfo : EIATTR_FRAME_SIZE
	.align		4
.L_226:
        /*0510*/ 	.byte	0x04, 0x11
        /*0512*/ 	.short	(.L_228 - .L_227)
	.align		4
.L_227:
        /*0514*/ 	.word	index@($__internal_0_$__cuda_sm70_warpsync)
        /*0518*/ 	.word	0x00000000


	//----- nvinfo : EIATTR_FRAME_SIZE
	.align		4
.L_228:
        /*051c*/ 	.byte	0x04, 0x11
        /*051e*/ 	.short	(.L_230 - .L_229)
	.align		4
.L_229:
        /*0520*/ 	.word	index@(_ZN7cutlass13device_kernelIN5flash19enable_sm80_to_sm89INS1_16FlashAttnBwdSm80INS1_25CollectiveMainloopBwdSm80ILi1ELi1EN4cute5tupleIJNS5_1CILi64EEES8_NS7_ILi192EEEEEENS_6half_tEfNS_4arch4Sm80ELb0ELb0ELb0ELb0ELb1ELb0ELb0ELb0ELi2ELi2ELi2ELi2ELb1EEENS1_24CollectiveEpilogueBwdGQAISA_fSD_Li256ELb0ELb1EEENS1_19SingleTileSchedulerILb0ELb0ELb0ELi64EEEEEEEEEvNT_6ParamsE)
        /*0524*/ 	.word	0x00000000


	//----- nvinfo : EIATTR_REGCOUNT
	.align		4
.L_230:
        /*0528*/ 	.byte	0x04, 0x2f
        /*052a*/ 	.short	(.L_232 - .L_231)
	.align		4
.L_231:
        /*052c*/ 	.word	index@(_ZN7cutlass13device_kernelIN5flash19enable_sm80_to_sm89INS1_16FlashAttnBwdSm80INS1_25CollectiveMainloopBwdSm80ILi1ELi1EN4cute5tupleIJNS5_1CILi64EEES8_NS7_ILi192EEEEEENS_6half_tEfNS_4arch4Sm80ELb0ELb0ELb0ELb0ELb0ELb0ELb0ELb0ELi2ELi2ELi2ELi2ELb1EEENS1_24CollectiveEpilogueBwdGQAISA_fSD_Li256ELb0ELb0EEENS1_19SingleTileSchedulerILb0ELb0ELb0ELi64EEEEEEEEEvNT_6ParamsE)
        /*0530*/ 	.word	0x000000ff


	//----- nvinfo : EIATTR_FRAME_SIZE
	.align		4
.L_232:
        /*0534*/ 	.byte	0x04, 0x11
        /*0536*/ 	.short	(.L_234 - .L_233)
	.align		4
.L_233:
        /*0538*/ 	.word	index@(_ZN7cutlass13device_kernelIN5flash19enable_sm80_to_sm89INS1_16FlashAttnBwdSm80INS1_25CollectiveMainloopBwdSm80ILi1ELi1EN4cute5tupleIJNS5_1CILi64EEES8_NS7_ILi192EEEEEENS_6half_tEfNS_4arch4Sm80ELb0ELb0ELb0ELb0ELb0ELb0ELb0ELb0ELi2ELi2ELi2ELi2ELb1EEENS1_24CollectiveEpilogueBwdGQAISA_fSD_Li256ELb0ELb0EEENS1_19SingleTileSchedulerILb0ELb0ELb0ELi64EEEEEEEEEvNT_6ParamsE)
        /*053c*/ 	.word	0x00000000


	//----- nvinfo : EIATTR_REGCOUNT
	.align		4
.L_234:
        /*0540*/ 	.byte	0x04, 0x2f
        /*0542*/ 	.short	(.L_236 - .L_235)
	.align		4
.L_235:
        /*0544*/ 	.word	index@(_ZN7cutlass13device_kernelIN5flash19enable_sm80_to_sm89INS1_16FlashAttnBwdSm80INS1_25CollectiveMainloopBwdSm80ILi1ELi1EN4cute5tupleIJNS5_1CILi64EEES8_NS7_ILi192EEEEEENS_6half_tEfNS_4arch4Sm80ELb0ELb0ELb0ELb0ELb1ELb0ELb0ELb0ELi2ELi2ELi2ELi2ELb1EEENS1_21CollectiveEpilogueBwdISA_SB_SD_Li256ELb0ELb0ELi4EEENS1_19SingleTileSchedulerILb0ELb0ELb0ELi64EEEEEEEEEvNT_6ParamsE)
        /*0548*/ 	.word	0x000000ff


	//----- nvinfo : EIATTR_FRAME_SIZE
	.align		4
.L_236:
        /*054c*/ 	.byte	0x04, 0x11
        /*054e*/ 	.short	(.L_238 - .L_237)
	.align		4
.L_237:
        /*0550*/ 	.word	index@(_ZN7cutlass13device_kernelIN5flash19enable_sm80_to_sm89INS1_16FlashAttnBwdSm80INS1_25CollectiveMainloopBwdSm80ILi1ELi1EN4cute5tupleIJNS5_1CILi64EEES8_NS7_ILi192EEEEEENS_6half_tEfNS_4arch4Sm80ELb0ELb0ELb0ELb0ELb1ELb0ELb0ELb0ELi2ELi2ELi2ELi2ELb1EEENS1_21CollectiveEpilogueBwdISA_SB_SD_Li256ELb0ELb0ELi4EEENS1_19SingleTileSchedulerILb0ELb0ELb0ELi64EEEEEEEEEvNT_6ParamsE)
        /*0554*/ 	.word	0x00000010


	//----- nvinfo : EIATTR_REGCOUNT
	.align		4
.L_238:
        /*0558*/ 	.byte	0x04, 0x2f
        /*055a*/ 	.short	(.L_240 - .L_239)
	.align		4
.L_239:
        /*055c*/ 	.word	index@(_ZN7cutlass13device_kernelIN5flash19enable_sm80_to_sm89INS1_16FlashAttnBwdSm80INS1_25CollectiveMainloopBwdSm80ILi1ELi1EN4cute5tupleIJNS5_1CILi64EEES8_NS7_ILi192EEEEEENS_6half_tEfNS_4arch4Sm80ELb0ELb0ELb0ELb0ELb0ELb0ELb0ELb0ELi2ELi2ELi2ELi2ELb1EEENS1_21CollectiveEpilogueBwdISA_SB_SD_Li256ELb0ELb0ELi4EEENS1_19SingleTileSchedulerILb0ELb0ELb0ELi64EEEEEEEEEvNT_6ParamsE)
        /*0560*/ 	.word	0x000000ff


	//----- nvinfo : EIATTR_FRAME_SIZE
	.align		4
.L_240:
        /*0564*/ 	.byte	0x04, 0x11
        /*0566*/ 	.short	(.L_242 - .L_241)
	.align		4
.L_241:
        /*0568*/ 	.word	index@(_ZN7cutlass13device_kernelIN5flash19enable_sm80_to_sm89INS1_16FlashAttnBwdSm80INS1_25CollectiveMainloopBwdSm80ILi1ELi1EN4cute5tupleIJNS5_1CILi64EEES8_NS7_ILi192EEEEEENS_6half_tEfNS_4arch4Sm80ELb0ELb0ELb0ELb0ELb0ELb0ELb0ELb0ELi2ELi2ELi2ELi2ELb1EEENS1_21CollectiveEpilogueBwdISA_SB_SD_Li256ELb0ELb0ELi4EEENS1_19SingleTileSchedulerILb0ELb0ELb0ELi64EEEEEEEEEvNT_6ParamsE)
        /*056c*/ 	.word	0x00000010


	//----- nvinfo : EIATTR_MIN_STACK_SIZE
	.align		4
.L_242:
        /*0570*/ 	.byte	0x04, 0x12
        /*0572*/ 	.short	(.L_244 - .L_243)
	.align		4
.L_243:
        /*0574*/ 	.word	index@(_ZN7cutlass13device_kernelIN5flash19enable_sm80_to_sm89INS1_16FlashAttnBwdSm80INS1_25CollectiveMainloopBwdSm80ILi1ELi1EN4cute5tupleIJNS5_1CILi64EEES8_NS7_ILi192EEEEEENS_6half_tEfNS_4arch4Sm80ELb0ELb0ELb0ELb0ELb0ELb0ELb0ELb0ELi2ELi2ELi2ELi2ELb1EEENS1_21CollectiveEpilogueBwdISA_SB_SD_Li256ELb0ELb0ELi4EEENS1_19SingleTileSchedulerILb0ELb0ELb0ELi64EEEEEEEEEvNT_6ParamsE)
        /*0578*/ 	.word	0x00000010


	//----- nvinfo : EIATTR_MIN_STACK_SIZE
	.align		4
.L_244:
        /*057c*/ 	.byte	0x04, 0x12
        /*057e*/ 	.short	(.L_246 - .L_245)
	.align		4
.L_245:
        /*0580*/ 	.word	index@(_ZN7cutlass13device_kernelIN5flash19enable_sm80_to_sm89INS1_16FlashAttnBwdSm80INS1_25CollectiveMainloopBwdSm80ILi1ELi1EN4cute5tupleIJNS5_1CILi64EEES8_NS7_ILi192EEEEEENS_6half_tEfNS_4arch4Sm80ELb0ELb0ELb0ELb0ELb1ELb0ELb0ELb0ELi2ELi2ELi2ELi2ELb1EEENS1_21CollectiveEpilogueBwdISA_SB_SD_Li256ELb0ELb0ELi4EEENS1_19SingleTileSchedulerILb0ELb0ELb0ELi64EEEEEEEEEvNT_6ParamsE)
        /*0584*/ 	.word	0x00000010


	//----- nvinfo : EIATTR_MIN_STACK_SIZE
	.align		4
.L_246:
        /*0588*/ 	.byte	0x04, 0x12
        /*058a*/ 	.short	(.L_248 - .L_247)
	.align		4
.L_247:
        /*058c*/ 	.word	index@(_ZN7cutlass13device_kernelIN5flash19enable_sm80_to_sm89INS1_16FlashAttnBwdSm80INS1_25CollectiveMainloopBwdSm80ILi1ELi1EN4cute5tupleIJNS5_1CILi64EEES8_NS7_ILi192EEEEEENS_6half_tEfNS_4arch4Sm80ELb0ELb0ELb0ELb0ELb0ELb0ELb0ELb0ELi2ELi2ELi2ELi2ELb1EEENS1_24CollectiveEpilogueBwdGQAISA_fSD_Li256ELb0ELb0EEENS1_19SingleTileSchedulerILb0ELb0ELb0ELi64EEEEEEEEEvNT_6ParamsE)
        /*0590*/ 	.word	0x00000000


	//----- nvinfo : EIATTR_MIN_STACK_SIZE
	.align		4
.L_248:
        /*0594*/ 	.byte	0x04, 0x12
        /*0596*/ 	.short	(.L_250 - .L_249)
	.align		4
.L_249:
        /*0598*/ 	.word	index@(_ZN7cutlass13device_kernelIN5flash19enable_sm80_to_sm89INS1_16FlashAttnBwdSm80INS1_25CollectiveMainloopBwdSm80ILi1ELi1EN4cute5tupleIJNS5_1CILi64EEES8_NS7_ILi192EEEEEENS_6half_tEfNS_4arch4Sm80ELb0ELb0ELb0ELb0ELb1ELb0ELb0ELb0ELi2ELi2ELi2ELi2ELb1EEENS1_24CollectiveEpilogueBwdGQAISA_fSD_Li256ELb0ELb1EEENS1_19SingleTileSchedulerILb0ELb0ELb0ELi64EEEEEEEEEvNT_6ParamsE)
        /*059c*/ 	.word	0x00000000


	//----- nvinfo : EIATTR_MIN_STACK_SIZE
	.align		4
.L_250:
        /*05a0*/ 	.byte	0x04, 0x12
        /*05a2*/ 	.short	(.L_252 - .L_251)
	.align		4
.L_251:
        /*05a4*/ 	.word	index@(_ZN7cutlass13device_kernelIN5flash19enable_sm80_to_sm89INS1_16FlashAttnBwdSm80INS1_25CollectiveMainloopBwdSm80ILi1ELi1EN4cute5tupleIJNS5_1CILi64EEES8_NS7_ILi192EEEEEENS_6half_tEfNS_4arch4Sm80ELb0ELb0ELb0ELb1ELb0ELb0ELb0ELb0ELi2ELi2ELi2ELi2ELb1EEENS1_21CollectiveEpilogueBwdISA_SB_SD_Li256ELb1ELb0ELi4EEENS1_19SingleTileSchedulerILb1ELb0ELb0ELi64EEEEEEEEEvNT_6ParamsE)
        /*05a8*/ 	.word	0x00000000


	//----- nvinfo : EIATTR_MIN_STACK_SIZE
	.align		4
.L_252:
        /*05ac*/ 	.byte	0x04, 0x12
        /*05ae*/ 	.short	(.L_254 - .L_253)
	.align		4
.L_253:
        /*05b0*/ 	.word	index@(_ZN7cutlass13device_kernelIN5flash19enable_sm80_to_sm89INS1_16FlashAttnBwdSm80INS1_25CollectiveMainloopBwdSm80ILi1ELi1EN4cute5tupleIJNS5_1CILi64EEES8_NS7_ILi192EEEEEENS_6half_tEfNS_4arch4Sm80ELb0ELb0ELb0ELb1ELb1ELb0ELb0ELb0ELi2ELi2ELi2ELi2ELb1EEENS1_21CollectiveEpilogueBwdISA_SB_SD_Li256ELb1ELb0ELi4EEENS1_19SingleTileSchedulerILb1ELb0ELb0ELi64EEEEEEEEEvNT_6ParamsE)
        /*05b4*/ 	.word	0x00000000


	//----- nvinfo : EIATTR_MIN_STACK_SIZE
	.align		4
.L_254:
        /*05b8*/ 	.byte	0x04, 0x12
        /*05ba*/ 	.short	(.L_256 - .L_255)
	.align		4
.L_255:
        /*05bc*/ 	.word	index@(_ZN7cutlass13device_kernelIN5flash19enable_sm80_to_sm89INS1_16FlashAttnBwdSm80INS1_25CollectiveMainloopBwdSm80ILi1ELi1EN4cute5tupleIJNS5_1CILi64EEES8_NS7_ILi192EEEEEENS_6half_tEfNS_4arch4Sm80ELb0ELb0ELb0ELb1ELb0ELb0ELb0ELb0ELi2ELi2ELi2ELi2ELb1EEENS1_24CollectiveEpilogueBwdGQAISA_fSD_Li256ELb1ELb0EEENS1_19SingleTileSchedulerILb1ELb0ELb0ELi64EEEEEEEEEvNT_6ParamsE)
        /*05c0*/ 	.word	0x00000000


	//----- nvinfo : EIATTR_MIN_STACK_SIZE
	.align		4
.L_256:
        /*05c4*/ 	.byte	0x04, 0x12
        /*05c6*/ 	.short	(.L_258 - .L_257)
	.align		4
.L_257:
        /*05c8*/ 	.word	index@(_ZN7cutlass13device_kernelIN5flash19enable_sm80_to_sm89INS1_16FlashAttnBwdSm80INS1_25CollectiveMainloopBwdSm80ILi1ELi1EN4cute5tupleIJNS5_1CILi64EEES8_NS7_ILi192EEEEEENS_6half_tEfNS_4arch4Sm80ELb0ELb0ELb0ELb1ELb1ELb0ELb0ELb0ELi2ELi2ELi2ELi2ELb1EEENS1_24CollectiveEpilogueBwdGQAISA_fSD_Li256ELb1ELb1EEENS1_19SingleTileSchedulerILb1ELb0ELb0ELi64EEEEEEEEEvNT_6ParamsE)
        /*05cc*/ 	.word	0x00000000


	//----- nvinfo : EIATTR_MIN_STACK_SIZE
	.align		4
.L_258:
        /*05d0*/ 	.byte	0x04, 0x12
        /*05d2*/ 	.short	(.L_260 - .L_259)
	.align		4
.L_259:
        /*05d4*/ 	.word	index@(_ZN7cutlass13device_kernelIN5flash19enable_sm80_to_sm89INS1_16FlashAttnBwdSm80INS1_25CollectiveMainloopBwdSm80ILi1ELi1EN4cute5tupleIJNS5_1CILi64EEES8_NS7_ILi192EEEEEENS_6half_tEfNS_4arch4Sm80ELb0ELb1ELb0ELb0ELb0ELb0ELb0ELb0ELi2ELi2ELi2ELi2ELb1EEENS1_21CollectiveEpilogueBwdISA_SB_SD_Li256ELb0ELb0ELi4EEENS1_19SingleTileSchedulerILb0ELb0ELb0ELi64EEEEEEEEEvNT_6ParamsE)
        /*05d8*/ 	.word	0x00000000


	//----- nvinfo : EIATTR_MIN_STACK_SIZE
	.align		4
.L_260:
        /*05dc*/ 	.byte	0x04, 0x12
        /*05de*/ 	.short	(.L_262 - .L_261)
	.align		4
.L_261:
        /*05e0*/ 	.word	index@(_ZN7cutlass13device_kernelIN5flash19enable_sm80_to_sm89INS1_16FlashAttnBwdSm80INS1_25CollectiveMainloopBwdSm80ILi1ELi1EN4cute5tupleIJNS5_1CILi64EEES8_NS7_ILi192EEEEEENS_6half_tEfNS_4arch4Sm80ELb0ELb1ELb0ELb0ELb1ELb0ELb0ELb0ELi2ELi2ELi2ELi2ELb1EEENS1_21CollectiveEpilogueBwdISA_SB_SD_Li256ELb0ELb0ELi4EEENS1_19SingleTileSchedulerILb0ELb0ELb0ELi64EEEEEEEEEvNT_6ParamsE)
        /*05e4*/ 	.word	0x00000000


	//----- nvinfo : EIATTR_MIN_STACK_SIZE
	.align		4
.L_262:
        /*05e8*/ 	.byte	0x04, 0x12
        /*05ea*/ 	.short	(.L_264 - .L_263)
	.align		4
.L_263:
        /*05ec*/ 	.word	index@(_ZN7cutlass13device_kernelIN5flash19enable_sm80_to_sm89INS1_16FlashAttnBwdSm80INS1_25CollectiveMainloopBwdSm80ILi1ELi1EN4cute5tupleIJNS5_1CILi64EEES8_NS7_ILi192EEEEEENS_6half_tEfNS_4arch4Sm80ELb0ELb1ELb0ELb0ELb0ELb0ELb0ELb0ELi2ELi2ELi2ELi2ELb1EEENS1_24CollectiveEpilogueBwdGQAISA_fSD_Li256ELb0ELb0EEENS1_19SingleTileSchedulerILb0ELb0ELb0ELi64EEEEEEEEEvNT_6ParamsE)
        /*05f0*/ 	.word	0x00000000


	//----- nvinfo : EIATTR_MIN_STACK_SIZE
	.align		4
.L_264:
        /*05f4*/ 	.byte	0x04, 0x12
        /*05f6*/ 	.short	(.L_266 - .L_265)
	.align		4
.L_265:
        /*05f8*/ 	.word	index@(_ZN7cutlass13device_kernelIN5flash19enable_sm80_to_sm89INS1_16FlashAttnBwdSm80INS1_25CollectiveMainloopBwdSm80ILi1ELi1EN4cute5tupleIJNS5_1CILi64EEES8_NS7_ILi192EEEEEENS_6half_tEfNS_4arch4Sm80ELb0ELb1ELb0ELb0ELb1ELb0ELb0ELb0ELi2ELi2ELi2ELi2ELb1EEENS1_24CollectiveEpilogueBwdGQAISA_fSD_Li256ELb0ELb1EEENS1_19SingleTileSchedulerILb0ELb0ELb0ELi64EEEEEEEEEvNT_6ParamsE)
        /*05fc*/ 	.word	0x00000000


	//----- nvinfo : EIATTR_MIN_STACK_SIZE
	.align		4
.L_266:
        /*0600*/ 	.byte	0x04, 0x12
        /*0602*/ 	.short	(.L_268 - .L_267)
	.align		4
.L_267:
        /*0604*/ 	.word	index@(_ZN7cutlass13device_kernelIN5flash19enable_sm80_to_sm89INS1_16FlashAttnBwdSm80INS1_25CollectiveMainloopBwdSm80ILi1ELi1EN4cute5tupleIJNS5_1CILi64EEES8_NS7_ILi192EEEEEENS_6half_tEfNS_4arch4Sm80ELb0ELb1ELb0ELb1ELb0ELb0ELb0ELb0ELi2ELi2ELi2ELi2ELb1EEENS1_21CollectiveEpilogueBwdISA_SB_SD_Li256ELb1ELb0ELi4EEENS1_19SingleTileSchedulerILb1ELb0ELb0ELi64EEEEEEEEEvNT_6ParamsE)
        /*0608*/ 	.word	0x00000020


	//----- nvinfo : EIATTR_MIN_STACK_SIZE
	.align		4
.L_268:
        /*060c*/ 	.byte	0x04, 0x12
        /*060e*/ 	.short	(.L_270 - .L_269)
	.align		4
.L_269:
        /*0610*/ 	.word	index@(_ZN7cutlass13device_kernelIN5flash19enable_sm80_to_sm89INS1_16FlashAttnBwdSm80INS1_25CollectiveMainloopBwdSm80ILi1ELi1EN4cute5tupleIJNS5_1CILi64EEES8_NS7_ILi192EEEEEENS_6half_tEfNS_4arch4Sm80ELb0ELb1ELb0ELb1ELb1ELb0ELb0ELb0ELi2ELi2ELi2ELi2ELb1EEENS1_21CollectiveEpilogueBwdISA_SB_SD_Li256ELb1ELb0ELi4EEENS1_19SingleTileSchedulerILb1ELb0ELb0ELi64EEEEEEEEEvNT_6ParamsE)
        /*0614*/ 	.word	0x00000020


	//----- nvinfo : EIATTR_MIN_STACK_SIZE
	.align		4
.L_270:
        /*0618*/ 	.byte	0x04, 0x12
        /*061a*/ 	.short	(.L_272 - .L_271)
	.align		4
.L_271:
        /*061c*/ 	.word	index@(_ZN7cutlass13device_kernelIN5flash19enable_sm80_to_sm89INS1_16FlashAttnBwdSm80INS1_25CollectiveMainloopBwdSm80ILi1ELi1EN4cute5tupleIJNS5_1CILi64EEES8_NS7_ILi192EEEEEENS_6half_tEfNS_4arch4Sm80ELb0ELb1ELb0ELb1ELb0ELb0ELb0ELb0ELi2ELi2ELi2ELi2ELb1EEENS1_24CollectiveEpilogueBwdGQAISA_fSD_Li256ELb1ELb0EEENS1_19SingleTileSchedulerILb1ELb0ELb0ELi64EEEEEEEEEvNT_6ParamsE)
        /*0620*/ 	.word	0x00000020


	//----- nvinfo : EIATTR_MIN_STACK_SIZE
	.align		4
.L_272:
        /*0624*/ 	.byte	0x04, 0x12
        /*0626*/ 	.short	(.L_274 - .L_273)
	.align		4
.L_273:
        /*0628*/ 	.word	index@(_ZN7cutlass13device_kernelIN5flash19enable_sm80_to_sm89INS1_16FlashAttnBwdSm80INS1_25CollectiveMainloopBwdSm80ILi1ELi1EN4cute5tupleIJNS5_1CILi64EEES8_NS7_ILi192EEEEEENS_6half_tEfNS_4arch4Sm80ELb0ELb1ELb0ELb1ELb1ELb0ELb0ELb0ELi2ELi2ELi2ELi2ELb1EEENS1_24CollectiveEpilogueBwdGQAISA_fSD_Li256ELb1ELb1EEENS1_19SingleTileSchedulerILb1ELb0ELb0ELi64EEEEEEEEEvNT_6ParamsE)
        /*062c*/ 	.word	0x00000020


	//----- nvinfo : EIATTR_MIN_STACK_SIZE
	.align		4
.L_274:
        /*0630*/ 	.byte	0x04, 0x12
        /*0632*/ 	.short	(.L_276 - .L_275)
	.align		4
.L_275:
        /*0634*/ 	.word	index@(_ZN7cutlass13device_kernelIN5flash19enable_sm80_to_sm89INS1_16FlashAttnBwdSm80INS1_25CollectiveMainloopBwdSm80ILi1ELi1EN4cute5tupleIJNS5_1CILi64EEES8_NS7_ILi192EEEEEENS_6half_tEfNS_4arch4Sm80ELb1ELb0ELb0ELb0ELb0ELb0ELb0ELb0ELi2ELi2ELi2ELi2ELb1EEENS1_21CollectiveEpilogueBwdISA_SB_SD_Li256ELb0ELb0ELi4EEENS1_25SingleTileBwdLPTSchedulerILb0ELi64ELb0EEEEEEEEEvNT_6ParamsE)
        /*0638*/ 	.word	0x00000008


	//----- nvinfo : EIATTR_MIN_STACK_SIZE
	.align		4
.L_276:
        /*063c*/ 	.byte	0x04, 0x12
        /*063e*/ 	.short	(.L_278 - .L_277)
	.align		4
.L_277:
        /*0640*/ 	.word	index@(_ZN7cutlass13device_kernelIN5flash19enable_sm80_to_sm89INS1_16FlashAttnBwdSm80INS1_25CollectiveMainloopBwdSm80ILi1ELi1EN4cute5tupleIJNS5_1CILi64EEES8_NS7_ILi192EEEEEENS_6half_tEfNS_4arch4Sm80ELb1ELb0ELb0ELb0ELb1ELb0ELb0ELb0ELi2ELi2ELi2ELi2ELb1EEENS1_21CollectiveEpilogueBwdISA_SB_SD_Li256ELb0ELb0ELi4EEENS1_25SingleTileBwdLPTSchedulerILb0ELi64ELb1EEEEEEEEEvNT_6ParamsE)
        /*0644*/ 	.word	0x00000008


	//----- nvinfo : EIATTR_MIN_STACK_SIZE
	.align		4
.L_278:
        /*0648*/ 	.byte	0x04, 0x12
        /*064a*/ 	.short	(.L_280 - .L_279)
	.align		4
.L_279:
        /*064c*/ 	.word	index@(_ZN7cutlass13device_kernelIN5flash19enable_sm80_to_sm89INS1_16FlashAttnBwdSm80INS1_25CollectiveMainloopBwdSm80ILi1ELi1EN4cute5tupleIJNS5_1CILi64EEES8_NS7_ILi192EEEEEENS_6half_tEfNS_4arch4Sm80ELb1ELb0ELb0ELb0ELb0ELb0ELb0ELb0ELi2ELi2ELi2ELi2ELb1EEENS1_24CollectiveEpilogueBwdGQAISA_fSD_Li256ELb0ELb0EEENS1_25SingleTileBwdLPTSchedulerILb0ELi64ELb0EEEEEEEEEvNT_6ParamsE)
        /*0650*/ 	.word	0x00000008


	//----- nvinfo : EIATTR_MIN_STACK_SIZE
	.align		4
.L_280:
        /*0654*/ 	.byte	0x04, 0x12
        /*0656*/ 	.short	(.L_282 - .L_281)
	.align		4
.L_281:
        /*0658*/ 	.word	index@(_ZN7cutlass13device_kernelIN5flash19enable_sm80_to_sm89INS1_16FlashAttnBwdSm80INS1_25CollectiveMainloopBwdSm80ILi1ELi1EN4cute5tupleIJNS5_1CILi64EEES8_NS7_ILi192EEEEEENS_6half_tEfNS_4arch4Sm80ELb1ELb0ELb0ELb0ELb1ELb0ELb0ELb0ELi2ELi2ELi2ELi2ELb1EEENS1_24CollectiveEpilogueBwdGQAISA_fSD_Li256ELb0ELb1EEENS1_25SingleTileBwdLPTSchedulerILb0ELi64ELb1EEEEEEEEEvNT_6ParamsE)
        /*065c*/ 	.word	0x00000008


	//----- nvinfo : EIATTR_MIN_STACK_SIZE
	.align		4
.L_282:
        /*0660*/ 	.byte	0x04, 0x12
        /*0662*/ 	.short	(.L_284 - .L_283)
	.align		4
.L_283:
        /*0664*/ 	.word	index@(_ZN7cutlass13device_kernelIN5flash19enable_sm80_to_sm89INS1_16FlashAttnBwdSm80INS1_25CollectiveMainloopBwdSm80ILi1ELi1EN4cute5tupleIJNS5_1CILi64EEES8_NS7_ILi192EEEEEENS_6half_tEfNS_4arch4Sm80ELb1ELb0ELb0ELb1ELb0ELb0ELb0ELb0ELi2ELi2ELi2ELi2ELb1EEENS1_21CollectiveEpilogueBwdISA_SB_SD_Li256ELb1ELb0ELi4EEENS1_25SingleTileBwdLPTSchedulerILb1ELi64ELb0EEEEEEEEEvNT_6ParamsE)
        /*0668*/ 	.word	0x00000000


	//----- nvinfo : EIATTR_MIN_STACK_SIZE
	.align		4
.L_284:
        /*066c*/ 	.byte	0x04, 0x12
        /*066e*/ 	.short	(.L_286 - .L_285)
	.align		4
.L_285:
        /*0670*/ 	.word	index@(_ZN7cutlass13device_kernelIN5flash19enable_sm80_to_sm89INS1_16FlashAttnBwdSm80INS1_25CollectiveMainloopBwdSm80ILi1ELi1EN4cute5tupleIJNS5_1CILi64EEES8_NS7_ILi192EEEEEENS_6half_tEfNS_4arch4Sm80ELb1ELb0ELb0ELb1ELb1ELb0ELb0ELb0ELi2ELi2ELi2ELi2ELb1EEENS1_21CollectiveEpilogueBwdISA_SB_SD_Li256ELb1ELb0ELi4EEENS1_25SingleTileBwdLPTSchedulerILb1ELi64ELb1EEEEEEEEEvNT_6ParamsE)
        /*0674*/ 	.word	0x00000008


	//----- nvinfo : EIATTR_MIN_STACK_SIZE
	.align		4
.L_286:
        /*0678*/ 	.byte	0x04, 0x12
        /*067a*/ 	.short	(.L_288 - .L_287)
	.align		4
.L_287:
        /*067c*/ 	.word	index@(_ZN7cutlass13device_kernelIN5flash19enable_sm80_to_sm89INS1_16FlashAttnBwdSm80INS1_25CollectiveMainloopBwdSm80ILi1ELi1EN4cute5tupleIJNS5_1CILi64EEES8_NS7_ILi192EEEEEENS_6half_tEfNS_4arch4Sm80ELb1ELb0ELb0ELb1ELb0ELb0ELb0ELb0ELi2ELi2ELi2ELi2ELb1EEENS1_24CollectiveEpilogueBwdGQAISA_fSD_Li256ELb1ELb0EEENS1_25SingleTileBwdLPTSchedulerILb1ELi64ELb0EEEEEEEEEvNT_6ParamsE)
        /*0680*/ 	.word	0x00000008


	//----- nvinfo : EIATTR_MIN_STACK_SIZE
	.align		4
.L_288:
        /*0684*/ 	.byte	0x04, 0x12
        /*0686*/ 	.short	(.L_290 - .L_289)
	.align		4
.L_289:
        /*0688*/ 	.word	index@(_ZN7cutlass13device_kernelIN5flash19enable_sm80_to_sm89INS1_16FlashAttnBwdSm80INS1_25CollectiveMainloopBwdSm80ILi1ELi1EN4cute5tupleIJNS5_1CILi64EEES8_NS7_ILi192EEEEEENS_6half_tEfNS_4arch4Sm80ELb1ELb0ELb0ELb1ELb1ELb0ELb0ELb0ELi2ELi2ELi2ELi2ELb1EEENS1_24CollectiveEpilogueBwdGQAISA_fSD_Li256ELb1ELb1EEENS1_25SingleTileBwdLPTSchedulerILb1ELi64ELb1EEEEEEEEEvNT_6ParamsE)
        /*068c*/ 	.word	0x00000000


	//----- nvinfo : EIATTR_MIN_STACK_SIZE
	.align		4
.L_290:
        /*0690*/ 	.byte	0x04, 0x12
        /*0692*/ 	.short	(.L_292 - .L_291)
	.align		4
.L_291:
        /*0694*/ 	.word	index@(_ZN7cutlass13device_kernelIN5flash19enable_sm80_to_sm89INS1_16FlashAttnBwdSm80INS1_25CollectiveMainloopBwdSm80ILi2ELi1EN4cute5tupleIJNS5_1CILi64EEENS7_ILi80EEENS7_ILi192EEEEEENS_6half_tEfNS_4arch4Sm80ELb0ELb0ELb0ELb0ELb0ELb0ELb1ELb0ELi2ELi4ELi2ELi2ELb0EEENS1_21CollectiveEpilogueBwdISB_SC_SE_Li256ELb0ELb1ELi4EEENS1_19SingleTileSchedulerILb0ELb0ELb0ELi80EEEEEEEEEvNT_6ParamsE)
        /*0698*/ 	.word	0x00000018


	//----- nvinfo : EIATTR_MIN_STACK_SIZE
	.align		4
.L_292:
        /*069c*/ 	.byte	0x04, 0x12
        /*069e*/ 	.short	(.L_294 - .L_293)
	.align		4
.L_293:
        /*06a0*/ 	.word	index@(_ZN7cutlass13device_kernelIN5flash19enable_sm80_to_sm89INS1_16FlashAttnBwdSm80INS1_25CollectiveMainloopBwdSm80ILi2ELi1EN4cute5tupleIJNS5_1CILi64EEENS7_ILi80EEENS7_ILi192EEEEEENS_6half_tEfNS_4arch4Sm80ELb0ELb0ELb0ELb0ELb1ELb0ELb1ELb0ELi2ELi4ELi2ELi2ELb0EEENS1_21CollectiveEpilogueBwdISB_SC_SE_Li256ELb0ELb1ELi4EEENS1_19SingleTileSchedulerILb0ELb0ELb0ELi80EEEEEEEEEvNT_6ParamsE)
        /*06a4*/ 	.word	0x00000018


	//----- nvinfo : EIATTR_MIN_STACK_SIZE
	.align		4
.L_294:
        /*06a8*/ 	.byte	0x04, 0x12
        /*06aa*/ 	.short	(.L_296 - .L_295)
	.align		4
.L_295:
        /*06ac*/ 	.word	index@(_ZN7cutlass13device_kernelIN5flash19enable_sm80_to_sm89INS1_16FlashAttnBwdSm80INS1_25CollectiveMainloopBwdSm80ILi2ELi1EN4cute5tupleIJNS5_1CILi64EEENS7_ILi80EEENS7_ILi192EEEEEENS_6half_tEfNS_4arch4Sm80ELb0ELb0ELb0ELb0ELb0ELb0ELb1ELb0ELi2ELi4ELi2ELi2ELb0EEENS1_24CollectiveEpilogueBwdGQAISB_fSE_Li256ELb0ELb0EEENS1_19SingleTileSchedulerILb0ELb0ELb0ELi80EEEEEEEEEvNT_6ParamsE)
        /*06b0*/ 	.word	0x00000020


	//----- nvinfo : EIATTR_MIN_STACK_SIZE
	.align		4
.L_296:
        /*06b4*/ 	.byte	0x04, 0x12
        /*06b6*/ 	.short	(.L_298 - .L_297)
	.align		4
.L_297:
        /*06b8*/ 	.word	index@(_ZN7cutlass13device_kernelIN5flash19enable_sm80_to_sm89INS1_16FlashAttnBwdSm80INS1_25CollectiveMainloopBwdSm80ILi2ELi1EN4cute5tupleIJNS5_1CILi64EEENS7_ILi80EEENS7_ILi192EEEEEENS_6half_tEfNS_4arch4Sm80ELb0ELb0ELb0ELb0ELb1ELb0ELb1ELb0ELi2ELi4ELi2ELi2ELb0EEENS1_24CollectiveEpilogueBwdGQAISB_fSE_Li256ELb0ELb1EEENS1_19SingleTileSchedulerILb0ELb0ELb0ELi80EEEEEEEEEvNT_6ParamsE)
        /*06bc*/ 	.word	0x00000020


	//----- nvinfo : EIATTR_MIN_STACK_SIZE
	.align		4
.L_298:
        /*06c0*/ 	.byte	0x04, 0x12
        /*06c2*/ 	.short	(.L_300 - .L_299)
	.align		4
.L_299:
        /*06c4*/ 	.word	index@(_ZN7cutlass13device_kernelIN5flash19enable_sm80_to_sm89INS1_16FlashAttnBwdSm80INS1_25CollectiveMainloopBwdSm80ILi2ELi1EN4cute5tupleIJNS5_1CILi64EEENS7_ILi80EEENS7_ILi192EEEEEENS_6half_tEfNS_4arch4Sm80ELb0ELb0ELb0ELb1ELb0ELb0ELb1ELb0ELi2ELi4ELi2ELi2ELb0EEENS1_21CollectiveEpilogueBwdISB_SC_SE_Li256ELb1ELb1ELi4EEENS1_19SingleTileSchedulerILb1ELb0ELb0ELi80EEEEEEEEEvNT_6ParamsE)
        /*06c8*/ 	.word	0x00000000


	//----- nvinfo : EIATTR_MIN_STACK_SIZE
	.align		4
.L_300:
        /*06cc*/ 	.byte	0x04, 0x12
        /*06ce*/ 	.short	(.L_302 - .L_301)
	.align		4
.L_301:
        /*06d0*/ 	.word	index@(_ZN7cutlass13device_kernelIN5flash19enable_sm80_to_sm89INS1_16FlashAttnBwdSm80INS1_25CollectiveMainloopBwdSm80ILi2ELi1EN4cute5tupleIJNS5_1CILi64EEENS7_ILi80EEENS7_ILi192EEEEEENS_6half_tEfNS_4arch4Sm80ELb0ELb0ELb0ELb1ELb1ELb0ELb1ELb0ELi2ELi4ELi2ELi2ELb0EEENS1_21CollectiveEpilogueBwdISB_SC_SE_Li256ELb1ELb1ELi4EEENS1_19SingleTileSchedulerILb1ELb0ELb0ELi80EEEEEEEEEvNT_6ParamsE)
        /*06d4*/ 	.word	0x00000000


	//----- nvinfo : EIATTR_MIN_STACK_SIZE
	.align		4
.L_302:
        /*06d8*/ 	.byte	0x04, 0x12
        /*06da*/ 	.short	(.L_304 - .L_303)
	.align		4
.L_303:
        /*06dc*/ 	.word	index@(_ZN7cutlass13device_kernelIN5flash19enable_sm80_to_sm89INS1_16FlashAttnBwdSm80INS1_25CollectiveMainloopBwdSm80ILi2ELi1EN4cute5tupleIJNS5_1CILi64EEENS7_ILi80EEENS7_ILi192EEEEEENS_6half_tEfNS_4arch4Sm80ELb0ELb0ELb0ELb1ELb0ELb0ELb1ELb0ELi2ELi4ELi2ELi2ELb0EEENS1_24CollectiveEpilogueBwdGQAISB_fSE_Li256ELb1ELb0EEENS1_19SingleTileSchedulerILb1ELb0ELb0ELi80EEEEEEEEEvNT_6ParamsE)
        /*06e0*/ 	.word	0x00000000


	//----- nvinfo : EIATTR_MIN_STACK_SIZE
	.align		4
.L_304:
        /*06e4*/ 	.byte	0x04, 0x12
        /*06e6*/ 	.short	(.L_306 - .L_305)
	.align		4
.L_305:
        /*06e8*/ 	.word	index@(_ZN7cutlass13device_kernelIN5flash19enable_sm80_to_sm89INS1_16FlashAttnBwdSm80INS1_25CollectiveMainloopBwdSm80ILi2ELi1EN4cute5tupleIJNS5_1CILi64EEENS7_ILi80EEENS7_ILi192EEEEEENS_6half_tEfNS_4arch4Sm80ELb0ELb0ELb0ELb1ELb1ELb0ELb1ELb0ELi2ELi4ELi2ELi2ELb0EEENS1_24CollectiveEpilogueBwdGQAISB_fSE_Li256ELb1ELb1EEENS1_19SingleTileSchedulerILb1ELb0ELb0ELi80EEEEEEEEEvNT_6ParamsE)
        /*06ec*/ 	.word	0x00000000


	//----- nvinfo : EIATTR_MIN_STACK_SIZE
	.align		4
.L_306:
        /*06f0*/ 	.byte	0x04, 0x12
        /*06f2*/ 	.short	(.L_308 - .L_307)
	.align		4
.L_307:
        /*06f4*/ 	.word	index@(_ZN7cutlass13device_kernelIN5flash19enable_sm80_to_sm89INS1_16FlashAttnBwdSm80INS1_25CollectiveMainloopBwdSm80ILi2ELi1EN4cute5tupleIJNS5_1CILi64EEENS7_ILi80EEENS7_ILi192EEEEEENS_6half_tEfNS_4arch4Sm80ELb0ELb1ELb0ELb0ELb0ELb0ELb1ELb0ELi2ELi4ELi2ELi2ELb0EEENS1_21CollectiveEpilogueBwdISB_SC_SE_Li256ELb0ELb1ELi4EEENS1_19SingleTileSchedulerILb0ELb0ELb0ELi80EEEEEEEEEvNT_6ParamsE)
        /*06f8*/ 	.word	0x00000000


	//----- nvinfo : EIATTR_MIN_STACK_SIZE
	.align		4
.L_308:
        /*06fc*/ 	.byte	0x04, 0x12
        /*06fe*/ 	.short	(.L_310 - .L_309)
	.align		4
.L_309:
        /*0700*/ 	.word	index@(_ZN7cutlass13device_kernelIN5flash19enable_sm80_to_sm89INS1_16FlashAttnBwdSm80INS1_25CollectiveMainloopBwdSm80ILi2ELi1EN4cute5tupleIJNS5_1CILi64EEENS7_ILi80EEENS7_ILi192EEEEEENS_6half_tEfNS_4arch4Sm80ELb0ELb1ELb0ELb0ELb1ELb0ELb1ELb0ELi2ELi4ELi2ELi2ELb0EEENS1_21CollectiveEpilogueBwdISB_SC_SE_Li256ELb0ELb1ELi4EEENS1_19SingleTileSchedulerILb0ELb0ELb0ELi80EEEEEEEEEvNT_6ParamsE)
        /*0704*/ 	.word	0x00000000


	//----- nvinfo : EIATTR_MIN_STACK_SIZE
	.align		4
.L_310:
        /*0708*/ 	.byte	0x04, 0x12
        /*070a*/ 	.short	(.L_312 - .L_311)
	.align		4
.L_311:
        /*070c*/ 	.word	index@(_ZN7cutlass13device_kernelIN5flash19enable_sm80_to_sm89INS1_16FlashAttnBwdSm80INS1_25CollectiveMainloopBwdSm80ILi2ELi1EN4cute5tupleIJNS5_1CILi64EEENS7_ILi80EEENS7_ILi192EEEEEENS_6half_tEfNS_4arch4Sm80ELb0ELb1ELb0ELb0ELb0ELb0ELb1ELb0ELi2ELi4ELi2ELi2ELb0EEENS1_24CollectiveEpilogueBwdGQAISB_fSE_Li256ELb0ELb0EEENS1_19SingleTileSchedulerILb0ELb0ELb0ELi80EEEEEEEEEvNT_6ParamsE)
        /*0710*/ 	.word	0x00000000


	//----- nvinfo : EIATTR_MIN_STACK_SIZE
	.align		4
.L_312:
        /*0714*/ 	.byte	0x04, 0x12
        /*0716*/ 	.short	(.L_314 - .L_313)
	.align		4
.L_313:
        /*0718*/ 	.word	index@(_ZN7cutlass13device_kernelIN5flash19enable_sm80_to_sm89INS1_16FlashAttnBwdSm80INS1_25CollectiveMainloopBwdSm80ILi2ELi1EN4cute5tupleIJNS5_1CILi64EEENS7_ILi80EEENS7_ILi192EEEEEENS_6half_tEfNS_4arch4Sm80ELb0ELb1ELb0ELb0ELb1ELb0ELb1ELb0ELi2ELi4ELi2ELi2ELb0EEENS1_24CollectiveEpilogueBwdGQAISB_fSE_Li256ELb0ELb1EEENS1_19SingleTileSchedulerILb0ELb0ELb0ELi80EEEEEEEEEvNT_6ParamsE)
        /*071c*/ 	.word	0x00000000


	//----- nvinfo : EIATTR_MIN_STACK_SIZE
	.align		4
.L_314:
        /*0720*/ 	.byte	0x04, 0x12
        /*0722*/ 	.short	(.L_316 - .L_315)
	.align		4
.L_315:
        /*0724*/ 	.word	index@(_ZN7cutlass13device_kernelIN5flash19enable_sm80_to_sm89INS1_16FlashAttnBwdSm80INS1_25CollectiveMainloopBwdSm80ILi2ELi1EN4cute5tupleIJNS5_1CILi64EEENS7_ILi80EEENS7_ILi192EEEEEENS_6half_tEfNS_4arch4Sm80ELb0ELb1ELb0ELb1ELb0ELb0ELb1ELb0ELi2ELi4ELi2ELi2ELb0EEENS1_21CollectiveEpilogueBwdISB_SC_SE_Li256ELb1ELb1ELi4EEENS1_19SingleTileSchedulerILb1ELb0ELb0ELi80EEEEEEEEEvNT_6ParamsE)
        /*0728*/ 	.word	0x00000000


	//----- nvinfo : EIATTR_MIN_STACK_SIZE
	.align		4
.L_316:
        /*072c*/ 	.byte	0x04, 0x12
        /*072e*/ 	.short	(.L_318 - .L_317)
	.align		4
.L_317:
        /*0730*/ 	.word	index@(_ZN7cutlass13device_kernelIN5flash19enable_sm80_to_sm89INS1_16FlashAttnBwdSm80INS1_25CollectiveMainloopBwdSm80ILi2ELi1EN4cute5tupleIJNS5_1CILi64EEENS7_ILi80EEENS7_ILi192EEEEEENS_6half_tEfNS_4arch4Sm80ELb0ELb1ELb0ELb1ELb1ELb0ELb1ELb0ELi2ELi4ELi2ELi2ELb0EEENS1_21CollectiveEpilogueBwdISB_SC_SE_Li256ELb1ELb1ELi4EEENS1_19SingleTileSchedulerILb1ELb0ELb0ELi80EEEEEEEEEvNT_6ParamsE)
        /*0734*/ 	.word	0x00000000


	//----- nvinfo : EIATTR_MIN_STACK_SIZE
	.align		4
.L_318:
        /*0738*/ 	.byte	0x04, 0x12
        /*073a*/ 	.short	(.L_320 - .L_319)
	.align		4
.L_319:
        /*073c*/ 	.word	index@(_ZN7cutlass13device_kernelIN5flash19enable_sm80_to_sm89INS1_16FlashAttnBwdSm80INS1_25CollectiveMainloopBwdSm80ILi2ELi1EN4cute5tupleIJNS5_1CILi64EEENS7_ILi80EEENS7_ILi192EEEEEENS_6half_tEfNS_4arch4Sm80ELb0ELb1ELb0ELb1ELb0ELb0ELb1ELb0ELi2ELi4ELi2ELi2ELb0EEENS1_24CollectiveEpilogueBwdGQAISB_fSE_Li256ELb1ELb0EEENS1_19SingleTileSchedulerILb1ELb0ELb0ELi80EEEEEEEEEvNT_6ParamsE)
        /*0740*/ 	.word	0x00000000


	//----- nvinfo : EIATTR_MIN_STACK_SIZE
	.align		4
.L_320:
        /*0744*/ 	.byte	0x04, 0x12
        /*0746*/ 	.short	(.L_322 - .L_321)
	.align		4
.L_321:
        /*0748*/ 	.word	index@(_ZN7cutlass13device_kernelIN5flash19enable_sm80_to_sm89INS1_16FlashAttnBwdSm80INS1_25CollectiveMainloopBwdSm80ILi2ELi1EN4cute5tupleIJNS5_1CILi64EEENS7_ILi80EEENS7_ILi192EEEEEENS_6half_tEfNS_4arch4Sm80ELb0ELb1ELb0ELb1ELb1ELb0ELb1ELb0ELi2ELi4ELi2ELi2ELb0EEENS1_24CollectiveEpilogueBwdGQAISB_fSE_Li256ELb1ELb1EEENS1_19SingleTileSchedulerILb1ELb0ELb0ELi80EEEEEEEEEvNT_6ParamsE)
        /*074c*/ 	.word	0x00000000


	//----- nvinfo : EIATTR_MIN_STACK_SIZE
	.align		4
.L_322:
        /*0750*/ 	.byte	0x04, 0x12
        /*0752*/ 	.short	(.L_324 - .L_323)
	.align		4
.L_323:
        /*0754*/ 	.word	index@(_ZN7cutlass13device_kernelIN5flash19enable_sm80_to_sm89INS1_16FlashAttnBwdSm80INS1_25CollectiveMainloopBwdSm80ILi2ELi1EN4cute5tupleIJNS5_1CILi64EEENS7_ILi80EEENS7_ILi192EEEEEENS_6half_tEfNS_4arch4Sm80ELb1ELb0ELb0ELb0ELb0ELb0ELb1ELb0ELi2ELi4ELi2ELi2ELb0EEENS1_21CollectiveEpilogueBwdISB_SC_SE_Li256ELb0ELb1ELi4EEENS1_25SingleTileBwdLPTSchedulerILb0ELi80ELb0EEEEEEEEEvNT_6ParamsE)
        /*0758*/ 	.word	0x00000000


	//----- nvinfo : EIATTR_MIN_STACK_SIZE
	.align		4
.L_324:
        /*075c*/ 	.byte	0x04, 0x12
        /*075e*/ 	.short	(.L_326 - .L_325)
	.align		4
.L_325:
        /*0760*/ 	.word	index@(_ZN7cutlass13device_kernelIN5flash19enable_sm80_to_sm89INS1_16FlashAttnBwdSm80INS1_25CollectiveMainloopBwdSm80ILi2ELi1EN4cute5tupleIJNS5_1CILi64EEENS7_ILi80EEENS7_ILi192EEEEEENS_6half_tEfNS_4arch4Sm80ELb1ELb0ELb0ELb0ELb1ELb0ELb1ELb0ELi2ELi4ELi2ELi2ELb0EEENS1_21CollectiveEpilogueBwdISB_SC_SE_Li256ELb0ELb1ELi4EEENS1_25SingleTileBwdLPTSchedulerILb0ELi80ELb1EEEEEEEEEvNT_6ParamsE)
        /*0764*/ 	.word	0x00000010


	//----- nvinfo : EIATTR_MIN_STACK_SIZE
	.align		4
.L_326:
        /*0768*/ 	.byte	0x04, 0x12
        /*076a*/ 	.short	(.L_328 - .L_327)
	.align		4
.L_327:
        /*076c*/ 	.word	index@(_ZN7cutlass13device_kernelIN5flash19enable_sm80_to_sm89INS1_16FlashAttnBwdSm80INS1_25CollectiveMainloopBwdSm80ILi2ELi1EN4cute5tupleIJNS5_1CILi64EEENS7_ILi80EEENS7_ILi192EEEEEENS_6half_tEfNS_4arch4Sm80ELb1ELb0ELb0ELb0ELb0ELb0ELb1ELb0ELi2ELi4ELi2ELi2ELb0EEENS1_24CollectiveEpilogueBwdGQAISB_fSE_Li256ELb0ELb0EEENS1_25SingleTileBwdLPTSchedulerILb0ELi80ELb0EEEEEEEEEvNT_6ParamsE)
        /*0770*/ 	.word	0x00000000


	//----- nvinfo : EIATTR_MIN_STACK_SIZE
	.align		4
.L_328:
        /*0774*/ 	.byte	0x04, 0x12
        /*0776*/ 	.short	(.L_330 - .L_329)
	.align		4
.L_329:
        /*0778*/ 	.word	index@(_ZN7cutlass13device_kernelIN5flash19enable_sm80_to_sm89INS1_16FlashAttnBwdSm80INS1_25CollectiveMainloopBwdSm80ILi2ELi1EN4cute5tupleIJNS5_1CILi64EEENS7_ILi80EEENS7_ILi192EEEEEENS_6half_tEfNS_4arch4Sm80ELb1ELb0ELb0ELb0ELb1ELb0ELb1ELb0ELi2ELi4ELi2ELi2ELb0EEENS1_24CollectiveEpilogueBwdGQAISB_fSE_Li256ELb0ELb1EEENS1_25SingleTileBwdLPTSchedulerILb0ELi80ELb1EEEEEEEEEvNT_6ParamsE)
        /*077c*/ 	.word	0x00000000


	//----- nvinfo : EIATTR_MIN_STACK_SIZE
	.align		4
.L_330:
        /*0780*/ 	.byte	0x04, 0x12
        /*0782*/ 	.short	(.L_332 - .L_331)
	.align		4
.L_331:
        /*0784*/ 	.word	index@(_ZN7cutlass13device_kernelIN5flash22FlashAttnBwdPreprocessIN4cute5tupleIJNS3_1CILi64EEENS5_ILi192EEEEEENS_6half_tEfNS_4arch4Sm80ELb1ELb0EEEEEvNT_6ParamsE)
        /*0788*/ 	.word	0x00000000


	//----- nvinfo : EIATTR_MIN_STACK_SIZE
	.align		4
.L_332:
        /*078c*/ 	.byte	0x04, 0x12
        /*078e*/ 	.short	(.L_334 - .L_333)
	.align		4
.L_333:
        /*0790*/ 	.word	index@(_ZN7cutlass13device_kernelIN5flash19enable_sm80_to_sm89INS1_16FlashAttnBwdSm80INS1_25CollectiveMainloopBwdSm80ILi2ELi1EN4cute5tupleIJNS5_1CILi64EEENS7_ILi80EEENS7_ILi192EEEEEENS_6half_tEfNS_4arch4Sm80ELb1ELb0ELb0ELb1ELb0ELb0ELb1ELb0ELi2ELi4ELi2ELi2ELb0EEENS1_21CollectiveEpilogueBwdISB_SC_SE_Li256ELb1ELb1ELi4EEENS1_25SingleTileBwdLPTSchedulerILb1ELi80ELb0EEEEEEEEEvNT_6ParamsE)
        /*0794*/ 	.word	0x00000000


	//----- nvinfo : EIATTR_MIN_STACK_SIZE
	.align		4
.L_334:
        /*0798*/ 	.byte	0x04, 0x12
        /*079a*/ 	.short	(.L_336 - .L_335)
	.align		4
.L_335:
        /*079c*/ 	.word	index@(_ZN7cutlass13device_kernelIN5flash19enable_sm80_to_sm89INS1_16FlashAttnBwdSm80INS1_25CollectiveMainloopBwdSm80ILi2ELi1EN4cute5tupleIJNS5_1CILi64EEENS7_ILi80EEENS7_ILi192EEEEEENS_6half_tEfNS_4arch4Sm80ELb1ELb0ELb0ELb1ELb1ELb0ELb1ELb0ELi2ELi4ELi2ELi2ELb0EEENS1_21CollectiveEpilogueBwdISB_SC_SE_Li256ELb1ELb1ELi4EEENS1_25SingleTileBwdLPTSchedulerILb1ELi80ELb1EEEEEEEEEvNT_6ParamsE)
        /*07a0*/ 	.word	0x00000000


	//----- nvinfo : EIATTR_MIN_STACK_SIZE
	.align		4
.L_336:
        /*07a4*/ 	.byte	0x04, 0x12
        /*07a6*/ 	.short	(.L_338 - .L_337)
	.align		4
.L_337:
        /*07a8*/ 	.word	index@(_ZN7cutlass13device_kernelIN5flash19enable_sm80_to_sm89INS1_16FlashAttnBwdSm80INS1_25CollectiveMainloopBwdSm80ILi2ELi1EN4cute5tupleIJNS5_1CILi64EEENS7_ILi80EEENS7_ILi192EEEEEENS_6half_tEfNS_4arch4Sm80ELb1ELb0ELb0ELb1ELb0ELb0ELb1ELb0ELi2ELi4ELi2ELi2ELb0EEENS1_24CollectiveEpilogueBwdGQAISB_fSE_Li256ELb1ELb0EEENS1_25SingleTileBwdLPTSchedulerILb1ELi80ELb0EEEEEEEEEvNT_6ParamsE)
        /*07ac*/ 	.word	0x00000000


	//----- nvinfo : EIATTR_MIN_STACK_SIZE
	.align		4
.L_338:
        /*07b0*/ 	.byte	0x04, 0x12
        /*07b2*/ 	.short	(.L_340 - .L_339)
	.align		4
.L_339:
        /*07b4*/ 	.word	index@(_ZN7cutlass13device_kernelIN5flash32FlashAttnBwdPostprocessConvertdQIN4cute5tupleIJNS3_1CILi80EEENS5_ILi192EEEEEENS_6half_tEfNS_4arch4Sm80ELi256ENS3_8TiledMMAINS3_8MMA_AtomIJNS3_28SM80_16x8x16_F32F16F16F32_TNEEEENS3_6LayoutINS4_IJNS5_ILi4EEENS5_ILi2EEENS5_ILi1EEEEEENS4_IJSJ_SH_NS5_ILi0EEEEEEEENS4_IJNS5_ILi64EEENS5_ILi16EEESP_EEEEELb1EEEEEvNT_6ParamsE)
        /*07b8*/ 	.word	0x00000000


	//----- nvinfo : EIATTR_MIN_STACK_SIZE
	.align		4
.L_340:
        /*07bc*/ 	.byte	0x04, 0x12
        /*07be*/ 	.short	(.L_342 - .L_341)
	.align		4
.L_341:
        /*07c0*/ 	.word	index@(_ZN7cutlass13device_kernelIN5flash32FlashAttnBwdPostprocessConvertdQIN4cute5tupleIJNS3_1CILi64EEENS5_ILi192EEEEEENS_6half_tEfNS_4arch4Sm80ELi256ENS3_8TiledMMAINS3_8MMA_AtomIJNS3_28SM80_16x8x16_F32F16F16F32_TNEEEENS3_6LayoutINS4_IJNS5_ILi2EEENS5_ILi4EEENS5_ILi1EEEEEENS4_IJSJ_SH_NS5_ILi0EEEEEEEENS4_IJNS5_ILi32EEES6_NS5_ILi16EEEEEEEELb0EEEEEvNT_6ParamsE)
        /*07c4*/ 	.word	0x00000000


	//----- nvinfo : EIATTR_MIN_STACK_SIZE
	.align		4
.L_342:
        /*07c8*/ 	.byte	0x04, 0x12
        /*07ca*/ 	.short	(.L_344 - .L_343)
	.align		4
.L_343:
        /*07cc*/ 	.word	index@(_ZN7cutlass13device_kernelIN5flash19enable_sm80_to_sm89INS1_16FlashAttnBwdSm80INS1_25CollectiveMainloopBwdSm80ILi2ELi1EN4cute5tupleIJNS5_1CILi64EEENS7_ILi80EEENS7_ILi192EEEEEENS_6half_tEfNS_4arch4Sm80ELb1ELb0ELb0ELb1ELb1ELb0ELb1ELb0ELi2ELi4ELi2ELi2ELb0EEENS1_24CollectiveEpilogueBwdGQAISB_fSE_Li256ELb1ELb1EEENS1_25SingleTileBwdLPTSchedulerILb1ELi80ELb1EEEEEEEEEvNT_6ParamsE)
        /*07d0*/ 	.word	0x00000000


	//----- nvinfo : EIATTR_MIN_STACK_SIZE
	.align		4
.L_344:
        /*07d4*/ 	.byte	0x04, 0x12
        /*07d6*/ 	.short	(.L_346 - .L_345)
	.align		4
.L_345:
        /*07d8*/ 	.word	index@(_ZN7cutlass13device_kernelIN5flash22FlashAttnBwdPreprocessIN4cute5tupleIJNS3_1CILi64EEENS5_ILi192EEEEEENS_6half_tEfNS_4arch4Sm80ELb1ELb1EEEEEvNT_6ParamsE)
        /*07dc*/ 	.word	0x00000000
.L_346:


//--------------------- .nv.info._ZN7cutlass13device_kernelIN5flash19enable_sm80_to_sm89INS1_16FlashAttnBwdSm80INS1_25CollectiveMainloopBwdSm80ILi1ELi1EN4cute5tupleIJNS5_1CILi64EEES8_NS7_ILi192EEEEEENS_6half_tEfNS_4arch4Sm80ELb0ELb0ELb0ELb0ELb0ELb0ELb0ELb0ELi2ELi2ELi2ELi2ELb1EEENS1_21CollectiveEpilogueBwdISA_SB_SD_Li256ELb0ELb0ELi4EEENS1_19SingleTileSchedulerILb0ELb0ELb0ELi64EEEEEEEEEvNT_6ParamsE --------------------------
	.section	.nv.info._ZN7cutlass13device_kernelIN5flash19enable_sm80_to_sm89INS1_16FlashAttnBwdSm80INS1_25CollectiveMainloopBwdSm80ILi1ELi1EN4cute5tupleIJNS5_1CILi64EEES8_NS7_ILi192EEEEEENS_6half_tEfNS_4arch4Sm80ELb0ELb0ELb0ELb0ELb0ELb0ELb0ELb0ELi2ELi2ELi2ELi2ELb1EEENS1_21CollectiveEpilogueBwdISA_SB_SD_Li256ELb0ELb0ELi4EEENS1_19SingleTileSchedulerILb0ELb0ELb0ELi64EEEEEEEEEvNT_6ParamsE,"",@"SHT_CUDA_INFO"
	.sectionflags	@""
	.align	4


	//----- nvinfo : EIATTR_CUDA_API_VERSION
	.align		4
        /*0000*/ 	.byte	0x04, 0x37
        /*0002*/ 	.short	(.L_348 - .L_347)
.L_347:
        /*0004*/ 	.word	0x00000082


	//----- nvinfo : EIATTR_SW2861232_WAR
	.align		4
.L_348:
        /*0008*/ 	.byte	0x01, 0x35
	.zero		2


	//----- nvinfo : EIATTR_PARAM_CBANK
	.align		4
        /*000c*/ 	.byte	0x04, 0x0a
        /*000e*/ 	.short	(.L_350 - .L_349)
	.align		4
.L_349:
        /*0010*/ 	.word	index@(.nv.constant0._ZN7cutlass13device_kernelIN5flash19enable_sm80_to_sm89INS1_16FlashAttnBwdSm80INS1_25CollectiveMainloopBwdSm80ILi1ELi1EN4cute5tupleIJNS5_1CILi64EEES8_NS7_ILi192EEEEEENS_6half_tEfNS_4arch4Sm80ELb0ELb0ELb0ELb0ELb0ELb0ELb0ELb0ELi2ELi2ELi2ELi2ELb1EEENS1_21CollectiveEpilogueBwdISA_SB_SD_Li256ELb0ELb0ELi4EEENS1_19SingleTileSchedulerILb0ELb0ELb0ELi64EEEEEEEEEvNT_6ParamsE)
        /*0014*/ 	.short	0x0160
        /*0016*/ 	.short	0x0270


	//----- nvinfo : EIATTR_CBANK_PARAM_SIZE
	.align		4
.L_350:
        /*0018*/ 	.byte	0x03, 0x19
        /*001a*/ 	.short	0x0270


	//----- nvinfo : EIATTR_KPARAM_INFO
	.align		4
        /*001c*/ 	.byte	0x04, 0x17
        /*001e*/ 	.short	(.L_352 - .L_351)
.L_351:
        /*0020*/ 	.word	0x00000000
        /*0024*/ 	.short	0x0000
        /*0026*/ 	.short	0x0000
        /*0028*/ 	.byte	0x00, 0xf0, 0xc1, 0x09


	//----- nvinfo : EIATTR_MAXREG_COUNT
	.align		4
.L_352:
        /*002c*/ 	.byte	0x03, 0x1b
        /*002e*/ 	.short	0x00ff


	//----- nvinfo : EIATTR_NUM_BARRIERS
	.align		4
        /*0030*/ 	.byte	0x02, 0x4c
        /*0032*/ 	.byte	0x02
	.zero		1


	//----- nvinfo : EIATTR_ANNOTATIONS
	.align		4
        /*0034*/ 	.byte	0x04, 0x55
        /*0036*/ 	.short	(.L_354 - .L_353)


	//   ....[0]....
.L_353:
        /*0038*/ 	.word	0x00000001
        /*003c*/ 	.byte	0xa0, 0x05, 0x00, 0x00, 0x01, 0x00, 0x00, 0x00, 0x10, 0x1b, 0x00, 0x00, 0x01, 0x00, 0x00, 0x00
        /*004c*/ 	.byte	0x60, 0x3f, 0x00, 0x00, 0x01, 0x00, 0x00, 0x00, 0xe0, 0x43, 0x00, 0x00


	//----- nvinfo : EIATTR_MERCURY_ISA_VERSION
	.align		4
.L_354:
        /*0058*/ 	.byte	0x03, 0x5f
        /*005a*/ 	.short	0x0000


	//----- nvinfo : EIATTR_EXIT_INSTR_OFFSETS
	.align		4
        /*005c*/ 	.byte	0x04, 0x1c
        /*005e*/ 	.short	(.L_356 - .L_355)


	//   ....[0]....
.L_355:
        /*0060*/ 	.word	0x00000040


	//   ....[1]....
        /*0064*/ 	.word	0x00005bc0


	//   ....[2]....
        /*0068*/ 	.word	0x00005cb0


	//   ....[3]....
        /*006c*/ 	.word	0x00005cd0


	//----- nvinfo : EIATTR_CTAIDZ_USED
	.align		4
.L_356:
        /*0070*/ 	.byte	0x01, 0x04
	.zero		2


	//----- nvinfo : EIATTR_MAX_THREADS
	.align		4
        /*0074*/ 	.byte	0x04, 0x05
        /*0076*/ 	.short	(.L_358 - .L_357)
.L_357:
        /*0078*/ 	.word	0x00000100
        /*007c*/ 	.word	0x00000001
        /*0080*/ 	.word	0x00000001


	//----- nvinfo : EIATTR_CRS_STACK_SIZE
	.align		4
.L_358:
        /*0084*/ 	.byte	0x04, 0x1e
        /*0086*/ 	.short	(.L_360 - .L_359)
.L_359:
        /*0088*/ 	.word	0x00000000
.L_360:


//--------------------- .nv.info._ZN7cutlass13device_kernelIN5flash19enable_sm80_to_sm89INS1_16FlashAttnBwdSm80INS1_25CollectiveMainloopBwdSm80ILi1ELi1EN4cute5tupleIJNS5_1CILi64EEES8_NS7_ILi192EEEEEENS_6half_tEfNS_4arch4Sm80ELb0ELb0ELb0ELb0ELb1ELb0ELb0ELb0ELi2ELi2ELi2ELi2ELb1EEENS1_21CollectiveEpilogueBwdISA_SB_SD_Li256ELb0ELb0ELi4EEENS1_19SingleTileSchedulerILb0ELb0ELb0ELi64EEEEEEEEEvNT_6ParamsE --------------------------
	.section	.nv.info._ZN7cutlass13device_kernelIN5flash19enable_sm80_to_sm89INS1_16FlashAttnBwdSm80INS1_25CollectiveMainloopBwdSm80ILi1ELi1EN4cute5tupleIJNS5_1CILi64EEES8_NS7_ILi192EEEEEENS_6half_tEfNS_4arch4Sm80ELb0ELb0ELb0ELb0ELb1ELb0ELb0ELb0ELi2ELi2ELi2ELi2ELb1EEENS1_21CollectiveEpilogueBwdISA_SB_SD_Li256ELb0ELb0ELi4EEENS1_19SingleTileSchedulerILb0ELb0ELb0ELi64EEEEEEEEEvNT_6ParamsE,"",@"SHT_CUDA_INFO"
	.sectionflags	@""
	.align	4


	//----- nvinfo : EIATTR_CUDA_API_VERSION
	.align		4
        /*0000*/ 	.byte	0x04, 0x37
        /*0002*/ 	.short	(.L_362 - .L_361)
.L_361:
        /*0004*/ 	.word	0x00000082


	//----- nvinfo : EIATTR_SW2861232_WAR
	.align		4
.L_362:
        /*0008*/ 	.byte	0x01, 0x35
	.zero		2


	//----- nvinfo : EIATTR_PARAM_CBANK
	.align		4
        /*000c*/ 	.byte	0x04, 0x0a
        /*000e*/ 	.short	(.L_364 - .L_363)
	.align		4
.L_363:
        /*0010*/ 	.word	index@(.nv.constant0._ZN7cutlass13device_kernelIN5flash19enable_sm80_to_sm89INS1_16FlashAttnBwdSm80INS1_25CollectiveMainloopBwdSm80ILi1ELi1EN4cute5tupleIJNS5_1CILi64EEES8_NS7_ILi192EEEEEENS_6half_tEfNS_4arch4Sm80ELb0ELb0ELb0ELb0ELb1ELb0ELb0ELb0ELi2ELi2ELi2ELi2ELb1EEENS1_21CollectiveEpilogueBwdISA_SB_SD_Li256ELb0ELb0ELi4EEENS1_19SingleTileSchedulerILb0ELb0ELb0ELi64EEEEEEEEEvNT_6ParamsE)
        /*0014*/ 	.short	0x0160
        /*0016*/ 	.short	0x0270


	//----- nvinfo : EIATTR_CBANK_PARAM_SIZE
	.align		4
.L_364:
        /*0018*/ 	.byte	0x03, 0x19
        /*001a*/ 	.short	0x0270


	//----- nvinfo : EIATTR_KPARAM_INFO
	.align		4
        /*001c*/ 	.byte	0x04, 0x17
        /*001e*/ 	.short	(.L_366 - .L_365)
.L_365:
        /*0020*/ 	.word	0x00000000
        /*0024*/ 	.short	0x0000
        /*0026*/ 	.short	0x0000
        /*0028*/ 	.byte	0x00, 0xf0, 0xc1, 0x09


	//----- nvinfo : EIATTR_MAXREG_COUNT
	.align		4
.L_366:
        /*002c*/ 	.byte	0x03, 0x1b
        /*002e*/ 	.short	0x00ff


	//----- nvinfo : EIATTR_NUM_BARRIERS
	.align		4
        /*0030*/ 	.byte	0x02, 0x4c
        /*0032*/ 	.byte	0x02
	.zero		1


	//----- nvinfo : EIATTR_ANNOTATIONS
	.align		4
        /*0034*/ 	.byte	0x04, 0x55
        /*0036*/ 	.short	(.L_368 - .L_367)


	//   ....[0]....
.L_367:
        /*0038*/ 	.word	0x00000001
        /*003c*/ 	.byte	0xa0, 0x05, 0x00, 0x00, 0x01, 0x00, 0x00, 0x00, 0x10, 0x1b, 0x00, 0x00, 0x01, 0x00, 0x00, 0x00
        /*004c*/ 	.byte	0x60, 0x3f, 0x00, 0x00, 0x01, 0x00, 0x00, 0x00, 0xe0, 0x43, 0x00, 0x00


	//----- nvinfo : EIATTR_MERCURY_ISA_VERSION
	.align		4
.L_368:
        /*0058*/ 	.byte	0x03, 0x5f
        /*005a*/ 	.short	0x0000


	//----- nvinfo : EIATTR_EXIT_INSTR_OFFSETS
	.align		4
        /*005c*/ 	.byte	0x04, 0x1c
        /*005e*/ 	.short	(.L_370 - .L_369)


	//   ....[0]....
.L_369:
        /*0060*/ 	.word	0x00000040


	//   ....[1]....
        /*0064*/ 	.word	0x00005bc0


	//   ....[2]....
        /*0068*/ 	.word	0x00005cb0


	//   ....[3]....
        /*006c*/ 	.word	0x00005cd0


	//----- nvinfo : EIATTR_CTAIDZ_USED
	.align		4
.L_370:
        /*0070*/ 	.byte	0x01, 0x04
	.zero		2


	//----- nvinfo : EIATTR_MAX_THREADS
	.align		4
        /*0074*/ 	.byte	0x04, 0x05
        /*0076*/ 	.short	(.L_372 - .L_371)
.L_371:
        /*0078*/ 	.word	0x00000100
        /*007c*/ 	.word	0x00000001
        /*0080*/ 	.word	0x00000001


	//----- nvinfo : EIATTR_CRS_STACK_SIZE
	.align		4
.L_372:
        /*0084*/ 	.byte	0x04, 0x1e
        /*0086*/ 	.short	(.L_374 - .L_373)
.L_373:
        /*0088*/ 	.word	0x00000000
.L_374:


//--------------------- .nv.info._ZN7cutlass13device_kernelIN5flash19enable_sm80_to_sm89INS1_16FlashAttnBwdSm80INS1_25CollectiveMainloopBwdSm80ILi1ELi1EN4cute5tupleIJNS5_1CILi64EEES8_NS7_ILi192EEEEEENS_6half_tEfNS_4arch4Sm80ELb0ELb0ELb0ELb0ELb0ELb0ELb0ELb0ELi2ELi2ELi2ELi2ELb1EEENS1_24CollectiveEpilogueBwdGQAISA_fSD_Li256ELb0ELb0EEENS1_19SingleTileSchedulerILb0ELb0ELb0ELi64EEEEEEEEEvNT_6ParamsE --------------------------
	.section	.nv.info._ZN7cutlass13device_kernelIN5flash19enable_sm80_to_sm89INS1_16FlashAttnBwdSm80INS1_25CollectiveMainloopBwdSm80ILi1ELi1EN4cute5tupleIJNS5_1CILi64EEES8_NS7_ILi192EEEEEENS_6half_tEfNS_4arch4Sm80ELb0ELb0ELb0ELb0ELb0ELb0ELb0ELb0ELi2ELi2ELi2ELi2ELb1EEENS1_24CollectiveEpilogueBwdGQAISA_fSD_Li256ELb0ELb0EEENS1_19SingleTileSchedulerILb0ELb0ELb0ELi64EEEEEEEEEvNT_6ParamsE,"",@"SHT_CUDA_INFO"
	.sectionflags	@""
	.align	4


	//----- nvinfo : EIATTR_CUDA_API_VERSION
	.align		4
        /*0000*/ 	.byte	0x04, 0x37
        /*0002*/ 	.short	(.L_376 - .L_375)
.L_375:
        /*0004*/ 	.word	0x00000082


	//----- nvinfo : EIATTR_SW2861232_WAR
	.align		4
.L_376:
        /*0008*/ 	.byte	0x01, 0x35
	.zero		2


	//----- nvinfo : EIATTR_PARAM_CBANK
	.align		4
        /*000c*/ 	.byte	0x04, 0x0a
        /*000e*/ 	.short	(.L_378 - .L_377)
	.align		4
.L_377:
        /*0010*/ 	.word	index@(.nv.constant0._ZN7cutlass13device_kernelIN5flash19enable_sm80_to_sm89INS1_16FlashAttnBwdSm80INS1_25CollectiveMainloopBwdSm80ILi1ELi1EN4cute5tupleIJNS5_1CILi64EEES8_NS7_ILi192EEEEEENS_6half_tEfNS_4arch4Sm80ELb0ELb0ELb0ELb0ELb0ELb0ELb0ELb0ELi2ELi2ELi2ELi2ELb1EEENS1_24CollectiveEpilogueBwdGQAISA_fSD_Li256ELb0ELb0EEENS1_19SingleTileSchedulerILb0ELb0ELb0ELi64EEEEEEEEEvNT_6ParamsE)
        /*0014*/ 	.short	0x0160
        /*0016*/ 	.short	0x0278


	//----- nvinfo : EIATTR_CBANK_PARAM_SIZE
	.align		4
.L_378:
        /*0018*/ 	.byte	0x03, 0x19
        /*001a*/ 	.short	0x0278


	//----- nvinfo : EIATTR_KPARAM_INFO
	.align		4
        /*001c*/ 	.byte	0x04, 0x17
        /*001e*/ 	.short	(.L_380 - .L_379)
.L_379:
        /*0020*/ 	.word	0x00000000
        /*0024*/ 	.short	0x0000
        /*0026*/ 	.short	0x0000
        /*0028*/ 	.byte	0x00, 0xf0, 0xe1, 0x09


	//----- nvinfo : EIATTR_MAXREG_COUNT
	.align		4
.L_380:
        /*002c*/ 	.byte	0x03, 0x1b
        /*002e*/ 	.short	0x00ff


	//----- nvinfo : EIATTR_NUM_BARRIERS
	.align		4
        /*0030*/ 	.byte	0x02, 0x4c
        /*0032*/ 	.byte	0x02
	.zero		1


	//----- nvinfo : EIATTR_MERCURY_ISA_VERSION
	.align		4
        /*0034*/ 	.byte	0x03, 0x5f
        /*0036*/ 	.short	0x0000


	//----- nvinfo : EIATTR_EXIT_INSTR_OFFSETS
	.align		4
        /*0038*/ 	.byte	0x04, 0x1c
        /*003a*/ 	.short	(.L_382 - .L_381)


	//   ....[0]....
.L_381:
        /*003c*/ 	.word	0x00000030


	//   ....[1]....
        /*0040*/ 	.word	0x000054f0


	//----- nvinfo : EIATTR_CTAIDZ_USED
	.align		4
.L_382:
        /*0044*/ 	.byte	0x01, 0x04
	.zero		2


	//----- nvinfo : EIATTR_MAX_THREADS
	.align		4
        /*0048*/ 	.byte	0x04, 0x05
        /*004a*/ 	.short	(.L_384 - .L_383)
.L_383:
        /*004c*/ 	.word	0x00000100
        /*0050*/ 	.word	0x00000001
        /*0054*/ 	.word	0x00000001
.L_384:


//--------------------- .nv.info._ZN7cutlass13device_kernelIN5flash19enable_sm80_to_sm89INS1_16FlashAttnBwdSm80INS1_25CollectiveMainloopBwdSm80ILi1ELi1EN4cute5tupleIJNS5_1CILi64EEES8_NS7_ILi192EEEEEENS_6half_tEfNS_4arch4Sm80ELb0ELb0ELb0ELb0ELb1ELb0ELb0ELb0ELi2ELi2ELi2ELi2ELb1EEENS1_24CollectiveEpilogueBwdGQAISA_fSD_Li256ELb0ELb1EEENS1_19SingleTileSchedulerILb0ELb0ELb0ELi64EEEEEEEEEvNT_6ParamsE --------------------------
	.section	.nv.info._ZN7cutlass13device_kernelIN5flash19enable_sm80_to_sm89INS1_16FlashAttnBwdSm80INS1_25CollectiveMainloopBwdSm80ILi1ELi1EN4cute5tupleIJNS5_1CILi64EEES8_NS7_ILi192EEEEEENS_6half_tEfNS_4arch4Sm80ELb0ELb0ELb0ELb0ELb1ELb0ELb0ELb0ELi2ELi2ELi2ELi2ELb1EEENS1_24CollectiveEpilogueBwdGQAISA_fSD_Li256ELb0ELb1EEENS1_19SingleTileSchedulerILb0ELb0ELb0ELi64EEEEEEEEEvNT_6ParamsE,"",@"SHT_CUDA_INFO"
	.sectionflags	@""
	.align	4


	//----- nvinfo : EIATTR_CUDA_API_VERSION
	.align		4
        /*0000*/ 	.byte	0x04, 0x37
        /*0002*/ 	.short	(.L_386 - .L_385)
.L_385:
        /*0004*/ 	.word	0x00000082


	//----- nvinfo : EIATTR_SW2861232_WAR
	.align		4
.L_386:
        /*0008*/ 	.byte	0x01, 0x35
	.zero		2


	//----- nvinfo : EIATTR_PARAM_CBANK
	.align		4
        /*000c*/ 	.byte	0x04, 0x0a
        /*000e*/ 	.short	(.L_388 - .L_387)
	.align		4
.L_387:
        /*0010*/ 	.word	index@(.nv.constant0._ZN7cutlass13device_kernelIN5flash19enable_sm80_to_sm89INS1_16FlashAttnBwdSm80INS1_25CollectiveMainloopBwdSm80ILi1ELi1EN4cute5tupleIJNS5_1CILi64EEES8_NS7_ILi192EEEEEENS_6half_tEfNS_4arch4Sm80ELb0ELb0ELb0ELb0ELb1ELb0ELb0ELb0ELi2ELi2ELi2ELi2ELb1EEENS1_24CollectiveEpilogueBwdGQAISA_fSD_Li256ELb0ELb1EEENS1_19SingleTileSchedulerILb0ELb0ELb0ELi64EEEEEEEEEvNT_6ParamsE)
        /*0014*/ 	.short	0x0160
        /*0016*/ 	.short	0x0278


	//----- nvinfo : EIATTR_CBANK_PARAM_SIZE
	.align		4
.L_388:
        /*0018*/ 	.byte	0x03, 0x19
        /*001a*/ 	.short	0x0278


	//----- nvinfo : EIATTR_KPARAM_INFO
	.align		4
        /*001c*/ 	.byte	0x04, 0x17
        /*001e*/ 	.short	(.L_390 - .L_389)
.L_389:
        /*0020*/ 	.word	0x00000000
        /*0024*/ 	.short	0x0000
        /*0026*/ 	.short	0x0000
        /*0028*/ 	.byte	0x00, 0xf0, 0xe1, 0x09


	//----- nvinfo : EIATTR_MAXREG_COUNT
	.align		4
.L_390:
        /*002c*/ 	.byte	0x03, 0x1b
        /*002e*/ 	.short	0x00ff


	//----- nvinfo : EIATTR_NUM_BARRIERS
	.align		4
        /*0030*/ 	.byte	0x02, 0x4c
        /*0032*/ 	.byte	0x02
	.zero		1


	//----- nvinfo : EIATTR_MERCURY_ISA_VERSION
	.align		4
        /*0034*/ 	.byte	0x03, 0x5f
        /*0036*/ 	.short	0x0000


	//----- nvinfo : EIATTR_COOP_GROUP_MASK_REGIDS
	.align		4
        /*0038*/ 	.byte	0x04, 0x29
        /*003a*/ 	.short	(.L_392 - .L_391)


	//   ....[0]....
.L_391:
        /*003c*/ 	.word	0xffffffff


	//   ....[1]....
        /*0040*/ 	.word	0xffffffff


	//   ....[2]....
        /*0044*/ 	.word	0xffffffff


	//   ....[3]....
        /*0048*/ 	.word	0xffffffff


	//   ....[4]....
        /*004c*/ 	.word	0xffffffff


	//   ....[5]....
        /*0050*/ 	.word	0xffffffff


	//   ....[6]....
        /*0054*/ 	.word	0xffffffff


	//   ....[7]....
        /*0058*/ 	.word	0xffffffff


	//----- nvinfo : EIATTR_COOP_GROUP_INSTR_OFFSETS
	.align		4
.L_392:
        /*005c*/ 	.byte	0x04, 0x28
        /*005e*/ 	.short	(.L_394 - .L_393)


	//   ....[0]....
.L_393:
        /*0060*/ 	.word	0x00004e90


	//   ....[1]....
        /*0064*/ 	.word	0x00004ed0


	//   ....[2]....
        /*0068*/ 	.word	0x00005300


	//   ....[3]....
        /*006c*/ 	.word	0x00005310


	//   ....[4]....
        /*0070*/ 	.word	0x000054d0


	//   ....[5]....
        /*0074*/ 	.word	0x000055c0


	//   ....[6]....
        /*0078*/ 	.word	0x000058f0


	//   ....[7]....
        /*007c*/ 	.word	0x00005900


	//----- nvinfo : EIATTR_EXIT_INSTR_OFFSETS
	.align		4
.L_394:
        /*0080*/ 	.byte	0x04, 0x1c
        /*0082*/ 	.short	(.L_396 - .L_395)


	//   ....[0]....
.L_395:
        /*0084*/ 	.word	0x00000030


	//   ....[1]....
        /*0088*/ 	.word	0x00005910


	//   ....[2]....
        /*008c*/ 	.word	0x000059b0


	//----- nvinfo : EIATTR_CTAIDZ_USED
	.align		4
.L_396:
        /*0090*/ 	.byte	0x01, 0x04
	.zero		2


	//----- nvinfo : EIATTR_MAX_THREADS
	.align		4
        /*0094*/ 	.byte	0x04, 0x05
        /*0096*/ 	.short	(.L_398 - .L_397)
.L_397:
        /*0098*/ 	.word	0x00000100
        /*009c*/ 	.word	0x00000001
        /*00a0*/ 	.word	0x00000001


	//----- nvinfo : EIATTR_CRS_STACK_SIZE
	.align		4
.L_398:
        /*00a4*/ 	.byte	0x04, 0x1e
        /*00a6*/ 	.short	(.L_400 - .L_399)
.L_399:
        /*00a8*/ 	.word	0x00000000
.L_400:


//--------------------- .nv.info._ZN7cutlass13device_kernelIN5flash19enable_sm80_to_sm89INS1_16FlashAttnBwdSm80INS1_25CollectiveMainloopBwdSm80ILi1ELi1EN4cute5tupleIJNS5_1CILi64EEES8_NS7_ILi192EEEEEENS_6half_tEfNS_4arch4Sm80ELb0ELb0ELb0ELb1ELb0ELb0ELb0ELb0ELi2ELi2ELi2ELi2ELb1EEENS1_21CollectiveEpilogueBwdISA_SB_SD_Li256ELb1ELb0ELi4EEENS1_19SingleTileSchedulerILb1ELb0ELb0ELi64EEEEEEEEEvNT_6ParamsE --------------------------
	.section	.nv.info._ZN7cutlass13device_kernelIN5flash19enable_sm80_to_sm89INS1_16FlashAttnBwdSm80INS1_25CollectiveMainloopBwdSm80ILi1ELi1EN4cute5tupleIJNS5_1CILi64EEES8_NS7_ILi192EEEEEENS_6half_tEfNS_4arch4Sm80ELb0ELb0ELb0ELb1ELb0ELb0ELb0ELb0ELi2ELi2ELi2ELi2ELb1EEENS1_21CollectiveEpilogueBwdISA_SB_SD_Li256ELb1ELb0ELi4EEENS1_19SingleTileSchedulerILb1ELb0ELb0ELi64EEEEEEEEEvNT_6ParamsE,"",@"SHT_CUDA_INFO"
	.sectionflags	@""
	.align	4


	//----- nvinfo : EIATTR_CUDA_API_VERSION
	.align		4
        /*0000*/ 	.byte	0x04, 0x37
        /*0002*/ 	.short	(.L_402 - .L_401)
.L_401:
        /*0004*/ 	.word	0x00000082


	//----- nvinfo : EIATTR_SW2861232_WAR
	.align		4
.L_402:
        /*0008*/ 	.byte	0x01, 0x35
	.zero		2


	//----- nvinfo : EIATTR_PARAM_CBANK
	.align		4
        /*000c*/ 	.byte	0x04, 0x0a
        /*000e*/ 	.short	(.L_404 - .L_403)
	.align		4
.L_403:
        /*0010*/ 	.word	index@(.nv.constant0._ZN7cutlass13device_kernelIN5flash19enable_sm80_to_sm89INS1_16FlashAttnBwdSm80INS1_25CollectiveMainloopBwdSm80ILi1ELi1EN4cute5tupleIJNS5_1CILi64EEES8_NS7_ILi192EEEEEENS_6half_tEfNS_4arch4Sm80ELb0ELb0ELb0ELb1ELb0ELb0ELb0ELb0ELi2ELi2ELi2ELi2ELb1EEENS1_21CollectiveEpilogueBwdISA_SB_SD_Li256ELb1ELb0ELi4EEENS1_19SingleTileSchedulerILb1ELb0ELb0ELi64EEEEEEEEEvNT_6ParamsE)
        /*0014*/ 	.short	0x0160
        /*0016*/ 	.short	0x0270


	//----- nvinfo : EIATTR_CBANK_PARAM_SIZE
	.align		4
.L_404:
        /*0018*/ 	.byte	0x03, 0x19
        /*001a*/ 	.short	0x0270


	//----- nvinfo : EIATTR_KPARAM_INFO
	.align		4
        /*001c*/ 	.byte	0x04, 0x17
        /*001e*/ 	.short	(.L_406 - .L_405)
.L_405:
        /*0020*/ 	.word	0x00000000
        /*0024*/ 	.short	0x0000
        /*0026*/ 	.short	0x0000
        /*0028*/ 	.byte	0x00, 0xf0, 0xc1, 0x09


	//----- nvinfo : EIATTR_MAXREG_COUNT
	.align		4
.L_406:
        /*002c*/ 	.byte	0x03, 0x1b
        /*002e*/ 	.short	0x00ff


	//----- nvinfo : EIATTR_NUM_BARRIERS
	.align		4
        /*0030*/ 	.byte	0x02, 0x4c
        /*0032*/ 	.byte	0x02
	.zero		1


	//----- nvinfo : EIATTR_MERCURY_ISA_VERSION
	.align		4
        /*0034*/ 	.byte	0x03, 0x5f
        /*0036*/ 	.short	0x0000


	//----- nvinfo : EIATTR_COOP_GROUP_MASK_REGIDS
	.align		4
        /*0038*/ 	.byte	0x04, 0x29
        /*003a*/ 	.short	(.L_408 - .L_407)


	//   ....[0]....
.L_407:
        /*003c*/ 	.word	0xffffffff


	//----- nvinfo : EIATTR_COOP_GROUP_INSTR_OFFSETS
	.align		4
.L_408:
        /*0040*/ 	.byte	0x04, 0x28
        /*0042*/ 	.short	(.L_410 - .L_409)


	//   ....[0]....
.L_409:
        /*0044*/ 	.word	0x00000090


	//----- nvinfo : EIATTR_EXIT_INSTR_OFFSETS
	.align		4
.L_410:
        /*0048*/ 	.byte	0x04, 0x1c
        /*004a*/ 	.short	(.L_412 - .L_411)


	//   ....[0]....
.L_411:
        /*004c*/ 	.word	0x00000300


	//   ....[1]....
        /*0050*/ 	.word	0x00006030


	//   ....[2]....
        /*0054*/ 	.word	0x00006130


	//   ....[3]....
        /*0058*/ 	.word	0x00006150


	//   ....[4]....
        /*005c*/ 	.word	0x00006800


	//   ....[5]....
        /*0060*/ 	.word	0x000068f0


	//   ....[6]....
        /*0064*/ 	.word	0x00006910


	//----- nvinfo : EIATTR_CTAIDZ_USED
	.align		4
.L_412:
        /*0068*/ 	.byte	0x01, 0x04
	.zero		2


	//----- nvinfo : EIATTR_MAX_THREADS
	.align		4
        /*006c*/ 	.byte	0x04, 0x05
        /*006e*/ 	.short	(.L_414 - .L_413)
.L_413:
        /*0070*/ 	.word	0x00000100
        /*0074*/ 	.word	0x00000001
        /*0078*/ 	.word	0x00000001


	//----- nvinfo : EIATTR_CRS_STACK_SIZE
	.align		4
.L_414:
        /*007c*/ 	.byte	0x04, 0x1e
        /*007e*/ 	.short	(.L_416 - .L_415)
.L_415:
        /*0080*/ 	.word	0x00000000
.L_416:


//--------------------- .nv.info._ZN7cutlass13device_kernelIN5flash19enable_sm80_to_sm89INS1_16FlashAttnBwdSm80INS1_25CollectiveMainloopBwdSm80ILi1ELi1EN4cute5tupleIJNS5_1CILi64EEES8_NS7_ILi192EEEEEENS_6half_tEfNS_4arch4Sm80ELb0ELb0ELb0ELb1ELb1ELb0ELb0ELb0ELi2ELi2ELi2ELi2ELb1EEENS1_21CollectiveEpilogueBwdISA_SB_SD_Li256ELb1ELb0ELi4EEENS1_19SingleTileSchedulerILb1ELb0ELb0ELi64EEEEEEEEEvNT_6ParamsE --------------------------
	.section	.nv.info._ZN7cutlass13device_kernelIN5flash19enable_sm80_to_sm89INS1_16FlashAttnBwdSm80INS1_25CollectiveMainloopBwdSm80ILi1ELi1EN4cute5tupleIJNS5_1CILi64EEES8_NS7_ILi192EEEEEENS_6half_tEfNS_4arch4Sm80ELb0ELb0ELb0ELb1ELb1ELb0ELb0ELb0ELi2ELi2ELi2ELi2ELb1EEENS1_21CollectiveEpilogueBwdISA_SB_SD_Li256ELb1ELb0ELi4EEENS1_19SingleTileSchedulerILb1ELb0ELb0ELi64EEEEEEEEEvNT_6ParamsE,"",@"SHT_CUDA_INFO"
	.sectionflags	@""
	.align	4


	//----- nvinfo : EIATTR_CUDA_API_VERSION
	.align		4
        /*0000*/ 	.byte	0x04, 0x37
        /*0002*/ 	.short	(.L_418 - .L_417)
.L_417:
        /*0004*/ 	.word	0x00000082


	//----- nvinfo : EIATTR_SW2861232_WAR
	.align		4
.L_418:
        /*0008*/ 	.byte	0x01, 0x35
	.zero		2


	//----- nvinfo : EIATTR_PARAM_CBANK
	.align		4
        /*000c*/ 	.byte	0x04, 0x0a
        /*000e*/ 	.short	(.L_420 - .L_419)
	.align		4
.L_419:
        /*0010*/ 	.word	index@(.nv.constant0._ZN7cutlass13device_kernelIN5flash19enable_sm80_to_sm89INS1_16FlashAttnBwdSm80INS1_25CollectiveMainloopBwdSm80ILi1ELi1EN4cute5tupleIJNS5_1CILi64EEES8_NS7_ILi192EEEEEENS_6half_tEfNS_4arch4Sm80ELb0ELb0ELb0ELb1ELb1ELb0ELb0ELb0ELi2ELi2ELi2ELi2ELb1EEENS1_21CollectiveEpilogueBwdISA_SB_SD_Li256ELb1ELb0ELi4EEENS1_19SingleTileSchedulerILb1ELb0ELb0ELi64EEEEEEEEEvNT_6ParamsE)
        /*0014*/ 	.short	0x0160
        /*0016*/ 	.short	0x0270


	//----- nvinfo : EIATTR_CBANK_PARAM_SIZE
	.align		4
.L_420:
        /*0018*/ 	.byte	0x03, 0x19
        /*001a*/ 	.short	0x0270


	//----- nvinfo : EIATTR_KPARAM_INFO
	.align		4
        /*001c*/ 	.byte	0x04, 0x17
        /*001e*/ 	.short	(.L_422 - .L_421)
.L_421:
        /*0020*/ 	.word	0x00000000
        /*0024*/ 	.short	0x0000
        /*0026*/ 	.short	0x0000
        /*0028*/ 	.byte	0x00, 0xf0, 0xc1, 0x09


	//----- nvinfo : EIATTR_MAXREG_COUNT
	.align		4
.L_422:
        /*002c*/ 	.byte	0x03, 0x1b
        /*002e*/ 	.short	0x00ff


	//----- nvinfo : EIATTR_NUM_BARRIERS
	.align		4
        /*0030*/ 	.byte	0x02, 0x4c
        /*0032*/ 	.byte	0x02
	.zero		1


	//----- nvinfo : EIATTR_MERCURY_ISA_VERSION
	.align		4
        /*0034*/ 	.byte	0x03, 0x5f
        /*0036*/ 	.short	0x0000


	//----- nvinfo : EIATTR_COOP_GROUP_MASK_REGIDS
	.align		4
        /*0038*/ 	.byte	0x04, 0x29
        /*003a*/ 	.short	(.L_424 - .L_423)


	//   ....[0]....
.L_423:
        /*003c*/ 	.word	0xffffffff


	//----- nvinfo : EIATTR_COOP_GROUP_INSTR_OFFSETS
	.align		4
.L_424:
        /*0040*/ 	.byte	0x04, 0x28
        /*0042*/ 	.short	(.L_426 - .L_425)


	//   ....[0]....
.L_425:
        /*0044*/ 	.word	0x00000090


	//----- nvinfo : EIATTR_EXIT_INSTR_OFFSETS
	.align		4
.L_426:
        /*0048*/ 	.byte	0x04, 0x1c
        /*004a*/ 	.short	(.L_428 - .L_427)


	//   ....[0]....
.L_427:
        /*004c*/ 	.word	0x00000300


	//   ....[1]....
        /*0050*/ 	.word	0x00006030


	//   ....[2]....
        /*0054*/ 	.word	0x00006130


	//   ....[3]....
        /*0058*/ 	.word	0x00006150


	//   ....[4]....
        /*005c*/ 	.word	0x00006800


	//   ....[5]....
        /*0060*/ 	.word	0x000068f0


	//   ....[6]....
        /*0064*/ 	.word	0x00006910


	//----- nvinfo : EIATTR_CTAIDZ_USED
	.align		4
.L_428:
        /*0068*/ 	.byte	0x01, 0x04
	.zero		2


	//----- nvinfo : EIATTR_MAX_THREADS
	.align		4
        /*006c*/ 	.byte	0x04, 0x05
        /*006e*/ 	.short	(.L_430 - .L_429)
.L_429:
        /*0070*/ 	.word	0x00000100
        /*0074*/ 	.word	0x00000001
        /*0078*/ 	.word	0x00000001


	//----- nvinfo : EIATTR_CRS_STACK_SIZE
	.align		4
.L_430:
        /*007c*/ 	.byte	0x04, 0x1e
        /*007e*/ 	.short	(.L_432 - .L_431)
.L_431:
        /*0080*/ 	.word	0x00000000
.L_432:


//--------------------- .nv.info._ZN7cutlass13device_kernelIN5flash19enable_sm80_to_sm89INS1_16FlashAttnBwdSm80INS1_25CollectiveMainloopBwdSm80ILi1ELi1EN4cute5tupleIJNS5_1CILi64EEES8_NS7_ILi192EEEEEENS_6half_tEfNS_4arch4Sm80ELb0ELb0ELb0ELb1ELb0ELb0ELb0ELb0ELi2ELi2ELi2ELi2ELb1EEENS1_24CollectiveEpilogueBwdGQAISA_fSD_Li256ELb1ELb0EEENS1_19SingleTileSchedulerILb1ELb0ELb0ELi64EEEEEEEEEvNT_6ParamsE --------------------------
	.section	.nv.info._ZN7cutlass13device_kernelIN5flash19enable_sm80_to_sm89INS1_16FlashAttnBwdSm80INS1_25CollectiveMainloopBwdSm80ILi1ELi1EN4cute5tupleIJNS5_1CILi64EEES8_NS7_ILi192EEEEEENS_6half_tEfNS_4arch4Sm80ELb0ELb0ELb0ELb1ELb0ELb0ELb0ELb0ELi2ELi2ELi2ELi2ELb1EEENS1_24CollectiveEpilogueBwdGQAISA_fSD_Li256ELb1ELb0EEENS1_19SingleTileSchedulerILb1ELb0ELb0ELi64EEEEEEEEEvNT_6ParamsE,"",@"SHT_CUDA_INFO"
	.sectionflags	@""
	.align	4


	//----- nvinfo : EIATTR_CUDA_API_VERSION
	.align		4
        /*0000*/ 	.byte	0x04, 0x37
        /*0002*/ 	.short	(.L_434 - .L_433)
.L_433:
        /*0004*/ 	.word	0x00000082


	//----- nvinfo : EIATTR_SW2861232_WAR
	.align		4
.L_434:
        /*0008*/ 	.byte	0x01, 0x35
	.zero		2


	//----- nvinfo : EIATTR_PARAM_CBANK
	.align		4
        /*000c*/ 	.byte	0x04, 0x0a
        /*000e*/ 	.short	(.L_436 - .L_435)
	.align		4
.L_435:
        /*0010*/ 	.word	index@(.nv.constant0._ZN7cutlass13device_kernelIN5flash19enable_sm80_to_sm89INS1_16FlashAttnBwdSm80INS1_25CollectiveMainloopBwdSm80ILi1ELi1EN4cute5tupleIJNS5_1CILi64EEES8_NS7_ILi192EEEEEENS_6half_tEfNS_4arch4Sm80ELb0ELb0ELb0ELb1ELb0ELb0ELb0ELb0ELi2ELi2ELi2ELi2ELb1EEENS1_24CollectiveEpilogueBwdGQAISA_fSD_Li256ELb1ELb0EEENS1_19SingleTileSchedulerILb1ELb0ELb0ELi64EEEEEEEEEvNT_6ParamsE)
        /*0014*/ 	.short	0x0160
        /*0016*/ 	.short	0x0278


	//----- nvinfo : EIATTR_CBANK_PARAM_SIZE
	.align		4
.L_436:
        /*0018*/ 	.byte	0x03, 0x19
        /*001a*/ 	.short	0x0278


	//----- nvinfo : EIATTR_KPARAM_INFO
	.align		4
        /*001c*/ 	.byte	0x04, 0x17
        /*001e*/ 	.short	(.L_438 - .L_437)
.L_437:
        /*0020*/ 	.word	0x00000000
        /*0024*/ 	.short	0x0000
        /*0026*/ 	.short	0x0000
        /*0028*/ 	.byte	0x00, 0xf0, 0xe1, 0x09


	//----- nvinfo : EIATTR_MAXREG_COUNT
	.align		4
.L_438:
        /*002c*/ 	.byte	0x03, 0x1b
        /*002e*/ 	.short	0x00ff


	//----- nvinfo : EIATTR_NUM_BARRIERS
	.align		4
        /*0030*/ 	.byte	0x02, 0x4c
        /*0032*/ 	.byte	0x02
	.zero		1


	//----- nvinfo : EIATTR_MERCURY_ISA_VERSION
	.align		4
        /*0034*/ 	.byte	0x03, 0x5f
        /*0036*/ 	.short	0x0000


	//----- nvinfo : EIATTR_COOP_GROUP_MASK_REGIDS
	.align		4
        /*0038*/ 	.byte	0x04, 0x29
        /*003a*/ 	.short	(.L_440 - .L_439)


	//   ....[0]....
.L_439:
        /*003c*/ 	.word	0xffffffff


	//----- nvinfo : EIATTR_COOP_GROUP_INSTR_OFFSETS
	.align		4
.L_440:
        /*0040*/ 	.byte	0x04, 0x28
        /*0042*/ 	.short	(.L_442 - .L_441)


	//   ....[0]....
.L_441:
        /*0044*/ 	.word	0x00000090


	//----- nvinfo : EIATTR_EXIT_INSTR_OFFSETS
	.align		4
.L_442:
        /*0048*/ 	.byte	0x04, 0x1c
        /*004a*/ 	.short	(.L_444 - .L_443)


	//   ....[0]....
.L_443:
        /*004c*/ 	.word	0x00000300


	//   ....[1]....
        /*0050*/ 	.word	0x00005010


	//   ....[2]....
        /*0054*/ 	.word	0x00005930


	//----- nvinfo : EIATTR_CTAIDZ_USED
	.align		4
.L_444:
        /*0058*/ 	.byte	0x01, 0x04
	.zero		2


	//----- nvinfo : EIATTR_MAX_THREADS
	.align		4
        /*005c*/ 	.byte	0x04, 0x05
        /*005e*/ 	.short	(.L_446 - .L_445)
.L_445:
        /*0060*/ 	.word	0x00000100
        /*0064*/ 	.word	0x00000001
        /*0068*/ 	.word	0x00000001
.L_446:


//--------------------- .nv.info._ZN7cutlass13device_kernelIN5flash19enable_sm80_to_sm89INS1_16FlashAttnBwdSm80INS1_25CollectiveMainloopBwdSm80ILi1ELi1EN4cute5tupleIJNS5_1CILi64EEES8_NS7_ILi192EEEEEENS_6half_tEfNS_4arch4Sm80ELb0ELb0ELb0ELb1ELb1ELb0ELb0ELb0ELi2ELi2ELi2ELi2ELb1EEENS1_24CollectiveEpilogueBwdGQAISA_fSD_Li256ELb1ELb1EEENS1_19SingleTileSchedulerILb1ELb0ELb0ELi64EEEEEEEEEvNT_6ParamsE --------------------------
	.section	.nv.info._ZN7cutlass13device_kernelIN5flash19enable_sm80_to_sm89INS1_16FlashAttnBwdSm80INS1_25CollectiveMainloopBwdSm80ILi1ELi1EN4cute5tupleIJNS5_1CILi64EEES8_NS7_ILi192EEEEEENS_6half_tEfNS_4arch4Sm80ELb0ELb0ELb0ELb1ELb1ELb0ELb0ELb0ELi2ELi2ELi2ELi2ELb1EEENS1_24CollectiveEpilogueBwdGQAISA_fSD_Li256ELb1ELb1EEENS1_19SingleTileSchedulerILb1ELb0ELb0ELi64EEEEEEEEEvNT_6ParamsE,"",@"SHT_CUDA_INFO"
	.sectionflags	@""
	.align	4


	//----- nvinfo : EIATTR_CUDA_API_VERSION
	.align		4
        /*0000*/ 	.byte	0x04, 0x37
        /*0002*/ 	.short	(.L_448 - .L_447)
.L_447:
        /*0004*/ 	.word	0x00000082


	//----- nvinfo : EIATTR_SW2861232_WAR
	.align		4
.L_448:
        /*0008*/ 	.byte	0x01, 0x35
	.zero		2


	//----- nvinfo : EIATTR_PARAM_CBANK
	.align		4
        /*000c*/ 	.byte	0x04, 0x0a
        /*000e*/ 	.short	(.L_450 - .L_449)
	.align		4
.L_449:
        /*0010*/ 	.word	index@(.nv.constant0._ZN7cutlass13device_kernelIN5flash19enable_sm80_to_sm89INS1_16FlashAttnBwdSm80INS1_25CollectiveMainloopBwdSm80ILi1ELi1EN4cute5tupleIJNS5_1CILi64EEES8_NS7_ILi192EEEEEENS_6half_tEfNS_4arch4Sm80ELb0ELb0ELb0ELb1ELb1ELb0ELb0ELb0ELi2ELi2ELi2ELi2ELb1EEENS1_24CollectiveEpilogueBwdGQAISA_fSD_Li256ELb1ELb1EEENS1_19SingleTileSchedulerILb1ELb0ELb0ELi64EEEEEEEEEvNT_6ParamsE)
        /*0014*/ 	.short	0x0160
        /*0016*/ 	.short	0x0278


	//----- nvinfo : EIATTR_CBANK_PARAM_SIZE
	.align		4
.L_450:
        /*0018*/ 	.byte	0x03, 0x19
        /*001a*/ 	.short	0x0278


	//----- nvinfo : EIATTR_KPARAM_INFO
	.align		4
        /*001c*/ 	.byte	0x04, 0x17
        /*001e*/ 	.short	(.L_452 - .L_451)
.L_451:
        /*0020*/ 	.word	0x00000000
        /*0024*/ 	.short	0x0000
        /*0026*/ 	.short	0x0000
        /*0028*/ 	.byte	0x00, 0xf0, 0xe1, 0x09


	//----- nvinfo : EIATTR_MAXREG_COUNT
	.align		4
.L_452:
        /*002c*/ 	.byte	0x03, 0x1b
        /*002e*/ 	.short	0x00ff


	//----- nvinfo : EIATTR_NUM_BARRIERS
	.align		4
        /*0030*/ 	.byte	0x02, 0x4c
        /*0032*/ 	.byte	0x02
	.zero		1


	//----- nvinfo : EIATTR_MERCURY_ISA_VERSION
	.align		4
        /*0034*/ 	.byte	0x03, 0x5f
        /*0036*/ 	.short	0x0000


	//----- nvinfo : EIATTR_COOP_GROUP_MASK_REGIDS
	.align		4
        /*0038*/ 	.byte	0x04, 0x29
        /*003a*/ 	.short	(.L_454 - .L_453)


	//   ....[0]....
.L_453:
        /*003c*/ 	.word	0xffffffff


	//   ....[1]....
        /*0040*/ 	.word	0xffffffff


	//   ....[2]....
        /*0044*/ 	.word	0xffffffff


	//   ....[3]....
        /*0048*/ 	.word	0xffffffff


	//   ....[4]....
        /*004c*/ 	.word	0xffffffff


	//   ....[5]....
        /*0050*/ 	.word	0xffffffff


	//   ....[6]....
        /*0054*/ 	.word	0xffffffff


	//   ....[7]....
        /*0058*/ 	.word	0xffffffff


	//   ....[8]....
        /*005c*/ 	.word	0xffffffff


	//----- nvinfo : EIATTR_COOP_GROUP_INSTR_OFFSETS
	.align		4
.L_454:
        /*0060*/ 	.byte	0x04, 0x28
        /*0062*/ 	.short	(.L_456 - .L_455)


	//   ....[0]....
.L_455:
        /*0064*/ 	.word	0x00000090


	//   ....[1]....
        /*0068*/ 	.word	0x00005350


	//   ....[2]....
        /*006c*/ 	.word	0x00005390


	//   ....[3]....
        /*0070*/ 	.word	0x00005780


	//   ....[4]....
        /*0074*/ 	.word	0x00005790


	//   ....[5]....
        /*0078*/ 	.word	0x00005920


	//   ....[6]....
        /*007c*/ 	.word	0x00005970


	//   ....[7]....
        /*0080*/ 	.word	0x00005d20


	//   ....[8]....
        /*0084*/ 	.word	0x00005d30


	//----- nvinfo : EIATTR_EXIT_INSTR_OFFSETS
	.align		4
.L_456:
        /*0088*/ 	.byte	0x04, 0x1c
        /*008a*/ 	.short	(.L_458 - .L_457)


	//   ....[0]....
.L_457:
        /*008c*/ 	.word	0x00000300


	//   ....[1]....
        /*0090*/ 	.word	0x00005010


	//   ....[2]....
        /*0094*/ 	.word	0x00005d40


	//   ....[3]....
        /*0098*/ 	.word	0x00005de0


	//----- nvinfo : EIATTR_CTAIDZ_USED
	.align		4
.L_458:
        /*009c*/ 	.byte	0x01, 0x04
	.zero		2


	//----- nvinfo : EIATTR_MAX_THREADS
	.align		4
        /*00a0*/ 	.byte	0x04, 0x05
        /*00a2*/ 	.short	(.L_460 - .L_459)
.L_459:
        /*00a4*/ 	.word	0x00000100
        /*00a8*/ 	.word	0x00000001
        /*00ac*/ 	.word	0x00000001


	//----- nvinfo : EIATTR_CRS_STACK_SIZE
	.align		4
.L_460:
        /*00b0*/ 	.byte	0x04, 0x1e
        /*00b2*/ 	.short	(.L_462 - .L_461)
.L_461:
        /*00b4*/ 	.word	0x00000000
.L_462:


//--------------------- .nv.info._ZN7cutlass13device_kernelIN5flash19enable_sm80_to_sm89INS1_16FlashAttnBwdSm80INS1_25CollectiveMainloopBwdSm80ILi1ELi1EN4cute5tupleIJNS5_1CILi64EEES8_NS7_ILi192EEEEEENS_6half_tEfNS_4arch4Sm80ELb0ELb1ELb0ELb0ELb0ELb0ELb0ELb0ELi2ELi2ELi2ELi2ELb1EEENS1_21CollectiveEpilogueBwdISA_SB_SD_Li256ELb0ELb0ELi4EEENS1_19SingleTileSchedulerILb0ELb0ELb0ELi64EEEEEEEEEvNT_6ParamsE --------------------------
	.section	.nv.info._ZN7cutlass13device_kernelIN5flash19enable_sm80_to_sm89INS1_16FlashAttnBwdSm80INS1_25CollectiveMainloopBwdSm80ILi1ELi1EN4cute5tupleIJNS5_1CILi64EEES8_NS7_ILi192EEEEEENS_6half_tEfNS_4arch4Sm80ELb0ELb1ELb0ELb0ELb0ELb0ELb0ELb0ELi2ELi2ELi2ELi2ELb1EEENS1_21CollectiveEpilogueBwdISA_SB_SD_Li256ELb0ELb0ELi4EEENS1_19SingleTileSchedulerILb0ELb0ELb0ELi64EEEEEEEEEvNT_6ParamsE,"",@"SHT_CUDA_INFO"
	.sectionflags	@""
	.align	4


	//----- nvinfo : EIATTR_CUDA_API_VERSION
	.align		4
        /*0000*/ 	.byte	0x04, 0x37
        /*0002*/ 	.short	(.L_464 - .L_463)
.L_463:
        /*0004*/ 	.word	0x00000082


	//----- nvinfo : EIATTR_SW2861232_WAR
	.align		4
.L_464:
        /*0008*/ 	.byte	0x01, 0x35
	.zero		2


	//----- nvinfo : EIATTR_PARAM_CBANK
	.align		4
        /*000c*/ 	.byte	0x04, 0x0a
        /*000e*/ 	.short	(.L_466 - .L_465)
	.align		4
.L_465:
        /*0010*/ 	.word	index@(.nv.constant0._ZN7cutlass13device_kernelIN5flash19enable_sm80_to_sm89INS1_16FlashAttnBwdSm80INS1_25CollectiveMainloopBwdSm80ILi1ELi1EN4cute5tupleIJNS5_1CILi64EEES8_NS7_ILi192EEEEEENS_6half_tEfNS_4arch4Sm80ELb0ELb1ELb0ELb0ELb0ELb0ELb0ELb0ELi2ELi2ELi2ELi2ELb1EEENS1_21CollectiveEpilogueBwdISA_SB_SD_Li256ELb0ELb0ELi4EEENS1_19SingleTileSchedulerILb0ELb0ELb0ELi64EEEEEEEEEvNT_6ParamsE)
        /*0014*/ 	.short	0x0160
        /*0016*/ 	.short	0x0270


	//----- nvinfo : EIATTR_CBANK_PARAM_SIZE
	.align		4
.L_466:
        /*0018*/ 	.byte	0x03, 0x19
        /*001a*/ 	.short	0x0270


	//----- nvinfo : EIATTR_KPARAM_INFO
	.align		4
        /*001c*/ 	.byte	0x04, 0x17
        /*001e*/ 	.short	(.L_468 - .L_467)
.L_467:
        /*0020*/ 	.word	0x00000000
        /*0024*/ 	.short	0x0000
        /*0026*/ 	.short	0x0000
        /*0028*/ 	.byte	0x00, 0xf0, 0xc1, 0x09


	//----- nvinfo : EIATTR_MAXREG_COUNT
	.align		4
.L_468:
        /*002c*/ 	.byte	0x03, 0x1b
        /*002e*/ 	.short	0x00ff


	//----- nvinfo : EIATTR_NUM_BARRIERS
	.align		4
        /*0030*/ 	.byte	0x02, 0x4c
        /*0032*/ 	.byte	0x02
	.zero		1


	//----- nvinfo : EIATTR_MERCURY_ISA_VERSION
	.align		4
        /*0034*/ 	.byte	0x03, 0x5f
        /*0036*/ 	.short	0x0000


	//----- nvinfo : EIATTR_EXIT_INSTR_OFFSETS
	.align		4
        /*0038*/ 	.byte	0x04, 0x1c
        /*003a*/ 	.short	(.L_470 - .L_469)


	//   ....[0]....
.L_469:
        /*003c*/ 	.word	0x00000030


	//   ....[1]....
        /*0040*/ 	.word	0x000067e0


	//   ....[2]....
        /*0044*/ 	.word	0x000068e0


	//   ....[3]....
        /*0048*/ 	.word	0x00006900


	//   ....[4]....
        /*004c*/ 	.word	0x00006e80


	//   ....[5]....
        /*0050*/ 	.word	0x00006f70


	//   ....[6]....
        /*0054*/ 	.word	0x00006f90


	//----- nvinfo : EIATTR_CTAIDZ_USED
	.align		4
.L_470:
        /*0058*/ 	.byte	0x01, 0x04
	.zero		2


	//----- nvinfo : EIATTR_MAX_THREADS
	.align		4
        /*005c*/ 	.byte	0x04, 0x05
        /*005e*/ 	.short	(.L_472 - .L_471)
.L_471:
        /*0060*/ 	.word	0x00000100
        /*0064*/ 	.word	0x00000001
        /*0068*/ 	.word	0x00000001


	//----- nvinfo : EIATTR_CRS_STACK_SIZE
	.align		4
.L_472:
        /*006c*/ 	.byte	0x04, 0x1e
        /*006e*/ 	.short	(.L_474 - .L_473)
.L_473:
        /*0070*/ 	.word	0x00000000
.L_474:


//--------------------- .nv.info._ZN7cutlass13device_kernelIN5flash19enable_sm80_to_sm89INS1_16FlashAttnBwdSm80INS1_25CollectiveMainloopBwdSm80ILi1ELi1EN4cute5tupleIJNS5_1CILi64EEES8_NS7_ILi192EEEEEENS_6half_tEfNS_4arch4Sm80ELb0ELb1ELb0ELb0ELb1ELb0ELb0ELb0ELi2ELi2ELi2ELi2ELb1EEENS1_21CollectiveEpilogueBwdISA_SB_SD_Li256ELb0ELb0ELi4EEENS1_19SingleTileSchedulerILb0ELb0ELb0ELi64EEEEEEEEEvNT_6ParamsE --------------------------
	.section	.nv.info._ZN7cutlass13device_kernelIN5flash19enable_sm80_to_sm89INS1_16FlashAttnBwdSm80INS1_25CollectiveMainloopBwdSm80ILi1ELi1EN4cute5tupleIJNS5_1CILi64EEES8_NS7_ILi192EEEEEENS_6half_tEfNS_4arch4Sm80ELb0ELb1ELb0ELb0ELb1ELb0ELb0ELb0ELi2ELi2ELi2ELi2ELb1EEENS1_21CollectiveEpilogueBwdISA_SB_SD_Li256ELb0ELb0ELi4EEENS1_19SingleTileSchedulerILb0ELb0ELb0ELi64EEEEEEEEEvNT_6ParamsE,"",@"SHT_CUDA_INFO"
	.sectionflags	@""
	.align	4


	//----- nvinfo : EIATTR_CUDA_API_VERSION
	.align		4
        /*0000*/ 	.byte	0x04, 0x37
        /*0002*/ 	.short	(.L_476 - .L_475)
.L_475:
        /*0004*/ 	.word	0x00000082


	//----- nvinfo : EIATTR_SW2861232_WAR
	.align		4
.L_476:
        /*0008*/ 	.byte	0x01, 0x35
	.zero		2


	//----- nvinfo : EIATTR_PARAM_CBANK
	.align		4
        /*000c*/ 	.byte	0x04, 0x0a
        /*000e*/ 	.short	(.L_478 - .L_477)
	.align		4
.L_477:
        /*0010*/ 	.word	index@(.nv.constant0._ZN7cutlass13device_kernelIN5flash19enable_sm80_to_sm89INS1_16FlashAttnBwdSm80INS1_25CollectiveMainloopBwdSm80ILi1ELi1EN4cute5tupleIJNS5_1CILi64EEES8_NS7_ILi192EEEEEENS_6half_tEfNS_4arch4Sm80ELb0ELb1ELb0ELb0ELb1ELb0ELb0ELb0ELi2ELi2ELi2ELi2ELb1EEENS1_21CollectiveEpilogueBwdISA_SB_SD_Li256ELb0ELb0ELi4EEENS1_19SingleTileSchedulerILb0ELb0ELb0ELi64EEEEEEEEEvNT_6ParamsE)
        /*0014*/ 	.short	0x0160
        /*0016*/ 	.short	0x0270


	//----- nvinfo : EIATTR_CBANK_PARAM_SIZE
	.align		4
.L_478:
        /*0018*/ 	.byte	0x03, 0x19
        /*001a*/ 	.short	0x0270


	//----- nvinfo : EIATTR_KPARAM_INFO
	.align		4
        /*001c*/ 	.byte	0x04, 0x17
        /*001e*/ 	.short	(.L_480 - .L_479)
.L_479:
        /*0020*/ 	.word	0x00000000
        /*0024*/ 	.short	0x0000
        /*0026*/ 	.short	0x0000
        /*0028*/ 	.byte	0x00, 0xf0, 0xc1, 0x09


	//----- nvinfo : EIATTR_MAXREG_COUNT
	.align		4
.L_480:
        /*002c*/ 	.byte	0x03, 0x1b
        /*002e*/ 	.short	0x00ff


	//----- nvinfo : EIATTR_NUM_BARRIERS
	.align		4
        /*0030*/ 	.byte	0x02, 0x4c
        /*0032*/ 	.byte	0x02
	.zero		1


	//----- nvinfo : EIATTR_MERCURY_ISA_VERSION
	.align		4
        /*0034*/ 	.byte	0x03, 0x5f
        /*0036*/ 	.short	0x0000


	//----- nvinfo : EIATTR_EXIT_INSTR_OFFSETS
	.align		4
        /*0038*/ 	.byte	0x04, 0x1c
        /*003a*/ 	.short	(.L_482 - .L_481)


	//   ....[0]....
.L_481:
        /*003c*/ 	.word	0x00000030


	//   ....[1]....
        /*0040*/ 	.word	0x000067e0


	//   ....[2]....
        /*0044*/ 	.word	0x000068e0


	//   ....[3]....
        /*0048*/ 	.word	0x00006900


	//   ....[4]....
        /*004c*/ 	.word	0x00006e80


	//   ....[5]....
        /*0050*/ 	.word	0x00006f70


	//   ....[6]....
        /*0054*/ 	.word	0x00006f90


	//----- nvinfo : EIATTR_CTAIDZ_USED
	.align		4
.L_482:
        /*0058*/ 	.byte	0x01, 0x04
	.zero		2


	//----- nvinfo : EIATTR_MAX_THREADS
	.align		4
        /*005c*/ 	.byte	0x04, 0x05
        /*005e*/ 	.short	(.L_484 - .L_483)
.L_483:
        /*0060*/ 	.word	0x00000100
        /*0064*/ 	.word	0x00000001
        /*0068*/ 	.word	0x00000001


	//----- nvinfo : EIATTR_CRS_STACK_SIZE
	.align		4
.L_484:
        /*006c*/ 	.byte	0x04, 0x1e
        /*006e*/ 	.short	(.L_486 - .L_485)
.L_485:
        /*0070*/ 	.word	0x00000000
.L_486:


//--------------------- .nv.info._ZN7cutlass13device_kernelIN5flash19enable_sm80_to_sm89INS1_16FlashAttnBwdSm80INS1_25CollectiveMainloopBwdSm80ILi1ELi1EN4cute5tupleIJNS5_1CILi64EEES8_NS7_ILi192EEEEEENS_6half_tEfNS_4arch4Sm80ELb0ELb1ELb0ELb0ELb0ELb0ELb0ELb0ELi2ELi2ELi2ELi2ELb1EEENS1_24CollectiveEpilogueBwdGQAISA_fSD_Li256ELb0ELb0EEENS1_19SingleTileSchedulerILb0ELb0ELb0ELi64EEEEEEEEEvNT_6ParamsE --------------------------
	.section	.nv.info._ZN7cutlass13device_kernelIN5flash19enable_sm80_to_sm89INS1_16FlashAttnBwdSm80INS1_25CollectiveMainloopBwdSm80ILi1ELi1EN4cute5tupleIJNS5_1CILi64EEES8_NS7_ILi192EEEEEENS_6half_tEfNS_4arch4Sm80ELb0ELb1ELb0ELb0ELb0ELb0ELb0ELb0ELi2ELi2ELi2ELi2ELb1EEENS1_24CollectiveEpilogueBwdGQAISA_fSD_Li256ELb0ELb0EEENS1_19SingleTileSchedulerILb0ELb0ELb0ELi64EEEEEEEEEvNT_6ParamsE,"",@"SHT_CUDA_INFO"
	.sectionflags	@""
	.align	4


	//----- nvinfo : EIATTR_CUDA_API_VERSION
	.align		4
        /*0000*/ 	.byte	0x04, 0x37
        /*0002*/ 	.short	(.L_488 - .L_487)
.L_487:
        /*0004*/ 	.word	0x00000082


	//----- nvinfo : EIATTR_SW2861232_WAR
	.align		4
.L_488:
        /*0008*/ 	.byte	0x01, 0x35
	.zero		2


	//----- nvinfo : EIATTR_PARAM_CBANK
	.align		4
        /*000c*/ 	.byte	0x04, 0x0a
        /*000e*/ 	.short	(.L_490 - .L_489)
	.align		4
.L_489:
        /*0010*/ 	.word	index@(.nv.constant0._ZN7cutlass13device_kernelIN5flash19enable_sm80_to_sm89INS1_16FlashAttnBwdSm80INS1_25CollectiveMainloopBwdSm80ILi1ELi1EN4cute5tupleIJNS5_1CILi64EEES8_NS7_ILi192EEEEEENS_6half_tEfNS_4arch4Sm80ELb0ELb1ELb0ELb0ELb0ELb0ELb0ELb0ELi2ELi2ELi2ELi2ELb1EEENS1_24CollectiveEpilogueBwdGQAISA_fSD_Li256ELb0ELb0EEENS1_19SingleTileSchedulerILb0ELb0ELb0ELi64EEEEEEEEEvNT_6ParamsE)
        /*0014*/ 	.short	0x0160
        /*0016*/ 	.short	0x0278


	//----- nvinfo : EIATTR_CBANK_PARAM_SIZE
	.align		4
.L_490:
        /*0018*/ 	.byte	0x03, 0x19
        /*001a*/ 	.short	0x0278


	//----- nvinfo : EIATTR_KPARAM_INFO
	.align		4
        /*001c*/ 	.byte	0x04, 0x17
        /*001e*/ 	.short	(.L_492 - .L_491)
.L_491:
        /*0020*/ 	.word	0x00000000
        /*0024*/ 	.short	0x0000
        /*0026*/ 	.short	0x0000
        /*0028*/ 	.byte	0x00, 0xf0, 0xe1, 0x09


	//----- nvinfo : EIATTR_MAXREG_COUNT
	.align		4
.L_492:
        /*002c*/ 	.byte	0x03, 0x1b
        /*002e*/ 	.short	0x00ff


	//----- nvinfo : EIATTR_NUM_BARRIERS
	.align		4
        /*0030*/ 	.byte	0x02, 0x4c
        /*0032*/ 	.byte	0x02
	.zero		1


	//----- nvinfo : EIATTR_MERCURY_ISA_VERSION
	.align		4
        /*0034*/ 	.byte	0x03, 0x5f
        /*0036*/ 	.short	0x0000


	//----- nvinfo : EIATTR_EXIT_INSTR_OFFSETS
	.align		4
        /*0038*/ 	.byte	0x04, 0x1c
        /*003a*/ 	.short	(.L_494 - .L_493)


	//   ....[0]....
.L_493:
        /*003c*/ 	.word	0x00000030


	//   ....[1]....
        /*0040*/ 	.word	0x00005860


	//   ....[2]....
        /*0044*/ 	.word	0x00006080


	//----- nvinfo : EIATTR_CTAIDZ_USED
	.align		4
.L_494:
        /*0048*/ 	.byte	0x01, 0x04
	.zero		2


	//----- nvinfo : EIATTR_MAX_THREADS
	.align		4
        /*004c*/ 	.byte	0x04, 0x05
        /*004e*/ 	.short	(.L_496 - .L_495)
.L_495:
        /*0050*/ 	.word	0x00000100
        /*0054*/ 	.word	0x00000001
        /*0058*/ 	.word	0x00000001


	//----- nvinfo : EIATTR_CRS_STACK_SIZE
	.align		4
.L_496:
        /*005c*/ 	.byte	0x04, 0x1e
        /*005e*/ 	.short	(.L_498 - .L_497)
.L_497:
        /*0060*/ 	.word	0x00000000
.L_498:


//--------------------- .nv.info._ZN7cutlass13device_kernelIN5flash19enable_sm80_to_sm89INS1_16FlashAttnBwdSm80INS1_25CollectiveMainloopBwdSm80ILi1ELi1EN4cute5tupleIJNS5_1CILi64EEES8_NS7_ILi192EEEEEENS_6half_tEfNS_4arch4Sm80ELb0ELb1ELb0ELb0ELb1ELb0ELb0ELb0ELi2ELi2ELi2ELi2ELb1EEENS1_24CollectiveEpilogueBwdGQAISA_fSD_Li256ELb0ELb1EEENS1_19SingleTileSchedulerILb0ELb0ELb0ELi64EEEEEEEEEvNT_6ParamsE --------------------------
	.section	.nv.info._ZN7cutlass13device_kernelIN5flash19enable_sm80_to_sm89INS1_16FlashAttnBwdSm80INS1_25CollectiveMainloopBwdSm80ILi1ELi1EN4cute5tupleIJNS5_1CILi64EEES8_NS7_ILi192EEEEEENS_6half_tEfNS_4arch4Sm80ELb0ELb1ELb0ELb0ELb1ELb0ELb0ELb0ELi2ELi2ELi2ELi2ELb1EEENS1_24CollectiveEpilogueBwdGQAISA_fSD_Li256ELb0ELb1EEENS1_19SingleTileSchedulerILb0ELb0ELb0ELi64EEEEEEEEEvNT_6ParamsE,"",@"SHT_CUDA_INFO"
	.sectionflags	@""
	.align	4


	//----- nvinfo : EIATTR_CUDA_API_VERSION
	.align		4
        /*0000*/ 	.byte	0x04, 0x37
        /*0002*/ 	.short	(.L_500 - .L_499)
.L_499:
        /*0004*/ 	.word	0x00000082


	//----- nvinfo : EIATTR_SW2861232_WAR
	.align		4
.L_500:
        /*0008*/ 	.byte	0x01, 0x35
	.zero		2


	//----- nvinfo : EIATTR_PARAM_CBANK
	.align		4
        /*000c*/ 	.byte	0x04, 0x0a
        /*000e*/ 	.short	(.L_502 - .L_501)
	.align		4
.L_501:
        /*0010*/ 	.word	index@(.nv.constant0._ZN7cutlass13device_kernelIN5flash19enable_sm80_to_sm89INS1_16FlashAttnBwdSm80INS1_25CollectiveMainloopBwdSm80ILi1ELi1EN4cute5tupleIJNS5_1CILi64EEES8_NS7_ILi192EEEEEENS_6half_tEfNS_4arch4Sm80ELb0ELb1ELb0ELb0ELb1ELb0ELb0ELb0ELi2ELi2ELi2ELi2ELb1EEENS1_24CollectiveEpilogueBwdGQAISA_fSD_Li256ELb0ELb1EEENS1_19SingleTileSchedulerILb0ELb0ELb0ELi64EEEEEEEEEvNT_6ParamsE)
        /*0014*/ 	.short	0x0160
        /*0016*/ 	.short	0x0278


	//----- nvinfo : EIATTR_CBANK_PARAM_SIZE
	.align		4
.L_502:
        /*0018*/ 	.byte	0x03, 0x19
        /*001a*/ 	.short	0x0278


	//----- nvinfo : EIATTR_KPARAM_INFO
	.align		4
        /*001c*/ 	.byte	0x04, 0x17
        /*001e*/ 	.short	(.L_504 - .L_503)
.L_503:
        /*0020*/ 	.word	0x00000000
        /*0024*/ 	.short	0x0000
        /*0026*/ 	.short	0x0000
        /*0028*/ 	.byte	0x00, 0xf0, 0xe1, 0x09


	//----- nvinfo : EIATTR_MAXREG_COUNT
	.align		4
.L_504:
        /*002c*/ 	.byte	0x03, 0x1b
        /*002e*/ 	.short	0x00ff


	//----- nvinfo : EIATTR_NUM_BARRIERS
	.align		4
        /*0030*/ 	.byte	0x02, 0x4c
        /*0032*/ 	.byte	0x02
	.zero		1


	//----- nvinfo : EIATTR_MERCURY_ISA_VERSION
	.align		4
        /*0034*/ 	.byte	0x03, 0x5f
        /*0036*/ 	.short	0x0000


	//----- nvinfo : EIATTR_COOP_GROUP_MASK_REGIDS
	.align		4
        /*0038*/ 	.byte	0x04, 0x29
        /*003a*/ 	.short	(.L_506 - .L_505)


	//   ....[0]....
.L_505:
        /*003c*/ 	.word	0xffffffff


	//   ....[1]....
        /*0040*/ 	.word	0xffffffff


	//   ....[2]....
        /*0044*/ 	.word	0xffffffff


	//   ....[3]....
        /*0048*/ 	.word	0xffffffff


	//   ....[4]....
        /*004c*/ 	.word	0xffffffff


	//   ....[5]....
        /*0050*/ 	.word	0xffffffff


	//   ....[6]....
        /*0054*/ 	.word	0xffffffff


	//   ....[7]....
        /*0058*/ 	.word	0xffffffff


	//----- nvinfo : EIATTR_COOP_GROUP_INSTR_OFFSETS
	.align		4
.L_506:
        /*005c*/ 	.byte	0x04, 0x28
        /*005e*/ 	.short	(.L_508 - .L_507)


	//   ....[0]....
.L_507:
        /*0060*/ 	.word	0x00005ac0


	//   ....[1]....
        /*0064*/ 	.word	0x00005af0


	//   ....[2]....
        /*0068*/ 	.word	0x00005ee0


	//   ....[3]....
        /*006c*/ 	.word	0x00005ef0


	//   ....[4]....
        /*0070*/ 	.word	0x00006080


	//   ....[5]....
        /*0074*/ 	.word	0x000060d0


	//   ....[6]....
        /*0078*/ 	.word	0x00006480


	//   ....[7]....
        /*007c*/ 	.word	0x00006490


	//----- nvinfo : EIATTR_EXIT_INSTR_OFFSETS
	.align		4
.L_508:
        /*0080*/ 	.byte	0x04, 0x1c
        /*0082*/ 	.short	(.L_510 - .L_509)


	//   ....[0]....
.L_509:
        /*0084*/ 	.word	0x00000030


	//   ....[1]....
        /*0088*/ 	.word	0x00005860


	//   ....[2]....
        /*008c*/ 	.word	0x000064a0


	//   ....[3]....
        /*0090*/ 	.word	0x00006540


	//----- nvinfo : EIATTR_CTAIDZ_USED
	.align		4
.L_510:
        /*0094*/ 	.byte	0x01, 0x04
	.zero		2


	//----- nvinfo : EIATTR_MAX_THREADS
	.align		4
        /*0098*/ 	.byte	0x04, 0x05
        /*009a*/ 	.short	(.L_512 - .L_511)
.L_511:
        /*009c*/ 	.word	0x00000100
        /*00a0*/ 	.word	0x00000001
        /*00a4*/ 	.word	0x00000001


	//----- nvinfo : EIATTR_CRS_STACK_SIZE
	.align		4
.L_512:
        /*00a8*/ 	.byte	0x04, 0x1e
        /*00aa*/ 	.short	(.L_514 - .L_513)
.L_513:
        /*00ac*/ 	.word	0x00000000
.L_514:


//--------------------- .nv.info._ZN7cutlass13device_kernelIN5flash19enable_sm80_to_sm89INS1_16FlashAttnBwdSm80INS1_25CollectiveMainloopBwdSm80ILi1ELi1EN4cute5tupleIJNS5_1CILi64EEES8_NS7_ILi192EEEEEENS_6half_tEfNS_4arch4Sm80ELb0ELb1ELb0ELb1ELb0ELb0ELb0ELb0ELi2ELi2ELi2ELi2ELb1EEENS1_21CollectiveEpilogueBwdISA_SB_SD_Li256ELb1ELb0ELi4EEENS1_19SingleTileSchedulerILb1ELb0ELb0ELi64EEEEEEEEEvNT_6ParamsE --------------------------
	.section	.nv.info._ZN7cutlass13device_kernelIN5flash19enable_sm80_to_sm89INS1_16FlashAttnBwdSm80INS1_25CollectiveMainloopBwdSm80ILi1ELi1EN4cute5tupleIJNS5_1CILi64EEES8_NS7_ILi192EEEEEENS_6half_tEfNS_4arch4Sm80ELb0ELb1ELb0ELb1ELb0ELb0ELb0ELb0ELi2ELi2ELi2ELi2ELb1EEENS1_21CollectiveEpilogueBwdISA_SB_SD_Li256ELb1ELb0ELi4EEENS1_19SingleTileSchedulerILb1ELb0ELb0ELi64EEEEEEEEEvNT_6ParamsE,"",@"SHT_CUDA_INFO"
	.sectionflags	@""
	.align	4


	//----- nvinfo : EIATTR_CUDA_API_VERSION
	.align		4
        /*0000*/ 	.byte	0x04, 0x37
        /*0002*/ 	.short	(.L_516 - .L_515)
.L_515:
        /*0004*/ 	.word	0x00000082


	//----- nvinfo : EIATTR_SW2861232_WAR
	.align		4
.L_516:
        /*0008*/ 	.byte	0x01, 0x35
	.zero		2


	//----- nvinfo : EIATTR_PARAM_CBANK
	.align		4
        /*000c*/ 	.byte	0x04, 0x0a
        /*000e*/ 	.short	(.L_518 - .L_517)
	.align		4
.L_517:
        /*0010*/ 	.word	index@(.nv.constant0._ZN7cutlass13device_kernelIN5flash19enable_sm80_to_sm89INS1_16FlashAttnBwdSm80INS1_25CollectiveMainloopBwdSm80ILi1ELi1EN4cute5tupleIJNS5_1CILi64EEES8_NS7_ILi192EEEEEENS_6half_tEfNS_4arch4Sm80ELb0ELb1ELb0ELb1ELb0ELb0ELb0ELb0ELi2ELi2ELi2ELi2ELb1EEENS1_21CollectiveEpilogueBwdISA_SB_SD_Li256ELb1ELb0ELi4EEENS1_19SingleTileSchedulerILb1ELb0ELb0ELi64EEEEEEEEEvNT_6ParamsE)
        /*0014*/ 	.short	0x0160
        /*0016*/ 	.short	0x0270


	//----- nvinfo : EIATTR_CBANK_PARAM_SIZE
	.align		4
.L_518:
        /*0018*/ 	.byte	0x03, 0x19
        /*001a*/ 	.short	0x0270


	//----- nvinfo : EIATTR_KPARAM_INFO
	.align		4
        /*001c*/ 	.byte	0x04, 0x17
        /*001e*/ 	.short	(.L_520 - .L_519)
.L_519:
        /*0020*/ 	.word	0x00000000
        /*0024*/ 	.short	0x0000
        /*0026*/ 	.short	0x0000
        /*0028*/ 	.byte	0x00, 0xf0, 0xc1, 0x09


	//----- nvinfo : EIATTR_MAXREG_COUNT
	.align		4
.L_520:
        /*002c*/ 	.byte	0x03, 0x1b
        /*002e*/ 	.short	0x00ff


	//----- nvinfo : EIATTR_NUM_BARRIERS
	.align		4
        /*0030*/ 	.byte	0x02, 0x4c
        /*0032*/ 	.byte	0x02
	.zero		1


	//----- nvinfo : EIATTR_ANNOTATIONS
	.align		4
        /*0034*/ 	.byte	0x04, 0x55
        /*0036*/ 	.short	(.L_522 - .L_521)


	//   ....[0]....
.L_521:
        /*0038*/ 	.word	0x00000001
        /*003c*/ 	.byte	0xa0, 0x1f, 0x00, 0x00, 0x01, 0x00, 0x00, 0x00, 0xb0, 0x1f, 0x00, 0x00, 0x01, 0x00, 0x00, 0x00
        /*004c*/ 	.byte	0x60, 0x24, 0x00, 0x00, 0x01, 0x00, 0x00, 0x00, 0x20, 0x25, 0x00, 0x00, 0x01, 0x00, 0x00, 0x00
        /*005c*/ 	.byte	0xc0, 0x47, 0x00, 0x00, 0x01, 0x00, 0x00, 0x00, 0xf0, 0x47, 0x00, 0x00, 0x01, 0x00, 0x00, 0x00
        /*006c*/ 	.byte	0x40, 0x4f, 0x00, 0x00, 0x01, 0x00, 0x00, 0x00, 0xf0, 0x54, 0x00, 0x00


	//----- nvinfo : EIATTR_MERCURY_ISA_VERSION
	.align		4
.L_522:
        /*0078*/ 	.byte	0x03, 0x5f
        /*007a*/ 	.short	0x0000


	//----- nvinfo : EIATTR_COOP_GROUP_MASK_REGIDS
	.align		4
        /*007c*/ 	.byte	0x04, 0x29
        /*007e*/ 	.short	(.L_524 - .L_523)


	//   ....[0]....
.L_523:
        /*0080*/ 	.word	0xffffffff


	//----- nvinfo : EIATTR_COOP_GROUP_INSTR_OFFSETS
	.align		4
.L_524:
        /*0084*/ 	.byte	0x04, 0x28
        /*0086*/ 	.short	(.L_526 - .L_525)


	//   ....[0]....
.L_525:
        /*0088*/ 	.word	0x000000a0


	//----- nvinfo : EIATTR_EXIT_INSTR_OFFSETS
	.align		4
.L_526:
        /*008c*/ 	.byte	0x04, 0x1c
        /*008e*/ 	.short	(.L_528 - .L_527)


	//   ....[0]....
.L_527:
        /*0090*/ 	.word	0x00000310


	//   ....[1]....
        /*0094*/ 	.word	0x00006c80


	//   ....[2]....
        /*0098*/ 	.word	0x00006d90


	//   ....[3]....
        /*009c*/ 	.word	0x00006db0


	//   ....[4]....
        /*00a0*/ 	.word	0x00007480


	//   ....[5]....
        /*00a4*/ 	.word	0x00007570


	//   ....[6]....
        /*00a8*/ 	.word	0x00007590


	//----- nvinfo : EIATTR_CTAIDZ_USED
	.align		4
.L_528:
        /*00ac*/ 	.byte	0x01, 0x04
	.zero		2


	//----- nvinfo : EIATTR_MAX_THREADS
	.align		4
        /*00b0*/ 	.byte	0x04, 0x05
        /*00b2*/ 	.short	(.L_530 - .L_529)
.L_529:
        /*00b4*/ 	.word	0x00000100
        /*00b8*/ 	.word	0x00000001
        /*00bc*/ 	.word	0x00000001


	//----- nvinfo : EIATTR_CRS_STACK_SIZE
	.align		4
.L_530:
        /*00c0*/ 	.byte	0x04, 0x1e
        /*00c2*/ 	.short	(.L_532 - .L_531)
.L_531:
        /*00c4*/ 	.word	0x00000000
.L_532:


//--------------------- .nv.info._ZN7cutlass13device_kernelIN5flash19enable_sm80_to_sm89INS1_16FlashAttnBwdSm80INS1_25CollectiveMainloopBwdSm80ILi1ELi1EN4cute5tupleIJNS5_1CILi64EEES8_NS7_ILi192EEEEEENS_6half_tEfNS_4arch4Sm80ELb0ELb1ELb0ELb1ELb1ELb0ELb0ELb0ELi2ELi2ELi2ELi2ELb1EEENS1_21CollectiveEpilogueBwdISA_SB_SD_Li256ELb1ELb0ELi4EEENS1_19SingleTileSchedulerILb1ELb0ELb0ELi64EEEEEEEEEvNT_6ParamsE --------------------------
	.section	.nv.info._ZN7cutlass13device_kernelIN5flash19enable_sm80_to_sm89INS1_16FlashAttnBwdSm80INS1_25CollectiveMainloopBwdSm80ILi1ELi1EN4cute5tupleIJNS5_1CILi64EEES8_NS7_ILi192EEEEEENS_6half_tEfNS_4arch4Sm80ELb0ELb1ELb0ELb1ELb1ELb0ELb0ELb0ELi2ELi2ELi2ELi2ELb1EEENS1_21CollectiveEpilogueBwdISA_SB_SD_Li256ELb1ELb0ELi4EEENS1_19SingleTileSchedulerILb1ELb0ELb0ELi64EEEEEEEEEvNT_6ParamsE,"",@"SHT_CUDA_INFO"
	.sectionflags	@""
	.align	4


	//----- nvinfo : EIATTR_CUDA_API_VERSION
	.align		4
        /*0000*/ 	.byte	0x04, 0x37
        /*0002*/ 	.short	(.L_534 - .L_533)
.L_533:
        /*0004*/ 	.word	0x00000082


	//----- nvinfo : EIATTR_SW2861232_WAR
	.align		4
.L_534:
        /*0008*/ 	.byte	0x01, 0x35
	.zero		2


	//----- nvinfo : EIATTR_PARAM_CBANK
	.align		4
        /*000c*/ 	.byte	0x04, 0x0a
        /*000e*/ 	.short	(.L_536 - .L_535)
	.align		4
.L_535:
        /*0010*/ 	.word	index@(.nv.constant0._ZN7cutlass13device_kernelIN5flash19enable_sm80_to_sm89INS1_16FlashAttnBwdSm80INS1_25CollectiveMainloopBwdSm80ILi1ELi1EN4cute5tupleIJNS5_1CILi64EEES8_NS7_ILi192EEEEEENS_6half_tEfNS_4arch4Sm80ELb0ELb1ELb0ELb1ELb1ELb0ELb0ELb0ELi2ELi2ELi2ELi2ELb1EEENS1_21CollectiveEpilogueBwdISA_SB_SD_Li256ELb1ELb0ELi4EEENS1_19SingleTileSchedulerILb1ELb0ELb0ELi64EEEEEEEEEvNT_6ParamsE)
        /*0014*/ 	.short	0x0160
        /*0016*/ 	.short	0x0270


	//----- nvinfo : EIATTR_CBANK_PARAM_SIZE
	.align		4
.L_536:
        /*0018*/ 	.byte	0x03, 0x19
        /*001a*/ 	.short	0x0270


	//----- nvinfo : EIATTR_KPARAM_INFO
	.align		4
        /*001c*/ 	.byte	0x04, 0x17
        /*001e*/ 	.short	(.L_538 - .L_537)
.L_537:
        /*0020*/ 	.word	0x00000000
        /*0024*/ 	.short	0x0000
        /*0026*/ 	.short	0x0000
        /*0028*/ 	.byte	0x00, 0xf0, 0xc1, 0x09


	//----- nvinfo : EIATTR_MAXREG_COUNT
	.align		4
.L_538:
        /*002c*/ 	.byte	0x03, 0x1b
        /*002e*/ 	.short	0x00ff


	//----- nvinfo : EIATTR_NUM_BARRIERS
	.align		4
        /*0030*/ 	.byte	0x02, 0x4c
        /*0032*/ 	.byte	0x02
	.zero		1


	//----- nvinfo : EIATTR_ANNOTATIONS
	.align		4
        /*0034*/ 	.byte	0x04, 0x55
        /*0036*/ 	.short	(.L_540 - .L_539)


	//   ....[0]....
.L_539:
        /*0038*/ 	.word	0x00000001
        /*003c*/ 	.byte	0xa0, 0x1f, 0x00, 0x00, 0x01, 0x00, 0x00, 0x00, 0xb0, 0x1f, 0x00, 0x00, 0x01, 0x00, 0x00, 0x00
        /*004c*/ 	.byte	0x60, 0x24, 0x00, 0x00, 0x01, 0x00, 0x00, 0x00, 0x20, 0x25, 0x00, 0x00, 0x01, 0x00, 0x00, 0x00
        /*005c*/ 	.byte	0xc0, 0x47, 0x00, 0x00, 0x01, 0x00, 0x00, 0x00, 0xf0, 0x47, 0x00, 0x00, 0x01, 0x00, 0x00, 0x00
        /*006c*/ 	.byte	0x40, 0x4f, 0x00, 0x00, 0x01, 0x00, 0x00, 0x00, 0xf0, 0x54, 0x00, 0x00


	//----- nvinfo : EIATTR_MERCURY_ISA_VERSION
	.align		4
.L_540:
        /*0078*/ 	.byte	0x03, 0x5f
        /*007a*/ 	.short	0x0000


	//----- nvinfo : EIATTR_COOP_GROUP_MASK_REGIDS
	.align		4
        /*007c*/ 	.byte	0x04, 0x29
        /*007e*/ 	.short	(.L_542 - .L_541)


	//   ....[0]....
.L_541:
        /*0080*/ 	.word	0xffffffff


	//----- nvinfo : EIATTR_COOP_GROUP_INSTR_OFFSETS
	.align		4
.L_542:
        /*0084*/ 	.byte	0x04, 0x28
        /*0086*/ 	.short	(.L_544 - .L_543)


	//   ....[0]....
.L_543:
        /*0088*/ 	.word	0x000000a0


	//----- nvinfo : EIATTR_EXIT_INSTR_OFFSETS
	.align		4
.L_544:
        /*008c*/ 	.byte	0x04, 0x1c
        /*008e*/ 	.short	(.L_546 - .L_545)


	//   ....[0]....
.L_545:
        /*0090*/ 	.word	0x00000310


	//   ....[1]....
        /*0094*/ 	.word	0x00006c80


	//   ....[2]....
        /*0098*/ 	.word	0x00006d90


	//   ....[3]....
        /*009c*/ 	.word	0x00006db0


	//   ....[4]....
        /*00a0*/ 	.word	0x00007480


	//   ....[5]....
        /*00a4*/ 	.word	0x00007570


	//   ....[6]....
        /*00a8*/ 	.word	0x00007590


	//----- nvinfo : EIATTR_CTAIDZ_USED
	.align		4
.L_546:
        /*00ac*/ 	.byte	0x01, 0x04
	.zero		2


	//----- nvinfo : EIATTR_MAX_THREADS
	.align		4
        /*00b0*/ 	.byte	0x04, 0x05
        /*00b2*/ 	.short	(.L_548 - .L_547)
.L_547:
        /*00b4*/ 	.word	0x00000100
        /*00b8*/ 	.word	0x00000001
        /*00bc*/ 	.word	0x00000001


	//----- nvinfo : EIATTR_CRS_STACK_SIZE
	.align		4
.L_548:
        /*00c0*/ 	.byte	0x04, 0x1e
        /*00c2*/ 	.short	(.L_550 - .L_549)
.L_549:
        /*00c4*/ 	.word	0x00000000
.L_550:


//--------------------- .nv.info._ZN7cutlass13device_kernelIN5flash19enable_sm80_to_sm89INS1_16FlashAttnBwdSm80INS1_25CollectiveMainloopBwdSm80ILi1ELi1EN4cute5tupleIJNS5_1CILi64EEES8_NS7_ILi192EEEEEENS_6half_tEfNS_4arch4Sm80ELb0ELb1ELb0ELb1ELb0ELb0ELb0ELb0ELi2ELi2ELi2ELi2ELb1EEENS1_24CollectiveEpilogueBwdGQAISA_fSD_Li256ELb1ELb0EEENS1_19SingleTileSchedulerILb1ELb0ELb0ELi64EEEEEEEEEvNT_6ParamsE --------------------------
	.section	.nv.info._ZN7cutlass13device_kernelIN5flash19enable_sm80_to_sm89INS1_16FlashAttnBwdSm80INS1_25CollectiveMainloopBwdSm80ILi1ELi1EN4cute5tupleIJNS5_1CILi64EEES8_NS7_ILi192EEEEEENS_6half_tEfNS_4arch4Sm80ELb0ELb1ELb0ELb1ELb0ELb0ELb0ELb0ELi2ELi2ELi2ELi2ELb1EEENS1_24CollectiveEpilogueBwdGQAISA_fSD_Li256ELb1ELb0EEENS1_19SingleTileSchedulerILb1ELb0ELb0ELi64EEEEEEEEEvNT_6ParamsE,"",@"SHT_CUDA_INFO"
	.sectionflags	@""
	.align	4


	//----- nvinfo : EIATTR_CUDA_API_VERSION
	.align		4
        /*0000*/ 	.byte	0x04, 0x37
        /*0002*/ 	.short	(.L_552 - .L_551)
.L_551:
        /*0004*/ 	.word	0x00000082


	//----- nvinfo : EIATTR_SW2861232_WAR
	.align		4
.L_552:
        /*0008*/ 	.byte	0x01, 0x35
	.zero		2


	//----- nvinfo : EIATTR_PARAM_CBANK
	.align		4
        /*000c*/ 	.byte	0x04, 0x0a
        /*000e*/ 	.short	(.L_554 - .L_553)
	.align		4
.L_553:
        /*0010*/ 	.word	index@(.nv.constant0._ZN7cutlass13device_kernelIN5flash19enable_sm80_to_sm89INS1_16FlashAttnBwdSm80INS1_25CollectiveMainloopBwdSm80ILi1ELi1EN4cute5tupleIJNS5_1CILi64EEES8_NS7_ILi192EEEEEENS_6half_tEfNS_4arch4Sm80ELb0ELb1ELb0ELb1ELb0ELb0ELb0ELb0ELi2ELi2ELi2ELi2ELb1EEENS1_24CollectiveEpilogueBwdGQAISA_fSD_Li256ELb1ELb0EEENS1_19SingleTileSchedulerILb1ELb0ELb0ELi64EEEEEEEEEvNT_6ParamsE)
        /*0014*/ 	.short	0x0160
        /*0016*/ 	.short	0x0278


	//----- nvinfo : EIATTR_CBANK_PARAM_SIZE
	.align		4
.L_554:
        /*0018*/ 	.byte	0x03, 0x19
        /*001a*/ 	.short	0x0278


	//----- nvinfo : EIATTR_KPARAM_INFO
	.align		4
        /*001c*/ 	.byte	0x04, 0x17
        /*001e*/ 	.short	(.L_556 - .L_555)
.L_555:
        /*0020*/ 	.word	0x00000000
        /*0024*/ 	.short	0x0000
        /*0026*/ 	.short	0x0000
        /*0028*/ 	.byte	0x00, 0xf0, 0xe1, 0x09


	//----- nvinfo : EIATTR_MAXREG_COUNT
	.align		4
.L_556:
        /*002c*/ 	.byte	0x03, 0x1b
        /*002e*/ 	.short	0x00ff


	//----- nvinfo : EIATTR_NUM_BARRIERS
	.align		4
        /*0030*/ 	.byte	0x02, 0x4c
        /*0032*/ 	.byte	0x02
	.zero		1


	//----- nvinfo : EIATTR_ANNOTATIONS
	.align		4
        /*0034*/ 	.byte	0x04, 0x55
        /*0036*/ 	.short	(.L_558 - .L_557)


	//   ....[0]....
.L_557:
        /*0038*/ 	.word	0x00000001
        /*003c*/ 	.byte	0x70, 0x1b, 0x00, 0x00, 0x01, 0x00, 0x00, 0x00, 0xb0, 0x20, 0x00, 0x00, 0x01, 0x00, 0x00, 0x00
        /*004c*/ 	.byte	0xa0, 0x25, 0x00, 0x00, 0x01, 0x00, 0x00, 0x00, 0xe0, 0x25, 0x00, 0x00, 0x01, 0x00, 0x00, 0x00
        /*005c*/ 	.byte	0x00, 0x48, 0x00, 0x00, 0x01, 0x00, 0x00, 0x00, 0x30, 0x48, 0x00, 0x00, 0x01, 0x00, 0x00, 0x00
        /*006c*/ 	.byte	0x80, 0x4f, 0x00, 0x00, 0x01, 0x00, 0x00, 0x00, 0x30, 0x55, 0x00, 0x00


	//----- nvinfo : EIATTR_MERCURY_ISA_VERSION
	.align		4
.L_558:
        /*0078*/ 	.byte	0x03, 0x5f
        /*007a*/ 	.short	0x0000


	//----- nvinfo : EIATTR_COOP_GROUP_MASK_REGIDS
	.align		4
        /*007c*/ 	.byte	0x04, 0x29
        /*007e*/ 	.short	(.L_560 - .L_559)


	//   ....[0]....
.L_559:
        /*0080*/ 	.word	0xffffffff


	//----- nvinfo : EIATTR_COOP_GROUP_INSTR_OFFSETS
	.align		4
.L_560:
        /*0084*/ 	.byte	0x04, 0x28
        /*0086*/ 	.short	(.L_562 - .L_561)


	//   ....[0]....
.L_561:
        /*0088*/ 	.word	0x000000a0


	//----- nvinfo : EIATTR_EXIT_INSTR_OFFSETS
	.align		4
.L_562:
        /*008c*/ 	.byte	0x04, 0x1c
        /*008e*/ 	.short	(.L_564 - .L_563)


	//   ....[0]....
.L_563:
        /*0090*/ 	.word	0x00000310


	//   ....[1]....
        /*0094*/ 	.word	0x00005cc0


	//   ....[2]....
        /*0098*/ 	.word	0x000065c0


	//----- nvinfo : EIATTR_CTAIDZ_USED
	.align		4
.L_564:
        /*009c*/ 	.byte	0x01, 0x04
	.zero		2


	//----- nvinfo : EIATTR_MAX_THREADS
	.align		4
        /*00a0*/ 	.byte	0x04, 0x05
        /*00a2*/ 	.short	(.L_566 - .L_565)
.L_565:
        /*00a4*/ 	.word	0x00000100
        /*00a8*/ 	.word	0x00000001
        /*00ac*/ 	.word	0x00000001


	//----- nvinfo : EIATTR_CRS_STACK_SIZE
	.align		4
.L_566:
        /*00b0*/ 	.byte	0x04, 0x1e
        /*00b2*/ 	.short	(.L_568 - .L_567)
.L_567:
        /*00b4*/ 	.word	0x00000000
.L_568:


//--------------------- .nv.info._ZN7cutlass13device_kernelIN5flash19enable_sm80_to_sm89INS1_16FlashAttnBwdSm80INS1_25CollectiveMainloopBwdSm80ILi1ELi1EN4cute5tupleIJNS5_1CILi64EEES8_NS7_ILi192EEEEEENS_6half_tEfNS_4arch4Sm80ELb0ELb1ELb0ELb1ELb1ELb0ELb0ELb0ELi2ELi2ELi2ELi2ELb1EEENS1_24CollectiveEpilogueBwdGQAISA_fSD_Li256ELb1ELb1EEENS1_19SingleTileSchedulerILb1ELb0ELb0ELi64EEEEEEEEEvNT_6ParamsE --------------------------
	.section	.nv.info._ZN7cutlass13device_kernelIN5flash19enable_sm80_to_sm89INS1_16FlashAttnBwdSm80INS1_25CollectiveMainloopBwdSm80ILi1ELi1EN4cute5tupleIJNS5_1CILi64EEES8_NS7_ILi192EEEEEENS_6half_tEfNS_4arch4Sm80ELb0ELb1ELb0ELb1ELb1ELb0ELb0ELb0ELi2ELi2ELi2ELi2ELb1EEENS1_24CollectiveEpilogueBwdGQAISA_fSD_Li256ELb1ELb1EEENS1_19SingleTileSchedulerILb1ELb0ELb0ELi64EEEEEEEEEvNT_6ParamsE,"",@"SHT_CUDA_INFO"
	.sectionflags	@""
	.align	4


	//----- nvinfo : EIATTR_CUDA_API_VERSION
	.align		4
        /*0000*/ 	.byte	0x04, 0x37
        /*0002*/ 	.short	(.L_570 - .L_569)
.L_569:
        /*0004*/ 	.word	0x00000082


	//----- nvinfo : EIATTR_SW2861232_WAR
	.align		4
.L_570:
        /*0008*/ 	.byte	0x01, 0x35
	.zero		2


	//----- nvinfo : EIATTR_PARAM_CBANK
	.align		4
        /*000c*/ 	.byte	0x04, 0x0a
        /*000e*/ 	.short	(.L_572 - .L_571)
	.align		4
.L_571:
        /*0010*/ 	.word	index@(.nv.constant0._ZN7cutlass13device_kernelIN5flash19enable_sm80_to_sm89INS1_16FlashAttnBwdSm80INS1_25CollectiveMainloopBwdSm80ILi1ELi1EN4cute5tupleIJNS5_1CILi64EEES8_NS7_ILi192EEEEEENS_6half_tEfNS_4arch4Sm80ELb0ELb1ELb0ELb1ELb1ELb0ELb0ELb0ELi2ELi2ELi2ELi2ELb1EEENS1_24CollectiveEpilogueBwdGQAISA_fSD_Li256ELb1ELb1EEENS1_19SingleTileSchedulerILb1ELb0ELb0ELi64EEEEEEEEEvNT_6ParamsE)
        /*0014*/ 	.short	0x0160
        /*0016*/ 	.short	0x0278


	//----- nvinfo : EIATTR_CBANK_PARAM_SIZE
	.align		4
.L_572:
        /*0018*/ 	.byte	0x03, 0x19
        /*001a*/ 	.short	0x0278


	//----- nvinfo : EIATTR_KPARAM_INFO
	.align		4
        /*001c*/ 	.byte	0x04, 0x17
        /*001e*/ 	.short	(.L_574 - .L_573)
.L_573:
        /*0020*/ 	.word	0x00000000
        /*0024*/ 	.short	0x0000
        /*0026*/ 	.short	0x0000
        /*0028*/ 	.byte	0x00, 0xf0, 0xe1, 0x09


	//----- nvinfo : EIATTR_MAXREG_COUNT
	.align		4
.L_574:
        /*002c*/ 	.byte	0x03, 0x1b
        /*002e*/ 	.short	0x00ff


	//----- nvinfo : EIATTR_NUM_BARRIERS
	.align		4
        /*0030*/ 	.byte	0x02, 0x4c
        /*0032*/ 	.byte	0x02
	.zero		1


	//----- nvinfo : EIATTR_ANNOTATIONS
	.align		4
        /*0034*/ 	.byte	0x04, 0x55
        /*0036*/ 	.short	(.L_576 - .L_575)


	//   ....[0]....
.L_575:
        /*0038*/ 	.word	0x00000001
        /*003c*/ 	.byte	0x70, 0x1b, 0x00, 0x00, 0x01, 0x00, 0x00, 0x00, 0xb0, 0x20, 0x00, 0x00, 0x01, 0x00, 0x00, 0x00
        /*004c*/ 	.byte	0xa0, 0x25, 0x00, 0x00, 0x01, 0x00, 0x00, 0x00, 0xe0, 0x25, 0x00, 0x00, 0x01, 0x00, 0x00, 0x00
        /*005c*/ 	.byte	0x00, 0x48, 0x00, 0x00, 0x01, 0x00, 0x00, 0x00, 0x30, 0x48, 0x00, 0x00, 0x01, 0x00, 0x00, 0x00
        /*006c*/ 	.byte	0x80, 0x4f, 0x00, 0x00, 0x01, 0x00, 0x00, 0x00, 0x30, 0x55, 0x00, 0x00


	//----- nvinfo : EIATTR_MERCURY_ISA_VERSION
	.align		4
.L_576:
        /*0078*/ 	.byte	0x03, 0x5f
        /*007a*/ 	.short	0x0000


	//----- nvinfo : EIATTR_COOP_GROUP_MASK_REGIDS
	.align		4
        /*007c*/ 	.byte	0x04, 0x29
        /*007e*/ 	.short	(.L_578 - .L_577)


	//   ....[0]....
.L_577:
        /*0080*/ 	.word	0xffffffff


	//   ....[1]....
        /*0084*/ 	.word	0xffffffff


	//   ....[2]....
        /*0088*/ 	.word	0xffffffff


	//   ....[3]....
        /*008c*/ 	.word	0xffffffff


	//   ....[4]....
        /*0090*/ 	.word	0xffffffff


	//   ....[5]....
        /*0094*/ 	.word	0xffffffff


	//   ....[6]....
        /*0098*/ 	.word	0xffffffff


	//   ....[7]....
        /*009c*/ 	.word	0xffffffff


	//   ....[8]....
        /*00a0*/ 	.word	0xffffffff


	//----- nvinfo : EIATTR_COOP_GROUP_INSTR_OFFSETS
	.align		4
.L_578:
        /*00a4*/ 	.byte	0x04, 0x28
        /*00a6*/ 	.short	(.L_580 - .L_579)


	//   ....[0]....
.L_579:
        /*00a8*/ 	.word	0x000000a0


	//   ....[1]....
        /*00ac*/ 	.word	0x00006000


	//   ....[2]....
        /*00b0*/ 	.word	0x00006040


	//   ....[3]....
        /*00b4*/ 	.word	0x00006430


	//   ....[4]....
        /*00b8*/ 	.word	0x00006440


	//   ....[5]....
        /*00bc*/ 	.word	0x000065d0


	//   ....[6]....
        /*00c0*/ 	.word	0x00006620


	//   ....[7]....
        /*00c4*/ 	.word	0x000069d0


	//   ....[8]....
        /*00c8*/ 	.word	0x000069e0


	//----- nvinfo : EIATTR_EXIT_INSTR_OFFSETS
	.align		4
.L_580:
        /*00cc*/ 	.byte	0x04, 0x1c
        /*00ce*/ 	.short	(.L_582 - .L_581)


	//   ....[0]....
.L_581:
        /*00d0*/ 	.word	0x00000310


	//   ....[1]....
        /*00d4*/ 	.word	0x00005cc0


	//   ....[2]....
        /*00d8*/ 	.word	0x000069f0


	//   ....[3]....
        /*00dc*/ 	.word	0x00006a90


	//----- nvinfo : EIATTR_CTAIDZ_USED
	.align		4
.L_582:
        /*00e0*/ 	.byte	0x01, 0x04
	.zero		2


	//----- nvinfo : EIATTR_MAX_THREADS
	.align		4
        /*00e4*/ 	.byte	0x04, 0x05
        /*00e6*/ 	.short	(.L_584 - .L_583)
.L_583:
        /*00e8*/ 	.word	0x00000100
        /*00ec*/ 	.word	0x00000001
        /*00f0*/ 	.word	0x00000001


	//----- nvinfo : EIATTR_CRS_STACK_SIZE
	.align		4
.L_584:
        /*00f4*/ 	.byte	0x04, 0x1e
        /*00f6*/ 	.short	(.L_586 - .L_585)
.L_585:
        /*00f8*/ 	.word	0x00000000
.L_586:


//--------------------- .nv.info._ZN7cutlass13device_kernelIN5flash19enable_sm80_to_sm89INS1_16FlashAttnBwdSm80INS1_25CollectiveMainloopBwdSm80ILi1ELi1EN4cute5tupleIJNS5_1CILi64EEES8_NS7_ILi192EEEEEENS_6half_tEfNS_4arch4Sm80ELb1ELb0ELb0ELb0ELb0ELb0ELb0ELb0ELi2ELi2ELi2ELi2ELb1EEENS1_21CollectiveEpilogueBwdISA_SB_SD_Li256ELb0ELb0ELi4EEENS1_25SingleTileBwdLPTSchedulerILb0ELi64ELb0EEEEEEEEEvNT_6ParamsE --------------------------
	.section	.nv.info._ZN7cutlass13device_kernelIN5flash19enable_sm80_to_sm89INS1_16FlashAttnBwdSm80INS1_25CollectiveMainloopBwdSm80ILi1ELi1EN4cute5tupleIJNS5_1CILi64EEES8_NS7_ILi192EEEEEENS_6half_tEfNS_4arch4Sm80ELb1ELb0ELb0ELb0ELb0ELb0ELb0ELb0ELi2ELi2ELi2ELi2ELb1EEENS1_21CollectiveEpilogueBwdISA_SB_SD_Li256ELb0ELb0ELi4EEENS1_25SingleTileBwdLPTSchedulerILb0ELi64ELb0EEEEEEEEEvNT_6ParamsE,"",@"SHT_CUDA_INFO"
	.sectionflags	@""
	.align	4


	//----- nvinfo : EIATTR_CUDA_API_VERSION
	.align		4
        /*0000*/ 	.byte	0x04, 0x37
        /*0002*/ 	.short	(.L_588 - .L_587)
.L_587:
        /*0004*/ 	.word	0x00000082


	//----- nvinfo : EIATTR_SW2861232_WAR
	.align		4
.L_588:
        /*0008*/ 	.byte	0x01, 0x35
	.zero		2


	//----- nvinfo : EIATTR_PARAM_CBANK
	.align		4
        /*000c*/ 	.byte	0x04, 0x0a
        /*000e*/ 	.short	(.L_590 - .L_589)
	.align		4
.L_589:
        /*0010*/ 	.word	index@(.nv.constant0._ZN7cutlass13device_kernelIN5flash19enable_sm80_to_sm89INS1_16FlashAttnBwdSm80INS1_25CollectiveMainloopBwdSm80ILi1ELi1EN4cute5tupleIJNS5_1CILi64EEES8_NS7_ILi192EEEEEENS_6half_tEfNS_4arch4Sm80ELb1ELb0ELb0ELb0ELb0ELb0ELb0ELb0ELi2ELi2ELi2ELi2ELb1EEENS1_21CollectiveEpilogueBwdISA_SB_SD_Li256ELb0ELb0ELi4EEENS1_25SingleTileBwdLPTSchedulerILb0ELi64ELb0EEEEEEEEEvNT_6ParamsE)
        /*0014*/ 	.short	0x0160
        /*0016*/ 	.short	0x0288


	//----- nvinfo : EIATTR_CBANK_PARAM_SIZE
	.align		4
.L_590:
        /*0018*/ 	.byte	0x03, 0x19
        /*001a*/ 	.short	0x0288


	//----- nvinfo : EIATTR_KPARAM_INFO
	.align		4
        /*001c*/ 	.byte	0x04, 0x17
        /*001e*/ 	.short	(.L_592 - .L_591)
.L_591:
        /*0020*/ 	.word	0x00000000
        /*0024*/ 	.short	0x0000
        /*0026*/ 	.short	0x0000
        /*0028*/ 	.byte	0x00, 0xf0, 0x21, 0x0a


	//----- nvinfo : EIATTR_MAXREG_COUNT
	.align		4
.L_592:
        /*002c*/ 	.byte	0x03, 0x1b
        /*002e*/ 	.short	0x00ff


	//----- nvinfo : EIATTR_NUM_BARRIERS
	.align		4
        /*0030*/ 	.byte	0x02, 0x4c
        /*0032*/ 	.byte	0x02
	.zero		1


	//----- nvinfo : EIATTR_ANNOTATIONS
	.align		4
        /*0034*/ 	.byte	0x04, 0x55
        /*0036*/ 	.short	(.L_594 - .L_593)


	//   ....[0]....
.L_593:
        /*0038*/ 	.word	0x00000001
        /*003c*/ 	.byte	0xf0, 0x1d, 0x00, 0x00, 0x01, 0x00, 0x00, 0x00, 0x80, 0x4b, 0x00, 0x00


	//----- nvinfo : EIATTR_MERCURY_ISA_VERSION
	.align		4
.L_594:
        /*0048*/ 	.byte	0x03, 0x5f
        /*004a*/ 	.short	0x0000


	//----- nvinfo : EIATTR_COOP_GROUP_MASK_REGIDS
	.align		4
        /*004c*/ 	.byte	0x04, 0x29
        /*004e*/ 	.short	(.L_596 - .L_595)


	//   ....[0]....
.L_595:
        /*0050*/ 	.word	0xffffffff


	//----- nvinfo : EIATTR_COOP_GROUP_INSTR_OFFSETS
	.align		4
.L_596:
        /*0054*/ 	.byte	0x04, 0x28
        /*0056*/ 	.short	(.L_598 - .L_597)


	//   ....[0]....
.L_597:
        /*0058*/ 	.word	0x00000050


	//----- nvinfo : EIATTR_EXIT_INSTR_OFFSETS
	.align		4
.L_598:
        /*005c*/ 	.byte	0x04, 0x1c
        /*005e*/ 	.short	(.L_600 - .L_599)


	//   ....[0]....
.L_599:
        /*0060*/ 	.word	0x00000540


	//   ....[1]....
        /*0064*/ 	.word	0x00006360


	//   ....[2]....
        /*0068*/ 	.word	0x00006460


	//   ....[3]....
        /*006c*/ 	.word	0x00006480


	//   ....[4]....
        /*0070*/ 	.word	0x00006a60


	//   ....[5]....
        /*0074*/ 	.word	0x00006b50


	//   ....[6]....
        /*0078*/ 	.word	0x00006b70


	//----- nvinfo : EIATTR_MAX_THREADS
	.align		4
.L_600:
        /*007c*/ 	.byte	0x04, 0x05
        /*007e*/ 	.short	(.L_602 - .L_601)
.L_601:
        /*0080*/ 	.word	0x00000100
        /*0084*/ 	.word	0x00000001
        /*0088*/ 	.word	0x00000001


	//----- nvinfo : EIATTR_CRS_STACK_SIZE
	.align		4
.L_602:
        /*008c*/ 	.byte	0x04, 0x1e
        /*008e*/ 	.short	(.L_604 - .L_603)
.L_603:
        /*0090*/ 	.word	0x00000000
.L_604:


//--------------------- .nv.info._ZN7cutlass13device_kernelIN5flash19enable_sm80_to_sm89INS1_16FlashAttnBwdSm80INS1_25CollectiveMainloopBwdSm80ILi1ELi1EN4cute5tupleIJNS5_1CILi64EEES8_NS7_ILi192EEEEEENS_6half_tEfNS_4arch4Sm80ELb1ELb0ELb0ELb0ELb1ELb0ELb0ELb0ELi2ELi2ELi2ELi2ELb1EEENS1_21CollectiveEpilogueBwdISA_SB_SD_Li256ELb0ELb0ELi4EEENS1_25SingleTileBwdLPTSchedulerILb0ELi64ELb1EEEEEEEEEvNT_6ParamsE --------------------------
	.section	.nv.info._ZN7cutlass13device_kernelIN5flash19enable_sm80_to_sm89INS1_16FlashAttnBwdSm80INS1_25CollectiveMainloopBwdSm80ILi1ELi1EN4cute5tupleIJNS5_1CILi64EEES8_NS7_ILi192EEEEEENS_6half_tEfNS_4arch4Sm80ELb1ELb0ELb0ELb0ELb1ELb0ELb0ELb0ELi2ELi2ELi2ELi2ELb1EEENS1_21CollectiveEpilogueBwdISA_SB_SD_Li256ELb0ELb0ELi4EEENS1_25SingleTileBwdLPTSchedulerILb0ELi64ELb1EEEEEEEEEvNT_6ParamsE,"",@"SHT_CUDA_INFO"
	.sectionflags	@""
	.align	4


	//----- nvinfo : EIATTR_CUDA_API_VERSION
	.align		4
        /*0000*/ 	.byte	0x04, 0x37
        /*0002*/ 	.short	(.L_606 - .L_605)
.L_605:
        /*0004*/ 	.word	0x00000082


	//----- nvinfo : EIATTR_SW2861232_WAR
	.align		4
.L_606:
        /*0008*/ 	.byte	0x01, 0x35
	.zero		2


	//----- nvinfo : EIATTR_PARAM_CBANK
	.align		4
        /*000c*/ 	.byte	0x04, 0x0a
        /*000e*/ 	.short	(.L_608 - .L_607)
	.align		4
.L_607:
        /*0010*/ 	.word	index@(.nv.constant0._ZN7cutlass13device_kernelIN5flash19enable_sm80_to_sm89INS1_16FlashAttnBwdSm80INS1_25CollectiveMainloopBwdSm80ILi1ELi1EN4cute5tupleIJNS5_1CILi64EEES8_NS7_ILi192EEEEEENS_6half_tEfNS_4arch4Sm80ELb1ELb0ELb0ELb0ELb1ELb0ELb0ELb0ELi2ELi2ELi2ELi2ELb1EEENS1_21CollectiveEpilogueBwdISA_SB_SD_Li256ELb0ELb0ELi4EEENS1_25SingleTileBwdLPTSchedulerILb0ELi64ELb1EEEEEEEEEvNT_6ParamsE)
        /*0014*/ 	.short	0x0160
        /*0016*/ 	.short	0x0288


	//----- nvinfo : EIATTR_CBANK_PARAM_SIZE
	.align		4
.L_608:
        /*0018*/ 	.byte	0x03, 0x19
        /*001a*/ 	.short	0x0288


	//----- nvinfo : EIATTR_KPARAM_INFO
	.align		4
        /*001c*/ 	.byte	0x04, 0x17
        /*001e*/ 	.short	(.L_610 - .L_609)
.L_609:
        /*0020*/ 	.word	0x00000000
        /*0024*/ 	.short	0x0000
        /*0026*/ 	.short	0x0000
        /*0028*/ 	.byte	0x00, 0xf0, 0x21, 0x0a


	//----- nvinfo : EIATTR_MAXREG_COUNT
	.align		4
.L_610:
        /*002c*/ 	.byte	0x03, 0x1b
        /*002e*/ 	.short	0x00ff


	//----- nvinfo : EIATTR_NUM_BARRIERS
	.align		4
        /*0030*/ 	.byte	0x02, 0x4c
        /*0032*/ 	.byte	0x02
	.zero		1


	//----- nvinfo : EIATTR_ANNOTATIONS
	.align		4
        /*0034*/ 	.byte	0x04, 0x55
        /*0036*/ 	.short	(.L_612 - .L_611)


	//   ....[0]....
.L_611:
        /*0038*/ 	.word	0x00000001
        /*003c*/ 	.byte	0x50, 0x1e, 0x00, 0x00, 0x01, 0x00, 0x00, 0x00, 0xe0, 0x4b, 0x00, 0x00


	//----- nvinfo : EIATTR_MERCURY_ISA_VERSION
	.align		4
.L_612:
        /*0048*/ 	.byte	0x03, 0x5f
        /*004a*/ 	.short	0x0000


	//----- nvinfo : EIATTR_COOP_GROUP_MASK_REGIDS
	.align		4
        /*004c*/ 	.byte	0x04, 0x29
        /*004e*/ 	.short	(.L_614 - .L_613)


	//   ....[0]....
.L_613:
        /*0050*/ 	.word	0xffffffff


	//----- nvinfo : EIATTR_COOP_GROUP_INSTR_OFFSETS
	.align		4
.L_614:
        /*0054*/ 	.byte	0x04, 0x28
        /*0056*/ 	.short	(.L_616 - .L_615)


	//   ....[0]....
.L_615:
        /*0058*/ 	.word	0x00000050


	//----- nvinfo : EIATTR_EXIT_INSTR_OFFSETS
	.align		4
.L_616:
        /*005c*/ 	.byte	0x04, 0x1c
        /*005e*/ 	.short	(.L_618 - .L_617)


	//   ....[0]....
.L_617:
        /*0060*/ 	.word	0x000005a0


	//   ....[1]....
        /*0064*/ 	.word	0x000063c0


	//   ....[2]....
        /*0068*/ 	.word	0x000064c0


	//   ....[3]....
        /*006c*/ 	.word	0x000064e0


	//   ....[4]....
        /*0070*/ 	.word	0x00006ac0


	//   ....[5]....
        /*0074*/ 	.word	0x00006bb0


	//   ....[6]....
        /*0078*/ 	.word	0x00006bd0


	//----- nvinfo : EIATTR_MAX_THREADS
	.align		4
.L_618:
        /*007c*/ 	.byte	0x04, 0x05
        /*007e*/ 	.short	(.L_620 - .L_619)
.L_619:
        /*0080*/ 	.word	0x00000100
        /*0084*/ 	.word	0x00000001
        /*0088*/ 	.word	0x00000001


	//----- nvinfo : EIATTR_CRS_STACK_SIZE
	.align		4
.L_620:
        /*008c*/ 	.byte	0x04, 0x1e
        /*008e*/ 	.short	(.L_622 - .L_621)
.L_621:
        /*0090*/ 	.word	0x00000000
.L_622:


//--------------------- .nv.info._ZN7cutlass13device_kernelIN5flash19enable_sm80_to_sm89INS1_16FlashAttnBwdSm80INS1_25CollectiveMainloopBwdSm80ILi1ELi1EN4cute5tupleIJNS5_1CILi64EEES8_NS7_ILi192EEEEEENS_6half_tEfNS_4arch4Sm80ELb1ELb0ELb0ELb0ELb0ELb0ELb0ELb0ELi2ELi2ELi2ELi2ELb1EEENS1_24CollectiveEpilogueBwdGQAISA_fSD_Li256ELb0ELb0EEENS1_25SingleTileBwdLPTSchedulerILb0ELi64ELb0EEEEEEEEEvNT_6ParamsE --------------------------
	.section	.nv.info._ZN7cutlass13device_kernelIN5flash19enable_sm80_to_sm89INS1_16FlashAttnBwdSm80INS1_25CollectiveMainloopBwdSm80ILi1ELi1EN4cute5tupleIJNS5_1CILi64EEES8_NS7_ILi192EEEEEENS_6half_tEfNS_4arch4Sm80ELb1ELb0ELb0ELb0ELb0ELb0ELb0ELb0ELi2ELi2ELi2ELi2ELb1EEENS1_24CollectiveEpilogueBwdGQAISA_fSD_Li256ELb0ELb0EEENS1_25SingleTileBwdLPTSchedulerILb0ELi64ELb0EEEEEEEEEvNT_6ParamsE,"",@"SHT_CUDA_INFO"
	.sectionflags	@""
	.align	4


	//----- nvinfo : EIATTR_CUDA_API_VERSION
	.align		4
        /*0000*/ 	.byte	0x04, 0x37
        /*0002*/ 	.short	(.L_624 - .L_623)
.L_623:
        /*0004*/ 	.word	0x00000082


	//----- nvinfo : EIATTR_SW2861232_WAR
	.align		4
.L_624:
        /*0008*/ 	.byte	0x01, 0x35
	.zero		2


	//----- nvinfo : EIATTR_PARAM_CBANK
	.align		4
        /*000c*/ 	.byte	0x04, 0x0a
        /*000e*/ 	.short	(.L_626 - .L_625)
	.align		4
.L_625:
        /*0010*/ 	.word	index@(.nv.constant0._ZN7cutlass13device_kernelIN5flash19enable_sm80_to_sm89INS1_16FlashAttnBwdSm80INS1_25CollectiveMainloopBwdSm80ILi1ELi1EN4cute5tupleIJNS5_1CILi64EEES8_NS7_ILi192EEEEEENS_6half_tEfNS_4arch4Sm80ELb1ELb0ELb0ELb0ELb0ELb0ELb0ELb0ELi2ELi2ELi2ELi2ELb1EEENS1_24CollectiveEpilogueBwdGQAISA_fSD_Li256ELb0ELb0EEENS1_25SingleTileBwdLPTSchedulerILb0ELi64ELb0EEEEEEEEEvNT_6ParamsE)
        /*0014*/ 	.short	0x0160
        /*0016*/ 	.short	0x0290


	//----- nvinfo : EIATTR_CBANK_PARAM_SIZE
	.align		4
.L_626:
        /*0018*/ 	.byte	0x03, 0x19
        /*001a*/ 	.short	0x0290


	//----- nvinfo : EIATTR_KPARAM_INFO
	.align		4
        /*001c*/ 	.byte	0x04, 0x17
        /*001e*/ 	.short	(.L_628 - .L_627)
.L_627:
        /*0020*/ 	.word	0x00000000
        /*0024*/ 	.short	0x0000
        /*0026*/ 	.short	0x0000
        /*0028*/ 	.byte	0x00, 0xf0, 0x41, 0x0a


	//----- nvinfo : EIATTR_MAXREG_COUNT
	.align		4
.L_628:
        /*002c*/ 	.byte	0x03, 0x1b
        /*002e*/ 	.short	0x00ff


	//----- nvinfo : EIATTR_NUM_BARRIERS
	.align		4
        /*0030*/ 	.byte	0x02, 0x4c
        /*0032*/ 	.byte	0x02
	.zero		1


	//----- nvinfo : EIATTR_ANNOTATIONS
	.align		4
        /*0034*/ 	.byte	0x04, 0x55
        /*0036*/ 	.short	(.L_630 - .L_629)


	//   ....[0]....
.L_629:
        /*0038*/ 	.word	0x00000001
        /*003c*/ 	.byte	0x40, 0x1d, 0x00, 0x00, 0x01, 0x00, 0x00, 0x00, 0xd0, 0x4a, 0x00, 0x00


	//----- nvinfo : EIATTR_MERCURY_ISA_VERSION
	.align		4
.L_630:
        /*0048*/ 	.byte	0x03, 0x5f
        /*004a*/ 	.short	0x0000


	//----- nvinfo : EIATTR_COOP_GROUP_MASK_REGIDS
	.align		4
        /*004c*/ 	.byte	0x04, 0x29
        /*004e*/ 	.short	(.L_632 - .L_631)


	//   ....[0]....
.L_631:
        /*0050*/ 	.word	0xffffffff


	//----- nvinfo : EIATTR_COOP_GROUP_INSTR_OFFSETS
	.align		4
.L_632:
        /*0054*/ 	.byte	0x04, 0x28
        /*0056*/ 	.short	(.L_634 - .L_633)


	//   ....[0]....
.L_633:
        /*0058*/ 	.word	0x00000050


	//----- nvinfo : EIATTR_EXIT_INSTR_OFFSETS
	.align		4
.L_634:
        /*005c*/ 	.byte	0x04, 0x1c
        /*005e*/ 	.short	(.L_636 - .L_635)


	//   ....[0]....
.L_635:
        /*0060*/ 	.word	0x00000540


	//   ....[1]....
        /*0064*/ 	.word	0x00005380


	//   ....[2]....
        /*0068*/ 	.word	0x00005c10


	//----- nvinfo : EIATTR_MAX_THREADS
	.align		4
.L_636:
        /*006c*/ 	.byte	0x04, 0x05
        /*006e*/ 	.short	(.L_638 - .L_637)
.L_637:
        /*0070*/ 	.word	0x00000100
        /*0074*/ 	.word	0x00000001
        /*0078*/ 	.word	0x00000001
.L_638:


//--------------------- .nv.info._ZN7cutlass13device_kernelIN5flash19enable_sm80_to_sm89INS1_16FlashAttnBwdSm80INS1_25CollectiveMainloopBwdSm80ILi1ELi1EN4cute5tupleIJNS5_1CILi64EEES8_NS7_ILi192EEEEEENS_6half_tEfNS_4arch4Sm80ELb1ELb0ELb0ELb0ELb1ELb0ELb0ELb0ELi2ELi2ELi2ELi2ELb1EEENS1_24CollectiveEpilogueBwdGQAISA_fSD_Li256ELb0ELb1EEENS1_25SingleTileBwdLPTSchedulerILb0ELi64ELb1EEEEEEEEEvNT_6ParamsE --------------------------
	.section	.nv.info._ZN7cutlass13device_kernelIN5flash19enable_sm80_to_sm89INS1_16FlashAttnBwdSm80INS1_25CollectiveMainloopBwdSm80ILi1ELi1EN4cute5tupleIJNS5_1CILi64EEES8_NS7_ILi192EEEEEENS_6half_tEfNS_4arch4Sm80ELb1ELb0ELb0ELb0ELb1ELb0ELb0ELb0ELi2ELi2ELi2ELi2ELb1EEENS1_24CollectiveEpilogueBwdGQAISA_fSD_Li256ELb0ELb1EEENS1_25SingleTileBwdLPTSchedulerILb0ELi64ELb1EEEEEEEEEvNT_6ParamsE,"",@"SHT_CUDA_INFO"
	.sectionflags	@""
	.align	4


	//----- nvinfo : EIATTR_CUDA_API_VERSION
	.align		4
        /*0000*/ 	.byte	0x04, 0x37
        /*0002*/ 	.short	(.L_640 - .L_639)
.L_639:
        /*0004*/ 	.word	0x00000082


	//----- nvinfo : EIATTR_SW2861232_WAR
	.align		4
.L_640:
        /*0008*/ 	.byte	0x01, 0x35
	.zero		2


	//----- nvinfo : EIATTR_PARAM_CBANK
	.align		4
        /*000c*/ 	.byte	0x04, 0x0a
        /*000e*/ 	.short	(.L_642 - .L_641)
	.align		4
.L_641:
        /*0010*/ 	.word	index@(.nv.constant0._ZN7cutlass13device_kernelIN5flash19enable_sm80_to_sm89INS1_16FlashAttnBwdSm80INS1_25CollectiveMainloopBwdSm80ILi1ELi1EN4cute5tupleIJNS5_1CILi64EEES8_NS7_ILi192EEEEEENS_6half_tEfNS_4arch4Sm80ELb1ELb0ELb0ELb0ELb1ELb0ELb0ELb0ELi2ELi2ELi2ELi2ELb1EEENS1_24CollectiveEpilogueBwdGQAISA_fSD_Li256ELb0ELb1EEENS1_25SingleTileBwdLPTSchedulerILb0ELi64ELb1EEEEEEEEEvNT_6ParamsE)
        /*0014*/ 	.short	0x0160
        /*0016*/ 	.short	0x0290


	//----- nvinfo : EIATTR_CBANK_PARAM_SIZE
	.align		4
.L_642:
        /*0018*/ 	.byte	0x03, 0x19
        /*001a*/ 	.short	0x0290


	//----- nvinfo : EIATTR_KPARAM_INFO
	.align		4
        /*001c*/ 	.byte	0x04, 0x17
        /*001e*/ 	.short	(.L_644 - .L_643)
.L_643:
        /*0020*/ 	.word	0x00000000
        /*0024*/ 	.short	0x0000
        /*0026*/ 	.short	0x0000
        /*0028*/ 	.byte	0x00, 0xf0, 0x41, 0x0a


	//----- nvinfo : EIATTR_MAXREG_COUNT
	.align		4
.L_644:
        /*002c*/ 	.byte	0x03, 0x1b
        /*002e*/ 	.short	0x00ff


	//----- nvinfo : EIATTR_NUM_BARRIERS
	.align		4
        /*0030*/ 	.byte	0x02, 0x4c
        /*0032*/ 	.byte	0x02
	.zero		1


	//----- nvinfo : EIATTR_ANNOTATIONS
	.align		4
        /*0034*/ 	.byte	0x04, 0x55
        /*0036*/ 	.short	(.L_646 - .L_645)


	//   ....[0]....
.L_645:
        /*0038*/ 	.word	0x00000001
        /*003c*/ 	.byte	0xa0, 0x1d, 0x00, 0x00, 0x01, 0x00, 0x00, 0x00, 0x30, 0x4b, 0x00, 0x00


	//----- nvinfo : EIATTR_MERCURY_ISA_VERSION
	.align		4
.L_646:
        /*0048*/ 	.byte	0x03, 0x5f
        /*004a*/ 	.short	0x0000


	//----- nvinfo : EIATTR_COOP_GROUP_MASK_REGIDS
	.align		4
        /*004c*/ 	.byte	0x04, 0x29
        /*004e*/ 	.short	(.L_648 - .L_647)


	//   ....[0]....
.L_647:
        /*0050*/ 	.word	0xffffffff


	//   ....[1]....
        /*0054*/ 	.word	0xffffffff


	//   ....[2]....
        /*0058*/ 	.word	0xffffffff


	//   ....[3]....
        /*005c*/ 	.word	0xffffffff


	//   ....[4]....
        /*0060*/ 	.word	0xffffffff


	//   ....[5]....
        /*0064*/ 	.word	0xffffffff


	//   ....[6]....
        /*0068*/ 	.word	0xffffffff


	//   ....[7]....
        /*006c*/ 	.word	0xffffffff


	//   ....[8]....
        /*0070*/ 	.word	0xffffffff


	//----- nvinfo : EIATTR_COOP_GROUP_INSTR_OFFSETS
	.align		4
.L_648:
        /*0074*/ 	.byte	0x04, 0x28
        /*0076*/ 	.short	(.L_650 - .L_649)


	//   ....[0]....
.L_649:
        /*0078*/ 	.word	0x00000050


	//   ....[1]....
        /*007c*/ 	.word	0x00005660


	//   ....[2]....
        /*0080*/ 	.word	0x00005690


	//   ....[3]....
        /*0084*/ 	.word	0x00005ac0


	//   ....[4]....
        /*0088*/ 	.word	0x00005ad0


	//   ....[5]....
        /*008c*/ 	.word	0x00005c90


	//   ....[6]....
        /*0090*/ 	.word	0x00005da0


	//   ....[7]....
        /*0094*/ 	.word	0x000060d0


	//   ....[8]....
        /*0098*/ 	.word	0x000060e0


	//----- nvinfo : EIATTR_EXIT_INSTR_OFFSETS
	.align		4
.L_650:
        /*009c*/ 	.byte	0x04, 0x1c
        /*009e*/ 	.short	(.L_652 - .L_651)


	//   ....[0]....
.L_651:
        /*00a0*/ 	.word	0x000005a0


	//   ....[1]....
        /*00a4*/ 	.word	0x000053e0


	//   ....[2]....
        /*00a8*/ 	.word	0x000060f0


	//   ....[3]....
        /*00ac*/ 	.word	0x00006190


	//----- nvinfo : EIATTR_MAX_THREADS
	.align		4
.L_652:
        /*00b0*/ 	.byte	0x04, 0x05
        /*00b2*/ 	.short	(.L_654 - .L_653)
.L_653:
        /*00b4*/ 	.word	0x00000100
        /*00b8*/ 	.word	0x00000001
        /*00bc*/ 	.word	0x00000001


	//----- nvinfo : EIATTR_CRS_STACK_SIZE
	.align		4
.L_654:
        /*00c0*/ 	.byte	0x04, 0x1e
        /*00c2*/ 	.short	(.L_656 - .L_655)
.L_655:
        /*00c4*/ 	.word	0x00000000
.L_656:


//--------------------- .nv.info._ZN7cutlass13device_kernelIN5flash19enable_sm80_to_sm89INS1_16FlashAttnBwdSm80INS1_25CollectiveMainloopBwdSm80ILi1ELi1EN4cute5tupleIJNS5_1CILi64EEES8_NS7_ILi192EEEEEENS_6half_tEfNS_4arch4Sm80ELb1ELb0ELb0ELb1ELb0ELb0ELb0ELb0ELi2ELi2ELi2ELi2ELb1EEENS1_21CollectiveEpilogueBwdISA_SB_SD_Li256ELb1ELb0ELi4EEENS1_25SingleTileBwdLPTSchedulerILb1ELi64ELb0EEEEEEEEEvNT_6ParamsE --------------------------
	.section	.nv.info._ZN7cutlass13device_kernelIN5flash19enable_sm80_to_sm89INS1_16FlashAttnBwdSm80INS1_25CollectiveMainloopBwdSm80ILi1ELi1EN4cute5tupleIJNS5_1CILi64EEES8_NS7_ILi192EEEEEENS_6half_tEfNS_4arch4Sm80ELb1ELb0ELb0ELb1ELb0ELb0ELb0ELb0ELi2ELi2ELi2ELi2ELb1EEENS1_21CollectiveEpilogueBwdISA_SB_SD_Li256ELb1ELb0ELi4EEENS1_25SingleTileBwdLPTSchedulerILb1ELi64ELb0EEEEEEEEEvNT_6ParamsE,"",@"SHT_CUDA_INFO"
	.sectionflags	@""
	.align	4


	//----- nvinfo : EIATTR_CUDA_API_VERSION
	.align		4
        /*0000*/ 	.byte	0x04, 0x37
        /*0002*/ 	.short	(.L_658 - .L_657)
.L_657:
        /*0004*/ 	.word	0x00000082


	//----- nvinfo : EIATTR_SW2861232_WAR
	.align		4
.L_658:
        /*0008*/ 	.byte	0x01, 0x35
	.zero		2


	//----- nvinfo : EIATTR_PARAM_CBANK
	.align		4
        /*000c*/ 	.byte	0x04, 0x0a
        /*000e*/ 	.short	(.L_660 - .L_659)
	.align		4
.L_659:
        /*0010*/ 	.word	index@(.nv.constant0._ZN7cutlass13device_kernelIN5flash19enable_sm80_to_sm89INS1_16FlashAttnBwdSm80INS1_25CollectiveMainloopBwdSm80ILi1ELi1EN4cute5tupleIJNS5_1CILi64EEES8_NS7_ILi192EEEEEENS_6half_tEfNS_4arch4Sm80ELb1ELb0ELb0ELb1ELb0ELb0ELb0ELb0ELi2ELi2ELi2ELi2ELb1EEENS1_21CollectiveEpilogueBwdISA_SB_SD_Li256ELb1ELb0ELi4EEENS1_25SingleTileBwdLPTSchedulerILb1ELi64ELb0EEEEEEEEEvNT_6ParamsE)
        /*0014*/ 	.short	0x0160
        /*0016*/ 	.short	0x0288


	//----- nvinfo : EIATTR_CBANK_PARAM_SIZE
	.align		4
.L_660:
        /*0018*/ 	.byte	0x03, 0x19
        /*001a*/ 	.short	0x0288


	//----- nvinfo : EIATTR_KPARAM_INFO
	.align		4
        /*001c*/ 	.byte	0x04, 0x17
        /*001e*/ 	.short	(.L_662 - .L_661)
.L_661:
        /*0020*/ 	.word	0x00000000
        /*0024*/ 	.short	0x0000
        /*0026*/ 	.short	0x0000
        /*0028*/ 	.byte	0x00, 0xf0, 0x21, 0x0a


	//----- nvinfo : EIATTR_MAXREG_COUNT
	.align		4
.L_662:
        /*002c*/ 	.byte	0x03, 0x1b
        /*002e*/ 	.short	0x00ff


	//----- nvinfo : EIATTR_NUM_BARRIERS
	.align		4
        /*0030*/ 	.byte	0x02, 0x4c
        /*0032*/ 	.byte	0x02
	.zero		1


	//----- nvinfo : EIATTR_MERCURY_ISA_VERSION
	.align		4
        /*0034*/ 	.byte	0x03, 0x5f
        /*0036*/ 	.short	0x0000


	//----- nvinfo : EIATTR_COOP_GROUP_MASK_REGIDS
	.align		4
        /*0038*/ 	.byte	0x04, 0x29
        /*003a*/ 	.short	(.L_664 - .L_663)


	//   ....[0]....
.L_663:
        /*003c*/ 	.word	0xffffffff


	//----- nvinfo : EIATTR_COOP_GROUP_INSTR_OFFSETS
	.align		4
.L_664:
        /*0040*/ 	.byte	0x04, 0x28
        /*0042*/ 	.short	(.L_666 - .L_665)


	//   ....[0]....
.L_665:
        /*0044*/ 	.word	0x00000050


	//----- nvinfo : EIATTR_EXIT_INSTR_OFFSETS
	.align		4
.L_666:
        /*0048*/ 	.byte	0x04, 0x1c
        /*004a*/ 	.short	(.L_668 - .L_667)


	//   ....[0]....
.L_667:
        /*004c*/ 	.word	0x000009c0


	//   ....[1]....
        /*0050*/ 	.word	0x00006e50


	//   ....[2]....
        /*0054*/ 	.word	0x00006f50


	//   ....[3]....
        /*0058*/ 	.word	0x00006f70


	//   ....[4]....
        /*005c*/ 	.word	0x00007760


	//   ....[5]....
        /*0060*/ 	.word	0x00007850


	//   ....[6]....
        /*0064*/ 	.word	0x00007870


	//----- nvinfo : EIATTR_MAX_THREADS
	.align		4
.L_668:
        /*0068*/ 	.byte	0x04, 0x05
        /*006a*/ 	.short	(.L_670 - .L_669)
.L_669:
        /*006c*/ 	.word	0x00000100
        /*0070*/ 	.word	0x00000001
        /*0074*/ 	.word	0x00000001


	//----- nvinfo : EIATTR_CRS_STACK_SIZE
	.align		4
.L_670:
        /*0078*/ 	.byte	0x04, 0x1e
        /*007a*/ 	.short	(.L_672 - .L_671)
.L_671:
        /*007c*/ 	.word	0x00000000
.L_672:


//--------------------- .nv.info._ZN7cutlass13device_kernelIN5flash19enable_sm80_to_sm89INS1_16FlashAttnBwdSm80INS1_25CollectiveMainloopBwdSm80ILi1ELi1EN4cute5tupleIJNS5_1CILi64EEES8_NS7_ILi192EEEEEENS_6half_tEfNS_4arch4Sm80ELb1ELb0ELb0ELb1ELb1ELb0ELb0ELb0ELi2ELi2ELi2ELi2ELb1EEENS1_21CollectiveEpilogueBwdISA_SB_SD_Li256ELb1ELb0ELi4EEENS1_25SingleTileBwdLPTSchedulerILb1ELi64ELb1EEEEEEEEEvNT_6ParamsE --------------------------
	.section	.nv.info._ZN7cutlass13device_kernelIN5flash19enable_sm80_to_sm89INS1_16FlashAttnBwdSm80INS1_25CollectiveMainloopBwdSm80ILi1ELi1EN4cute5tupleIJNS5_1CILi64EEES8_NS7_ILi192EEEEEENS_6half_tEfNS_4arch4Sm80ELb1ELb0ELb0ELb1ELb1ELb0ELb0ELb0ELi2ELi2ELi2ELi2ELb1EEENS1_21CollectiveEpilogueBwdISA_SB_SD_Li256ELb1ELb0ELi4EEENS1_25SingleTileBwdLPTSchedulerILb1ELi64ELb1EEEEEEEEEvNT_6ParamsE,"",@"SHT_CUDA_INFO"
	.sectionflags	@""
	.align	4


	//----- nvinfo : EIATTR_CUDA_API_VERSION
	.align		4
        /*0000*/ 	.byte	0x04, 0x37
        /*0002*/ 	.short	(.L_674 - .L_673)
.L_673:
        /*0004*/ 	.word	0x00000082


	//----- nvinfo : EIATTR_SW2861232_WAR
	.align		4
.L_674:
        /*0008*/ 	.byte	0x01, 0x35
	.zero		2


	//----- nvinfo : EIATTR_PARAM_CBANK
	.align		4
        /*000c*/ 	.byte	0x04, 0x0a
        /*000e*/ 	.short	(.L_676 - .L_675)
	.align		4
.L_675:
        /*0010*/ 	.word	index@(.nv.constant0._ZN7cutlass13device_kernelIN5flash19enable_sm80_to_sm89INS1_16FlashAttnBwdSm80INS1_25CollectiveMainloopBwdSm80ILi1ELi1EN4cute5tupleIJNS5_1CILi64EEES8_NS7_ILi192EEEEEENS_6half_tEfNS_4arch4Sm80ELb1ELb0ELb0ELb1ELb1ELb0ELb0ELb0ELi2ELi2ELi2ELi2ELb1EEENS1_21CollectiveEpilogueBwdISA_SB_SD_Li256ELb1ELb0ELi4EEENS1_25SingleTileBwdLPTSchedulerILb1ELi64ELb1EEEEEEEEEvNT_6ParamsE)
        /*0014*/ 	.short	0x0160
        /*0016*/ 	.short	0x0288


	//----- nvinfo : EIATTR_CBANK_PARAM_SIZE
	.align		4
.L_676:
        /*0018*/ 	.byte	0x03, 0x19
        /*001a*/ 	.short	0x0288


	//----- nvinfo : EIATTR_KPARAM_INFO
	.align		4
        /*001c*/ 	.byte	0x04, 0x17
        /*001e*/ 	.short	(.L_678 - .L_677)
.L_677:
        /*0020*/ 	.word	0x00000000
        /*0024*/ 	.short	0x0000
        /*0026*/ 	.short	0x0000
        /*0028*/ 	.byte	0x00, 0xf0, 0x21, 0x0a


	//----- nvinfo : EIATTR_MAXREG_COUNT
	.align		4
.L_678:
        /*002c*/ 	.byte	0x03, 0x1b
        /*002e*/ 	.short	0x00ff


	//----- nvinfo : EIATTR_NUM_BARRIERS
	.align		4
        /*0030*/ 	.byte	0x02, 0x4c
        /*0032*/ 	.byte	0x02
	.zero		1


	//----- nvinfo : EIATTR_ANNOTATIONS
	.align		4
        /*0034*/ 	.byte	0x04, 0x55
        /*0036*/ 	.short	(.L_680 - .L_679)


	//   ....[0]....
.L_679:
        /*0038*/ 	.word	0x00000001
        /*003c*/ 	.byte	0xb0, 0x2e, 0x00, 0x00, 0x01, 0x00, 0x00, 0x00, 0x90, 0x53, 0x00, 0x00


	//----- nvinfo : EIATTR_MERCURY_ISA_VERSION
	.align		4
.L_680:
        /*0048*/ 	.byte	0x03, 0x5f
        /*004a*/ 	.short	0x0000


	//----- nvinfo : EIATTR_COOP_GROUP_MASK_REGIDS
	.align		4
        /*004c*/ 	.byte	0x04, 0x29
        /*004e*/ 	.short	(.L_682 - .L_681)


	//   ....[0]....
.L_681:
        /*0050*/ 	.word	0xffffffff


	//----- nvinfo : EIATTR_COOP_GROUP_INSTR_OFFSETS
	.align		4
.L_682:
        /*0054*/ 	.byte	0x04, 0x28
        /*0056*/ 	.short	(.L_684 - .L_683)


	//   ....[0]....
.L_683:
        /*0058*/ 	.word	0x00000060


	//----- nvinfo : EIATTR_EXIT_INSTR_OFFSETS
	.align		4
.L_684:
        /*005c*/ 	.byte	0x04, 0x1c
        /*005e*/ 	.short	(.L_686 - .L_685)


	//   ....[0]....
.L_685:
        /*0060*/ 	.word	0x000009f0


	//   ....[1]....
        /*0064*/ 	.word	0x00006d30


	//   ....[2]....
        /*0068*/ 	.word	0x00006e30


	//   ....[3]....
        /*006c*/ 	.word	0x00006e50


	//   ....[4]....
        /*0070*/ 	.word	0x00007600


	//   ....[5]....
        /*0074*/ 	.word	0x000076f0


	//   ....[6]....
        /*0078*/ 	.word	0x00007710


	//----- nvinfo : EIATTR_MAX_THREADS
	.align		4
.L_686:
        /*007c*/ 	.byte	0x04, 0x05
        /*007e*/ 	.short	(.L_688 - .L_687)
.L_687:
        /*0080*/ 	.word	0x00000100
        /*0084*/ 	.word	0x00000001
        /*0088*/ 	.word	0x00000001


	//----- nvinfo : EIATTR_CRS_STACK_SIZE
	.align		4
.L_688:
        /*008c*/ 	.byte	0x04, 0x1e
        /*008e*/ 	.short	(.L_690 - .L_689)
.L_689:
        /*0090*/ 	.word	0x00000000
.L_690:


//--------------------- .nv.info._ZN7cutlass13device_kernelIN5flash19enable_sm80_to_sm89INS1_16FlashAttnBwdSm80INS1_25CollectiveMainloopBwdSm80ILi1ELi1EN4cute5tupleIJNS5_1CILi64EEES8_NS7_ILi192EEEEEENS_6half_tEfNS_4arch4Sm80ELb1ELb0ELb0ELb1ELb0ELb0ELb0ELb0ELi2ELi2ELi2ELi2ELb1EEENS1_24CollectiveEpilogueBwdGQAISA_fSD_Li256ELb1ELb0EEENS1_25SingleTileBwdLPTSchedulerILb1ELi64ELb0EEEEEEEEEvNT_6ParamsE --------------------------
	.section	.nv.info._ZN7cutlass13device_kernelIN5flash19enable_sm80_to_sm89INS1_16FlashAttnBwdSm80INS1_25CollectiveMainloopBwdSm80ILi1ELi1EN4cute5tupleIJNS5_1CILi64EEES8_NS7_ILi192EEEEEENS_6half_tEfNS_4arch4Sm80ELb1ELb0ELb0ELb1ELb0ELb0ELb0ELb0ELi2ELi2ELi2ELi2ELb1EEENS1_24CollectiveEpilogueBwdGQAISA_fSD_Li256ELb1ELb0EEENS1_25SingleTileBwdLPTSchedulerILb1ELi64ELb0EEEEEEEEEvNT_6ParamsE,"",@"SHT_CUDA_INFO"
	.sectionflags	@""
	.align	4


	//----- nvinfo : EIATTR_CUDA_API_VERSION
	.align		4
        /*0000*/ 	.byte	0x04, 0x37
        /*0002*/ 	.short	(.L_692 - .L_691)
.L_691:
        /*0004*/ 	.word	0x00000082


	//----- nvinfo : EIATTR_SW2861232_WAR
	.align		4
.L_692:
        /*0008*/ 	.byte	0x01, 0x35
	.zero		2


	//----- nvinfo : EIATTR_PARAM_CBANK
	.align		4
        /*000c*/ 	.byte	0x04, 0x0a
        /*000e*/ 	.short	(.L_694 - .L_693)
	.align		4
.L_693:
        /*0010*/ 	.word	index@(.nv.constant0._ZN7cutlass13device_kernelIN5flash19enable_sm80_to_sm89INS1_16FlashAttnBwdSm80INS1_25CollectiveMainloopBwdSm80ILi1ELi1EN4cute5tupleIJNS5_1CILi64EEES8_NS7_ILi192EEEEEENS_6half_tEfNS_4arch4Sm80ELb1ELb0ELb0ELb1ELb0ELb0ELb0ELb0ELi2ELi2ELi2ELi2ELb1EEENS1_24CollectiveEpilogueBwdGQAISA_fSD_Li256ELb1ELb0EEENS1_25SingleTileBwdLPTSchedulerILb1ELi64ELb0EEEEEEEEEvNT_6ParamsE)
        /*0014*/ 	.short	0x0160
        /*0016*/ 	.short	0x0290


	//----- nvinfo : EIATTR_CBANK_PARAM_SIZE
	.align		4
.L_694:
        /*0018*/ 	.byte	0x03, 0x19
        /*001a*/ 	.short	0x0290


	//----- nvinfo : EIATTR_KPARAM_INFO
	.align		4
        /*001c*/ 	.byte	0x04, 0x17
        /*001e*/ 	.short	(.L_696 - .L_695)
.L_695:
        /*0020*/ 	.word	0x00000000
        /*0024*/ 	.short	0x0000
        /*0026*/ 	.short	0x0000
        /*0028*/ 	.byte	0x00, 0xf0, 0x41, 0x0a


	//----- nvinfo : EIATTR_MAXREG_COUNT
	.align		4
.L_696:
        /*002c*/ 	.byte	0x03, 0x1b
        /*002e*/ 	.short	0x00ff


	//----- nvinfo : EIATTR_NUM_BARRIERS
	.align		4
        /*0030*/ 	.byte	0x02, 0x4c
        /*0032*/ 	.byte	0x02
	.zero		1


	//----- nvinfo : EIATTR_ANNOTATIONS
	.align		4
        /*0034*/ 	.byte	0x04, 0x55
        /*0036*/ 	.short	(.L_698 - .L_697)


	//   ....[0]....
.L_697:
        /*0038*/ 	.word	0x00000001
        /*003c*/ 	.byte	0x20, 0x05, 0x00, 0x00, 0x01, 0x00, 0x00, 0x00, 0xd0, 0x09, 0x00, 0x00, 0x01, 0x00, 0x00, 0x00
        /*004c*/ 	.byte	0xe0, 0x09, 0x00, 0x00, 0x01, 0x00, 0x00, 0x00, 0x50, 0x5b, 0x00, 0x00


	//----- nvinfo : EIATTR_MERCURY_ISA_VERSION
	.align		4
.L_698:
        /*0058*/ 	.byte	0x03, 0x5f
        /*005a*/ 	.short	0x0000


	//----- nvinfo : EIATTR_COOP_GROUP_MASK_REGIDS
	.align		4
        /*005c*/ 	.byte	0x04, 0x29
        /*005e*/ 	.short	(.L_700 - .L_699)


	//   ....[0]....
.L_699:
        /*0060*/ 	.word	0xffffffff


	//----- nvinfo : EIATTR_COOP_GROUP_INSTR_OFFSETS
	.align		4
.L_700:
        /*0064*/ 	.byte	0x04, 0x28
        /*0066*/ 	.short	(.L_702 - .L_701)


	//   ....[0]....
.L_701:
        /*0068*/ 	.word	0x00000060


	//----- nvinfo : EIATTR_EXIT_INSTR_OFFSETS
	.align		4
.L_702:
        /*006c*/ 	.byte	0x04, 0x1c
        /*006e*/ 	.short	(.L_704 - .L_703)


	//   ....[0]....
.L_703:
        /*0070*/ 	.word	0x00000a00


	//   ....[1]....
        /*0074*/ 	.word	0x00005b40


	//   ....[2]....
        /*0078*/ 	.word	0x000064b0


	//----- nvinfo : EIATTR_MAX_THREADS
	.align		4
.L_704:
        /*007c*/ 	.byte	0x04, 0x05
        /*007e*/ 	.short	(.L_706 - .L_705)
.L_705:
        /*0080*/ 	.word	0x00000100
        /*0084*/ 	.word	0x00000001
        /*0088*/ 	.word	0x00000001
.L_706:


//--------------------- .nv.info._ZN7cutlass13device_kernelIN5flash19enable_sm80_to_sm89INS1_16FlashAttnBwdSm80INS1_25CollectiveMainloopBwdSm80ILi1ELi1EN4cute5tupleIJNS5_1CILi64EEES8_NS7_ILi192EEEEEENS_6half_tEfNS_4arch4Sm80ELb1ELb0ELb0ELb1ELb1ELb0ELb0ELb0ELi2ELi2ELi2ELi2ELb1EEENS1_24CollectiveEpilogueBwdGQAISA_fSD_Li256ELb1ELb1EEENS1_25SingleTileBwdLPTSchedulerILb1ELi64ELb1EEEEEEEEEvNT_6ParamsE --------------------------
	.section	.nv.info._ZN7cutlass13device_kernelIN5flash19enable_sm80_to_sm89INS1_16FlashAttnBwdSm80INS1_25CollectiveMainloopBwdSm80ILi1ELi1EN4cute5tupleIJNS5_1CILi64EEES8_NS7_ILi192EEEEEENS_6half_tEfNS_4arch4Sm80ELb1ELb0ELb0ELb1ELb1ELb0ELb0ELb0ELi2ELi2ELi2ELi2ELb1EEENS1_24CollectiveEpilogueBwdGQAISA_fSD_Li256ELb1ELb1EEENS1_25SingleTileBwdLPTSchedulerILb1ELi64ELb1EEEEEEEEEvNT_6ParamsE,"",@"SHT_CUDA_INFO"
	.sectionflags	@""
	.align	4


	//----- nvinfo : EIATTR_CUDA_API_VERSION
	.align		4
        /*0000*/ 	.byte	0x04, 0x37
        /*0002*/ 	.short	(.L_708 - .L_707)
.L_707:
        /*0004*/ 	.word	0x00000082


	//----- nvinfo : EIATTR_SW2861232_WAR
	.align		4
.L_708:
        /*0008*/ 	.byte	0x01, 0x35
	.zero		2


	//----- nvinfo : EIATTR_PARAM_CBANK
	.align		4
        /*000c*/ 	.byte	0x04, 0x0a
        /*000e*/ 	.short	(.L_710 - .L_709)
	.align		4
.L_709:
        /*0010*/ 	.word	index@(.nv.constant0._ZN7cutlass13device_kernelIN5flash19enable_sm80_to_sm89INS1_16FlashAttnBwdSm80INS1_25CollectiveMainloopBwdSm80ILi1ELi1EN4cute5tupleIJNS5_1CILi64EEES8_NS7_ILi192EEEEEENS_6half_tEfNS_4arch4Sm80ELb1ELb0ELb0ELb1ELb1ELb0ELb0ELb0ELi2ELi2ELi2ELi2ELb1EEENS1_24CollectiveEpilogueBwdGQAISA_fSD_Li256ELb1ELb1EEENS1_25SingleTileBwdLPTSchedulerILb1ELi64ELb1EEEEEEEEEvNT_6ParamsE)
        /*0014*/ 	.short	0x0160
        /*0016*/ 	.short	0x0290


	//----- nvinfo : EIATTR_CBANK_PARAM_SIZE
	.align		4
.L_710:
        /*0018*/ 	.byte	0x03, 0x19
        /*001a*/ 	.short	0x0290


	//----- nvinfo : EIATTR_KPARAM_INFO
	.align		4
        /*001c*/ 	.byte	0x04, 0x17
        /*001e*/ 	.short	(.L_712 - .L_711)
.L_711:
        /*0020*/ 	.word	0x00000000
        /*0024*/ 	.short	0x0000
        /*0026*/ 	.short	0x0000
        /*0028*/ 	.byte	0x00, 0xf0, 0x41, 0x0a


	//----- nvinfo : EIATTR_MAXREG_COUNT
	.align		4
.L_712:
        /*002c*/ 	.byte	0x03, 0x1b
        /*002e*/ 	.short	0x00ff


	//----- nvinfo : EIATTR_NUM_BARRIERS
	.align		4
        /*0030*/ 	.byte	0x02, 0x4c
        /*0032*/ 	.byte	0x02
	.zero		1


	//----- nvinfo : EIATTR_MERCURY_ISA_VERSION
	.align		4
        /*0034*/ 	.byte	0x03, 0x5f
        /*0036*/ 	.short	0x0000


	//----- nvinfo : EIATTR_COOP_GROUP_MASK_REGIDS
	.align		4
        /*0038*/ 	.byte	0x04, 0x29
        /*003a*/ 	.short	(.L_714 - .L_713)


	//   ....[0]....
.L_713:
        /*003c*/ 	.word	0xffffffff


	//   ....[1]....
        /*0040*/ 	.word	0xffffffff


	//   ....[2]....
        /*0044*/ 	.word	0xffffffff


	//   ....[3]....
        /*0048*/ 	.word	0xffffffff


	//   ....[4]....
        /*004c*/ 	.word	0xffffffff


	//   ....[5]....
        /*0050*/ 	.word	0xffffffff


	//   ....[6]....
        /*0054*/ 	.word	0xffffffff


	//   ....[7]....
        /*0058*/ 	.word	0xffffffff


	//   ....[8]....
        /*005c*/ 	.word	0xffffffff


	//----- nvinfo : EIATTR_COOP_GROUP_INSTR_OFFSETS
	.align		4
.L_714:
        /*0060*/ 	.byte	0x04, 0x28
        /*0062*/ 	.short	(.L_716 - .L_715)


	//   ....[0]....
.L_715:
        /*0064*/ 	.word	0x00000050


	//   ....[1]....
        /*0068*/ 	.word	0x00006110


	//   ....[2]....
        /*006c*/ 	.word	0x00006150


	//   ....[3]....
        /*0070*/ 	.word	0x000065b0


	//   ....[4]....
        /*0074*/ 	.word	0x000065c0


	//   ....[5]....
        /*0078*/ 	.word	0x00006780


	//   ....[6]....
        /*007c*/ 	.word	0x00006880


	//   ....[7]....
        /*0080*/ 	.word	0x00006bb0


	//   ....[8]....
        /*0084*/ 	.word	0x00006bc0


	//----- nvinfo : EIATTR_EXIT_INSTR_OFFSETS
	.align		4
.L_716:
        /*0088*/ 	.byte	0x04, 0x1c
        /*008a*/ 	.short	(.L_718 - .L_717)


	//   ....[0]....
.L_717:
        /*008c*/ 	.word	0x000009c0


	//   ....[1]....
        /*0090*/ 	.word	0x00005d20


	//   ....[2]....
        /*0094*/ 	.word	0x00006bd0


	//   ....[3]....
        /*0098*/ 	.word	0x00006c70


	//----- nvinfo : EIATTR_MAX_THREADS
	.align		4
.L_718:
        /*009c*/ 	.byte	0x04, 0x05
        /*009e*/ 	.short	(.L_720 - .L_719)
.L_719:
        /*00a0*/ 	.word	0x00000100
        /*00a4*/ 	.word	0x00000001
        /*00a8*/ 	.word	0x00000001


	//----- nvinfo : EIATTR_CRS_STACK_SIZE
	.align		4
.L_720:
        /*00ac*/ 	.byte	0x04, 0x1e
        /*00ae*/ 	.short	(.L_722 - .L_721)
.L_721:
        /*00b0*/ 	.word	0x00000000
.L_722:


//--------------------- .nv.info._ZN7cutlass13device_kernelIN5flash19enable_sm80_to_sm89INS1_16FlashAttnBwdSm80INS1_25CollectiveMainloopBwdSm80ILi2ELi1EN4cute5tupleIJNS5_1CILi64EEENS7_ILi80EEENS7_ILi192EEEEEENS_6half_tEfNS_4arch4Sm80ELb0ELb0ELb0ELb0ELb0ELb0ELb1ELb0ELi2ELi4ELi2ELi2ELb0EEENS1_21CollectiveEpilogueBwdISB_SC_SE_Li256ELb0ELb1ELi4EEENS1_19SingleTileSchedulerILb0ELb0ELb0ELi80EEEEEEEEEvNT_6ParamsE --------------------------
	.section	.nv.info._ZN7cutlass13device_kernelIN5flash19enable_sm80_to_sm89INS1_16FlashAttnBwdSm80INS1_25CollectiveMainloopBwdSm80ILi2ELi1EN4cute5tupleIJNS5_1CILi64EEENS7_ILi80EEENS7_ILi192EEEEEENS_6half_tEfNS_4arch4Sm80ELb0ELb0ELb0ELb0ELb0ELb0ELb1ELb0ELi2ELi4ELi2ELi2ELb0EEENS1_21CollectiveEpilogueBwdISB_SC_SE_Li256ELb0ELb1ELi4EEENS1_19SingleTileSchedulerILb0ELb0ELb0ELi80EEEEEEEEEvNT_6ParamsE,"",@"SHT_CUDA_INFO"
	.sectionflags	@""
	.align	4


	//----- nvinfo : EIATTR_CUDA_API_VERSION
	.align		4
        /*0000*/ 	.byte	0x04, 0x37
        /*0002*/ 	.short	(.L_724 - .L_723)
.L_723:
        /*0004*/ 	.word	0x00000082


	//----- nvinfo : EIATTR_SW2861232_WAR
	.align		4
.L_724:
        /*0008*/ 	.byte	0x01, 0x35
	.zero		2


	//----- nvinfo : EIATTR_PARAM_CBANK
	.align		4
        /*000c*/ 	.byte	0x04, 0x0a
        /*000e*/ 	.short	(.L_726 - .L_725)
	.align		4
.L_725:
        /*0010*/ 	.word	index@(.nv.constant0._ZN7cutlass13device_kernelIN5flash19enable_sm80_to_sm89INS1_16FlashAttnBwdSm80INS1_25CollectiveMainloopBwdSm80ILi2ELi1EN4cute5tupleIJNS5_1CILi64EEENS7_ILi80EEENS7_ILi192EEEEEENS_6half_tEfNS_4arch4Sm80ELb0ELb0ELb0ELb0ELb0ELb0ELb1ELb0ELi2ELi4ELi2ELi2ELb0EEENS1_21CollectiveEpilogueBwdISB_SC_SE_Li256ELb0ELb1ELi4EEENS1_19SingleTileSchedulerILb0ELb0ELb0ELi80EEEEEEEEEvNT_6ParamsE)
        /*0014*/ 	.short	0x0160
        /*0016*/ 	.short	0x0270


	//----- nvinfo : EIATTR_CBANK_PARAM_SIZE
	.align		4
.L_726:
        /*0018*/ 	.byte	0x03, 0x19
        /*001a*/ 	.short	0x0270


	//----- nvinfo : EIATTR_KPARAM_INFO
	.align		4
        /*001c*/ 	.byte	0x04, 0x17
        /*001e*/ 	.short	(.L_728 - .L_727)
.L_727:
        /*0020*/ 	.word	0x00000000
        /*0024*/ 	.short	0x0000
        /*0026*/ 	.short	0x0000
        /*0028*/ 	.byte	0x00, 0xf0, 0xc1, 0x09


	//----- nvinfo : EIATTR_MAXREG_COUNT
	.align		4
.L_728:
        /*002c*/ 	.byte	0x03, 0x1b
        /*002e*/ 	.short	0x00ff


	//----- nvinfo : EIATTR_NUM_BARRIERS
	.align		4
        /*0030*/ 	.byte	0x02, 0x4c
        /*0032*/ 	.byte	0x02
	.zero		1


	//----- nvinfo : EIATTR_ANNOTATIONS
	.align		4
        /*0034*/ 	.byte	0x04, 0x55
        /*0036*/ 	.short	(.L_730 - .L_729)


	//   ....[0]....
.L_729:
        /*0038*/ 	.word	0x00000001
        /*003c*/ 	.byte	0xa0, 0x09, 0x00, 0x00, 0x01, 0x00, 0x00, 0x00, 0x90, 0x1c, 0x00, 0x00, 0x01, 0x00, 0x00, 0x00
        /*004c*/ 	.byte	0xf0, 0x1c, 0x00, 0x00, 0x01, 0x00, 0x00, 0x00, 0xc0, 0x2d, 0x00, 0x00, 0x01, 0x00, 0x00, 0x00
        /*005c*/ 	.byte	0x50, 0x4f, 0x00, 0x00, 0x01, 0x00, 0x00, 0x00, 0xc0, 0x52, 0x00, 0x00


	//----- nvinfo : EIATTR_MERCURY_ISA_VERSION
	.align		4
.L_730:
        /*0068*/ 	.byte	0x03, 0x5f
        /*006a*/ 	.short	0x0000


	//----- nvinfo : EIATTR_EXIT_INSTR_OFFSETS
	.align		4
        /*006c*/ 	.byte	0x04, 0x1c
        /*006e*/ 	.short	(.L_732 - .L_731)


	//   ....[0]....
.L_731:
        /*0070*/ 	.word	0x00000040


	//   ....[1]....
        /*0074*/ 	.word	0x000093c0


	//   ....[2]....
        /*0078*/ 	.word	0x000094c0


	//   ....[3]....
        /*007c*/ 	.word	0x000094e0


	//----- nvinfo : EIATTR_CTAIDZ_USED
	.align		4
.L_732:
        /*0080*/ 	.byte	0x01, 0x04
	.zero		2


	//----- nvinfo : EIATTR_MAX_THREADS
	.align		4
        /*0084*/ 	.byte	0x04, 0x05
        /*0086*/ 	.short	(.L_734 - .L_733)
.L_733:
        /*0088*/ 	.word	0x00000100
        /*008c*/ 	.word	0x00000001
        /*0090*/ 	.word	0x00000001


	//----- nvinfo : EIATTR_CRS_STACK_SIZE
	.align		4
.L_734:
        /*0094*/ 	.byte	0x04, 0x1e
        /*0096*/ 	.short	(.L_736 - .L_735)
.L_735:
        /*0098*/ 	.word	0x00000000
.L_736:


//--------------------- .nv.info._ZN7cutlass13device_kernelIN5flash19enable_sm80_to_sm89INS1_16FlashAttnBwdSm80INS1_25CollectiveMainloopBwdSm80ILi2ELi1EN4cute5tupleIJNS5_1CILi64EEENS7_ILi80EEENS7_ILi192EEEEEENS_6half_tEfNS_4arch4Sm80ELb0ELb0ELb0ELb0ELb1ELb0ELb1ELb0ELi2ELi4ELi2ELi2ELb0EEENS1_21CollectiveEpilogueBwdISB_SC_SE_Li256ELb0ELb1ELi4EEENS1_19SingleTileSchedulerILb0ELb0ELb0ELi80EEEEEEEEEvNT_6ParamsE --------------------------
	.section	.nv.info._ZN7cutlass13device_kernelIN5flash19enable_sm80_to_sm89INS1_16FlashAttnBwdSm80INS1_25CollectiveMainloopBwdSm80ILi2ELi1EN4cute5tupleIJNS5_1CILi64EEENS7_ILi80EEENS7_ILi192EEEEEENS_6half_tEfNS_4arch4Sm80ELb0ELb0ELb0ELb0ELb1ELb0ELb1ELb0ELi2ELi4ELi2ELi2ELb0EEENS1_21CollectiveEpilogueBwdISB_SC_SE_Li256ELb0ELb1ELi4EEENS1_19SingleTileSchedulerILb0ELb0ELb0ELi80EEEEEEEEEvNT_6ParamsE,"",@"SHT_CUDA_INFO"
	.sectionflags	@""
	.align	4


	//----- nvinfo : EIATTR_CUDA_API_VERSION
	.align		4
        /*0000*/ 	.byte	0x04, 0x37
        /*0002*/ 	.short	(.L_738 - .L_737)
.L_737:
        /*0004*/ 	.word	0x00000082


	//----- nvinfo : EIATTR_SW2861232_WAR
	.align		4
.L_738:
        /*0008*/ 	.byte	0x01, 0x35
	.zero		2


	//----- nvinfo : EIATTR_PARAM_CBANK
	.align		4
        /*000c*/ 	.byte	0x04, 0x0a
        /*000e*/ 	.short	(.L_740 - .L_739)
	.align		4
.L_739:
        /*0010*/ 	.word	index@(.nv.constant0._ZN7cutlass13device_kernelIN5flash19enable_sm80_to_sm89INS1_16FlashAttnBwdSm80INS1_25CollectiveMainloopBwdSm80ILi2ELi1EN4cute5tupleIJNS5_1CILi64EEENS7_ILi80EEENS7_ILi192EEEEEENS_6half_tEfNS_4arch4Sm80ELb0ELb0ELb0ELb0ELb1ELb0ELb1ELb0ELi2ELi4ELi2ELi2ELb0EEENS1_21CollectiveEpilogueBwdISB_SC_SE_Li256ELb0ELb1ELi4EEENS1_19SingleTileSchedulerILb0ELb0ELb0ELi80EEEEEEEEEvNT_6ParamsE)
        /*0014*/ 	.short	0x0160
        /*0016*/ 	.short	0x0270


	//----- nvinfo : EIATTR_CBANK_PARAM_SIZE
	.align		4
.L_740:
        /*0018*/ 	.byte	0x03, 0x19
        /*001a*/ 	.short	0x0270


	//----- nvinfo : EIATTR_KPARAM_INFO
	.align		4
        /*001c*/ 	.byte	0x04, 0x17
        /*001e*/ 	.short	(.L_742 - .L_741)
.L_741:
        /*0020*/ 	.word	0x00000000
        /*0024*/ 	.short	0x0000
        /*0026*/ 	.short	0x0000
        /*0028*/ 	.byte	0x00, 0xf0, 0xc1, 0x09


	//----- nvinfo : EIATTR_MAXREG_COUNT
	.align		4
.L_742:
        /*002c*/ 	.byte	0x03, 0x1b
        /*002e*/ 	.short	0x00ff


	//----- nvinfo : EIATTR_NUM_BARRIERS
	.align		4
        /*0030*/ 	.byte	0x02, 0x4c
        /*0032*/ 	.byte	0x02
	.zero		1


	//----- nvinfo : EIATTR_ANNOTATIONS
	.align		4
        /*0034*/ 	.byte	0x04, 0x55
        /*0036*/ 	.short	(.L_744 - .L_743)


	//   ....[0]....
.L_743:
        /*0038*/ 	.word	0x00000001
        /*003c*/ 	.byte	0xa0, 0x09, 0x00, 0x00, 0x01, 0x00, 0x00, 0x00, 0x90, 0x1c, 0x00, 0x00, 0x01, 0x00, 0x00, 0x00
        /*004c*/ 	.byte	0xf0, 0x1c, 0x00, 0x00, 0x01, 0x00, 0x00, 0x00, 0xc0, 0x2d, 0x00, 0x00, 0x01, 0x00, 0x00, 0x00
        /*005c*/ 	.byte	0x50, 0x4f, 0x00, 0x00, 0x01, 0x00, 0x00, 0x00, 0xc0, 0x52, 0x00, 0x00


	//----- nvinfo : EIATTR_MERCURY_ISA_VERSION
	.align		4
.L_744:
        /*0068*/ 	.byte	0x03, 0x5f
        /*006a*/ 	.short	0x0000


	//----- nvinfo : EIATTR_EXIT_INSTR_OFFSETS
	.align		4
        /*006c*/ 	.byte	0x04, 0x1c
        /*006e*/ 	.short	(.L_746 - .L_745)


	//   ....[0]....
.L_745:
        /*0070*/ 	.word	0x00000040


	//   ....[1]....
        /*0074*/ 	.word	0x000093c0


	//   ....[2]....
        /*0078*/ 	.word	0x000094c0


	//   ....[3]....
        /*007c*/ 	.word	0x000094e0


	//----- nvinfo : EIATTR_CTAIDZ_USED
	.align		4
.L_746:
        /*0080*/ 	.byte	0x01, 0x04
	.zero		2


	//----- nvinfo : EIATTR_MAX_THREADS
	.align		4
        /*0084*/ 	.byte	0x04, 0x05
        /*0086*/ 	.short	(.L_748 - .L_747)
.L_747:
        /*0088*/ 	.word	0x00000100
        /*008c*/ 	.word	0x00000001
        /*0090*/ 	.word	0x00000001


	//----- nvinfo : EIATTR_CRS_STACK_SIZE
	.align		4
.L_748:
        /*0094*/ 	.byte	0x04, 0x1e
        /*0096*/ 	.short	(.L_750 - .L_749)
.L_749:
        /*0098*/ 	.word	0x00000000
.L_750:


//--------------------- .nv.info._ZN7cutlass13device_kernelIN5flash19enable_sm80_to_sm89INS1_16FlashAttnBwdSm80INS1_25CollectiveMainloopBwdSm80ILi2ELi1EN4cute5tupleIJNS5_1CILi64EEENS7_ILi80EEENS7_ILi192EEEEEENS_6half_tEfNS_4arch4Sm80ELb0ELb0ELb0ELb0ELb0ELb0ELb1ELb0ELi2ELi4ELi2ELi2ELb0EEENS1_24CollectiveEpilogueBwdGQAISB_fSE_Li256ELb0ELb0EEENS1_19SingleTileSchedulerILb0ELb0ELb0ELi80EEEEEEEEEvNT_6ParamsE --------------------------
	.section	.nv.info._ZN7cutlass13device_kernelIN5flash19enable_sm80_to_sm89INS1_16FlashAttnBwdSm80INS1_25CollectiveMainloopBwdSm80ILi2ELi1EN4cute5tupleIJNS5_1CILi64EEENS7_ILi80EEENS7_ILi192EEEEEENS_6half_tEfNS_4arch4Sm80ELb0ELb0ELb0ELb0ELb0ELb0ELb1ELb0ELi2ELi4ELi2ELi2ELb0EEENS1_24CollectiveEpilogueBwdGQAISB_fSE_Li256ELb0ELb0EEENS1_19SingleTileSchedulerILb0ELb0ELb0ELi80EEEEEEEEEvNT_6ParamsE,"",@"SHT_CUDA_INFO"
	.sectionflags	@""
	.align	4


	//----- nvinfo : EIATTR_CUDA_API_VERSION
	.align		4
        /*0000*/ 	.byte	0x04, 0x37
        /*0002*/ 	.short	(.L_752 - .L_751)
.L_751:
        /*0004*/ 	.word	0x00000082


	//----- nvinfo : EIATTR_SW2861232_WAR
	.align		4
.L_752:
        /*0008*/ 	.byte	0x01, 0x35
	.zero		2


	//----- nvinfo : EIATTR_PARAM_CBANK
	.align		4
        /*000c*/ 	.byte	0x04, 0x0a
        /*000e*/ 	.short	(.L_754 - .L_753)
	.align		4
.L_753:
        /*0010*/ 	.word	index@(.nv.constant0._ZN7cutlass13device_kernelIN5flash19enable_sm80_to_sm89INS1_16FlashAttnBwdSm80INS1_25CollectiveMainloopBwdSm80ILi2ELi1EN4cute5tupleIJNS5_1CILi64EEENS7_ILi80EEENS7_ILi192EEEEEENS_6half_tEfNS_4arch4Sm80ELb0ELb0ELb0ELb0ELb0ELb0ELb1ELb0ELi2ELi4ELi2ELi2ELb0EEENS1_24CollectiveEpilogueBwdGQAISB_fSE_Li256ELb0ELb0EEENS1_19SingleTileSchedulerILb0ELb0ELb0ELi80EEEEEEEEEvNT_6ParamsE)
        /*0014*/ 	.short	0x0160
        /*0016*/ 	.short	0x0278


	//----- nvinfo : EIATTR_CBANK_PARAM_SIZE
	.align		4
.L_754:
        /*0018*/ 	.byte	0x03, 0x19
        /*001a*/ 	.short	0x0278


	//----- nvinfo : EIATTR_KPARAM_INFO
	.align		4
        /*001c*/ 	.byte	0x04, 0x17
        /*001e*/ 	.short	(.L_756 - .L_755)
.L_755:
        /*0020*/ 	.word	0x00000000
        /*0024*/ 	.short	0x0000
        /*0026*/ 	.short	0x0000
        /*0028*/ 	.byte	0x00, 0xf0, 0xe1, 0x09


	//----- nvinfo : EIATTR_MAXREG_COUNT
	.align		4
.L_756:
        /*002c*/ 	.byte	0x03, 0x1b
        /*002e*/ 	.short	0x00ff


	//----- nvinfo : EIATTR_NUM_BARRIERS
	.align		4
        /*0030*/ 	.byte	0x02, 0x4c
        /*0032*/ 	.byte	0x02
	.zero		1


	//----- nvinfo : EIATTR_ANNOTATIONS
	.align		4
        /*0034*/ 	.byte	0x04, 0x55
        /*0036*/ 	.short	(.L_758 - .L_757)


	//   ....[0]....
.L_757:
        /*0038*/ 	.word	0x00000001
        /*003c*/ 	.byte	0xd0, 0x05, 0x00, 0x00, 0x01, 0x00, 0x00, 0x00, 0x20, 0x11, 0x00, 0x00, 0x01, 0x00, 0x00, 0x00
        /*004c*/ 	.byte	0xa0, 0x1d, 0x00, 0x00, 0x01, 0x00, 0x00, 0x00, 0x10, 0x1e, 0x00, 0x00, 0x01, 0x00, 0x00, 0x00
        /*005c*/ 	.byte	0xb0, 0x2d, 0x00, 0x00, 0x01, 0x00, 0x00, 0x00, 0x10, 0x2e, 0x00, 0x00, 0x01, 0x00, 0x00, 0x00
        /*006c*/ 	.byte	0x60, 0x4a, 0x00, 0x00, 0x01, 0x00, 0x00, 0x00, 0x40, 0x4f, 0x00, 0x00


	//----- nvinfo : EIATTR_MERCURY_ISA_VERSION
	.align		4
.L_758:
        /*0078*/ 	.byte	0x03, 0x5f
        /*007a*/ 	.short	0x0000


	//----- nvinfo : EIATTR_EXIT_INSTR_OFFSETS
	.align		4
        /*007c*/ 	.byte	0x04, 0x1c
        /*007e*/ 	.short	(.L_760 - .L_759)


	//   ....[0]....
.L_759:
        /*0080*/ 	.word	0x00000040


	//   ....[1]....
        /*0084*/ 	.word	0x00006bd0


	//----- nvinfo : EIATTR_CTAIDZ_USED
	.align		4
.L_760:
        /*0088*/ 	.byte	0x01, 0x04
	.zero		2


	//----- nvinfo : EIATTR_MAX_THREADS
	.align		4
        /*008c*/ 	.byte	0x04, 0x05
        /*008e*/ 	.short	(.L_762 - .L_761)
.L_761:
        /*0090*/ 	.word	0x00000100
        /*0094*/ 	.word	0x00000001
        /*0098*/ 	.word	0x00000001
.L_762:


//--------------------- .nv.info._ZN7cutlass13device_kernelIN5flash19enable_sm80_to_sm89INS1_16FlashAttnBwdSm80INS1_25CollectiveMainloopBwdSm80ILi2ELi1EN4cute5tupleIJNS5_1CILi64EEENS7_ILi80EEENS7_ILi192EEEEEENS_6half_tEfNS_4arch4Sm80ELb0ELb0ELb0ELb0ELb1ELb0ELb1ELb0ELi2ELi4ELi2ELi2ELb0EEENS1_24CollectiveEpilogueBwdGQAISB_fSE_Li256ELb0ELb1EEENS1_19SingleTileSchedulerILb0ELb0ELb0ELi80EEEEEEEEEvNT_6ParamsE --------------------------
	.section	.nv.info._ZN7cutlass13device_kernelIN5flash19enable_sm80_to_sm89INS1_16FlashAttnBwdSm80INS1_25CollectiveMainloopBwdSm80ILi2ELi1EN4cute5tupleIJNS5_1CILi64EEENS7_ILi80EEENS7_ILi192EEEEEENS_6half_tEfNS_4arch4Sm80ELb0ELb0ELb0ELb0ELb1ELb0ELb1ELb0ELi2ELi4ELi2ELi2ELb0EEENS1_24CollectiveEpilogueBwdGQAISB_fSE_Li256ELb0ELb1EEENS1_19SingleTileSchedulerILb0ELb0ELb0ELi80EEEEEEEEEvNT_6ParamsE,"",@"SHT_CUDA_INFO"
	.sectionflags	@""
	.align	4


	//----- nvinfo : EIATTR_CUDA_API_VERSION
	.align		4
        /*0000*/ 	.byte	0x04, 0x37
        /*0002*/ 	.short	(.L_764 - .L_763)
.L_763:
        /*0004*/ 	.word	0x00000082


	//----- nvinfo : EIATTR_SW2861232_WAR
	.align		4
.L_764:
        /*0008*/ 	.byte	0x01, 0x35
	.zero		2


	//----- nvinfo : EIATTR_PARAM_CBANK
	.align		4
        /*000c*/ 	.byte	0x04, 0x0a
        /*000e*/ 	.short	(.L_766 - .L_765)
	.align		4
.L_765:
        /*0010*/ 	.word	index@(.nv.constant0._ZN7cutlass13device_kernelIN5flash19enable_sm80_to_sm89INS1_16FlashAttnBwdSm80INS1_25CollectiveMainloopBwdSm80ILi2ELi1EN4cute5tupleIJNS5_1CILi64EEENS7_ILi80EEENS7_ILi192EEEEEENS_6half_tEfNS_4arch4Sm80ELb0ELb0ELb0ELb0ELb1ELb0ELb1ELb0ELi2ELi4ELi2ELi2ELb0EEENS1_24CollectiveEpilogueBwdGQAISB_fSE_Li256ELb0ELb1EEENS1_19SingleTileSchedulerILb0ELb0ELb0ELi80EEEEEEEEEvNT_6ParamsE)
        /*0014*/ 	.short	0x0160
        /*0016*/ 	.short	0x0278


	//----- nvinfo : EIATTR_CBANK_PARAM_SIZE
	.align		4
.L_766:
        /*0018*/ 	.byte	0x03, 0x19
        /*001a*/ 	.short	0x0278


	//----- nvinfo : EIATTR_KPARAM_INFO
	.align		4
        /*001c*/ 	.byte	0x04, 0x17
        /*001e*/ 	.short	(.L_768 - .L_767)
.L_767:
        /*0020*/ 	.word	0x00000000
        /*0024*/ 	.short	0x0000
        /*0026*/ 	.short	0x0000
        /*0028*/ 	.byte	0x00, 0xf0, 0xe1, 0x09


	//----- nvinfo : EIATTR_MAXREG_COUNT
	.align		4
.L_768:
        /*002c*/ 	.byte	0x03, 0x1b
        /*002e*/ 	.short	0x00ff


	//----- nvinfo : EIATTR_NUM_BARRIERS
	.align		4
        /*0030*/ 	.byte	0x02, 0x4c
        /*0032*/ 	.byte	0x02
	.zero		1


	//----- nvinfo : EIATTR_ANNOTATIONS
	.align		4
        /*0034*/ 	.byte	0x04, 0x55
        /*0036*/ 	.short	(.L_770 - .L_769)


	//   ....[0]....
.L_769:
        /*0038*/ 	.word	0x00000001
        /*003c*/ 	.byte	0xe0, 0x06, 0x00, 0x00, 0x01, 0x00, 0x00, 0x00, 0x70, 0x10, 0x00, 0x00, 0x01, 0x00, 0x00, 0x00
        /*004c*/ 	.byte	0xb0, 0x1d, 0x00, 0x00, 0x01, 0x00, 0x00, 0x00, 0x20, 0x1e, 0x00, 0x00, 0x01, 0x00, 0x00, 0x00
        /*005c*/ 	.byte	0x20, 0x2e, 0x00, 0x00, 0x01, 0x00, 0x00, 0x00, 0x80, 0x2e, 0x00, 0x00, 0x01, 0x00, 0x00, 0x00
        /*006c*/ 	.byte	0xc0, 0x4a, 0x00, 0x00, 0x01, 0x00, 0x00, 0x00, 0xa0, 0x4f, 0x00, 0x00


	//----- nvinfo : EIATTR_MERCURY_ISA_VERSION
	.align		4
.L_770:
        /*0078*/ 	.byte	0x03, 0x5f
        /*007a*/ 	.short	0x0000


	//----- nvinfo : EIATTR_COOP_GROUP_MASK_REGIDS
	.align		4
        /*007c*/ 	.byte	0x04, 0x29
        /*007e*/ 	.short	(.L_772 - .L_771)


	//   ....[0]....
.L_771:
        /*0080*/ 	.word	0xffffffff


	//   ....[1]....
        /*0084*/ 	.word	0xffffffff


	//   ....[2]....
        /*0088*/ 	.word	0xffffffff


	//   ....[3]....
        /*008c*/ 	.word	0xffffffff


	//   ....[4]....
        /*0090*/ 	.word	0xffffffff


	//   ....[5]....
        /*0094*/ 	.word	0xffffffff


	//   ....[6]....
        /*0098*/ 	.word	0xffffffff


	//   ....[7]....
        /*009c*/ 	.word	0xffffffff


	//----- nvinfo : EIATTR_COOP_GROUP_INSTR_OFFSETS
	.align		4
.L_772:
        /*00a0*/ 	.byte	0x04, 0x28
        /*00a2*/ 	.short	(.L_774 - .L_773)


	//   ....[0]....
.L_773:
        /*00a4*/ 	.word	0x00006500


	//   ....[1]....
        /*00a8*/ 	.word	0x00006540


	//   ....[2]....
        /*00ac*/ 	.word	0x00006a30


	//   ....[3]....
        /*00b0*/ 	.word	0x00006a40


	//   ....[4]....
        /*00b4*/ 	.word	0x00006c00


	//   ....[5]....
        /*00b8*/ 	.word	0x00006cf0


	//   ....[6]....
        /*00bc*/ 	.word	0x000070e0


	//   ....[7]....
        /*00c0*/ 	.word	0x000070f0


	//----- nvinfo : EIATTR_EXIT_INSTR_OFFSETS
	.align		4
.L_774:
        /*00c4*/ 	.byte	0x04, 0x1c
        /*00c6*/ 	.short	(.L_776 - .L_775)


	//   ....[0]....
.L_775:
        /*00c8*/ 	.word	0x00000040


	//   ....[1]....
        /*00cc*/ 	.word	0x00007100


	//   ....[2]....
        /*00d0*/ 	.word	0x000071a0


	//----- nvinfo : EIATTR_CTAIDZ_USED
	.align		4
.L_776:
        /*00d4*/ 	.byte	0x01, 0x04
	.zero		2


	//----- nvinfo : EIATTR_MAX_THREADS
	.align		4
        /*00d8*/ 	.byte	0x04, 0x05
        /*00da*/ 	.short	(.L_778 - .L_777)
.L_777:
        /*00dc*/ 	.word	0x00000100
        /*00e0*/ 	.word	0x00000001
        /*00e4*/ 	.word	0x00000001


	//----- nvinfo : EIATTR_CRS_STACK_SIZE
	.align		4
.L_778:
        /*00e8*/ 	.byte	0x04, 0x1e
        /*00ea*/ 	.short	(.L_780 - .L_779)
.L_779:
        /*00ec*/ 	.word	0x00000000
.L_780:


//--------------------- .nv.info._ZN7cutlass13device_kernelIN5flash19enable_sm80_to_sm89INS1_16FlashAttnBwdSm80INS1_25CollectiveMainloopBwdSm80ILi2ELi1EN4cute5tupleIJNS5_1CILi64EEENS7_ILi80EEENS7_ILi192EEEEEENS_6half_tEfNS_4arch4Sm80ELb0ELb0ELb0ELb1ELb0ELb0ELb1ELb0ELi2ELi4ELi2ELi2ELb0EEENS1_21CollectiveEpilogueBwdISB_SC_SE_Li256ELb1ELb1ELi4EEENS1_19SingleTileSchedulerILb1ELb0ELb0ELi80EEEEEEEEEvNT_6ParamsE --------------------------
	.section	.nv.info._ZN7cutlass13device_kernelIN5flash19enable_sm80_to_sm89INS1_16FlashAttnBwdSm80INS1_25CollectiveMainloopBwdSm80ILi2ELi1EN4cute5tupleIJNS5_1CILi64EEENS7_ILi80EEENS7_ILi192EEEEEENS_6half_tEfNS_4arch4Sm80ELb0ELb0ELb0ELb1ELb0ELb0ELb1ELb0ELi2ELi4ELi2ELi2ELb0EEENS1_21CollectiveEpilogueBwdISB_SC_SE_Li256ELb1ELb1ELi4EEENS1_19SingleTileSchedulerILb1ELb0ELb0ELi80EEEEEEEEEvNT_6ParamsE,"",@"SHT_CUDA_INFO"
	.sectionflags	@""
	.align	4


	//----- nvinfo : EIATTR_CUDA_API_VERSION
	.align		4
        /*0000*/ 	.byte	0x04, 0x37
        /*0002*/ 	.short	(.L_782 - .L_781)
.L_781:
        /*0004*/ 	.word	0x00000082


	//----- nvinfo : EIATTR_SW2861232_WAR
	.align		4
.L_782:
        /*0008*/ 	.byte	0x01, 0x35
	.zero		2


	//----- nvinfo : EIATTR_PARAM_CBANK
	.align		4
        /*000c*/ 	.byte	0x04, 0x0a
        /*000e*/ 	.short	(.L_784 - .L_783)
	.align		4
.L_783:
        /*0010*/ 	.word	index@(.nv.constant0._ZN7cutlass13device_kernelIN5flash19enable_sm80_to_sm89INS1_16FlashAttnBwdSm80INS1_25CollectiveMainloopBwdSm80ILi2ELi1EN4cute5tupleIJNS5_1CILi64EEENS7_ILi80EEENS7_ILi192EEEEEENS_6half_tEfNS_4arch4Sm80ELb0ELb0ELb0ELb1ELb0ELb0ELb1ELb0ELi2ELi4ELi2ELi2ELb0EEENS1_21CollectiveEpilogueBwdISB_SC_SE_Li256ELb1ELb1ELi4EEENS1_19SingleTileSchedulerILb1ELb0ELb0ELi80EEEEEEEEEvNT_6ParamsE)
        /*0014*/ 	.short	0x0160
        /*0016*/ 	.short	0x0270


	//----- nvinfo : EIATTR_CBANK_PARAM_SIZE
	.align		4
.L_784:
        /*0018*/ 	.byte	0x03, 0x19
        /*001a*/ 	.short	0x0270


	//----- nvinfo : EIATTR_KPARAM_INFO
	.align		4
        /*001c*/ 	.byte	0x04, 0x17
        /*001e*/ 	.short	(.L_786 - .L_785)
.L_785:
        /*0020*/ 	.word	0x00000000
        /*0024*/ 	.short	0x0000
        /*0026*/ 	.short	0x0000
        /*0028*/ 	.byte	0x00, 0xf0, 0xc1, 0x09


	//----- nvinfo : EIATTR_MAXREG_COUNT
	.align		4
.L_786:
        /*002c*/ 	.byte	0x03, 0x1b
        /*002e*/ 	.short	0x00ff


	//----- nvinfo : EIATTR_NUM_BARRIERS
	.align		4
        /*0030*/ 	.byte	0x02, 0x4c
        /*0032*/ 	.byte	0x02
	.zero		1


	//----- nvinfo : EIATTR_MERCURY_ISA_VERSION
	.align		4
        /*0034*/ 	.byte	0x03, 0x5f
        /*0036*/ 	.short	0x0000


	//----- nvinfo : EIATTR_COOP_GROUP_MASK_REGIDS
	.align		4
        /*0038*/ 	.byte	0x04, 0x29
        /*003a*/ 	.short	(.L_788 - .L_787)


	//   ....[0]....
.L_787:
        /*003c*/ 	.word	0xffffffff


	//----- nvinfo : EIATTR_COOP_GROUP_INSTR_OFFSETS
	.align		4
.L_788:
        /*0040*/ 	.byte	0x04, 0x28
        /*0042*/ 	.short	(.L_790 - .L_789)


	//   ....[0]....
.L_789:
        /*0044*/ 	.word	0x00000090


	//----- nvinfo : EIATTR_EXIT_INSTR_OFFSETS
	.align		4
.L_790:
        /*0048*/ 	.byte	0x04, 0x1c
        /*004a*/ 	.short	(.L_792 - .L_791)


	//   ....[0]....
.L_791:
        /*004c*/ 	.word	0x00000300


	//   ....[1]....
        /*0050*/ 	.word	0x00009660


	//   ....[2]....
        /*0054*/ 	.word	0x00009760


	//   ....[3]....
        /*0058*/ 	.word	0x00009780


	//   ....[4]....
        /*005c*/ 	.word	0x0000a0d0


	//   ....[5]....
        /*0060*/ 	.word	0x0000a1c0


	//   ....[6]....
        /*0064*/ 	.word	0x0000a1e0


	//----- nvinfo : EIATTR_CTAIDZ_USED
	.align		4
.L_792:
        /*0068*/ 	.byte	0x01, 0x04
	.zero		2


	//----- nvinfo : EIATTR_MAX_THREADS
	.align		4
        /*006c*/ 	.byte	0x04, 0x05
        /*006e*/ 	.short	(.L_794 - .L_793)
.L_793:
        /*0070*/ 	.word	0x00000100
        /*0074*/ 	.word	0x00000001
        /*0078*/ 	.word	0x00000001


	//----- nvinfo : EIATTR_CRS_STACK_SIZE
	.align		4
.L_794:
        /*007c*/ 	.byte	0x04, 0x1e
        /*007e*/ 	.short	(.L_796 - .L_795)
.L_795:
        /*0080*/ 	.word	0x00000000
.L_796:


//--------------------- .nv.info._ZN7cutlass13device_kernelIN5flash19enable_sm80_to_sm89INS1_16FlashAttnBwdSm80INS1_25CollectiveMainloopBwdSm80ILi2ELi1EN4cute5tupleIJNS5_1CILi64EEENS7_ILi80EEENS7_ILi192EEEEEENS_6half_tEfNS_4arch4Sm80ELb0ELb0ELb0ELb1ELb1ELb0ELb1ELb0ELi2ELi4ELi2ELi2ELb0EEENS1_21CollectiveEpilogueBwdISB_SC_SE_Li256ELb1ELb1ELi4EEENS1_19SingleTileSchedulerILb1ELb0ELb0ELi80EEEEEEEEEvNT_6ParamsE --------------------------
	.section	.nv.info._ZN7cutlass13device_kernelIN5flash19enable_sm80_to_sm89INS1_16FlashAttnBwdSm80INS1_25CollectiveMainloopBwdSm80ILi2ELi1EN4cute5tupleIJNS5_1CILi64EEENS7_ILi80EEENS7_ILi192EEEEEENS_6half_tEfNS_4arch4Sm80ELb0ELb0ELb0ELb1ELb1ELb0ELb1ELb0ELi2ELi4ELi2ELi2ELb0EEENS1_21CollectiveEpilogueBwdISB_SC_SE_Li256ELb1ELb1ELi4EEENS1_19SingleTileSchedulerILb1ELb0ELb0ELi80EEEEEEEEEvNT_6ParamsE,"",@"SHT_CUDA_INFO"
	.sectionflags	@""
	.align	4


	//----- nvinfo : EIATTR_CUDA_API_VERSION
	.align		4
        /*0000*/ 	.byte	0x04, 0x37
        /*0002*/ 	.short	(.L_798 - .L_797)
.L_797:
        /*0004*/ 	.word	0x00000082


	//----- nvinfo : EIATTR_SW2861232_WAR
	.align		4
.L_798:
        /*0008*/ 	.byte	0x01, 0x35
	.zero		2


	//----- nvinfo : EIATTR_PARAM_CBANK
	.align		4
        /*000c*/ 	.byte	0x04, 0x0a
        /*000e*/ 	.short	(.L_800 - .L_799)
	.align		4
.L_799:
        /*0010*/ 	.word	index@(.nv.constant0._ZN7cutlass13device_kernelIN5flash19enable_sm80_to_sm89INS1_16FlashAttnBwdSm80INS1_25CollectiveMainloopBwdSm80ILi2ELi1EN4cute5tupleIJNS5_1CILi64EEENS7_ILi80EEENS7_ILi192EEEEEENS_6half_tEfNS_4arch4Sm80ELb0ELb0ELb0ELb1ELb1ELb0ELb1ELb0ELi2ELi4ELi2ELi2ELb0EEENS1_21CollectiveEpilogueBwdISB_SC_SE_Li256ELb1ELb1ELi4EEENS1_19SingleTileSchedulerILb1ELb0ELb0ELi80EEEEEEEEEvNT_6ParamsE)
        /*0014*/ 	.short	0x0160
        /*0016*/ 	.short	0x0270


	//----- nvinfo : EIATTR_CBANK_PARAM_SIZE
	.align		4
.L_800:
        /*0018*/ 	.byte	0x03, 0x19
        /*001a*/ 	.short	0x0270


	//----- nvinfo : EIATTR_KPARAM_INFO
	.align		4
        /*001c*/ 	.byte	0x04, 0x17
        /*001e*/ 	.short	(.L_802 - .L_801)
.L_801:
        /*0020*/ 	.word	0x00000000
        /*0024*/ 	.short	0x0000
        /*0026*/ 	.short	0x0000
        /*0028*/ 	.byte	0x00, 0xf0, 0xc1, 0x09


	//----- nvinfo : EIATTR_MAXREG_COUNT
	.align		4
.L_802:
        /*002c*/ 	.byte	0x03, 0x1b
        /*002e*/ 	.short	0x00ff


	//----- nvinfo : EIATTR_NUM_BARRIERS
	.align		4
        /*0030*/ 	.byte	0x02, 0x4c
        /*0032*/ 	.byte	0x02
	.zero		1


	//----- nvinfo : EIATTR_MERCURY_ISA_VERSION
	.align		4
        /*0034*/ 	.byte	0x03, 0x5f
        /*0036*/ 	.short	0x0000


	//----- nvinfo : EIATTR_COOP_GROUP_MASK_REGIDS
	.align		4
        /*0038*/ 	.byte	0x04, 0x29
        /*003a*/ 	.short	(.L_804 - .L_803)


	//   ....[0]....
.L_803:
        /*003c*/ 	.word	0xffffffff


	//----- nvinfo : EIATTR_COOP_GROUP_INSTR_OFFSETS
	.align		4
.L_804:
        /*0040*/ 	.byte	0x04, 0x28
        /*0042*/ 	.short	(.L_806 - .L_805)


	//   ....[0]....
.L_805:
        /*0044*/ 	.word	0x00000090


	//----- nvinfo : EIATTR_EXIT_INSTR_OFFSETS
	.align		4
.L_806:
        /*0048*/ 	.byte	0x04, 0x1c
        /*004a*/ 	.short	(.L_808 - .L_807)


	//   ....[0]....
.L_807:
        /*004c*/ 	.word	0x00000300


	//   ....[1]....
        /*0050*/ 	.word	0x00009660


	//   ....[2]....
        /*0054*/ 	.word	0x00009760


	//   ....[3]....
        /*0058*/ 	.word	0x00009780


	//   ....[4]....
        /*005c*/ 	.word	0x0000a0d0


	//   ....[5]....
        /*0060*/ 	.word	0x0000a1c0


	//   ....[6]....
        /*0064*/ 	.word	0x0000a1e0


	//----- nvinfo : EIATTR_CTAIDZ_USED
	.align		4
.L_808:
        /*0068*/ 	.byte	0x01, 0x04
	.zero		2


	//----- nvinfo : EIATTR_MAX_THREADS
	.align		4
        /*006c*/ 	.byte	0x04, 0x05
        /*006e*/ 	.short	(.L_810 - .L_809)
.L_809:
        /*0070*/ 	.word	0x00000100
        /*0074*/ 	.word	0x00000001
        /*0078*/ 	.word	0x00000001


	//----- nvinfo : EIATTR_CRS_STACK_SIZE
	.align		4
.L_810:
        /*007c*/ 	.byte	0x04, 0x1e
        /*007e*/ 	.short	(.L_812 - .L_811)
.L_811:
        /*0080*/ 	.word	0x00000000
.L_812:


//--------------------- .nv.info._ZN7cutlass13device_kernelIN5flash19enable_sm80_to_sm89INS1_16FlashAttnBwdSm80INS1_25CollectiveMainloopBwdSm80ILi2ELi1EN4cute5tupleIJNS5_1CILi64EEENS7_ILi80EEENS7_ILi192EEEEEENS_6half_tEfNS_4arch4Sm80ELb0ELb0ELb0ELb1ELb0ELb0ELb1ELb0ELi2ELi4ELi2ELi2ELb0EEENS1_24CollectiveEpilogueBwdGQAISB_fSE_Li256ELb1ELb0EEENS1_19SingleTileSchedulerILb1ELb0ELb0ELi80EEEEEEEEEvNT_6ParamsE --------------------------
	.section	.nv.info._ZN7cutlass13device_kernelIN5flash19enable_sm80_to_sm89INS1_16FlashAttnBwdSm80INS1_25CollectiveMainloopBwdSm80ILi2ELi1EN4cute5tupleIJNS5_1CILi64EEENS7_ILi80EEENS7_ILi192EEEEEENS_6half_tEfNS_4arch4Sm80ELb0ELb0ELb0ELb1ELb0ELb0ELb1ELb0ELi2ELi4ELi2ELi2ELb0EEENS1_24CollectiveEpilogueBwdGQAISB_fSE_Li256ELb1ELb0EEENS1_19SingleTileSchedulerILb1ELb0ELb0ELi80EEEEEEEEEvNT_6ParamsE,"",@"SHT_CUDA_INFO"
	.sectionflags	@""
	.align	4


	//----- nvinfo : EIATTR_CUDA_API_VERSION
	.align		4
        /*0000*/ 	.byte	0x04, 0x37
        /*0002*/ 	.short	(.L_814 - .L_813)
.L_813:
        /*0004*/ 	.word	0x00000082


	//----- nvinfo : EIATTR_SW2861232_WAR
	.align		4
.L_814:
        /*0008*/ 	.byte	0x01, 0x35
	.zero		2


	//----- nvinfo : EIATTR_PARAM_CBANK
	.align		4
        /*000c*/ 	.byte	0x04, 0x0a
        /*000e*/ 	.short	(.L_816 - .L_815)
	.align		4
.L_815:
        /*0010*/ 	.word	index@(.nv.constant0._ZN7cutlass13device_kernelIN5flash19enable_sm80_to_sm89INS1_16FlashAttnBwdSm80INS1_25CollectiveMainloopBwdSm80ILi2ELi1EN4cute5tupleIJNS5_1CILi64EEENS7_ILi80EEENS7_ILi192EEEEEENS_6half_tEfNS_4arch4Sm80ELb0ELb0ELb0ELb1ELb0ELb0ELb1ELb0ELi2ELi4ELi2ELi2ELb0EEENS1_24CollectiveEpilogueBwdGQAISB_fSE_Li256ELb1ELb0EEENS1_19SingleTileSchedulerILb1ELb0ELb0ELi80EEEEEEEEEvNT_6ParamsE)
        /*0014*/ 	.short	0x0160
        /*0016*/ 	.short	0x0278


	//----- nvinfo : EIATTR_CBANK_PARAM_SIZE
	.align		4
.L_816:
        /*0018*/ 	.byte	0x03, 0x19
        /*001a*/ 	.short	0x0278


	//----- nvinfo : EIATTR_KPARAM_INFO
	.align		4
        /*001c*/ 	.byte	0x04, 0x17
        /*001e*/ 	.short	(.L_818 - .L_817)
.L_817:
        /*0020*/ 	.word	0x00000000
        /*0024*/ 	.short	0x0000
        /*0026*/ 	.short	0x0000
        /*0028*/ 	.byte	0x00, 0xf0, 0xe1, 0x09


	//----- nvinfo : EIATTR_MAXREG_COUNT
	.align		4
.L_818:
        /*002c*/ 	.byte	0x03, 0x1b
        /*002e*/ 	.short	0x00ff


	//----- nvinfo : EIATTR_NUM_BARRIERS
	.align		4
        /*0030*/ 	.byte	0x02, 0x4c
        /*0032*/ 	.byte	0x02
	.zero		1


	//----- nvinfo : EIATTR_MERCURY_ISA_VERSION
	.align		4
        /*0034*/ 	.byte	0x03, 0x5f
        /*0036*/ 	.short	0x0000


	//----- nvinfo : EIATTR_COOP_GROUP_MASK_REGIDS
	.align		4
        /*0038*/ 	.byte	0x04, 0x29
        /*003a*/ 	.short	(.L_820 - .L_819)


	//   ....[0]....
.L_819:
        /*003c*/ 	.word	0xffffffff


	//----- nvinfo : EIATTR_COOP_GROUP_INSTR_OFFSETS
	.align		4
.L_820:
        /*0040*/ 	.byte	0x04, 0x28
        /*0042*/ 	.short	(.L_822 - .L_821)


	//   ....[0]....
.L_821:
        /*0044*/ 	.word	0x00000090


	//----- nvinfo : EIATTR_EXIT_INSTR_OFFSETS
	.align		4
.L_822:
        /*0048*/ 	.byte	0x04, 0x1c
        /*004a*/ 	.short	(.L_824 - .L_823)


	//   ....[0]....
.L_823:
        /*004c*/ 	.word	0x00000300


	//   ....[1]....
        /*0050*/ 	.word	0x000062e0


	//   ....[2]....
        /*0054*/ 	.word	0x00006d90


	//----- nvinfo : EIATTR_CTAIDZ_USED
	.align		4
.L_824:
        /*0058*/ 	.byte	0x01, 0x04
	.zero		2


	//----- nvinfo : EIATTR_MAX_THREADS
	.align		4
        /*005c*/ 	.byte	0x04, 0x05
        /*005e*/ 	.short	(.L_826 - .L_825)
.L_825:
        /*0060*/ 	.word	0x00000100
        /*0064*/ 	.word	0x00000001
        /*0068*/ 	.word	0x00000001
.L_826:


//--------------------- .nv.info._ZN7cutlass13device_kernelIN5flash19enable_sm80_to_sm89INS1_16FlashAttnBwdSm80INS1_25CollectiveMainloopBwdSm80ILi2ELi1EN4cute5tupleIJNS5_1CILi64EEENS7_ILi80EEENS7_ILi192EEEEEENS_6half_tEfNS_4arch4Sm80ELb0ELb0ELb0ELb1ELb1ELb0ELb1ELb0ELi2ELi4ELi2ELi2ELb0EEENS1_24CollectiveEpilogueBwdGQAISB_fSE_Li256ELb1ELb1EEENS1_19SingleTileSchedulerILb1ELb0ELb0ELi80EEEEEEEEEvNT_6ParamsE --------------------------
	.section	.nv.info._ZN7cutlass13device_kernelIN5flash19enable_sm80_to_sm89INS1_16FlashAttnBwdSm80INS1_25CollectiveMainloopBwdSm80ILi2ELi1EN4cute5tupleIJNS5_1CILi64EEENS7_ILi80EEENS7_ILi192EEEEEENS_6half_tEfNS_4arch4Sm80ELb0ELb0ELb0ELb1ELb1ELb0ELb1ELb0ELi2ELi4ELi2ELi2ELb0EEENS1_24CollectiveEpilogueBwdGQAISB_fSE_Li256ELb1ELb1EEENS1_19SingleTileSchedulerILb1ELb0ELb0ELi80EEEEEEEEEvNT_6ParamsE,"",@"SHT_CUDA_INFO"
	.sectionflags	@""
	.align	4


	//----- nvinfo : EIATTR_CUDA_API_VERSION
	.align		4
        /*0000*/ 	.byte	0x04, 0x37
        /*0002*/ 	.short	(.L_828 - .L_827)
.L_827:
        /*0004*/ 	.word	0x00000082


	//----- nvinfo : EIATTR_SW2861232_WAR
	.align		4
.L_828:
        /*0008*/ 	.byte	0x01, 0x35
	.zero		2


	//----- nvinfo : EIATTR_PARAM_CBANK
	.align		4
        /*000c*/ 	.byte	0x04, 0x0a
        /*000e*/ 	.short	(.L_830 - .L_829)
	.align		4
.L_829:
        /*0010*/ 	.word	index@(.nv.constant0._ZN7cutlass13device_kernelIN5flash19enable_sm80_to_sm89INS1_16FlashAttnBwdSm80INS1_25CollectiveMainloopBwdSm80ILi2ELi1EN4cute5tupleIJNS5_1CILi64EEENS7_ILi80EEENS7_ILi192EEEEEENS_6half_tEfNS_4arch4Sm80ELb0ELb0ELb0ELb1ELb1ELb0ELb1ELb0ELi2ELi4ELi2ELi2ELb0EEENS1_24CollectiveEpilogueBwdGQAISB_fSE_Li256ELb1ELb1EEENS1_19SingleTileSchedulerILb1ELb0ELb0ELi80EEEEEEEEEvNT_6ParamsE)
        /*0014*/ 	.short	0x0160
        /*0016*/ 	.short	0x0278


	//----- nvinfo : EIATTR_CBANK_PARAM_SIZE
	.align		4
.L_830:
        /*0018*/ 	.byte	0x03, 0x19
        /*001a*/ 	.short	0x0278


	//----- nvinfo : EIATTR_KPARAM_INFO
	.align		4
        /*001c*/ 	.byte	0x04, 0x17
        /*001e*/ 	.short	(.L_832 - .L_831)
.L_831:
        /*0020*/ 	.word	0x00000000
        /*0024*/ 	.short	0x0000
        /*0026*/ 	.short	0x0000
        /*0028*/ 	.byte	0x00, 0xf0, 0xe1, 0x09


	//----- nvinfo : EIATTR_MAXREG_COUNT
	.align		4
.L_832:
        /*002c*/ 	.byte	0x03, 0x1b
        /*002e*/ 	.short	0x00ff


	//----- nvinfo : EIATTR_NUM_BARRIERS
	.align		4
        /*0030*/ 	.byte	0x02, 0x4c
        /*0032*/ 	.byte	0x02
	.zero		1


	//----- nvinfo : EIATTR_MERCURY_ISA_VERSION
	.align		4
        /*0034*/ 	.byte	0x03, 0x5f
        /*0036*/ 	.short	0x0000


	//----- nvinfo : EIATTR_COOP_GROUP_MASK_REGIDS
	.align		4
        /*0038*/ 	.byte	0x04, 0x29
        /*003a*/ 	.short	(.L_834 - .L_833)


	//   ....[0]....
.L_833:
        /*003c*/ 	.word	0xffffffff


	//   ....[1]....
        /*0040*/ 	.word	0xffffffff


	//   ....[2]....
        /*0044*/ 	.word	0xffffffff


	//   ....[3]....
        /*0048*/ 	.word	0xffffffff


	//   ....[4]....
        /*004c*/ 	.word	0xffffffff


	//   ....[5]....
        /*0050*/ 	.word	0xffffffff


	//   ....[6]....
        /*0054*/ 	.word	0xffffffff


	//   ....[7]....
        /*0058*/ 	.word	0xffffffff


	//   ....[8]....
        /*005c*/ 	.word	0xffffffff


	//----- nvinfo : EIATTR_COOP_GROUP_INSTR_OFFSETS
	.align		4
.L_834:
        /*0060*/ 	.byte	0x04, 0x28
        /*0062*/ 	.short	(.L_836 - .L_835)


	//   ....[0]....
.L_835:
        /*0064*/ 	.word	0x00000090


	//   ....[1]....
        /*0068*/ 	.word	0x00006650


	//   ....[2]....
        /*006c*/ 	.word	0x00006690


	//   ....[3]....
        /*0070*/ 	.word	0x00006b40


	//   ....[4]....
        /*0074*/ 	.word	0x00006b50


	//   ....[5]....
        /*0078*/ 	.word	0x00006ce0


	//   ....[6]....
        /*007c*/ 	.word	0x00006d30


	//   ....[7]....
        /*0080*/ 	.word	0x000071a0


	//   ....[8]....
        /*0084*/ 	.word	0x000071b0


	//----- nvinfo : EIATTR_EXIT_INSTR_OFFSETS
	.align		4
.L_836:
        /*0088*/ 	.byte	0x04, 0x1c
        /*008a*/ 	.short	(.L_838 - .L_837)


	//   ....[0]....
.L_837:
        /*008c*/ 	.word	0x00000300


	//   ....[1]....
        /*0090*/ 	.word	0x00006300


	//   ....[2]....
        /*0094*/ 	.word	0x000071c0


	//   ....[3]....
        /*0098*/ 	.word	0x00007260


	//----- nvinfo : EIATTR_CTAIDZ_USED
	.align		4
.L_838:
        /*009c*/ 	.byte	0x01, 0x04
	.zero		2


	//----- nvinfo : EIATTR_MAX_THREADS
	.align		4
        /*00a0*/ 	.byte	0x04, 0x05
        /*00a2*/ 	.short	(.L_840 - .L_839)
.L_839:
        /*00a4*/ 	.word	0x00000100
        /*00a8*/ 	.word	0x00000001
        /*00ac*/ 	.word	0x00000001


	//----- nvinfo : EIATTR_CRS_STACK_SIZE
	.align		4
.L_840:
        /*00b0*/ 	.byte	0x04, 0x1e
        /*00b2*/ 	.short	(.L_842 - .L_841)
.L_841:
        /*00b4*/ 	.word	0x00000000
.L_842:


//--------------------- .nv.info._ZN7cutlass13device_kernelIN5flash19enable_sm80_to_sm89INS1_16FlashAttnBwdSm80INS1_25CollectiveMainloopBwdSm80ILi2ELi1EN4cute5tupleIJNS5_1CILi64EEENS7_ILi80EEENS7_ILi192EEEEEENS_6half_tEfNS_4arch4Sm80ELb0ELb1ELb0ELb0ELb0ELb0ELb1ELb0ELi2ELi4ELi2ELi2ELb0EEENS1_21CollectiveEpilogueBwdISB_SC_SE_Li256ELb0ELb1ELi4EEENS1_19SingleTileSchedulerILb0ELb0ELb0ELi80EEEEEEEEEvNT_6ParamsE --------------------------
	.section	.nv.info._ZN7cutlass13device_kernelIN5flash19enable_sm80_to_sm89INS1_16FlashAttnBwdSm80INS1_25CollectiveMainloopBwdSm80ILi2ELi1EN4cute5tupleIJNS5_1CILi64EEENS7_ILi80EEENS7_ILi192EEEEEENS_6half_tEfNS_4arch4Sm80ELb0ELb1ELb0ELb0ELb0ELb0ELb1ELb0ELi2ELi4ELi2ELi2ELb0EEENS1_21CollectiveEpilogueBwdISB_SC_SE_Li256ELb0ELb1ELi4EEENS1_19SingleTileSchedulerILb0ELb0ELb0ELi80EEEEEEEEEvNT_6ParamsE,"",@"SHT_CUDA_INFO"
	.sectionflags	@""
	.align	4


	//----- nvinfo : EIATTR_CUDA_API_VERSION
	.align		4
        /*0000*/ 	.byte	0x04, 0x37
        /*0002*/ 	.short	(.L_844 - .L_843)
.L_843:
        /*0004*/ 	.word	0x00000082


	//----- nvinfo : EIATTR_SW2861232_WAR
	.align		4
.L_844:
        /*0008*/ 	.byte	0x01, 0x35
	.zero		2


	//----- nvinfo : EIATTR_PARAM_CBANK
	.align		4
        /*000c*/ 	.byte	0x04, 0x0a
        /*000e*/ 	.short	(.L_846 - .L_845)
	.align		4
.L_845:
        /*0010*/ 	.word	index@(.nv.constant0._ZN7cutlass13device_kernelIN5flash19enable_sm80_to_sm89INS1_16FlashAttnBwdSm80INS1_25CollectiveMainloopBwdSm80ILi2ELi1EN4cute5tupleIJNS5_1CILi64EEENS7_ILi80EEENS7_ILi192EEEEEENS_6half_tEfNS_4arch4Sm80ELb0ELb1ELb0ELb0ELb0ELb0ELb1ELb0ELi2ELi4ELi2ELi2ELb0EEENS1_21CollectiveEpilogueBwdISB_SC_SE_Li256ELb0ELb1ELi4EEENS1_19SingleTileSchedulerILb0ELb0ELb0ELi80EEEEEEEEEvNT_6ParamsE)
        /*0014*/ 	.short	0x0160
        /*0016*/ 	.short	0x0270


	//----- nvinfo : EIATTR_CBANK_PARAM_SIZE
	.align		4
.L_846:
        /*0018*/ 	.byte	0x03, 0x19
        /*001a*/ 	.short	0x0270


	//----- nvinfo : EIATTR_KPARAM_INFO
	.align		4
        /*001c*/ 	.byte	0x04, 0x17
        /*001e*/ 	.short	(.L_848 - .L_847)
.L_847:
        /*0020*/ 	.word	0x00000000
        /*0024*/ 	.short	0x0000
        /*0026*/ 	.short	0x0000
        /*0028*/ 	.byte	0x00, 0xf0, 0xc1, 0x09


	//----- nvinfo : EIATTR_MAXREG_COUNT
	.align		4
.L_848:
        /*002c*/ 	.byte	0x03, 0x1b
        /*002e*/ 	.short	0x00ff


	//----- nvinfo : EIATTR_NUM_BARRIERS
	.align		4
        /*0030*/ 	.byte	0x02, 0x4c
        /*0032*/ 	.byte	0x02
	.zero		1


	//----- nvinfo : EIATTR_MERCURY_ISA_VERSION
	.align		4
        /*0034*/ 	.byte	0x03, 0x5f
        /*0036*/ 	.short	0x0000


	//----- nvinfo : EIATTR_EXIT_INSTR_OFFSETS
	.align		4
        /*0038*/ 	.byte	0x04, 0x1c
        /*003a*/ 	.short	(.L_850 - .L_849)


	//   ....[0]....
.L_849:
        /*003c*/ 	.word	0x00000030


	//   ....[1]....
        /*0040*/ 	.word	0x00009e80


	//   ....[2]....
        /*0044*/ 	.word	0x00009f80


	//   ....[3]....
        /*0048*/ 	.word	0x00009fa0


	//   ....[4]....
        /*004c*/ 	.word	0x0000a7a0


	//   ....[5]....
        /*0050*/ 	.word	0x0000a8a0


	//   ....[6]....
        /*0054*/ 	.word	0x0000a8c0


	//----- nvinfo : EIATTR_CTAIDZ_USED
	.align		4
.L_850:
        /*0058*/ 	.byte	0x01, 0x04
	.zero		2


	//----- nvinfo : EIATTR_MAX_THREADS
	.align		4
        /*005c*/ 	.byte	0x04, 0x05
        /*005e*/ 	.short	(.L_852 - .L_851)
.L_851:
        /*0060*/ 	.word	0x00000100
        /*0064*/ 	.word	0x00000001
        /*0068*/ 	.word	0x00000001


	//----- nvinfo : EIATTR_CRS_STACK_SIZE
	.align		4
.L_852:
        /*006c*/ 	.byte	0x04, 0x1e
        /*006e*/ 	.short	(.L_854 - .L_853)
.L_853:
        /*0070*/ 	.word	0x00000000
.L_854:


//--------------------- .nv.info._ZN7cutlass13device_kernelIN5flash19enable_sm80_to_sm89INS1_16FlashAttnBwdSm80INS1_25CollectiveMainloopBwdSm80ILi2ELi1EN4cute5tupleIJNS5_1CILi64EEENS7_ILi80EEENS7_ILi192EEEEEENS_6half_tEfNS_4arch4Sm80ELb0ELb1ELb0ELb0ELb1ELb0ELb1ELb0ELi2ELi4ELi2ELi2ELb0EEENS1_21CollectiveEpilogueBwdISB_SC_SE_Li256ELb0ELb1ELi4EEENS1_19SingleTileSchedulerILb0ELb0ELb0ELi80EEEEEEEEEvNT_6ParamsE --------------------------
	.section	.nv.info._ZN7cutlass13device_kernelIN5flash19enable_sm80_to_sm89INS1_16FlashAttnBwdSm80INS1_25CollectiveMainloopBwdSm80ILi2ELi1EN4cute5tupleIJNS5_1CILi64EEENS7_ILi80EEENS7_ILi192EEEEEENS_6half_tEfNS_4arch4Sm80ELb0ELb1ELb0ELb0ELb1ELb0ELb1ELb0ELi2ELi4ELi2ELi2ELb0EEENS1_21CollectiveEpilogueBwdISB_SC_SE_Li256ELb0ELb1ELi4EEENS1_19SingleTileSchedulerILb0ELb0ELb0ELi80EEEEEEEEEvNT_6ParamsE,"",@"SHT_CUDA_INFO"
	.sectionflags	@""
	.align	4


	//----- nvinfo : EIATTR_CUDA_API_VERSION
	.align		4
        /*0000*/ 	.byte	0x04, 0x37
        /*0002*/ 	.short	(.L_856 - .L_855)
.L_855:
        /*0004*/ 	.word	0x00000082


	//----- nvinfo : EIATTR_SW2861232_WAR
	.align		4
.L_856:
        /*0008*/ 	.byte	0x01, 0x35
	.zero		2


	//----- nvinfo : EIATTR_PARAM_CBANK
	.align		4
        /*000c*/ 	.byte	0x04, 0x0a
        /*000e*/ 	.short	(.L_858 - .L_857)
	.align		4
.L_857:
        /*0010*/ 	.word	index@(.nv.constant0._ZN7cutlass13device_kernelIN5flash19enable_sm80_to_sm89INS1_16FlashAttnBwdSm80INS1_25CollectiveMainloopBwdSm80ILi2ELi1EN4cute5tupleIJNS5_1CILi64EEENS7_ILi80EEENS7_ILi192EEEEEENS_6half_tEfNS_4arch4Sm80ELb0ELb1ELb0ELb0ELb1ELb0ELb1ELb0ELi2ELi4ELi2ELi2ELb0EEENS1_21CollectiveEpilogueBwdISB_SC_SE_Li256ELb0ELb1ELi4EEENS1_19SingleTileSchedulerILb0ELb0ELb0ELi80EEEEEEEEEvNT_6ParamsE)
        /*0014*/ 	.short	0x0160
        /*0016*/ 	.short	0x0270


	//----- nvinfo : EIATTR_CBANK_PARAM_SIZE
	.align		4
.L_858:
        /*0018*/ 	.byte	0x03, 0x19
        /*001a*/ 	.short	0x0270


	//----- nvinfo : EIATTR_KPARAM_INFO
	.align		4
        /*001c*/ 	.byte	0x04, 0x17
        /*001e*/ 	.short	(.L_860 - .L_859)
.L_859:
        /*0020*/ 	.word	0x00000000
        /*0024*/ 	.short	0x0000
        /*0026*/ 	.short	0x0000
        /*0028*/ 	.byte	0x00, 0xf0, 0xc1, 0x09


	//----- nvinfo : EIATTR_MAXREG_COUNT
	.align		4
.L_860:
        /*002c*/ 	.byte	0x03, 0x1b
        /*002e*/ 	.short	0x00ff


	//----- nvinfo : EIATTR_NUM_BARRIERS
	.align		4
        /*0030*/ 	.byte	0x02, 0x4c
        /*0032*/ 	.byte	0x02
	.zero		1


	//----- nvinfo : EIATTR_MERCURY_ISA_VERSION
	.align		4
        /*0034*/ 	.byte	0x03, 0x5f
        /*0036*/ 	.short	0x0000


	//----- nvinfo : EIATTR_EXIT_INSTR_OFFSETS
	.align		4
        /*0038*/ 	.byte	0x04, 0x1c
        /*003a*/ 	.short	(.L_862 - .L_861)


	//   ....[0]....
.L_861:
        /*003c*/ 	.word	0x00000030


	//   ....[1]....
        /*0040*/ 	.word	0x00009e80


	//   ....[2]....
        /*0044*/ 	.word	0x00009f80


	//   ....[3]....
        /*0048*/ 	.word	0x00009fa0


	//   ....[4]....
        /*004c*/ 	.word	0x0000a7a0


	//   ....[5]....
        /*0050*/ 	.word	0x0000a8a0


	//   ....[6]....
        /*0054*/ 	.word	0x0000a8c0


	//----- nvinfo : EIATTR_CTAIDZ_USED
	.align		4
.L_862:
        /*0058*/ 	.byte	0x01, 0x04
	.zero		2


	//----- nvinfo : EIATTR_MAX_THREADS
	.align		4
        /*005c*/ 	.byte	0x04, 0x05
        /*005e*/ 	.short	(.L_864 - .L_863)
.L_863:
        /*0060*/ 	.word	0x00000100
        /*0064*/ 	.word	0x00000001
        /*0068*/ 	.word	0x00000001


	//----- nvinfo : EIATTR_CRS_STACK_SIZE
	.align		4
.L_864:
        /*006c*/ 	.byte	0x04, 0x1e
        /*006e*/ 	.short	(.L_866 - .L_865)
.L_865:
        /*0070*/ 	.word	0x00000000
.L_866:


//--------------------- .nv.info._ZN7cutlass13device_kernelIN5flash19enable_sm80_to_sm89INS1_16FlashAttnBwdSm80INS1_25CollectiveMainloopBwdSm80ILi2ELi1EN4cute5tupleIJNS5_1CILi64EEENS7_ILi80EEENS7_ILi192EEEEEENS_6half_tEfNS_4arch4Sm80ELb0ELb1ELb0ELb0ELb0ELb0ELb1ELb0ELi2ELi4ELi2ELi2ELb0EEENS1_24CollectiveEpilogueBwdGQAISB_fSE_Li256ELb0ELb0EEENS1_19SingleTileSchedulerILb0ELb0ELb0ELi80EEEEEEEEEvNT_6ParamsE --------------------------
	.section	.nv.info._ZN7cutlass13device_kernelIN5flash19enable_sm80_to_sm89INS1_16FlashAttnBwdSm80INS1_25CollectiveMainloopBwdSm80ILi2ELi1EN4cute5tupleIJNS5_1CILi64EEENS7_ILi80EEENS7_ILi192EEEEEENS_6half_tEfNS_4arch4Sm80ELb0ELb1ELb0ELb0ELb0ELb0ELb1ELb0ELi2ELi4ELi2ELi2ELb0EEENS1_24CollectiveEpilogueBwdGQAISB_fSE_Li256ELb0ELb0EEENS1_19SingleTileSchedulerILb0ELb0ELb0ELi80EEEEEEEEEvNT_6ParamsE,"",@"SHT_CUDA_INFO"
	.sectionflags	@""
	.align	4


	//----- nvinfo : EIATTR_CUDA_API_VERSION
	.align		4
        /*0000*/ 	.byte	0x04, 0x37
        /*0002*/ 	.short	(.L_868 - .L_867)
.L_867:
        /*0004*/ 	.word	0x00000082


	//----- nvinfo : EIATTR_SW2861232_WAR
	.align		4
.L_868:
        /*0008*/ 	.byte	0x01, 0x35
	.zero		2


	//----- nvinfo : EIATTR_PARAM_CBANK
	.align		4
        /*000c*/ 	.byte	0x04, 0x0a
        /*000e*/ 	.short	(.L_870 - .L_869)
	.align		4
.L_869:
        /*0010*/ 	.word	index@(.nv.constant0._ZN7cutlass13device_kernelIN5flash19enable_sm80_to_sm89INS1_16FlashAttnBwdSm80INS1_25CollectiveMainloopBwdSm80ILi2ELi1EN4cute5tupleIJNS5_1CILi64EEENS7_ILi80EEENS7_ILi192EEEEEENS_6half_tEfNS_4arch4Sm80ELb0ELb1ELb0ELb0ELb0ELb0ELb1ELb0ELi2ELi4ELi2ELi2ELb0EEENS1_24CollectiveEpilogueBwdGQAISB_fSE_Li256ELb0ELb0EEENS1_19SingleTileSchedulerILb0ELb0ELb0ELi80EEEEEEEEEvNT_6ParamsE)
        /*0014*/ 	.short	0x0160
        /*0016*/ 	.short	0x0278


	//----- nvinfo : EIATTR_CBANK_PARAM_SIZE
	.align		4
.L_870:
        /*0018*/ 	.byte	0x03, 0x19
        /*001a*/ 	.short	0x0278


	//----- nvinfo : EIATTR_KPARAM_INFO
	.align		4
        /*001c*/ 	.byte	0x04, 0x17
        /*001e*/ 	.short	(.L_872 - .L_871)
.L_871:
        /*0020*/ 	.word	0x00000000
        /*0024*/ 	.short	0x0000
        /*0026*/ 	.short	0x0000
        /*0028*/ 	.byte	0x00, 0xf0, 0xe1, 0x09


	//----- nvinfo : EIATTR_MAXREG_COUNT
	.align		4
.L_872:
        /*002c*/ 	.byte	0x03, 0x1b
        /*002e*/ 	.short	0x00ff


	//----- nvinfo : EIATTR_NUM_BARRIERS
	.align		4
        /*0030*/ 	.byte	0x02, 0x4c
        /*0032*/ 	.byte	0x02
	.zero		1


	//----- nvinfo : EIATTR_MERCURY_ISA_VERSION
	.align		4
        /*0034*/ 	.byte	0x03, 0x5f
        /*0036*/ 	.short	0x0000


	//----- nvinfo : EIATTR_EXIT_INSTR_OFFSETS
	.align		4
        /*0038*/ 	.byte	0x04, 0x1c
        /*003a*/ 	.short	(.L_874 - .L_873)


	//   ....[0]....
.L_873:
        /*003c*/ 	.word	0x00000030


	//   ....[1]....
        /*0040*/ 	.word	0x00006990


	//   ....[2]....
        /*0044*/ 	.word	0x00007340


	//----- nvinfo : EIATTR_CTAIDZ_USED
	.align		4
.L_874:
        /*0048*/ 	.byte	0x01, 0x04
	.zero		2


	//----- nvinfo : EIATTR_MAX_THREADS
	.align		4
        /*004c*/ 	.byte	0x04, 0x05
        /*004e*/ 	.short	(.L_876 - .L_875)
.L_875:
        /*0050*/ 	.word	0x00000100
        /*0054*/ 	.word	0x00000001
        /*0058*/ 	.word	0x00000001


	//----- nvinfo : EIATTR_CRS_STACK_SIZE
	.align		4
.L_876:
        /*005c*/ 	.byte	0x04, 0x1e
        /*005e*/ 	.short	(.L_878 - .L_877)
.L_877:
        /*0060*/ 	.word	0x00000000
.L_878:


//--------------------- .nv.info._ZN7cutlass13device_kernelIN5flash19enable_sm80_to_sm89INS1_16FlashAttnBwdSm80INS1_25CollectiveMainloopBwdSm80ILi2ELi1EN4cute5tupleIJNS5_1CILi64EEENS7_ILi80EEENS7_ILi192EEEEEENS_6half_tEfNS_4arch4Sm80ELb0ELb1ELb0ELb0ELb1ELb0ELb1ELb0ELi2ELi4ELi2ELi2ELb0EEENS1_24CollectiveEpilogueBwdGQAISB_fSE_Li256ELb0ELb1EEENS1_19SingleTileSchedulerILb0ELb0ELb0ELi80EEEEEEEEEvNT_6ParamsE --------------------------
	.section	.nv.info._ZN7cutlass13device_kernelIN5flash19enable_sm80_to_sm89INS1_16FlashAttnBwdSm80INS1_25CollectiveMainloopBwdSm80ILi2ELi1EN4cute5tupleIJNS5_1CILi64EEENS7_ILi80EEENS7_ILi192EEEEEENS_6half_tEfNS_4arch4Sm80ELb0ELb1ELb0ELb0ELb1ELb0ELb1ELb0ELi2ELi4ELi2ELi2ELb0EEENS1_24CollectiveEpilogueBwdGQAISB_fSE_Li256ELb0ELb1EEENS1_19SingleTileSchedulerILb0ELb0ELb0ELi80EEEEEEEEEvNT_6ParamsE,"",@"SHT_CUDA_INFO"
	.sectionflags	@""
	.align	4


	//----- nvinfo : EIATTR_CUDA_API_VERSION
	.align		4
        /*0000*/ 	.byte	0x04, 0x37
        /*0002*/ 	.short	(.L_880 - .L_879)
.L_879:
        /*0004*/ 	.word	0x00000082


	//----- nvinfo : EIATTR_SW2861232_WAR
	.align		4
.L_880:
        /*0008*/ 	.byte	0x01, 0x35
	.zero		2


	//----- nvinfo : EIATTR_PARAM_CBANK
	.align		4
        /*000c*/ 	.byte	0x04, 0x0a
        /*000e*/ 	.short	(.L_882 - .L_881)
	.align		4
.L_881:
        /*0010*/ 	.word	index@(.nv.constant0._ZN7cutlass13device_kernelIN5flash19enable_sm80_to_sm89INS1_16FlashAttnBwdSm80INS1_25CollectiveMainloopBwdSm80ILi2ELi1EN4cute5tupleIJNS5_1CILi64EEENS7_ILi80EEENS7_ILi192EEEEEENS_6half_tEfNS_4arch4Sm80ELb0ELb1ELb0ELb0ELb1ELb0ELb1ELb0ELi2ELi4ELi2ELi2ELb0EEENS1_24CollectiveEpilogueBwdGQAISB_fSE_Li256ELb0ELb1EEENS1_19SingleTileSchedulerILb0ELb0ELb0ELi80EEEEEEEEEvNT_6ParamsE)
        /*0014*/ 	.short	0x0160
        /*0016*/ 	.short	0x0278


	//----- nvinfo : EIATTR_CBANK_PARAM_SIZE
	.align		4
.L_882:
        /*0018*/ 	.byte	0x03, 0x19
        /*001a*/ 	.short	0x0278


	//----- nvinfo : EIATTR_KPARAM_INFO
	.align		4
        /*001c*/ 	.byte	0x04, 0x17
        /*001e*/ 	.short	(.L_884 - .L_883)
.L_883:
        /*0020*/ 	.word	0x00000000
        /*0024*/ 	.short	0x0000
        /*0026*/ 	.short	0x0000
        /*0028*/ 	.byte	0x00, 0xf0, 0xe1, 0x09


	//----- nvinfo : EIATTR_MAXREG_COUNT
	.align		4
.L_884:
        /*002c*/ 	.byte	0x03, 0x1b
        /*002e*/ 	.short	0x00ff


	//----- nvinfo : EIATTR_NUM_BARRIERS
	.align		4
        /*0030*/ 	.byte	0x02, 0x4c
        /*0032*/ 	.byte	0x02
	.zero		1


	//----- nvinfo : EIATTR_MERCURY_ISA_VERSION
	.align		4
        /*0034*/ 	.byte	0x03, 0x5f
        /*0036*/ 	.short	0x0000


	//----- nvinfo : EIATTR_COOP_GROUP_MASK_REGIDS
	.align		4
        /*0038*/ 	.byte	0x04, 0x29
        /*003a*/ 	.short	(.L_886 - .L_885)


	//   ....[0]....
.L_885:
        /*003c*/ 	.word	0xffffffff


	//   ....[1]....
        /*0040*/ 	.word	0xffffffff


	//   ....[2]....
        /*0044*/ 	.word	0xffffffff


	//   ....[3]....
        /*0048*/ 	.word	0xffffffff


	//   ....[4]....
        /*004c*/ 	.word	0xffffffff


	//   ....[5]....
        /*0050*/ 	.word	0xffffffff


	//   ....[6]....
        /*0054*/ 	.word	0xffffffff


	//   ....[7]....
        /*0058*/ 	.word	0xffffffff


	//----- nvinfo : EIATTR_COOP_GROUP_INSTR_OFFSETS
	.align		4
.L_886:
        /*005c*/ 	.byte	0x04, 0x28
        /*005e*/ 	.short	(.L_888 - .L_887)


	//   ....[0]....
.L_887:
        /*0060*/ 	.word	0x00006bd0


	//   ....[1]....
        /*0064*/ 	.word	0x00006c00


	//   ....[2]....
        /*0068*/ 	.word	0x000070b0


	//   ....[3]....
        /*006c*/ 	.word	0x000070c0


	//   ....[4]....
        /*0070*/ 	.word	0x00007250


	//   ....[5]....
        /*0074*/ 	.word	0x000072a0


	//   ....[6]....
        /*0078*/ 	.word	0x00007710


	//   ....[7]....
        /*007c*/ 	.word	0x00007720


	//----- nvinfo : EIATTR_EXIT_INSTR_OFFSETS
	.align		4
.L_888:
        /*0080*/ 	.byte	0x04, 0x1c
        /*0082*/ 	.short	(.L_890 - .L_889)


	//   ....[0]....
.L_889:
        /*0084*/ 	.word	0x00000030


	//   ....[1]....
        /*0088*/ 	.word	0x00006960


	//   ....[2]....
        /*008c*/ 	.word	0x00007730


	//   ....[3]....
        /*0090*/ 	.word	0x000077d0


	//----- nvinfo : EIATTR_CTAIDZ_USED
	.align		4
.L_890:
        /*0094*/ 	.byte	0x01, 0x04
	.zero		2


	//----- nvinfo : EIATTR_MAX_THREADS
	.align		4
        /*0098*/ 	.byte	0x04, 0x05
        /*009a*/ 	.short	(.L_892 - .L_891)
.L_891:
        /*009c*/ 	.word	0x00000100
        /*00a0*/ 	.word	0x00000001
        /*00a4*/ 	.word	0x00000001


	//----- nvinfo : EIATTR_CRS_STACK_SIZE
	.align		4
.L_892:
        /*00a8*/ 	.byte	0x04, 0x1e
        /*00aa*/ 	.short	(.L_894 - .L_893)
.L_893:
        /*00ac*/ 	.word	0x00000000
.L_894:


//--------------------- .nv.info._ZN7cutlass13device_kernelIN5flash19enable_sm80_to_sm89INS1_16FlashAttnBwdSm80INS1_25CollectiveMainloopBwdSm80ILi2ELi1EN4cute5tupleIJNS5_1CILi64EEENS7_ILi80EEENS7_ILi192EEEEEENS_6half_tEfNS_4arch4Sm80ELb0ELb1ELb0ELb1ELb0ELb0ELb1ELb0ELi2ELi4ELi2ELi2ELb0EEENS1_21CollectiveEpilogueBwdISB_SC_SE_Li256ELb1ELb1ELi4EEENS1_19SingleTileSchedulerILb1ELb0ELb0ELi80EEEEEEEEEvNT_6ParamsE --------------------------
	.section	.nv.info._ZN7cutlass13device_kernelIN5flash19enable_sm80_to_sm89INS1_16FlashAttnBwdSm80INS1_25CollectiveMainloopBwdSm80ILi2ELi1EN4cute5tupleIJNS5_1CILi64EEENS7_ILi80EEENS7_ILi192EEEEEENS_6half_tEfNS_4arch4Sm80ELb0ELb1ELb0ELb1ELb0ELb0ELb1ELb0ELi2ELi4ELi2ELi2ELb0EEENS1_21CollectiveEpilogueBwdISB_SC_SE_Li256ELb1ELb1ELi4EEENS1_19SingleTileSchedulerILb1ELb0ELb0ELi80EEEEEEEEEvNT_6ParamsE,"",@"SHT_CUDA_INFO"
	.sectionflags	@""
	.align	4


	//----- nvinfo : EIATTR_CUDA_API_VERSION
	.align		4
        /*0000*/ 	.byte	0x04, 0x37
        /*0002*/ 	.short	(.L_896 - .L_895)
.L_895:
        /*0004*/ 	.word	0x00000082


	//----- nvinfo : EIATTR_SW2861232_WAR
	.align		4
.L_896:
        /*0008*/ 	.byte	0x01, 0x35
	.zero		2


	//----- nvinfo : EIATTR_PARAM_CBANK
	.align		4
        /*000c*/ 	.byte	0x04, 0x0a
        /*000e*/ 	.short	(.L_898 - .L_897)
	.align		4
.L_897:
        /*0010*/ 	.word	index@(.nv.constant0._ZN7cutlass13device_kernelIN5flash19enable_sm80_to_sm89INS1_16FlashAttnBwdSm80INS1_25CollectiveMainloopBwdSm80ILi2ELi1EN4cute5tupleIJNS5_1CILi64EEENS7_ILi80EEENS7_ILi192EEEEEENS_6half_tEfNS_4arch4Sm80ELb0ELb1ELb0ELb1ELb0ELb0ELb1ELb0ELi2ELi4ELi2ELi2ELb0EEENS1_21CollectiveEpilogueBwdISB_SC_SE_Li256ELb1ELb1ELi4EEENS1_19SingleTileSchedulerILb1ELb0ELb0ELi80EEEEEEEEEvNT_6ParamsE)
        /*0014*/ 	.short	0x0160
        /*0016*/ 	.short	0x0270


	//----- nvinfo : EIATTR_CBANK_PARAM_SIZE
	.align		4
.L_898:
        /*0018*/ 	.byte	0x03, 0x19
        /*001a*/ 	.short	0x0270


	//----- nvinfo : EIATTR_KPARAM_INFO
	.align		4
        /*001c*/ 	.byte	0x04, 0x17
        /*001e*/ 	.short	(.L_900 - .L_899)
.L_899:
        /*0020*/ 	.word	0x00000000
        /*0024*/ 	.short	0x0000
        /*0026*/ 	.short	0x0000
        /*0028*/ 	.byte	0x00, 0xf0, 0xc1, 0x09


	//----- nvinfo : EIATTR_MAXREG_COUNT
	.align		4
.L_900:
        /*002c*/ 	.byte	0x03, 0x1b
        /*002e*/ 	.short	0x00ff


	//----- nvinfo : EIATTR_NUM_BARRIERS
	.align		4
        /*0030*/ 	.byte	0x02, 0x4c
        /*0032*/ 	.byte	0x02
	.zero		1


	//----- nvinfo : EIATTR_MERCURY_ISA_VERSION
	.align		4
        /*0034*/ 	.byte	0x03, 0x5f
        /*0036*/ 	.short	0x0000


	//----- nvinfo : EIATTR_COOP_GROUP_MASK_REGIDS
	.align		4
        /*0038*/ 	.byte	0x04, 0x29
        /*003a*/ 	.short	(.L_902 - .L_901)


	//   ....[0]....
.L_901:
        /*003c*/ 	.word	0xffffffff


	//----- nvinfo : EIATTR_COOP_GROUP_INSTR_OFFSETS
	.align		4
.L_902:
        /*0040*/ 	.byte	0x04, 0x28
        /*0042*/ 	.short	(.L_904 - .L_903)


	//   ....[0]....
.L_903:
        /*0044*/ 	.word	0x00000080


	//----- nvinfo : EIATTR_EXIT_INSTR_OFFSETS
	.align		4
.L_904:
        /*0048*/ 	.byte	0x04, 0x1c
        /*004a*/ 	.short	(.L_906 - .L_905)


	//   ....[0]....
.L_905:
        /*004c*/ 	.word	0x00000300


	//   ....[1]....
        /*0050*/ 	.word	0x00009f00


	//   ....[2]....
        /*0054*/ 	.word	0x0000a000


	//   ....[3]....
        /*0058*/ 	.word	0x0000a020


	//   ....[4]....
        /*005c*/ 	.word	0x0000a970


	//   ....[5]....
        /*0060*/ 	.word	0x0000aa60


	//   ....[6]....
        /*0064*/ 	.word	0x0000aa80


	//----- nvinfo : EIATTR_CTAIDZ_USED
	.align		4
.L_906:
        /*0068*/ 	.byte	0x01, 0x04
	.zero		2


	//----- nvinfo : EIATTR_MAX_THREADS
	.align		4
        /*006c*/ 	.byte	0x04, 0x05
        /*006e*/ 	.short	(.L_908 - .L_907)
.L_907:
        /*0070*/ 	.word	0x00000100
        /*0074*/ 	.word	0x00000001
        /*0078*/ 	.word	0x00000001


	//----- nvinfo : EIATTR_CRS_STACK_SIZE
	.align		4
.L_908:
        /*007c*/ 	.byte	0x04, 0x1e
        /*007e*/ 	.short	(.L_910 - .L_909)
.L_909:
        /*0080*/ 	.word	0x00000000
.L_910:


//--------------------- .nv.info._ZN7cutlass13device_kernelIN5flash19enable_sm80_to_sm89INS1_16FlashAttnBwdSm80INS1_25CollectiveMainloopBwdSm80ILi2ELi1EN4cute5tupleIJNS5_1CILi64EEENS7_ILi80EEENS7_ILi192EEEEEENS_6half_tEfNS_4arch4Sm80ELb0ELb1ELb0ELb1ELb1ELb0ELb1ELb0ELi2ELi4ELi2ELi2ELb0EEENS1_21CollectiveEpilogueBwdISB_SC_SE_Li256ELb1ELb1ELi4EEENS1_19SingleTileSchedulerILb1ELb0ELb0ELi80EEEEEEEEEvNT_6ParamsE --------------------------
	.section	.nv.info._ZN7cutlass13device_kernelIN5flash19enable_sm80_to_sm89INS1_16FlashAttnBwdSm80INS1_25CollectiveMainloopBwdSm80ILi2ELi1EN4cute5tupleIJNS5_1CILi64EEENS7_ILi80EEENS7_ILi192EEEEEENS_6half_tEfNS_4arch4Sm80ELb0ELb1ELb0ELb1ELb1ELb0ELb1ELb0ELi2ELi4ELi2ELi2ELb0EEENS1_21CollectiveEpilogueBwdISB_SC_SE_Li256ELb1ELb1ELi4EEENS1_19SingleTileSchedulerILb1ELb0ELb0ELi80EEEEEEEEEvNT_6ParamsE,"",@"SHT_CUDA_INFO"
	.sectionflags	@""
	.align	4


	//----- nvinfo : EIATTR_CUDA_API_VERSION
	.align		4
        /*0000*/ 	.byte	0x04, 0x37
        /*0002*/ 	.short	(.L_912 - .L_911)
.L_911:
        /*0004*/ 	.word	0x00000082


	//----- nvinfo : EIATTR_SW2861232_WAR
	.align		4
.L_912:
        /*0008*/ 	.byte	0x01, 0x35
	.zero		2


	//----- nvinfo : EIATTR_PARAM_CBANK
	.align		4
        /*000c*/ 	.byte	0x04, 0x0a
        /*000e*/ 	.short	(.L_914 - .L_913)
	.align		4
.L_913:
        /*0010*/ 	.word	index@(.nv.constant0._ZN7cutlass13device_kernelIN5flash19enable_sm80_to_sm89INS1_16FlashAttnBwdSm80INS1_25CollectiveMainloopBwdSm80ILi2ELi1EN4cute5tupleIJNS5_1CILi64EEENS7_ILi80EEENS7_ILi192EEEEEENS_6half_tEfNS_4arch4Sm80ELb0ELb1ELb0ELb1ELb1ELb0ELb1ELb0ELi2ELi4ELi2ELi2ELb0EEENS1_21CollectiveEpilogueBwdISB_SC_SE_Li256ELb1ELb1ELi4EEENS1_19SingleTileSchedulerILb1ELb0ELb0ELi80EEEEEEEEEvNT_6ParamsE)
        /*0014*/ 	.short	0x0160
        /*0016*/ 	.short	0x0270


	//----- nvinfo : EIATTR_CBANK_PARAM_SIZE
	.align		4
.L_914:
        /*0018*/ 	.byte	0x03, 0x19
        /*001a*/ 	.short	0x0270


	//----- nvinfo : EIATTR_KPARAM_INFO
	.align		4
        /*001c*/ 	.byte	0x04, 0x17
        /*001e*/ 	.short	(.L_916 - .L_915)
.L_915:
        /*0020*/ 	.word	0x00000000
        /*0024*/ 	.short	0x0000
        /*0026*/ 	.short	0x0000
        /*0028*/ 	.byte	0x00, 0xf0, 0xc1, 0x09


	//----- nvinfo : EIATTR_MAXREG_COUNT
	.align		4
.L_916:
        /*002c*/ 	.byte	0x03, 0x1b
        /*002e*/ 	.short	0x00ff


	//----- nvinfo : EIATTR_NUM_BARRIERS
	.align		4
        /*0030*/ 	.byte	0x02, 0x4c
        /*0032*/ 	.byte	0x02
	.zero		1


	//----- nvinfo : EIATTR_MERCURY_ISA_VERSION
	.align		4
        /*0034*/ 	.byte	0x03, 0x5f
        /*0036*/ 	.short	0x0000


	//----- nvinfo : EIATTR_COOP_GROUP_MASK_REGIDS
	.align		4
        /*0038*/ 	.byte	0x04, 0x29
        /*003a*/ 	.short	(.L_918 - .L_917)


	//   ....[0]....
.L_917:
        /*003c*/ 	.word	0xffffffff


	//----- nvinfo : EIATTR_COOP_GROUP_INSTR_OFFSETS
	.align		4
.L_918:
        /*0040*/ 	.byte	0x04, 0x28
        /*0042*/ 	.short	(.L_920 - .L_919)


	//   ....[0]....
.L_919:
        /*0044*/ 	.word	0x00000080


	//----- nvinfo : EIATTR_EXIT_INSTR_OFFSETS
	.align		4
.L_920:
        /*0048*/ 	.byte	0x04, 0x1c
        /*004a*/ 	.short	(.L_922 - .L_921)


	//   ....[0]....
.L_921:
        /*004c*/ 	.word	0x00000300


	//   ....[1]....
        /*0050*/ 	.word	0x00009f00


	//   ....[2]....
        /*0054*/ 	.word	0x0000a000


	//   ....[3]....
        /*0058*/ 	.word	0x0000a020


	//   ....[4]....
        /*005c*/ 	.word	0x0000a970


	//   ....[5]....
        /*0060*/ 	.word	0x0000aa60


	//   ....[6]....
        /*0064*/ 	.word	0x0000aa80


	//----- nvinfo : EIATTR_CTAIDZ_USED
	.align		4
.L_922:
        /*0068*/ 	.byte	0x01, 0x04
	.zero		2


	//----- nvinfo : EIATTR_MAX_THREADS
	.align		4
        /*006c*/ 	.byte	0x04, 0x05
        /*006e*/ 	.short	(.L_924 - .L_923)
.L_923:
        /*0070*/ 	.word	0x00000100
        /*0074*/ 	.word	0x00000001
        /*0078*/ 	.word	0x00000001


	//----- nvinfo : EIATTR_CRS_STACK_SIZE
	.align		4
.L_924:
        /*007c*/ 	.byte	0x04, 0x1e
        /*007e*/ 	.short	(.L_926 - .L_925)
.L_925:
        /*0080*/ 	.word	0x00000000
.L_926:


//--------------------- .nv.info._ZN7cutlass13device_kernelIN5flash19enable_sm80_to_sm89INS1_16FlashAttnBwdSm80INS1_25CollectiveMainloopBwdSm80ILi2ELi1EN4cute5tupleIJNS5_1CILi64EEENS7_ILi80EEENS7_ILi192EEEEEENS_6half_tEfNS_4arch4Sm80ELb0ELb1ELb0ELb1ELb0ELb0ELb1ELb0ELi2ELi4ELi2ELi2ELb0EEENS1_24CollectiveEpilogueBwdGQAISB_fSE_Li256ELb1ELb0EEENS1_19SingleTileSchedulerILb1ELb0ELb0ELi80EEEEEEEEEvNT_6ParamsE --------------------------
	.section	.nv.info._ZN7cutlass13device_kernelIN5flash19enable_sm80_to_sm89INS1_16FlashAttnBwdSm80INS1_25CollectiveMainloopBwdSm80ILi2ELi1EN4cute5tupleIJNS5_1CILi64EEENS7_ILi80EEENS7_ILi192EEEEEENS_6half_tEfNS_4arch4Sm80ELb0ELb1ELb0ELb1ELb0ELb0ELb1ELb0ELi2ELi4ELi2ELi2ELb0EEENS1_24CollectiveEpilogueBwdGQAISB_fSE_Li256ELb1ELb0EEENS1_19SingleTileSchedulerILb1ELb0ELb0ELi80EEEEEEEEEvNT_6ParamsE,"",@"SHT_CUDA_INFO"
	.sectionflags	@""
	.align	4


	//----- nvinfo : EIATTR_CUDA_API_VERSION
	.align		4
        /*0000*/ 	.byte	0x04, 0x37
        /*0002*/ 	.short	(.L_928 - .L_927)
.L_927:
        /*0004*/ 	.word	0x00000082


	//----- nvinfo : EIATTR_SW2861232_WAR
	.align		4
.L_928:
        /*0008*/ 	.byte	0x01, 0x35
	.zero		2


	//----- nvinfo : EIATTR_PARAM_CBANK
	.align		4
        /*000c*/ 	.byte	0x04, 0x0a
        /*000e*/ 	.short	(.L_930 - .L_929)
	.align		4
.L_929:
        /*0010*/ 	.word	index@(.nv.constant0._ZN7cutlass13device_kernelIN5flash19enable_sm80_to_sm89INS1_16FlashAttnBwdSm80INS1_25CollectiveMainloopBwdSm80ILi2ELi1EN4cute5tupleIJNS5_1CILi64EEENS7_ILi80EEENS7_ILi192EEEEEENS_6half_tEfNS_4arch4Sm80ELb0ELb1ELb0ELb1ELb0ELb0ELb1ELb0ELi2ELi4ELi2ELi2ELb0EEENS1_24CollectiveEpilogueBwdGQAISB_fSE_Li256ELb1ELb0EEENS1_19SingleTileSchedulerILb1ELb0ELb0ELi80EEEEEEEEEvNT_6ParamsE)
        /*0014*/ 	.short	0x0160
        /*0016*/ 	.short	0x0278


	//----- nvinfo : EIATTR_CBANK_PARAM_SIZE
	.align		4
.L_930:
        /*0018*/ 	.byte	0x03, 0x19
        /*001a*/ 	.short	0x0278


	//----- nvinfo : EIATTR_KPARAM_INFO
	.align		4
        /*001c*/ 	.byte	0x04, 0x17
        /*001e*/ 	.short	(.L_932 - .L_931)
.L_931:
        /*0020*/ 	.word	0x00000000
        /*0024*/ 	.short	0x0000
        /*0026*/ 	.short	0x0000
        /*0028*/ 	.byte	0x00, 0xf0, 0xe1, 0x09


	//----- nvinfo : EIATTR_MAXREG_COUNT
	.align		4
.L_932:
        /*002c*/ 	.byte	0x03, 0x1b
        /*002e*/ 	.short	0x00ff


	//----- nvinfo : EIATTR_NUM_BARRIERS
	.align		4
        /*0030*/ 	.byte	0x02, 0x4c
        /*0032*/ 	.byte	0x02
	.zero		1


	//----- nvinfo : EIATTR_MERCURY_ISA_VERSION
	.align		4
        /*0034*/ 	.byte	0x03, 0x5f
        /*0036*/ 	.short	0x0000


	//----- nvinfo : EIATTR_COOP_GROUP_MASK_REGIDS
	.align		4
        /*0038*/ 	.byte	0x04, 0x29
        /*003a*/ 	.short	(.L_934 - .L_933)


	//   ....[0]....
.L_933:
        /*003c*/ 	.word	0xffffffff


	//----- nvinfo : EIATTR_COOP_GROUP_INSTR_OFFSETS
	.align		4
.L_934:
        /*0040*/ 	.byte	0x04, 0x28
        /*0042*/ 	.short	(.L_936 - .L_935)


	//   ....[0]....
.L_935:
        /*0044*/ 	.word	0x000000a0


	//----- nvinfo : EIATTR_EXIT_INSTR_OFFSETS
	.align		4
.L_936:
        /*0048*/ 	.byte	0x04, 0x1c
        /*004a*/ 	.short	(.L_938 - .L_937)


	//   ....[0]....
.L_937:
        /*004c*/ 	.word	0x00000410


	//   ....[1]....
        /*0050*/ 	.word	0x00007060


	//   ....[2]....
        /*0054*/ 	.word	0x00007bd0


	//----- nvinfo : EIATTR_CTAIDZ_USED
	.align		4
.L_938:
        /*0058*/ 	.byte	0x01, 0x04
	.zero		2


	//----- nvinfo : EIATTR_MAX_THREADS
	.align		4
        /*005c*/ 	.byte	0x04, 0x05
        /*005e*/ 	.short	(.L_940 - .L_939)
.L_939:
        /*0060*/ 	.word	0x00000100
        /*0064*/ 	.word	0x00000001
        /*0068*/ 	.word	0x00000001


	//----- nvinfo : EIATTR_CRS_STACK_SIZE
	.align		4
.L_940:
        /*006c*/ 	.byte	0x04, 0x1e
        /*006e*/ 	.short	(.L_942 - .L_941)
.L_941:
        /*0070*/ 	.word	0x00000000
.L_942:


//--------------------- .nv.info._ZN7cutlass13device_kernelIN5flash19enable_sm80_to_sm89INS1_16FlashAttnBwdSm80INS1_25CollectiveMainloopBwdSm80ILi2ELi1EN4cute5tupleIJNS5_1CILi64EEENS7_ILi80EEENS7_ILi192EEEEEENS_6half_tEfNS_4arch4Sm80ELb0ELb1ELb0ELb1ELb1ELb0ELb1ELb0ELi2ELi4ELi2ELi2ELb0EEENS1_24CollectiveEpilogueBwdGQAISB_fSE_Li256ELb1ELb1EEENS1_19SingleTileSchedulerILb1ELb0ELb0ELi80EEEEEEEEEvNT_6ParamsE --------------------------
	.section	.nv.info._ZN7cutlass13device_kernelIN5flash19enable_sm80_to_sm89INS1_16FlashAttnBwdSm80INS1_25CollectiveMainloopBwdSm80ILi2ELi1EN4cute5tupleIJNS5_1CILi64EEENS7_ILi80EEENS7_ILi192EEEEEENS_6half_tEfNS_4arch4Sm80ELb0ELb1ELb0ELb1ELb1ELb0ELb1ELb0ELi2ELi4ELi2ELi2ELb0EEENS1_24CollectiveEpilogueBwdGQAISB_fSE_Li256ELb1ELb1EEENS1_19SingleTileSchedulerILb1ELb0ELb0ELi80EEEEEEEEEvNT_6ParamsE,"",@"SHT_CUDA_INFO"
	.sectionflags	@""
	.align	4


	//----- nvinfo : EIATTR_CUDA_API_VERSION
	.align		4
        /*0000*/ 	.byte	0x04, 0x37
        /*0002*/ 	.short	(.L_944 - .L_943)
.L_943:
        /*0004*/ 	.word	0x00000082


	//----- nvinfo : EIATTR_SW2861232_WAR
	.align		4
.L_944:
        /*0008*/ 	.byte	0x01, 0x35
	.zero		2


	//----- nvinfo : EIATTR_PARAM_CBANK
	.align		4
        /*000c*/ 	.byte	0x04, 0x0a
        /*000e*/ 	.short	(.L_946 - .L_945)
	.align		4
.L_945:
        /*0010*/ 	.word	index@(.nv.constant0._ZN7cutlass13device_kernelIN5flash19enable_sm80_to_sm89INS1_16FlashAttnBwdSm80INS1_25CollectiveMainloopBwdSm80ILi2ELi1EN4cute5tupleIJNS5_1CILi64EEENS7_ILi80EEENS7_ILi192EEEEEENS_6half_tEfNS_4arch4Sm80ELb0ELb1ELb0ELb1ELb1ELb0ELb1ELb0ELi2ELi4ELi2ELi2ELb0EEENS1_24CollectiveEpilogueBwdGQAISB_fSE_Li256ELb1ELb1EEENS1_19SingleTileSchedulerILb1ELb0ELb0ELi80EEEEEEEEEvNT_6ParamsE)
        /*0014*/ 	.short	0x0160
        /*0016*/ 	.short	0x0278


	//----- nvinfo : EIATTR_CBANK_PARAM_SIZE
	.align		4
.L_946:
        /*0018*/ 	.byte	0x03, 0x19
        /*001a*/ 	.short	0x0278


	//----- nvinfo : EIATTR_KPARAM_INFO
	.align		4
        /*001c*/ 	.byte	0x04, 0x17
        /*001e*/ 	.short	(.L_948 - .L_947)
.L_947:
        /*0020*/ 	.word	0x00000000
        /*0024*/ 	.short	0x0000
        /*0026*/ 	.short	0x0000
        /*0028*/ 	.byte	0x00, 0xf0, 0xe1, 0x09


	//----- nvinfo : EIATTR_MAXREG_COUNT
	.align		4
.L_948:
        /*002c*/ 	.byte	0x03, 0x1b
        /*002e*/ 	.short	0x00ff


	//----- nvinfo : EIATTR_NUM_BARRIERS
	.align		4
        /*0030*/ 	.byte	0x02, 0x4c
        /*0032*/ 	.byte	0x02
	.zero		1


	//----- nvinfo : EIATTR_MERCURY_ISA_VERSION
	.align		4
        /*0034*/ 	.byte	0x03, 0x5f
        /*0036*/ 	.short	0x0000


	//----- nvinfo : EIATTR_COOP_GROUP_MASK_REGIDS
	.align		4
        /*0038*/ 	.byte	0x04, 0x29
        /*003a*/ 	.short	(.L_950 - .L_949)


	//   ....[0]....
.L_949:
        /*003c*/ 	.word	0xffffffff


	//   ....[1]....
        /*0040*/ 	.word	0xffffffff


	//   ....[2]....
        /*0044*/ 	.word	0xffffffff


	//   ....[3]....
        /*0048*/ 	.word	0xffffffff


	//   ....[4]....
        /*004c*/ 	.word	0xffffffff


	//   ....[5]....
        /*0050*/ 	.word	0xffffffff


	//   ....[6]....
        /*0054*/ 	.word	0xffffffff


	//   ....[7]....
        /*0058*/ 	.word	0xffffffff


	//   ....[8]....
        /*005c*/ 	.word	0xffffffff


	//----- nvinfo : EIATTR_COOP_GROUP_INSTR_OFFSETS
	.align		4
.L_950:
        /*0060*/ 	.byte	0x04, 0x28
        /*0062*/ 	.short	(.L_952 - .L_951)


	//   ....[0]....
.L_951:
        /*0064*/ 	.word	0x00000080


	//   ....[1]....
        /*0068*/ 	.word	0x00006ec0


	//   ....[2]....
        /*006c*/ 	.word	0x00006f00


	//   ....[3]....
        /*0070*/ 	.word	0x000073b0


	//   ....[4]....
        /*0074*/ 	.word	0x000073c0


	//   ....[5]....
        /*0078*/ 	.word	0x00007550


	//   ....[6]....
        /*007c*/ 	.word	0x000075a0


	//   ....[7]....
        /*0080*/ 	.word	0x00007a10


	//   ....[8]....
        /*0084*/ 	.word	0x00007a20


	//----- nvinfo : EIATTR_EXIT_INSTR_OFFSETS
	.align		4
.L_952:
        /*0088*/ 	.byte	0x04, 0x1c
        /*008a*/ 	.short	(.L_954 - .L_953)


	//   ....[0]....
.L_953:
        /*008c*/ 	.word	0x00000300


	//   ....[1]....
        /*0090*/ 	.word	0x00006b70


	//   ....[2]....
        /*0094*/ 	.word	0x00007a30


	//   ....[3]....
        /*0098*/ 	.word	0x00007ad0


	//----- nvinfo : EIATTR_CTAIDZ_USED
	.align		4
.L_954:
        /*009c*/ 	.byte	0x01, 0x04
	.zero		2


	//----- nvinfo : EIATTR_MAX_THREADS
	.align		4
        /*00a0*/ 	.byte	0x04, 0x05
        /*00a2*/ 	.short	(.L_956 - .L_955)
.L_955:
        /*00a4*/ 	.word	0x00000100
        /*00a8*/ 	.word	0x00000001
        /*00ac*/ 	.word	0x00000001


	//----- nvinfo : EIATTR_CRS_STACK_SIZE
	.align		4
.L_956:
        /*00b0*/ 	.byte	0x04, 0x1e
        /*00b2*/ 	.short	(.L_958 - .L_957)
.L_957:
        /*00b4*/ 	.word	0x00000000
.L_958:


//--------------------- .nv.info._ZN7cutlass13device_kernelIN5flash19enable_sm80_to_sm89INS1_16FlashAttnBwdSm80INS1_25CollectiveMainloopBwdSm80ILi2ELi1EN4cute5tupleIJNS5_1CILi64EEENS7_ILi80EEENS7_ILi192EEEEEENS_6half_tEfNS_4arch4Sm80ELb1ELb0ELb0ELb0ELb0ELb0ELb1ELb0ELi2ELi4ELi2ELi2ELb0EEENS1_21CollectiveEpilogueBwdISB_SC_SE_Li256ELb0ELb1ELi4EEENS1_25SingleTileBwdLPTSchedulerILb0ELi80ELb0EEEEEEEEEvNT_6ParamsE --------------------------
	.section	.nv.info._ZN7cutlass13device_kernelIN5flash19enable_sm80_to_sm89INS1_16FlashAttnBwdSm80INS1_25CollectiveMainloopBwdSm80ILi2ELi1EN4cute5tupleIJNS5_1CILi64EEENS7_ILi80EEENS7_ILi192EEEEEENS_6half_tEfNS_4arch4Sm80ELb1ELb0ELb0ELb0ELb0ELb0ELb1ELb0ELi2ELi4ELi2ELi2ELb0EEENS1_21CollectiveEpilogueBwdISB_SC_SE_Li256ELb0ELb1ELi4EEENS1_25SingleTileBwdLPTSchedulerILb0ELi80ELb0EEEEEEEEEvNT_6ParamsE,"",@"SHT_CUDA_INFO"
	.sectionflags	@""
	.align	4


	//----- nvinfo : EIATTR_CUDA_API_VERSION
	.align		4
        /*0000*/ 	.byte	0x04, 0x37
        /*0002*/ 	.short	(.L_960 - .L_959)
.L_959:
        /*0004*/ 	.word	0x00000082


	//----- nvinfo : EIATTR_SW2861232_WAR
	.align		4
.L_960:
        /*0008*/ 	.byte	0x01, 0x35
	.zero		2


	//----- nvinfo : EIATTR_PARAM_CBANK
	.align		4
        /*000c*/ 	.byte	0x04, 0x0a
        /*000e*/ 	.short	(.L_962 - .L_961)
	.align		4
.L_961:
        /*0010*/ 	.word	index@(.nv.constant0._ZN7cutlass13device_kernelIN5flash19enable_sm80_to_sm89INS1_16FlashAttnBwdSm80INS1_25CollectiveMainloopBwdSm80ILi2ELi1EN4cute5tupleIJNS5_1CILi64EEENS7_ILi80EEENS7_ILi192EEEEEENS_6half_tEfNS_4arch4Sm80ELb1ELb0ELb0ELb0ELb0ELb0ELb1ELb0ELi2ELi4ELi2ELi2ELb0EEENS1_21CollectiveEpilogueBwdISB_SC_SE_Li256ELb0ELb1ELi4EEENS1_25SingleTileBwdLPTSchedulerILb0ELi80ELb0EEEEEEEEEvNT_6ParamsE)
        /*0014*/ 	.short	0x0160
        /*0016*/ 	.short	0x0288


	//----- nvinfo : EIATTR_CBANK_PARAM_SIZE
	.align		4
.L_962:
        /*0018*/ 	.byte	0x03, 0x19
        /*001a*/ 	.short	0x0288


	//----- nvinfo : EIATTR_KPARAM_INFO
	.align		4
        /*001c*/ 	.byte	0x04, 0x17
        /*001e*/ 	.short	(.L_964 - .L_963)
.L_963:
        /*0020*/ 	.word	0x00000000
        /*0024*/ 	.short	0x0000
        /*0026*/ 	.short	0x0000
        /*0028*/ 	.byte	0x00, 0xf0, 0x21, 0x0a


	//----- nvinfo : EIATTR_MAXREG_COUNT
	.align		4
.L_964:
        /*002c*/ 	.byte	0x03, 0x1b
        /*002e*/ 	.short	0x00ff


	//----- nvinfo : EIATTR_NUM_BARRIERS
	.align		4
        /*0030*/ 	.byte	0x02, 0x4c
        /*0032*/ 	.byte	0x02
	.zero		1


	//----- nvinfo : EIATTR_MERCURY_ISA_VERSION
	.align		4
        /*0034*/ 	.byte	0x03, 0x5f
        /*0036*/ 	.short	0x0000


	//----- nvinfo : EIATTR_COOP_GROUP_MASK_REGIDS
	.align		4
        /*0038*/ 	.byte	0x04, 0x29
        /*003a*/ 	.short	(.L_966 - .L_965)


	//   ....[0]....
.L_965:
        /*003c*/ 	.word	0xffffffff


	//----- nvinfo : EIATTR_COOP_GROUP_INSTR_OFFSETS
	.align		4
.L_966:
        /*0040*/ 	.byte	0x04, 0x28
        /*0042*/ 	.short	(.L_968 - .L_967)


	//   ....[0]....
.L_967:
        /*0044*/ 	.word	0x00000040


	//----- nvinfo : EIATTR_EXIT_INSTR_OFFSETS
	.align		4
.L_968:
        /*0048*/ 	.byte	0x04, 0x1c
        /*004a*/ 	.short	(.L_970 - .L_969)


	//   ....[0]....
.L_969:
        /*004c*/ 	.word	0x00000470


	//   ....[1]....
        /*0050*/ 	.word	0x00009440


	//   ....[2]....
        /*0054*/ 	.word	0x00009540


	//   ....[3]....
        /*0058*/ 	.word	0x00009560


	//   ....[4]....
        /*005c*/ 	.word	0x00009d50


	//   ....[5]....
        /*0060*/ 	.word	0x00009e50


	//   ....[6]....
        /*0064*/ 	.word	0x00009e70


	//----- nvinfo : EIATTR_MAX_THREADS
	.align		4
.L_970:
        /*0068*/ 	.byte	0x04, 0x05
        /*006a*/ 	.short	(.L_972 - .L_971)
.L_971:
        /*006c*/ 	.word	0x00000100
        /*0070*/ 	.word	0x00000001
        /*0074*/ 	.word	0x00000001


	//----- nvinfo : EIATTR_CRS_STACK_SIZE
	.align		4
.L_972:
        /*0078*/ 	.byte	0x04, 0x1e
        /*007a*/ 	.short	(.L_974 - .L_973)
.L_973:
        /*007c*/ 	.word	0x00000000
.L_974:


//--------------------- .nv.info._ZN7cutlass13device_kernelIN5flash19enable_sm80_to_sm89INS1_16FlashAttnBwdSm80INS1_25CollectiveMainloopBwdSm80ILi2ELi1EN4cute5tupleIJNS5_1CILi64EEENS7_ILi80EEENS7_ILi192EEEEEENS_6half_tEfNS_4arch4Sm80ELb1ELb0ELb0ELb0ELb1ELb0ELb1ELb0ELi2ELi4ELi2ELi2ELb0EEENS1_21CollectiveEpilogueBwdISB_SC_SE_Li256ELb0ELb1ELi4EEENS1_25SingleTileBwdLPTSchedulerILb0ELi80ELb1EEEEEEEEEvNT_6ParamsE --------------------------
	.section	.nv.info._ZN7cutlass13device_kernelIN5flash19enable_sm80_to_sm89INS1_16FlashAttnBwdSm80INS1_25CollectiveMainloopBwdSm80ILi2ELi1EN4cute5tupleIJNS5_1CILi64EEENS7_ILi80EEENS7_ILi192EEEEEENS_6half_tEfNS_4arch4Sm80ELb1ELb0ELb0ELb0ELb1ELb0ELb1ELb0ELi2ELi4ELi2ELi2ELb0EEENS1_21CollectiveEpilogueBwdISB_SC_SE_Li256ELb0ELb1ELi4EEENS1_25SingleTileBwdLPTSchedulerILb0ELi80ELb1EEEEEEEEEvNT_6ParamsE,"",@"SHT_CUDA_INFO"
	.sectionflags	@""
	.align	4


	//----- nvinfo : EIATTR_CUDA_API_VERSION
	.align		4
        /*0000*/ 	.byte	0x04, 0x37
        /*0002*/ 	.short	(.L_976 - .L_975)
.L_975:
        /*0004*/ 	.word	0x00000082


	//----- nvinfo : EIATTR_SW2861232_WAR
	.align		4
.L_976:
        /*0008*/ 	.byte	0x01, 0x35
	.zero		2


	//----- nvinfo : EIATTR_PARAM_CBANK
	.align		4
        /*000c*/ 	.byte	0x04, 0x0a
        /*000e*/ 	.short	(.L_978 - .L_977)
	.align		4
.L_977:
        /*0010*/ 	.word	index@(.nv.constant0._ZN7cutlass13device_kernelIN5flash19enable_sm80_to_sm89INS1_16FlashAttnBwdSm80INS1_25CollectiveMainloopBwdSm80ILi2ELi1EN4cute5tupleIJNS5_1CILi64EEENS7_ILi80EEENS7_ILi192EEEEEENS_6half_tEfNS_4arch4Sm80ELb1ELb0ELb0ELb0ELb1ELb0ELb1ELb0ELi2ELi4ELi2ELi2ELb0EEENS1_21CollectiveEpilogueBwdISB_SC_SE_Li256ELb0ELb1ELi4EEENS1_25SingleTileBwdLPTSchedulerILb0ELi80ELb1EEEEEEEEEvNT_6ParamsE)
        /*0014*/ 	.short	0x0160
        /*0016*/ 	.short	0x0288


	//----- nvinfo : EIATTR_CBANK_PARAM_SIZE
	.align		4
.L_978:
        /*0018*/ 	.byte	0x03, 0x19
        /*001a*/ 	.short	0x0288


	//----- nvinfo : EIATTR_KPARAM_INFO
	.align		4
        /*001c*/ 	.byte	0x04, 0x17
        /*001e*/ 	.short	(.L_980 - .L_979)
.L_979:
        /*0020*/ 	.word	0x00000000
        /*0024*/ 	.short	0x0000
        /*0026*/ 	.short	0x0000
        /*0028*/ 	.byte	0x00, 0xf0, 0x21, 0x0a


	//----- nvinfo : EIATTR_MAXREG_COUNT
	.align		4
.L_980:
        /*002c*/ 	.byte	0x03, 0x1b
        /*002e*/ 	.short	0x00ff


	//----- nvinfo : EIATTR_NUM_BARRIERS
	.align		4
        /*0030*/ 	.byte	0x02, 0x4c
        /*0032*/ 	.byte	0x02
	.zero		1


	//----- nvinfo : EIATTR_ANNOTATIONS
	.align		4
        /*0034*/ 	.byte	0x04, 0x55
        /*0036*/ 	.short	(.L_982 - .L_981)


	//   ....[0]....
.L_981:
        /*0038*/ 	.word	0x00000001
        /*003c*/ 	.byte	0xc0, 0x1b, 0x00, 0x00, 0x01, 0x00, 0x00, 0x00, 0xf0, 0x1b, 0x00, 0x00, 0x01, 0x00, 0x00, 0x00
        /*004c*/ 	.byte	0xe0, 0x31, 0x00, 0x00, 0x01, 0x00, 0x00, 0x00, 0x10, 0x32, 0x00, 0x00


	//----- nvinfo : EIATTR_MERCURY_ISA_VERSION
	.align		4
.L_982:
        /*0058*/ 	.byte	0x03, 0x5f
        /*005a*/ 	.short	0x0000


	//----- nvinfo : EIATTR_COOP_GROUP_MASK_REGIDS
	.align		4
        /*005c*/ 	.byte	0x04, 0x29
        /*005e*/ 	.short	(.L_984 - .L_983)


	//   ....[0]....
.L_983:
        /*0060*/ 	.word	0xffffffff


	//----- nvinfo : EIATTR_COOP_GROUP_INSTR_OFFSETS
	.align		4
.L_984:
        /*0064*/ 	.byte	0x04, 0x28
        /*0066*/ 	.short	(.L_986 - .L_985)


	//   ....[0]....
.L_985:
        /*0068*/ 	.word	0x00000050


	//----- nvinfo : EIATTR_EXIT_INSTR_OFFSETS
	.align		4
.L_986:
        /*006c*/ 	.byte	0x04, 0x1c
        /*006e*/ 	.short	(.L_988 - .L_987)


	//   ....[0]....
.L_987:
        /*0070*/ 	.word	0x000004c0


	//   ....[1]....
        /*0074*/ 	.word	0x00009930


	//   ....[2]....
        /*0078*/ 	.word	0x00009a30


	//   ....[3]....
        /*007c*/ 	.word	0x00009a50


	//   ....[4]....
        /*0080*/ 	.word	0x0000a220


	//   ....[5]....
        /*0084*/ 	.word	0x0000a320


	//   ....[6]....
        /*0088*/ 	.word	0x0000a340


	//----- nvinfo : EIATTR_MAX_THREADS
	.align		4
.L_988:
        /*008c*/ 	.byte	0x04, 0x05
        /*008e*/ 	.short	(.L_990 - .L_989)
.L_989:
        /*0090*/ 	.word	0x00000100
        /*0094*/ 	.word	0x00000001
        /*0098*/ 	.word	0x00000001


	//----- nvinfo : EIATTR_CRS_STACK_SIZE
	.align		4
.L_990:
        /*009c*/ 	.byte	0x04, 0x1e
        /*009e*/ 	.short	(.L_992 - .L_991)
.L_991:
        /*00a0*/ 	.word	0x00000000
.L_992:


//--------------------- .nv.info._ZN7cutlass13device_kernelIN5flash19enable_sm80_to_sm89INS1_16FlashAttnBwdSm80INS1_25CollectiveMainloopBwdSm80ILi2ELi1EN4cute5tupleIJNS5_1CILi64EEENS7_ILi80EEENS7_ILi192EEEEEENS_6half_tEfNS_4arch4Sm80ELb1ELb0ELb0ELb0ELb0ELb0ELb1ELb0ELi2ELi4ELi2ELi2ELb0EEENS1_24CollectiveEpilogueBwdGQAISB_fSE_Li256ELb0ELb0EEENS1_25SingleTileBwdLPTSchedulerILb0ELi80ELb0EEEEEEEEEvNT_6ParamsE --------------------------
	.section	.nv.info._ZN7cutlass13device_kernelIN5flash19enable_sm80_to_sm89INS1_16FlashAttnBwdSm80INS1_25CollectiveMainloopBwdSm80ILi2ELi1EN4cute5tupleIJNS5_1CILi64EEENS7_ILi80EEENS7_ILi192EEEEEENS_6half_tEfNS_4arch4Sm80ELb1ELb0ELb0ELb0ELb0ELb0ELb1ELb0ELi2ELi4ELi2ELi2ELb0EEENS1_24CollectiveEpilogueBwdGQAISB_fSE_Li256ELb0ELb0EEENS1_25SingleTileBwdLPTSchedulerILb0ELi80ELb0EEEEEEEEEvNT_6ParamsE,"",@"SHT_CUDA_INFO"
	.sectionflags	@""
	.align	4


	//----- nvinfo : EIATTR_CUDA_API_VERSION
	.align		4
        /*0000*/ 	.byte	0x04, 0x37
        /*0002*/ 	.short	(.L_994 - .L_993)
.L_993:
        /*0004*/ 	.word	0x00000082


	//----- nvinfo : EIATTR_SW2861232_WAR
	.align		4
.L_994:
        /*0008*/ 	.byte	0x01, 0x35
	.zero		2


	//----- nvinfo : EIATTR_PARAM_CBANK
	.align		4
        /*000c*/ 	.byte	0x04, 0x0a
        /*000e*/ 	.short	(.L_996 - .L_995)
	.align		4
.L_995:
        /*0010*/ 	.word	index@(.nv.constant0._ZN7cutlass13device_kernelIN5flash19enable_sm80_to_sm89INS1_16FlashAttnBwdSm80INS1_25CollectiveMainloopBwdSm80ILi2ELi1EN4cute5tupleIJNS5_1CILi64EEENS7_ILi80EEENS7_ILi192EEEEEENS_6half_tEfNS_4arch4Sm80ELb1ELb0ELb0ELb0ELb0ELb0ELb1ELb0ELi2ELi4ELi2ELi2ELb0EEENS1_24CollectiveEpilogueBwdGQAISB_fSE_Li256ELb0ELb0EEENS1_25SingleTileBwdLPTSchedulerILb0ELi80ELb0EEEEEEEEEvNT_6ParamsE)
        /*0014*/ 	.short	0x0160
        /*0016*/ 	.short	0x0290


	//----- nvinfo : EIATTR_CBANK_PARAM_SIZE
	.align		4
.L_996:
        /*0018*/ 	.byte	0x03, 0x19
        /*001a*/ 	.short	0x0290


	//----- nvinfo : EIATTR_KPARAM_INFO
	.align		4
        /*001c*/ 	.byte	0x04, 0x17
        /*001e*/ 	.short	(.L_998 - .L_997)
.L_997:
        /*0020*/ 	.word	0x00000000
        /*0024*/ 	.short	0x0000
        /*0026*/ 	.short	0x0000
        /*0028*/ 	.byte	0x00, 0xf0, 0x41, 0x0a


	//----- nvinfo : EIATTR_MAXREG_COUNT
	.align		4
.L_998:
        /*002c*/ 	.byte	0x03, 0x1b
        /*002e*/ 	.short	0x00ff


	//----- nvinfo : EIATTR_NUM_BARRIERS
	.align		4
        /*0030*/ 	.byte	0x02, 0x4c
        /*0032*/ 	.byte	0x02
	.zero		1


	//----- nvinfo : EIATTR_MERCURY_ISA_VERSION
	.align		4
        /*0034*/ 	.byte	0x03, 0x5f
        /*0036*/ 	.short	0x0000


	//----- nvinfo : EIATTR_COOP_GROUP_MASK_REGIDS
	.align		4
        /*0038*/ 	.byte	0x04, 0x29
        /*003a*/ 	.short	(.L_1000 - .L_999)


	//   ....[0]....
.L_999:
        /*003c*/ 	.word	0xffffffff


	//----- nvinfo : EIATTR_COOP_GROUP_INSTR_OFFSETS
	.align		4
.L_1000:
        /*0040*/ 	.byte	0x04, 0x28
        /*0042*/ 	.short	(.L_1002 - .L_1001)


	//   ....[0]....
.L_1001:
        /*0044*/ 	.word	0x00000040


	//----- nvinfo : EIATTR_EXIT_INSTR_OFFSETS
	.align		4
.L_1002:
        /*0048*/ 	.byte	0x04, 0x1c
        /*004a*/ 	.short	(.L_1004 - .L_1003)


	//   ....[0]....
.L_1003:
        /*004c*/ 	.word	0x00000530


	//   ....[1]....
        /*0050*/ 	.word	0x00006660


	//   ....[2]....
        /*0054*/ 	.word	0x00007080


	//----- nvinfo : EIATTR_MAX_THREADS
	.align		4
.L_1004:
        /*0058*/ 	.byte	0x04, 0x05
        /*005a*/ 	.short	(.L_1006 - .L_1005)
.L_1005:
        /*005c*/ 	.word	0x00000100
        /*0060*/ 	.word	0x00000001
        /*0064*/ 	.word	0x00000001
.L_1006:


//--------------------- .nv.info._ZN7cutlass13device_kernelIN5flash19enable_sm80_to_sm89INS1_16FlashAttnBwdSm80INS1_25CollectiveMainloopBwdSm80ILi2ELi1EN4cute5tupleIJNS5_1CILi64EEENS7_ILi80EEENS7_ILi192EEEEEENS_6half_tEfNS_4arch4Sm80ELb1ELb0ELb0ELb0ELb1ELb0ELb1ELb0ELi2ELi4ELi2ELi2ELb0EEENS1_24CollectiveEpilogueBwdGQAISB_fSE_Li256ELb0ELb1EEENS1_25SingleTileBwdLPTSchedulerILb0ELi80ELb1EEEEEEEEEvNT_6ParamsE --------------------------
	.section	.nv.info._ZN7cutlass13device_kernelIN5flash19enable_sm80_to_sm89INS1_16FlashAttnBwdSm80INS1_25CollectiveMainloopBwdSm80ILi2ELi1EN4cute5tupleIJNS5_1CILi64EEENS7_ILi80EEENS7_ILi192EEEEEENS_6half_tEfNS_4arch4Sm80ELb1ELb0ELb0ELb0ELb1ELb0ELb1ELb0ELi2ELi4ELi2ELi2ELb0EEENS1_24CollectiveEpilogueBwdGQAISB_fSE_Li256ELb0ELb1EEENS1_25SingleTileBwdLPTSchedulerILb0ELi80ELb1EEEEEEEEEvNT_6ParamsE,"",@"SHT_CUDA_INFO"
	.sectionflags	@""
	.align	4


	//----- nvinfo : EIATTR_CUDA_API_VERSION
	.align		4
        /*0000*/ 	.byte	0x04, 0x37
        /*0002*/ 	.short	(.L_1008 - .L_1007)
.L_1007:
        /*0004*/ 	.word	0x00000082


	//----- nvinfo : EIATTR_SW2861232_WAR
	.align		4
.L_1008:
        /*0008*/ 	.byte	0x01, 0x35
	.zero		2


	//----- nvinfo : EIATTR_PARAM_CBANK
	.align		4
        /*000c*/ 	.byte	0x04, 0x0a
        /*000e*/ 	.short	(.L_1010 - .L_1009)
	.align		4
.L_1009:
        /*0010*/ 	.word	index@(.nv.constant0._ZN7cutlass13device_kernelIN5flash19enable_sm80_to_sm89INS1_16FlashAttnBwdSm80INS1_25CollectiveMainloopBwdSm80ILi2ELi1EN4cute5tupleIJNS5_1CILi64EEENS7_ILi80EEENS7_ILi192EEEEEENS_6half_tEfNS_4arch4Sm80ELb1ELb0ELb0ELb0ELb1ELb0ELb1ELb0ELi2ELi4ELi2ELi2ELb0EEENS1_24CollectiveEpilogueBwdGQAISB_fSE_Li256ELb0ELb1EEENS1_25SingleTileBwdLPTSchedulerILb0ELi80ELb1EEEEEEEEEvNT_6ParamsE)
        /*0014*/ 	.short	0x0160
        /*0016*/ 	.short	0x0290


	//----- nvinfo : EIATTR_CBANK_PARAM_SIZE
	.align		4
.L_1010:
        /*0018*/ 	.byte	0x03, 0x19
        /*001a*/ 	.short	0x0290


	//----- nvinfo : EIATTR_KPARAM_INFO
	.align		4
        /*001c*/ 	.byte	0x04, 0x17
        /*001e*/ 	.short	(.L_1012 - .L_1011)
.L_1011:
        /*0020*/ 	.word	0x00000000
        /*0024*/ 	.short	0x0000
        /*0026*/ 	.short	0x0000
        /*0028*/ 	.byte	0x00, 0xf0, 0x41, 0x0a


	//----- nvinfo : EIATTR_MAXREG_COUNT
	.align		4
.L_1012:
        /*002c*/ 	.byte	0x03, 0x1b
        /*002e*/ 	.short	0x00ff


	//----- nvinfo : EIATTR_NUM_BARRIERS
	.align		4
        /*0030*/ 	.byte	0x02, 0x4c
        /*0032*/ 	.byte	0x02
	.zero		1


	//----- nvinfo : EIATTR_MERCURY_ISA_VERSION
	.align		4
        /*0034*/ 	.byte	0x03, 0x5f
        /*0036*/ 	.short	0x0000


	//----- nvinfo : EIATTR_COOP_GROUP_MASK_REGIDS
	.align		4
        /*0038*/ 	.byte	0x04, 0x29
        /*003a*/ 	.short	(.L_1014 - .L_1013)


	//   ....[0]....
.L_1013:
        /*003c*/ 	.word	0xffffffff


	//   ....[1]....
        /*0040*/ 	.word	0xffffffff


	//   ....[2]....
        /*0044*/ 	.word	0xffffffff


	//   ....[3]....
        /*0048*/ 	.word	0xffffffff


	//   ....[4]....
        /*004c*/ 	.word	0xffffffff


	//   ....[5]....
        /*0050*/ 	.word	0xffffffff


	//   ....[6]....
        /*0054*/ 	.word	0xffffffff


	//   ....[7]....
        /*0058*/ 	.word	0xffffffff


	//   ....[8]....
        /*005c*/ 	.word	0xffffffff


	//----- nvinfo : EIATTR_COOP_GROUP_INSTR_OFFSETS
	.align		4
.L_1014:
        /*0060*/ 	.byte	0x04, 0x28
        /*0062*/ 	.short	(.L_1016 - .L_1015)


	//   ....[0]....
.L_1015:
        /*0064*/ 	.word	0x00000040


	//   ....[1]....
        /*0068*/ 	.word	0x00006950


	//   ....[2]....
        /*006c*/ 	.word	0x00006980


	//   ....[3]....
        /*0070*/ 	.word	0x00006e70


	//   ....[4]....
        /*0074*/ 	.word	0x00006e80


	//   ....[5]....
        /*0078*/ 	.word	0x00007040


	//   ....[6]....
        /*007c*/ 	.word	0x00007150


	//   ....[7]....
        /*0080*/ 	.word	0x00007540


	//   ....[8]....
        /*0084*/ 	.word	0x00007550


	//----- nvinfo : EIATTR_EXIT_INSTR_OFFSETS
	.align		4
.L_1016:
        /*0088*/ 	.byte	0x04, 0x1c
        /*008a*/ 	.short	(.L_1018 - .L_1017)


	//   ....[0]....
.L_1017:
        /*008c*/ 	.word	0x00000590


	//   ....[1]....
        /*0090*/ 	.word	0x000066c0


	//   ....[2]....
        /*0094*/ 	.word	0x00007560


	//   ....[3]....
        /*0098*/ 	.word	0x00007600


	//----- nvinfo : EIATTR_MAX_THREADS
	.align		4
.L_1018:
        /*009c*/ 	.byte	0x04, 0x05
        /*009e*/ 	.short	(.L_1020 - .L_1019)
.L_1019:
        /*00a0*/ 	.word	0x00000100
        /*00a4*/ 	.word	0x00000001
        /*00a8*/ 	.word	0x00000001


	//----- nvinfo : EIATTR_CRS_STACK_SIZE
	.align		4
.L_1020:
        /*00ac*/ 	.byte	0x04, 0x1e
        /*00ae*/ 	.short	(.L_1022 - .L_1021)
.L_1021:
        /*00b0*/ 	.word	0x00000000
.L_1022:


//--------------------- .nv.info._ZN7cutlass13device_kernelIN5flash22FlashAttnBwdPreprocessIN4cute5tupleIJNS3_1CILi64EEENS5_ILi192EEEEEENS_6half_tEfNS_4arch4Sm80ELb1ELb0EEEEEvNT_6ParamsE --------------------------
	.section	.nv.info._ZN7cutlass13device_kernelIN5flash22FlashAttnBwdPreprocessIN4cute5tupleIJNS3_1CILi64EEENS5_ILi192EEEEEENS_6half_tEfNS_4arch4Sm80ELb1ELb0EEEEEvNT_6ParamsE,"",@"SHT_CUDA_INFO"
	.sectionflags	@""
	.align	4


	//----- nvinfo : EIATTR_CUDA_API_VERSION
	.align		4
        /*0000*/ 	.byte	0x04, 0x37
        /*0002*/ 	.short	(.L_1024 - .L_1023)
.L_1023:
        /*0004*/ 	.word	0x00000082


	//----- nvinfo : EIATTR_SW2861232_WAR
	.align		4
.L_1024:
        /*0008*/ 	.byte	0x01, 0x35
	.zero		2


	//----- nvinfo : EIATTR_PARAM_CBANK
	.align		4
        /*000c*/ 	.byte	0x04, 0x0a
        /*000e*/ 	.short	(.L_1026 - .L_1025)
	.align		4
.L_1025:
        /*0010*/ 	.word	index@(.nv.constant0._ZN7cutlass13device_kernelIN5flash22FlashAttnBwdPreprocessIN4cute5tupleIJNS3_1CILi64EEENS5_ILi192EEEEEENS_6half_tEfNS_4arch4Sm80ELb1ELb0EEEEEvNT_6ParamsE)
        /*0014*/ 	.short	0x0160
        /*0016*/ 	.short	0x00f0


	//----- nvinfo : EIATTR_CBANK_PARAM_SIZE
	.align		4
.L_1026:
        /*0018*/ 	.byte	0x03, 0x19
        /*001a*/ 	.short	0x00f0


	//----- nvinfo : EIATTR_KPARAM_INFO
	.align		4
        /*001c*/ 	.byte	0x04, 0x17
        /*001e*/ 	.short	(.L_1028 - .L_1027)
.L_1027:
        /*0020*/ 	.word	0x00000000
        /*0024*/ 	.short	0x0000
        /*0026*/ 	.short	0x0000
        /*0028*/ 	.byte	0x00, 0xf0, 0xc1, 0x03


	//----- nvinfo : EIATTR_MAXREG_COUNT
	.align		4
.L_1028:
        /*002c*/ 	.byte	0x03, 0x1b
        /*002e*/ 	.short	0x0080


	//----- nvinfo : EIATTR_MERCURY_ISA_VERSION
	.align		4
        /*0030*/ 	.byte	0x03, 0x5f
        /*0032*/ 	.short	0x0000


	//----- nvinfo : EIATTR_COOP_GROUP_MASK_REGIDS
	.align		4
        /*0034*/ 	.byte	0x04, 0x29
        /*0036*/ 	.short	(.L_1030 - .L_1029)


	//   ....[0]....
.L_1029:
        /*0038*/ 	.word	0xffffffff


	//   ....[1]....
        /*003c*/ 	.word	0xffffffff


	//   ....[2]....
        /*0040*/ 	.word	0xffffffff


	//   ....[3]....
        /*0044*/ 	.word	0xffffffff


	//   ....[4]....
        /*0048*/ 	.word	0xffffffff


	//   ....[5]....
        /*004c*/ 	.word	0xffffffff


	//----- nvinfo : EIATTR_COOP_GROUP_INSTR_OFFSETS
	.align		4
.L_1030:
        /*0050*/ 	.byte	0x04, 0x28
        /*0052*/ 	.short	(.L_1032 - .L_1031)


	//   ....[0]....
.L_1031:
        /*0054*/ 	.word	0x00001520


	//   ....[1]....
        /*0058*/ 	.word	0x00001530


	//   ....[2]....
        /*005c*/ 	.word	0x00001570


	//   ....[3]....
        /*0060*/ 	.word	0x000015a0


	//   ....[4]....
        /*0064*/ 	.word	0x000015d0


	//   ....[5]....
        /*0068*/ 	.word	0x000015e0


	//----- nvinfo : EIATTR_EXIT_INSTR_OFFSETS
	.align		4
.L_1032:
        /*006c*/ 	.byte	0x04, 0x1c
        /*006e*/ 	.short	(.L_1034 - .L_1033)


	//   ....[0]....
.L_1033:
        /*0070*/ 	.word	0x00001a90


	//   ....[1]....
        /*0074*/ 	.word	0x00001af0


	//----- nvinfo : EIATTR_CTAIDZ_USED
	.align		4
.L_1034:
        /*0078*/ 	.byte	0x01, 0x04
	.zero		2


	//----- nvinfo : EIATTR_MAX_THREADS
	.align		4
        /*007c*/ 	.byte	0x04, 0x05
        /*007e*/ 	.short	(.L_1036 - .L_1035)
.L_1035:
        /*0080*/ 	.word	0x00000100
        /*0084*/ 	.word	0x00000001
        /*0088*/ 	.word	0x00000001


	//----- nvinfo : EIATTR_CRS_STACK_SIZE
	.align		4
.L_1036:
        /*008c*/ 	.byte	0x04, 0x1e
        /*008e*/ 	.short	(.L_1038 - .L_1037)
.L_1037:
        /*0090*/ 	.word	0x00000000
.L_1038:


//--------------------- .nv.info._ZN7cutlass13device_kernelIN5flash19enable_sm80_to_sm89INS1_16FlashAttnBwdSm80INS1_25CollectiveMainloopBwdSm80ILi2ELi1EN4cute5tupleIJNS5_1CILi64EEENS7_ILi80EEENS7_ILi192EEEEEENS_6half_tEfNS_4arch4Sm80ELb1ELb0ELb0ELb1ELb0ELb0ELb1ELb0ELi2ELi4ELi2ELi2ELb0EEENS1_21CollectiveEpilogueBwdISB_SC_SE_Li256ELb1ELb1ELi4EEENS1_25SingleTileBwdLPTSchedulerILb1ELi80ELb0EEEEEEEEEvNT_6ParamsE --------------------------
	.section	.nv.info._ZN7cutlass13device_kernelIN5flash19enable_sm80_to_sm89INS1_16FlashAttnBwdSm80INS1_25CollectiveMainloopBwdSm80ILi2ELi1EN4cute5tupleIJNS5_1CILi64EEENS7_ILi80EEENS7_ILi192EEEEEENS_6half_tEfNS_4arch4Sm80ELb1ELb0ELb0ELb1ELb0ELb0ELb1ELb0ELi2ELi4ELi2ELi2ELb0EEENS1_21CollectiveEpilogueBwdISB_SC_SE_Li256ELb1ELb1ELi4EEENS1_25SingleTileBwdLPTSchedulerILb1ELi80ELb0EEEEEEEEEvNT_6ParamsE,"",@"SHT_CUDA_INFO"
	.sectionflags	@""
	.align	4


	//----- nvinfo : EIATTR_CUDA_API_VERSION
	.align		4
        /*0000*/ 	.byte	0x04, 0x37
        /*0002*/ 	.short	(.L_1040 - .L_1039)
.L_1039:
        /*0004*/ 	.word	0x00000082


	//----- nvinfo : EIATTR_SW2861232_WAR
	.align		4
.L_1040:
        /*0008*/ 	.byte	0x01, 0x35
	.zero		2


	//----- nvinfo : EIATTR_PARAM_CBANK
	.align		4
        /*000c*/ 	.byte	0x04, 0x0a
        /*000e*/ 	.short	(.L_1042 - .L_1041)
	.align		4
.L_1041:
        /*0010*/ 	.word	index@(.nv.constant0._ZN7cutlass13device_kernelIN5flash19enable_sm80_to_sm89INS1_16FlashAttnBwdSm80INS1_25CollectiveMainloopBwdSm80ILi2ELi1EN4cute5tupleIJNS5_1CILi64EEENS7_ILi80EEENS7_ILi192EEEEEENS_6half_tEfNS_4arch4Sm80ELb1ELb0ELb0ELb1ELb0ELb0ELb1ELb0ELi2ELi4ELi2ELi2ELb0EEENS1_21CollectiveEpilogueBwdISB_SC_SE_Li256ELb1ELb1ELi4EEENS1_25SingleTileBwdLPTSchedulerILb1ELi80ELb0EEEEEEEEEvNT_6ParamsE)
        /*0014*/ 	.short	0x0160
        /*0016*/ 	.short	0x0288


	//----- nvinfo : EIATTR_CBANK_PARAM_SIZE
	.align		4
.L_1042:
        /*0018*/ 	.byte	0x03, 0x19
        /*001a*/ 	.short	0x0288


	//----- nvinfo : EIATTR_KPARAM_INFO
	.align		4
        /*001c*/ 	.byte	0x04, 0x17
        /*001e*/ 	.short	(.L_1044 - .L_1043)
.L_1043:
        /*0020*/ 	.word	0x00000000
        /*0024*/ 	.short	0x0000
        /*0026*/ 	.short	0x0000
        /*0028*/ 	.byte	0x00, 0xf0, 0x21, 0x0a


	//----- nvinfo : EIATTR_MAXREG_COUNT
	.align		4
.L_1044:
        /*002c*/ 	.byte	0x03, 0x1b
        /*002e*/ 	.short	0x00ff


	//----- nvinfo : EIATTR_NUM_BARRIERS
	.align		4
        /*0030*/ 	.byte	0x02, 0x4c
        /*0032*/ 	.byte	0x02
	.zero		1


	//----- nvinfo : EIATTR_MERCURY_ISA_VERSION
	.align		4
        /*0034*/ 	.byte	0x03, 0x5f
        /*0036*/ 	.short	0x0000


	//----- nvinfo : EIATTR_COOP_GROUP_MASK_REGIDS
	.align		4
        /*0038*/ 	.byte	0x04, 0x29
        /*003a*/ 	.short	(.L_1046 - .L_1045)


	//   ....[0]....
.L_1045:
        /*003c*/ 	.word	0xffffffff


	//----- nvinfo : EIATTR_COOP_GROUP_INSTR_OFFSETS
	.align		4
.L_1046:
        /*0040*/ 	.byte	0x04, 0x28
        /*0042*/ 	.short	(.L_1048 - .L_1047)


	//   ....[0]....
.L_1047:
        /*0044*/ 	.word	0x00000050


	//----- nvinfo : EIATTR_EXIT_INSTR_OFFSETS
	.align		4
.L_1048:
        /*0048*/ 	.byte	0x04, 0x1c
        /*004a*/ 	.short	(.L_1050 - .L_1049)


	//   ....[0]....
.L_1049:
        /*004c*/ 	.word	0x00000760


	//   ....[1]....
        /*0050*/ 	.word	0x00009ef0


	//   ....[2]....
        /*0054*/ 	.word	0x00009ff0


	//   ....[3]....
        /*0058*/ 	.word	0x0000a010


	//   ....[4]....
        /*005c*/ 	.word	0x0000a920


	//   ....[5]....
        /*0060*/ 	.word	0x0000aa20


	//   ....[6]....
        /*0064*/ 	.word	0x0000aa40


	//----- nvinfo : EIATTR_MAX_THREADS
	.align		4
.L_1050:
        /*0068*/ 	.byte	0x04, 0x05
        /*006a*/ 	.short	(.L_1052 - .L_1051)
.L_1051:
        /*006c*/ 	.word	0x00000100
        /*0070*/ 	.word	0x00000001
        /*0074*/ 	.word	0x00000001


	//----- nvinfo : EIATTR_CRS_STACK_SIZE
	.align		4
.L_1052:
        /*0078*/ 	.byte	0x04, 0x1e
        /*007a*/ 	.short	(.L_1054 - .L_1053)
.L_1053:
        /*007c*/ 	.word	0x00000000
.L_1054:


//--------------------- .nv.info._ZN7cutlass13device_kernelIN5flash19enable_sm80_to_sm89INS1_16FlashAttnBwdSm80INS1_25CollectiveMainloopBwdSm80ILi2ELi1EN4cute5tupleIJNS5_1CILi64EEENS7_ILi80EEENS7_ILi192EEEEEENS_6half_tEfNS_4arch4Sm80ELb1ELb0ELb0ELb1ELb1ELb0ELb1ELb0ELi2ELi4ELi2ELi2ELb0EEENS1_21CollectiveEpilogueBwdISB_SC_SE_Li256ELb1ELb1ELi4EEENS1_25SingleTileBwdLPTSchedulerILb1ELi80ELb1EEEEEEEEEvNT_6ParamsE --------------------------
	.section	.nv.info._ZN7cutlass13device_kernelIN5flash19enable_sm80_to_sm89INS1_16FlashAttnBwdSm80INS1_25CollectiveMainloopBwdSm80ILi2ELi1EN4cute5tupleIJNS5_1CILi64EEENS7_ILi80EEENS7_ILi192EEEEEENS_6half_tEfNS_4arch4Sm80ELb1ELb0ELb0ELb1ELb1ELb0ELb1ELb0ELi2ELi4ELi2ELi2ELb0EEENS1_21CollectiveEpilogueBwdISB_SC_SE_Li256ELb1ELb1ELi4EEENS1_25SingleTileBwdLPTSchedulerILb1ELi80ELb1EEEEEEEEEvNT_6ParamsE,"",@"SHT_CUDA_INFO"
	.sectionflags	@""
	.align	4


	//----- nvinfo : EIATTR_CUDA_API_VERSION
	.align		4
        /*0000*/ 	.byte	0x04, 0x37
        /*0002*/ 	.short	(.L_1056 - .L_1055)
.L_1055:
        /*0004*/ 	.word	0x00000082


	//----- nvinfo : EIATTR_SW2861232_WAR
	.align		4
.L_1056:
        /*0008*/ 	.byte	0x01, 0x35
	.zero		2


	//----- nvinfo : EIATTR_PARAM_CBANK
	.align		4
        /*000c*/ 	.byte	0x04, 0x0a
        /*000e*/ 	.short	(.L_1058 - .L_1057)
	.align		4
.L_1057:
        /*0010*/ 	.word	index@(.nv.constant0._ZN7cutlass13device_kernelIN5flash19enable_sm80_to_sm89INS1_16FlashAttnBwdSm80INS1_25CollectiveMainloopBwdSm80ILi2ELi1EN4cute5tupleIJNS5_1CILi64EEENS7_ILi80EEENS7_ILi192EEEEEENS_6half_tEfNS_4arch4Sm80ELb1ELb0ELb0ELb1ELb1ELb0ELb1ELb0ELi2ELi4ELi2ELi2ELb0EEENS1_21CollectiveEpilogueBwdISB_SC_SE_Li256ELb1ELb1ELi4EEENS1_25SingleTileBwdLPTSchedulerILb1ELi80ELb1EEEEEEEEEvNT_6ParamsE)
        /*0014*/ 	.short	0x0160
        /*0016*/ 	.short	0x0288


	//----- nvinfo : EIATTR_CBANK_PARAM_SIZE
	.align		4
.L_1058:
        /*0018*/ 	.byte	0x03, 0x19
        /*001a*/ 	.short	0x0288


	//----- nvinfo : EIATTR_KPARAM_INFO
	.align		4
        /*001c*/ 	.byte	0x04, 0x17
        /*001e*/ 	.short	(.L_1060 - .L_1059)
.L_1059:
        /*0020*/ 	.word	0x00000000
        /*0024*/ 	.short	0x0000
        /*0026*/ 	.short	0x0000
        /*0028*/ 	.byte	0x00, 0xf0, 0x21, 0x0a


	//----- nvinfo : EIATTR_MAXREG_COUNT
	.align		4
.L_1060:
        /*002c*/ 	.byte	0x03, 0x1b
        /*002e*/ 	.short	0x00ff


	//----- nvinfo : EIATTR_NUM_BARRIERS
	.align		4
        /*0030*/ 	.byte	0x02, 0x4c
        /*0032*/ 	.byte	0x02
	.zero		1


	//----- nvinfo : EIATTR_MERCURY_ISA_VERSION
	.align		4
        /*0034*/ 	.byte	0x03, 0x5f
        /*0036*/ 	.short	0x0000


	//----- nvinfo : EIATTR_COOP_GROUP_MASK_REGIDS
	.align		4
        /*0038*/ 	.byte	0x04, 0x29
        /*003a*/ 	.short	(.L_1062 - .L_1061)


	//   ....[0]....
.L_1061:
        /*003c*/ 	.word	0xffffffff


	//----- nvinfo : EIATTR_COOP_GROUP_INSTR_OFFSETS
	.align		4
.L_1062:
        /*0040*/ 	.byte	0x04, 0x28
        /*0042*/ 	.short	(.L_1064 - .L_1063)


	//   ....[0]....
.L_1063:
        /*0044*/ 	.word	0x00000050


	//----- nvinfo : EIATTR_EXIT_INSTR_OFFSETS
	.align		4
.L_1064:
        /*0048*/ 	.byte	0x04, 0x1c
        /*004a*/ 	.short	(.L_1066 - .L_1065)


	//   ....[0]....
.L_1065:
        /*004c*/ 	.word	0x000007a0


	//   ....[1]....
        /*0050*/ 	.word	0x00009d00


	//   ....[2]....
        /*0054*/ 	.word	0x00009e00


	//   ....[3]....
        /*0058*/ 	.word	0x00009e20


	//   ....[4]....
        /*005c*/ 	.word	0x0000a740


	//   ....[5]....
        /*0060*/ 	.word	0x0000a830


	//   ....[6]....
        /*0064*/ 	.word	0x0000a850


	//----- nvinfo : EIATTR_MAX_THREADS
	.align		4
.L_1066:
        /*0068*/ 	.byte	0x04, 0x05
        /*006a*/ 	.short	(.L_1068 - .L_1067)
.L_1067:
        /*006c*/ 	.word	0x00000100
        /*0070*/ 	.word	0x00000001
        /*0074*/ 	.word	0x00000001


	//----- nvinfo : EIATTR_CRS_STACK_SIZE
	.align		4
.L_1068:
        /*0078*/ 	.byte	0x04, 0x1e
        /*007a*/ 	.short	(.L_1070 - .L_1069)
.L_1069:
        /*007c*/ 	.word	0x00000000
.L_1070:


//--------------------- .nv.info._ZN7cutlass13device_kernelIN5flash19enable_sm80_to_sm89INS1_16FlashAttnBwdSm80INS1_25CollectiveMainloopBwdSm80ILi2ELi1EN4cute5tupleIJNS5_1CILi64EEENS7_ILi80EEENS7_ILi192EEEEEENS_6half_tEfNS_4arch4Sm80ELb1ELb0ELb0ELb1ELb0ELb0ELb1ELb0ELi2ELi4ELi2ELi2ELb0EEENS1_24CollectiveEpilogueBwdGQAISB_fSE_Li256ELb1ELb0EEENS1_25SingleTileBwdLPTSchedulerILb1ELi80ELb0EEEEEEEEEvNT_6ParamsE --------------------------
	.section	.nv.info._ZN7cutlass13device_kernelIN5flash19enable_sm80_to_sm89INS1_16FlashAttnBwdSm80INS1_25CollectiveMainloopBwdSm80ILi2ELi1EN4cute5tupleIJNS5_1CILi64EEENS7_ILi80EEENS7_ILi192EEEEEENS_6half_tEfNS_4arch4Sm80ELb1ELb0ELb0ELb1ELb0ELb0ELb1ELb0ELi2ELi4ELi2ELi2ELb0EEENS1_24CollectiveEpilogueBwdGQAISB_fSE_Li256ELb1ELb0EEENS1_25SingleTileBwdLPTSchedulerILb1ELi80ELb0EEEEEEEEEvNT_6ParamsE,"",@"SHT_CUDA_INFO"
	.sectionflags	@""
	.align	4


	//----- nvinfo : EIATTR_CUDA_API_VERSION
	.align		4
        /*0000*/ 	.byte	0x04, 0x37
        /*0002*/ 	.short	(.L_1072 - .L_1071)
.L_1071:
        /*0004*/ 	.word	0x00000082


	//----- nvinfo : EIATTR_SW2861232_WAR
	.align		4
.L_1072:
        /*0008*/ 	.byte	0x01, 0x35
	.zero		2


	//----- nvinfo : EIATTR_PARAM_CBANK
	.align		4
        /*000c*/ 	.byte	0x04, 0x0a
        /*000e*/ 	.short	(.L_1074 - .L_1073)
	.align		4
.L_1073:
        /*0010*/ 	.word	index@(.nv.constant0._ZN7cutlass13device_kernelIN5flash19enable_sm80_to_sm89INS1_16FlashAttnBwdSm80INS1_25CollectiveMainloopBwdSm80ILi2ELi1EN4cute5tupleIJNS5_1CILi64EEENS7_ILi80EEENS7_ILi192EEEEEENS_6half_tEfNS_4arch4Sm80ELb1ELb0ELb0ELb1ELb0ELb0ELb1ELb0ELi2ELi4ELi2ELi2ELb0EEENS1_24CollectiveEpilogueBwdGQAISB_fSE_Li256ELb1ELb0EEENS1_25SingleTileBwdLPTSchedulerILb1ELi80ELb0EEEEEEEEEvNT_6ParamsE)
        /*0014*/ 	.short	0x0160
        /*0016*/ 	.short	0x0290


	//----- nvinfo : EIATTR_CBANK_PARAM_SIZE
	.align		4
.L_1074:
        /*0018*/ 	.byte	0x03, 0x19
        /*001a*/ 	.short	0x0290


	//----- nvinfo : EIATTR_KPARAM_INFO
	.align		4
        /*001c*/ 	.byte	0x04, 0x17
        /*001e*/ 	.short	(.L_1076 - .L_1075)
.L_1075:
        /*0020*/ 	.word	0x00000000
        /*0024*/ 	.short	0x0000
        /*0026*/ 	.short	0x0000
        /*0028*/ 	.byte	0x00, 0xf0, 0x41, 0x0a


	//----- nvinfo : EIATTR_MAXREG_COUNT
	.align		4
.L_1076:
        /*002c*/ 	.byte	0x03, 0x1b
        /*002e*/ 	.short	0x00ff


	//----- nvinfo : EIATTR_NUM_BARRIERS
	.align		4
        /*0030*/ 	.byte	0x02, 0x4c
        /*0032*/ 	.byte	0x02
	.zero		1


	//----- nvinfo : EIATTR_MERCURY_ISA_VERSION
	.align		4
        /*0034*/ 	.byte	0x03, 0x5f
        /*0036*/ 	.short	0x0000


	//----- nvinfo : EIATTR_COOP_GROUP_MASK_REGIDS
	.align		4
        /*0038*/ 	.byte	0x04, 0x29
        /*003a*/ 	.short	(.L_1078 - .L_1077)


	//   ....[0]....
.L_1077:
        /*003c*/ 	.word	0xffffffff


	//----- nvinfo : EIATTR_COOP_GROUP_INSTR_OFFSETS
	.align		4
.L_1078:
        /*0040*/ 	.byte	0x04, 0x28
        /*0042*/ 	.short	(.L_1080 - .L_1079)


	//   ....[0]....
.L_1079:
        /*0044*/ 	.word	0x00000050


	//----- nvinfo : EIATTR_EXIT_INSTR_OFFSETS
	.align		4
.L_1080:
        /*0048*/ 	.byte	0x04, 0x1c
        /*004a*/ 	.short	(.L_1082 - .L_1081)


	//   ....[0]....
.L_1081:
        /*004c*/ 	.word	0x000009c0


	//   ....[1]....
        /*0050*/ 	.word	0x00006cb0


	//   ....[2]....
        /*0054*/ 	.word	0x00007790


	//----- nvinfo : EIATTR_MAX_THREADS
	.align		4
.L_1082:
        /*0058*/ 	.byte	0x04, 0x05
        /*005a*/ 	.short	(.L_1084 - .L_1083)
.L_1083:
        /*005c*/ 	.word	0x00000100
        /*0060*/ 	.word	0x00000001
        /*0064*/ 	.word	0x00000001
.L_1084:


//--------------------- .nv.info._ZN7cutlass13device_kernelIN5flash32FlashAttnBwdPostprocessConvertdQIN4cute5tupleIJNS3_1CILi80EEENS5_ILi192EEEEEENS_6half_tEfNS_4arch4Sm80ELi256ENS3_8TiledMMAINS3_8MMA_AtomIJNS3_28SM80_16x8x16_F32F16F16F32_TNEEEENS3_6LayoutINS4_IJNS5_ILi4EEENS5_ILi2EEENS5_ILi1EEEEEENS4_IJSJ_SH_NS5_ILi0EEEEEEEENS4_IJNS5_ILi64EEENS5_ILi16EEESP_EEEEELb1EEEEEvNT_6ParamsE --------------------------
	.section	.nv.info._ZN7cutlass13device_kernelIN5flash32FlashAttnBwdPostprocessConvertdQIN4cute5tupleIJNS3_1CILi80EEENS5_ILi192EEEEEENS_6half_tEfNS_4arch4Sm80ELi256ENS3_8TiledMMAINS3_8MMA_AtomIJNS3_28SM80_16x8x16_F32F16F16F32_TNEEEENS3_6LayoutINS4_IJNS5_ILi4EEENS5_ILi2EEENS5_ILi1EEEEEENS4_IJSJ_SH_NS5_ILi0EEEEEEEENS4_IJNS5_ILi64EEENS5_ILi16EEESP_EEEEELb1EEEEEvNT_6ParamsE,"",@"SHT_CUDA_INFO"
	.sectionflags	@""
	.align	4


	//----- nvinfo : EIATTR_CUDA_API_VERSION
	.align		4
        /*0000*/ 	.byte	0x04, 0x37
        /*0002*/ 	.short	(.L_1086 - .L_1085)
.L_1085:
        /*0004*/ 	.word	0x00000082


	//----- nvinfo : EIATTR_SW2861232_WAR
	.align		4
.L_1086:
        /*0008*/ 	.byte	0x01, 0x35
	.zero		2


	//----- nvinfo : EIATTR_PARAM_CBANK
	.align		4
        /*000c*/ 	.byte	0x04, 0x0a
        /*000e*/ 	.short	(.L_1088 - .L_1087)
	.align		4
.L_1087:
        /*0010*/ 	.word	index@(.nv.constant0._ZN7cutlass13device_kernelIN5flash32FlashAttnBwdPostprocessConvertdQIN4cute5tupleIJNS3_1CILi80EEENS5_ILi192EEEEEENS_6half_tEfNS_4arch4Sm80ELi256ENS3_8TiledMMAINS3_8MMA_AtomIJNS3_28SM80_16x8x16_F32F16F16F32_TNEEEENS3_6LayoutINS4_IJNS5_ILi4EEENS5_ILi2EEENS5_ILi1EEEEEENS4_IJSJ_SH_NS5_ILi0EEEEEEEENS4_IJNS5_ILi64EEENS5_ILi16EEESP_EEEEELb1EEEEEvNT_6ParamsE)
        /*0014*/ 	.short	0x0160
        /*0016*/ 	.short	0x0070


	//----- nvinfo : EIATTR_CBANK_PARAM_SIZE
	.align		4
.L_1088:
        /*0018*/ 	.byte	0x03, 0x19
        /*001a*/ 	.short	0x0070


	//----- nvinfo : EIATTR_KPARAM_INFO
	.align		4
        /*001c*/ 	.byte	0x04, 0x17
        /*001e*/ 	.short	(.L_1090 - .L_1089)
.L_1089:
        /*0020*/ 	.word	0x00000000
        /*0024*/ 	.short	0x0000
        /*0026*/ 	.short	0x0000
        /*0028*/ 	.byte	0x00, 0xf0, 0xc1, 0x01


	//----- nvinfo : EIATTR_MAXREG_COUNT
	.align		4
.L_1090:
        /*002c*/ 	.byte	0x03, 0x1b
        /*002e*/ 	.short	0x0080


	//----- nvinfo : EIATTR_NUM_BARRIERS
	.align		4
        /*0030*/ 	.byte	0x02, 0x4c
        /*0032*/ 	.byte	0x01
	.zero		1


	//----- nvinfo : EIATTR_MERCURY_ISA_VERSION
	.align		4
        /*0034*/ 	.byte	0x03, 0x5f
        /*0036*/ 	.short	0x0000


	//----- nvinfo : EIATTR_EXIT_INSTR_OFFSETS
	.align		4
        /*0038*/ 	.byte	0x04, 0x1c
        /*003a*/ 	.short	(.L_1092 - .L_1091)


	//   ....[0]....
.L_1091:
        /*003c*/ 	.word	0x000001a0


	//   ....[1]....
        /*0040*/ 	.word	0x00001db0


	//   ....[2]....
        /*0044*/ 	.word	0x00001fc0


	//   ....[3]....
        /*0048*/ 	.word	0x00001fe0


	//----- nvinfo : EIATTR_CTAIDZ_USED
	.align		4
.L_1092:
        /*004c*/ 	.byte	0x01, 0x04
	.zero		2


	//----- nvinfo : EIATTR_MAX_THREADS
	.align		4
        /*0050*/ 	.byte	0x04, 0x05
        /*0052*/ 	.short	(.L_1094 - .L_1093)
.L_1093:
        /*0054*/ 	.word	0x00000100
        /*0058*/ 	.word	0x00000001
        /*005c*/ 	.word	0x00000001


	//----- nvinfo : EIATTR_CRS_STACK_SIZE
	.align		4
.L_1094:
        /*0060*/ 	.byte	0x04, 0x1e
        /*0062*/ 	.short	(.L_1096 - .L_1095)
.L_1095:
        /*0064*/ 	.word	0x00000000
.L_1096:


//--------------------- .nv.info._ZN7cutlass13device_kernelIN5flash32FlashAttnBwdPostprocessConvertdQIN4cute5tupleIJNS3_1CILi64EEENS5_ILi192EEEEEENS_6half_tEfNS_4arch4Sm80ELi256ENS3_8TiledMMAINS3_8MMA_AtomIJNS3_28SM80_16x8x16_F32F16F16F32_TNEEEENS3_6LayoutINS4_IJNS5_ILi2EEENS5_ILi4EEENS5_ILi1EEEEEENS4_IJSJ_SH_NS5_ILi0EEEEEEEENS4_IJNS5_ILi32EEES6_NS5_ILi16EEEEEEEELb0EEEEEvNT_6ParamsE --------------------------
	.section	.nv.info._ZN7cutlass13device_kernelIN5flash32FlashAttnBwdPostprocessConvertdQIN4cute5tupleIJNS3_1CILi64EEENS5_ILi192EEEEEENS_6half_tEfNS_4arch4Sm80ELi256ENS3_8TiledMMAINS3_8MMA_AtomIJNS3_28SM80_16x8x16_F32F16F16F32_TNEEEENS3_6LayoutINS4_IJNS5_ILi2EEENS5_ILi4EEENS5_ILi1EEEEEENS4_IJSJ_SH_NS5_ILi0EEEEEEEENS4_IJNS5_ILi32EEES6_NS5_ILi16EEEEEEEELb0EEEEEvNT_6ParamsE,"",@"SHT_CUDA_INFO"
	.sectionflags	@""
	.align	4


	//----- nvinfo : EIATTR_CUDA_API_VERSION
	.align		4
        /*0000*/ 	.byte	0x04, 0x37
        /*0002*/ 	.short	(.L_1098 - .L_1097)
.L_1097:
        /*0004*/ 	.word	0x00000082


	//----- nvinfo : EIATTR_SW2861232_WAR
	.align		4
.L_1098:
        /*0008*/ 	.byte	0x01, 0x35
	.zero		2


	//----- nvinfo : EIATTR_PARAM_CBANK
	.align		4
        /*000c*/ 	.byte	0x04, 0x0a
        /*000e*/ 	.short	(.L_1100 - .L_1099)
	.align		4
.L_1099:
        /*0010*/ 	.word	index@(.nv.constant0._ZN7cutlass13device_kernelIN5flash32FlashAttnBwdPostprocessConvertdQIN4cute5tupleIJNS3_1CILi64EEENS5_ILi192EEEEEENS_6half_tEfNS_4arch4Sm80ELi256ENS3_8TiledMMAINS3_8MMA_AtomIJNS3_28SM80_16x8x16_F32F16F16F32_TNEEEENS3_6LayoutINS4_IJNS5_ILi2EEENS5_ILi4EEENS5_ILi1EEEEEENS4_IJSJ_SH_NS5_ILi0EEEEEEEENS4_IJNS5_ILi32EEES6_NS5_ILi16EEEEEEEELb0EEEEEvNT_6ParamsE)
        /*0014*/ 	.short	0x0160
        /*0016*/ 	.short	0x0070


	//----- nvinfo : EIATTR_CBANK_PARAM_SIZE
	.align		4
.L_1100:
        /*0018*/ 	.byte	0x03, 0x19
        /*001a*/ 	.short	0x0070


	//----- nvinfo : EIATTR_KPARAM_INFO
	.align		4
        /*001c*/ 	.byte	0x04, 0x17
        /*001e*/ 	.short	(.L_1102 - .L_1101)
.L_1101:
        /*0020*/ 	.word	0x00000000
        /*0024*/ 	.short	0x0000
        /*0026*/ 	.short	0x0000
        /*0028*/ 	.byte	0x00, 0xf0, 0xc1, 0x01


	//----- nvinfo : EIATTR_MAXREG_COUNT
	.align		4
.L_1102:
        /*002c*/ 	.byte	0x03, 0x1b
        /*002e*/ 	.short	0x0080


	//----- nvinfo : EIATTR_NUM_BARRIERS
	.align		4
        /*0030*/ 	.byte	0x02, 0x4c
        /*0032*/ 	.byte	0x01
	.zero		1


	//----- nvinfo : EIATTR_MERCURY_ISA_VERSION
	.align		4
        /*0034*/ 	.byte	0x03, 0x5f
        /*0036*/ 	.short	0x0000


	//----- nvinfo : EIATTR_EXIT_INSTR_OFFSETS
	.align		4
        /*0038*/ 	.byte	0x04, 0x1c
        /*003a*/ 	.short	(.L_1104 - .L_1103)


	//   ....[0]....
.L_1103:
        /*003c*/ 	.word	0x00000180


	//   ....[1]....
        /*0040*/ 	.word	0x000013f0


	//   ....[2]....
        /*0044*/ 	.word	0x000015b0


	//   ....[3]....
        /*0048*/ 	.word	0x000015d0


	//----- nvinfo : EIATTR_CTAIDZ_USED
	.align		4
.L_1104:
        /*004c*/ 	.byte	0x01, 0x04
	.zero		2


	//----- nvinfo : EIATTR_MAX_THREADS
	.align		4
        /*0050*/ 	.byte	0x04, 0x05
        /*0052*/ 	.short	(.L_1106 - .L_1105)
.L_1105:
        /*0054*/ 	.word	0x00000100
        /*0058*/ 	.word	0x00000001
        /*005c*/ 	.word	0x00000001


	//----- nvinfo : EIATTR_CRS_STACK_SIZE
	.align		4
.L_1106:
        /*0060*/ 	.byte	0x04, 0x1e
        /*0062*/ 	.short	(.L_1108 - .L_1107)
.L_1107:
        /*0064*/ 	.word	0x00000000
.L_1108:


//--------------------- .nv.info._ZN7cutlass13device_kernelIN5flash19enable_sm80_to_sm89INS1_16FlashAttnBwdSm80INS1_25CollectiveMainloopBwdSm80ILi2ELi1EN4cute5tupleIJNS5_1CILi64EEENS7_ILi80EEENS7_ILi192EEEEEENS_6half_tEfNS_4arch4Sm80ELb1ELb0ELb0ELb1ELb1ELb0ELb1ELb0ELi2ELi4ELi2ELi2ELb0EEENS1_24CollectiveEpilogueBwdGQAISB_fSE_Li256ELb1ELb1EEENS1_25SingleTileBwdLPTSchedulerILb1ELi80ELb1EEEEEEEEEvNT_6ParamsE --------------------------
	.section	.nv.info._ZN7cutlass13device_kernelIN5flash19enable_sm80_to_sm89INS1_16FlashAttnBwdSm80INS1_25CollectiveMainloopBwdSm80ILi2ELi1EN4cute5tupleIJNS5_1CILi64EEENS7_ILi80EEENS7_ILi192EEEEEENS_6half_tEfNS_4arch4Sm80ELb1ELb0ELb0ELb1ELb1ELb0ELb1ELb0ELi2ELi4ELi2ELi2ELb0EEENS1_24CollectiveEpilogueBwdGQAISB_fSE_Li256ELb1ELb1EEENS1_25SingleTileBwdLPTSchedulerILb1ELi80ELb1EEEEEEEEEvNT_6ParamsE,"",@"SHT_CUDA_INFO"
	.sectionflags	@""
	.align	4


	//----- nvinfo : EIATTR_CUDA_API_VERSION
	.align		4
        /*0000*/ 	.byte	0x04, 0x37
        /*0002*/ 	.short	(.L_1110 - .L_1109)
.L_1109:
        /*0004*/ 	.word	0x00000082


	//----- nvinfo : EIATTR_SW2861232_WAR
	.align		4
.L_1110:
        /*0008*/ 	.byte	0x01, 0x35
	.zero		2


	//----- nvinfo : EIATTR_PARAM_CBANK
	.align		4
        /*000c*/ 	.byte	0x04, 0x0a
        /*000e*/ 	.short	(.L_1112 - .L_1111)
	.align		4
.L_1111:
        /*0010*/ 	.word	index@(.nv.constant0._ZN7cutlass13device_kernelIN5flash19enable_sm80_to_sm89INS1_16FlashAttnBwdSm80INS1_25CollectiveMainloopBwdSm80ILi2ELi1EN4cute5tupleIJNS5_1CILi64EEENS7_ILi80EEENS7_ILi192EEEEEENS_6half_tEfNS_4arch4Sm80ELb1ELb0ELb0ELb1ELb1ELb0ELb1ELb0ELi2ELi4ELi2ELi2ELb0EEENS1_24CollectiveEpilogueBwdGQAISB_fSE_Li256ELb1ELb1EEENS1_25SingleTileBwdLPTSchedulerILb1ELi80ELb1EEEEEEEEEvNT_6ParamsE)
        /*0014*/ 	.short	0x0160
        /*0016*/ 	.short	0x0290


	//----- nvinfo : EIATTR_CBANK_PARAM_SIZE
	.align		4
.L_1112:
        /*0018*/ 	.byte	0x03, 0x19
        /*001a*/ 	.short	0x0290


	//----- nvinfo : EIATTR_KPARAM_INFO
	.align		4
        /*001c*/ 	.byte	0x04, 0x17
        /*001e*/ 	.short	(.L_1114 - .L_1113)
.L_1113:
        /*0020*/ 	.word	0x00000000
        /*0024*/ 	.short	0x0000
        /*0026*/ 	.short	0x0000
        /*0028*/ 	.byte	0x00, 0xf0, 0x41, 0x0a


	//----- nvinfo : EIATTR_MAXREG_COUNT
	.align		4
.L_1114:
        /*002c*/ 	.byte	0x03, 0x1b
        /*002e*/ 	.short	0x00ff


	//----- nvinfo : EIATTR_NUM_BARRIERS
	.align		4
        /*0030*/ 	.byte	0x02, 0x4c
        /*0032*/ 	.byte	0x02
	.zero		1


	//----- nvinfo : EIATTR_MERCURY_ISA_VERSION
	.align		4
        /*0034*/ 	.byte	0x03, 0x5f
        /*0036*/ 	.short	0x0000


	//----- nvinfo : EIATTR_COOP_GROUP_MASK_REGIDS
	.align		4
        /*0038*/ 	.byte	0x04, 0x29
        /*003a*/ 	.short	(.L_1116 - .L_1115)


	//   ....[0]....
.L_1115:
        /*003c*/ 	.word	0xffffffff


	//   ....[1]....
        /*0040*/ 	.word	0xffffffff


	//   ....[2]....
        /*0044*/ 	.word	0xffffffff


	//   ....[3]....
        /*0048*/ 	.word	0xffffffff


	//   ....[4]....
        /*004c*/ 	.word	0xffffffff


	//   ....[5]....
        /*0050*/ 	.word	0xffffffff


	//   ....[6]....
        /*0054*/ 	.word	0xffffffff


	//   ....[7]....
        /*0058*/ 	.word	0xffffffff


	//   ....[8]....
        /*005c*/ 	.word	0xffffffff


	//----- nvinfo : EIATTR_COOP_GROUP_INSTR_OFFSETS
	.align		4
.L_1116:
        /*0060*/ 	.byte	0x04, 0x28
        /*0062*/ 	.short	(.L_1118 - .L_1117)


	//   ....[0]....
.L_1117:
        /*0064*/ 	.word	0x00000050


	//   ....[1]....
        /*0068*/ 	.word	0x00006c70


	//   ....[2]....
        /*006c*/ 	.word	0x00006ca0


	//   ....[3]....
        /*0070*/ 	.word	0x00007160


	//   ....[4]....
        /*0074*/ 	.word	0x00007170


	//   ....[5]....
        /*0078*/ 	.word	0x00007300


	//   ....[6]....
        /*007c*/ 	.word	0x00007350


	//   ....[7]....
        /*0080*/ 	.word	0x000077c0


	//   ....[8]....
        /*0084*/ 	.word	0x000077d0


	//----- nvinfo : EIATTR_EXIT_INSTR_OFFSETS
	.align		4
.L_1118:
        /*0088*/ 	.byte	0x04, 0x1c
        /*008a*/ 	.short	(.L_1120 - .L_1119)


	//   ....[0]....
.L_1119:
        /*008c*/ 	.word	0x000007a0


	//   ....[1]....
        /*0090*/ 	.word	0x00006970


	//   ....[2]....
        /*0094*/ 	.word	0x000077e0


	//   ....[3]....
        /*0098*/ 	.word	0x00007880


	//----- nvinfo : EIATTR_MAX_THREADS
	.align		4
.L_1120:
        /*009c*/ 	.byte	0x04, 0x05
        /*009e*/ 	.short	(.L_1122 - .L_1121)
.L_1121:
        /*00a0*/ 	.word	0x00000100
        /*00a4*/ 	.word	0x00000001
        /*00a8*/ 	.word	0x00000001


	//----- nvinfo : EIATTR_CRS_STACK_SIZE
	.align		4
.L_1122:
        /*00ac*/ 	.byte	0x04, 0x1e
        /*00ae*/ 	.short	(.L_1124 - .L_1123)
.L_1123:
        /*00b0*/ 	.word	0x00000000
.L_1124:


//--------------------- .nv.info._ZN7cutlass13device_kernelIN5flash22FlashAttnBwdPreprocessIN4cute5tupleIJNS3_1CILi64EEENS5_ILi192EEEEEENS_6half_tEfNS_4arch4Sm80ELb1ELb1EEEEEvNT_6ParamsE --------------------------
	.section	.nv.info._ZN7cutlass13device_kernelIN5flash22FlashAttnBwdPreprocessIN4cute5tupleIJNS3_1CILi64EEENS5_ILi192EEEEEENS_6half_tEfNS_4arch4Sm80ELb1ELb1EEEEEvNT_6ParamsE,"",@"SHT_CUDA_INFO"
	.sectionflags	@""
	.align	4


	//----- nvinfo : EIATTR_CUDA_API_VERSION
	.align		4
        /*0000*/ 	.byte	0x04, 0x37
        /*0002*/ 	.short	(.L_1126 - .L_1125)
.L_1125:
        /*0004*/ 	.word	0x00000082


	//----- nvinfo : EIATTR_SW2861232_WAR
	.align		4
.L_1126:
        /*0008*/ 	.byte	0x01, 0x35
	.zero		2


	//----- nvinfo : EIATTR_PARAM_CBANK
	.align		4
        /*000c*/ 	.byte	0x04, 0x0a
        /*000e*/ 	.short	(.L_1128 - .L_1127)
	.align		4
.L_1127:
        /*0010*/ 	.word	index@(.nv.constant0._ZN7cutlass13device_kernelIN5flash22FlashAttnBwdPreprocessIN4cute5tupleIJNS3_1CILi64EEENS5_ILi192EEEEEENS_6half_tEfNS_4arch4Sm80ELb1ELb1EEEEEvNT_6ParamsE)
        /*0014*/ 	.short	0x0160
        /*0016*/ 	.short	0x00f0


	//----- nvinfo : EIATTR_CBANK_PARAM_SIZE
	.align		4
.L_1128:
        /*0018*/ 	.byte	0x03, 0x19
        /*001a*/ 	.short	0x00f0


	//----- nvinfo : EIATTR_KPARAM_INFO
	.align		4
        /*001c*/ 	.byte	0x04, 0x17
        /*001e*/ 	.short	(.L_1130 - .L_1129)
.L_1129:
        /*0020*/ 	.word	0x00000000
        /*0024*/ 	.short	0x0000
        /*0026*/ 	.short	0x0000
        /*0028*/ 	.byte	0x00, 0xf0, 0xc1, 0x03


	//----- nvinfo : EIATTR_MAXREG_COUNT
	.align		4
.L_1130:
        /*002c*/ 	.byte	0x03, 0x1b
        /*002e*/ 	.short	0x0080


	//----- nvinfo : EIATTR_MERCURY_ISA_VERSION
	.align		4
        /*0030*/ 	.byte	0x03, 0x5f
        /*0032*/ 	.short	0x0000


	//----- nvinfo : EIATTR_COOP_GROUP_MASK_REGIDS
	.align		4
        /*0034*/ 	.byte	0x04, 0x29
        /*0036*/ 	.short	(.L_1132 - .L_1131)


	//   ....[0]....
.L_1131:
        /*0038*/ 	.word	0xffffffff


	//   ....[1]....
        /*003c*/ 	.word	0xffffffff


	//   ....[2]....
        /*0040*/ 	.word	0xffffffff


	//   ....[3]....
        /*0044*/ 	.word	0xffffffff


	//   ....[4]....
        /*0048*/ 	.word	0xffffffff


	//   ....[5]....
        /*004c*/ 	.word	0xffffffff


	//----- nvinfo : EIATTR_COOP_GROUP_INSTR_OFFSETS
	.align		4
.L_1132:
        /*0050*/ 	.byte	0x04, 0x28
        /*0052*/ 	.short	(.L_1134 - .L_1133)


	//   ....[0]....
.L_1133:
        /*0054*/ 	.word	0x000018b0


	//   ....[1]....
        /*0058*/ 	.word	0x000018c0


	//   ....[2]....
        /*005c*/ 	.word	0x00001900


	//   ....[3]....
        /*0060*/ 	.word	0x00001910


	//   ....[4]....
        /*0064*/ 	.word	0x00001960


	//   ....[5]....
        /*0068*/ 	.word	0x00001990


	//----- nvinfo : EIATTR_EXIT_INSTR_OFFSETS
	.align		4
.L_1134:
        /*006c*/ 	.byte	0x04, 0x1c
        /*006e*/ 	.short	(.L_1136 - .L_1135)


	//   ....[0]....
.L_1135:
        /*0070*/ 	.word	0x00000190


	//   ....[1]....
        /*0074*/ 	.word	0x00001f00


	//   ....[2]....
        /*0078*/ 	.word	0x00001f50


	//----- nvinfo : EIATTR_CTAIDZ_USED
	.align		4
.L_1136:
        /*007c*/ 	.byte	0x01, 0x04
	.zero		2


	//----- nvinfo : EIATTR_MAX_THREADS
	.align		4
        /*0080*/ 	.byte	0x04, 0x05
        /*0082*/ 	.short	(.L_1138 - .L_1137)
.L_1137:
        /*0084*/ 	.word	0x00000100
        /*0088*/ 	.word	0x00000001
        /*008c*/ 	.word	0x00000001


	//----- nvinfo : EIATTR_CRS_STACK_SIZE
	.align		4
.L_1138:
        /*0090*/ 	.byte	0x04, 0x1e
        /*0092*/ 	.short	(.L_1140 - .L_1139)
.L_1139:
        /*0094*/ 	.word	0x00000000
.L_1140:


//--------------------- .nv.callgraph             --------------------------
	.section	.nv.callgraph,"",@"SHT_CUDA_CALLGRAPH"
	.align	4
	.sectionentsize	8
	.align		4
        /*0000*/ 	.word	0x00000000
	.align		4
        /*0004*/ 	.word	0xffffffff
	.align		4
        /*0008*/ 	.word	0x00000000
	.align		4
        /*000c*/ 	.word	0xfffffffe
	.align		4
        /*0010*/ 	.word	0x00000000
	.align		4
        /*0014*/ 	.word	0xfffffffd
	.align		4
        /*0018*/ 	.word	0x00000000
	.align		4
        /*001c*/ 	.word	0xfffffffc


//--------------------- .nv.rel.action            --------------------------
	.section	.nv.rel.action,"",@"SHT_CUDA_RELOCINFO"
	.align	8
	.sectionentsize	8
        /*0000*/ 	.byte	0x73, 0x00, 0x00, 0x00, 0x00, 0x00, 0x00, 0x00, 0x00, 0x00, 0x00, 0x11, 0x25, 0x00, 0x05, 0x36


//--------------------- .nv.constant4             --------------------------
	.section	.nv.constant4,"a",@progbits
	.align	8
	.align		8
.nv.constant4:
        /*0000*/ 	.dword	_ZN66_INTERNAL_63749ae7_30_flash_bwd_hdim192_fp16_sm80_cu_9afb97bd_33634cuda3std3__45__cpo5beginE
	.align		8
        /*0008*/ 	.dword	_ZN66_INTERNAL_63749ae7_30_flash_bwd_hdim192_fp16_sm80_cu_9afb97bd_33634cuda3std3__45__cpo3endE
	.align		8
        /*0010*/ 	.dword	_ZN66_INTERNAL_63749ae7_30_flash_bwd_hdim192_fp16_sm80_cu_9afb97bd_33634cuda3std3__45__cpo6cbeginE
	.align		8
        /*0018*/ 	.dword	_ZN66_INTERNAL_63749ae7_30_flash_bwd_hdim192_fp16_sm80_cu_9afb97bd_33634cuda3std3__45__cpo4cendE
	.align		8
        /*0020*/ 	.dword	_ZN66_INTERNAL_63749ae7_30_flash_bwd_hdim192_fp16_sm80_cu_9afb97bd_33634cuda3std3__468_GLOBAL__N__63749ae7_30_flash_bwd_hdim192_fp16_sm80_cu_9afb97bd_33636ignoreE
	.align		8
        /*0028*/ 	.dword	_ZN66_INTERNAL_63749ae7_30_flash_bwd_hdim192_fp16_sm80_cu_9afb97bd_33634cuda3std3__419piecewise_constructE
	.align		8
        /*0030*/ 	.dword	_ZN66_INTERNAL_63749ae7_30_flash_bwd_hdim192_fp16_sm80_cu_9afb97bd_33634cuda3std3__48in_placeE
	.align		8
        /*0038*/ 	.dword	_ZN66_INTERNAL_63749ae7_30_flash_bwd_hdim192_fp16_sm80_cu_9afb97bd_33634cuda3std6ranges3__45__cpo4swapE
	.align		8
        /*0040*/ 	.dword	_ZN66_INTERNAL_63749ae7_30_flash_bwd_hdim192_fp16_sm80_cu_9afb97bd_33634cuda3std6ranges3__45__cpo9iter_moveE
	.align		8
        /*0048*/ 	.dword	_ZN66_INTERNAL_63749ae7_30_flash_bwd_hdim192_fp16_sm80_cu_9afb97bd_33634cute7productE
	.align		8
        /*0050*/ 	.dword	_ZN66_INTERNAL_63749ae7_30_flash_bwd_hdim192_fp16_sm80_cu_9afb97bd_33634cute1_E


//--------------------- .nv.constant0._ZN7cutlass13device_kernelIN5flash19enable_sm80_to_sm89INS1_16FlashAttnBwdSm80INS1_25CollectiveMainloopBwdSm80ILi1ELi1EN4cute5tupleIJNS5_1CILi64EEES8_NS7_ILi192EEEEEENS_6half_tEfNS_4arch4Sm80ELb0ELb0ELb0ELb0ELb0ELb0ELb0ELb0ELi2ELi2ELi2ELi2ELb1EEENS1_21CollectiveEpilogueBwdISA_SB_SD_Li256ELb0ELb0ELi4EEENS1_19SingleTileSchedulerILb0ELb0ELb0ELi64EEEEEEEEEvNT_6ParamsE --------------------------
	.section	.nv.constant0._ZN7cutlass13device_kernelIN5flash19enable_sm80_to_sm89INS1_16FlashAttnBwdSm80INS1_25CollectiveMainloopBwdSm80ILi1ELi1EN4cute5tupleIJNS5_1CILi64EEES8_NS7_ILi192EEEEEENS_6half_tEfNS_4arch4Sm80ELb0ELb0ELb0ELb0ELb0ELb0ELb0ELb0ELi2ELi2ELi2ELi2ELb1EEENS1_21CollectiveEpilogueBwdISA_SB_SD_Li256ELb0ELb0ELi4EEENS1_19SingleTileSchedulerILb0ELb0ELb0ELi64EEEEEEEEEvNT_6ParamsE,"a",@progbits
	.sectionflags	@""
	.align	4
.nv.constant0._ZN7cutlass13device_kernelIN5flash19enable_sm80_to_sm89INS1_16FlashAttnBwdSm80INS1_25CollectiveMainloopBwdSm80ILi1ELi1EN4cute5tupleIJNS5_1CILi64EEES8_NS7_ILi192EEEEEENS_6half_tEfNS_4arch4Sm80ELb0ELb0ELb0ELb0ELb0ELb0ELb0ELb0ELi2ELi2ELi2ELi2ELb1EEENS1_21CollectiveEpilogueBwdISA_SB_SD_Li256ELb0ELb0ELi4EEENS1_19SingleTileSchedulerILb0ELb0ELb0ELi64EEEEEEEEEvNT_6ParamsE:
	.zero		976


//--------------------- .nv.constant0._ZN7cutlass13device_kernelIN5flash19enable_sm80_to_sm89INS1_16FlashAttnBwdSm80INS1_25CollectiveMainloopBwdSm80ILi1ELi1EN4cute5tupleIJNS5_1CILi64EEES8_NS7_ILi192EEEEEENS_6half_tEfNS_4arch4Sm80ELb0ELb0ELb0ELb0ELb1ELb0ELb0ELb0ELi2ELi2ELi2ELi2ELb1EEENS1_21CollectiveEpilogueBwdISA_SB_SD_Li256ELb0ELb0ELi4EEENS1_19SingleTileSchedulerILb0ELb0ELb0ELi64EEEEEEEEEvNT_6ParamsE --------------------------
	.section	.nv.constant0._ZN7cutlass13device_kernelIN5flash19enable_sm80_to_sm89INS1_16FlashAttnBwdSm80INS1_25CollectiveMainloopBwdSm80ILi1ELi1EN4cute5tupleIJNS5_1CILi64EEES8_NS7_ILi192EEEEEENS_6half_tEfNS_4arch4Sm80ELb0ELb0ELb0ELb0ELb1ELb0ELb0ELb0ELi2ELi2ELi2ELi2ELb1EEENS1_21CollectiveEpilogueBwdISA_SB_SD_Li256ELb0ELb0ELi4EEENS1_19SingleTileSchedulerILb0ELb0ELb0ELi64EEEEEEEEEvNT_6ParamsE,"a",@progbits
	.sectionflags	@""
	.align	4
.nv.constant0._ZN7cutlass13device_kernelIN5flash19enable_sm80_to_sm89INS1_16FlashAttnBwdSm80INS1_25CollectiveMainloopBwdSm80ILi1ELi1EN4cute5tupleIJNS5_1CILi64EEES8_NS7_ILi192EEEEEENS_6half_tEfNS_4arch4Sm80ELb0ELb0ELb0ELb0ELb1ELb0ELb0ELb0ELi2ELi2ELi2ELi2ELb1EEENS1_21CollectiveEpilogueBwdISA_SB_SD_Li256ELb0ELb0ELi4EEENS1_19SingleTileSchedulerILb0ELb0ELb0ELi64EEEEEEEEEvNT_6ParamsE:
	.zero		976


//--------------------- .nv.constant0._ZN7cutlass13device_kernelIN5flash19enable_sm80_to_sm89INS1_16FlashAttnBwdSm80INS1_25CollectiveMainloopBwdSm80ILi1ELi1EN4cute5tupleIJNS5_1CILi64EEES8_NS7_ILi192EEEEEENS_6half_tEfNS_4arch4Sm80ELb0ELb0ELb0ELb0ELb0ELb0ELb0ELb0ELi2ELi2ELi2ELi2ELb1EEENS1_24CollectiveEpilogueBwdGQAISA_fSD_Li256ELb0ELb0EEENS1_19SingleTileSchedulerILb0ELb0ELb0ELi64EEEEEEEEEvNT_6ParamsE --------------------------
	.section	.nv.constant0._ZN7cutlass13device_kernelIN5flash19enable_sm80_to_sm89INS1_16FlashAttnBwdSm80INS1_25CollectiveMainloopBwdSm80ILi1ELi1EN4cute5tupleIJNS5_1CILi64EEES8_NS7_ILi192EEEEEENS_6half_tEfNS_4arch4Sm80ELb0ELb0ELb0ELb0ELb0ELb0ELb0ELb0ELi2ELi2ELi2ELi2ELb1EEENS1_24CollectiveEpilogueBwdGQAISA_fSD_Li256ELb0ELb0EEENS1_19SingleTileSchedulerILb0ELb0ELb0ELi64EEEEEEEEEvNT_6ParamsE,"a",@progbits
	.sectionflags	@""
	.align	4
.nv.constant0._ZN7cutlass13device_kernelIN5flash19enable_sm80_to_sm89INS1_16FlashAttnBwdSm80INS1_25CollectiveMainloopBwdSm80ILi1ELi1EN4cute5tupleIJNS5_1CILi64EEES8_NS7_ILi192EEEEEENS_6half_tEfNS_4arch4Sm80ELb0ELb0ELb0ELb0ELb0ELb0ELb0ELb0ELi2ELi2ELi2ELi2ELb1EEENS1_24CollectiveEpilogueBwdGQAISA_fSD_Li256ELb0ELb0EEENS1_19SingleTileSchedulerILb0ELb0ELb0ELi64EEEEEEEEEvNT_6ParamsE:
	.zero		984


//--------------------- .nv.constant0._ZN7cutlass13device_kernelIN5flash19enable_sm80_to_sm89INS1_16FlashAttnBwdSm80INS1_25CollectiveMainloopBwdSm80ILi1ELi1EN4cute5tupleIJNS5_1CILi64EEES8_NS7_ILi192EEEEEENS_6half_tEfNS_4arch4Sm80ELb0ELb0ELb0ELb0ELb1ELb0ELb0ELb0ELi2ELi2ELi2ELi2ELb1EEENS1_24CollectiveEpilogueBwdGQAISA_fSD_Li256ELb0ELb1EEENS1_19SingleTileSchedulerILb0ELb0ELb0ELi64EEEEEEEEEvNT_6ParamsE --------------------------
	.section	.nv.constant0._ZN7cutlass13device_kernelIN5flash19enable_sm80_to_sm89INS1_16FlashAttnBwdSm80INS1_25CollectiveMainloopBwdSm80ILi1ELi1EN4cute5tupleIJNS5_1CILi64EEES8_NS7_ILi192EEEEEENS_6half_tEfNS_4arch4Sm80ELb0ELb0ELb0ELb0ELb1ELb0ELb0ELb0ELi2ELi2ELi2ELi2ELb1EEENS1_24CollectiveEpilogueBwdGQAISA_fSD_Li256ELb0ELb1EEENS1_19SingleTileSchedulerILb0ELb0ELb0ELi64EEEEEEEEEvNT_6ParamsE,"a",@progbits
	.sectionflags	@""
	.align	4
.nv.constant0._ZN7cutlass13device_kernelIN5flash19enable_sm80_to_sm89INS1_16FlashAttnBwdSm80INS1_25CollectiveMainloopBwdSm80ILi1ELi1EN4cute5tupleIJNS5_1CILi64EEES8_NS7_ILi192EEEEEENS_6half_tEfNS_4arch4Sm80ELb0ELb0ELb0ELb0ELb1ELb0ELb0ELb0ELi2ELi2ELi2ELi2ELb1EEENS1_24CollectiveEpilogueBwdGQAISA_fSD_Li256ELb0ELb1EEENS1_19SingleTileSchedulerILb0ELb0ELb0ELi64EEEEEEEEEvNT_6ParamsE:
	.zero		984


//--------------------- .nv.constant0._ZN7cutlass13device_kernelIN5flash19enable_sm80_to_sm89INS1_16FlashAttnBwdSm80INS1_25CollectiveMainloopBwdSm80ILi1ELi1EN4cute5tupleIJNS5_1CILi64EEES8_NS7_ILi192EEEEEENS_6half_tEfNS_4arch4Sm80ELb0ELb0ELb0ELb1ELb0ELb0ELb0ELb0ELi2ELi2ELi2ELi2ELb1EEENS1_21CollectiveEpilogueBwdISA_SB_SD_Li256ELb1ELb0ELi4EEENS1_19SingleTileSchedulerILb1ELb0ELb0ELi64EEEEEEEEEvNT_6ParamsE --------------------------
	.section	.nv.constant0._ZN7cutlass13device_kernelIN5flash19enable_sm80_to_sm89INS1_16FlashAttnBwdSm80INS1_25CollectiveMainloopBwdSm80ILi1ELi1EN4cute5tupleIJNS5_1CILi64EEES8_NS7_ILi192EEEEEENS_6half_tEfNS_4arch4Sm80ELb0ELb0ELb0ELb1ELb0ELb0ELb0ELb0ELi2ELi2ELi2ELi2ELb1EEENS1_21CollectiveEpilogueBwdISA_SB_SD_Li256ELb1ELb0ELi4EEENS1_19SingleTileSchedulerILb1ELb0ELb0ELi64EEEEEEEEEvNT_6ParamsE,"a",@progbits
	.sectionflags	@""
	.align	4
.nv.constant0._ZN7cutlass13device_kernelIN5flash19enable_sm80_to_sm89INS1_16FlashAttnBwdSm80INS1_25CollectiveMainloopBwdSm80ILi1ELi1EN4cute5tupleIJNS5_1CILi64EEES8_NS7_ILi192EEEEEENS_6half_tEfNS_4arch4Sm80ELb0ELb0ELb0ELb1ELb0ELb0ELb0ELb0ELi2ELi2ELi2ELi2ELb1EEENS1_21CollectiveEpilogueBwdISA_SB_SD_Li256ELb1ELb0ELi4EEENS1_19SingleTileSchedulerILb1ELb0ELb0ELi64EEEEEEEEEvNT_6ParamsE:
	.zero		976


//--------------------- .nv.constant0._ZN7cutlass13device_kernelIN5flash19enable_sm80_to_sm89INS1_16FlashAttnBwdSm80INS1_25CollectiveMainloopBwdSm80ILi1ELi1EN4cute5tupleIJNS5_1CILi64EEES8_NS7_ILi192EEEEEENS_6half_tEfNS_4arch4Sm80ELb0ELb0ELb0ELb1ELb1ELb0ELb0ELb0ELi2ELi2ELi2ELi2ELb1EEENS1_21CollectiveEpilogueBwdISA_SB_SD_Li256ELb1ELb0ELi4EEENS1_19SingleTileSchedulerILb1ELb0ELb0ELi64EEEEEEEEEvNT_6ParamsE --------------------------
	.section	.nv.constant0._ZN7cutlass13device_kernelIN5flash19enable_sm80_to_sm89INS1_16FlashAttnBwdSm80INS1_25CollectiveMainloopBwdSm80ILi1ELi1EN4cute5tupleIJNS5_1CILi64EEES8_NS7_ILi192EEEEEENS_6half_tEfNS_4arch4Sm80ELb0ELb0ELb0ELb1ELb1ELb0ELb0ELb0ELi2ELi2ELi2ELi2ELb1EEENS1_21CollectiveEpilogueBwdISA_SB_SD_Li256ELb1ELb0ELi4EEENS1_19SingleTileSchedulerILb1ELb0ELb0ELi64EEEEEEEEEvNT_6ParamsE,"a",@progbits
	.sectionflags	@""
	.align	4
.nv.constant0._ZN7cutlass13device_kernelIN5flash19enable_sm80_to_sm89INS1_16FlashAttnBwdSm80INS1_25CollectiveMainloopBwdSm80ILi1ELi1EN4cute5tupleIJNS5_1CILi64EEES8_NS7_ILi192EEEEEENS_6half_tEfNS_4arch4Sm80ELb0ELb0ELb0ELb1ELb1ELb0ELb0ELb0ELi2ELi2ELi2ELi2ELb1EEENS1_21CollectiveEpilogueBwdISA_SB_SD_Li256ELb1ELb0ELi4EEENS1_19SingleTileSchedulerILb1ELb0ELb0ELi64EEEEEEEEEvNT_6ParamsE:
	.zero		976


//--------------------- .nv.constant0._ZN7cutlass13device_kernelIN5flash19enable_sm80_to_sm89INS1_16FlashAttnBwdSm80INS1_25CollectiveMainloopBwdSm80ILi1ELi1EN4cute5tupleIJNS5_1CILi64EEES8_NS7_ILi192EEEEEENS_6half_tEfNS_4arch4Sm80ELb0ELb0ELb0ELb1ELb0ELb0ELb0ELb0ELi2ELi2ELi2ELi2ELb1EEENS1_24CollectiveEpilogueBwdGQAISA_fSD_Li256ELb1ELb0EEENS1_19SingleTileSchedulerILb1ELb0ELb0ELi64EEEEEEEEEvNT_6ParamsE --------------------------
	.section	.nv.constant0._ZN7cutlass13device_kernelIN5flash19enable_sm80_to_sm89INS1_16FlashAttnBwdSm80INS1_25CollectiveMainloopBwdSm80ILi1ELi1EN4cute5tupleIJNS5_1CILi64EEES8_NS7_ILi192EEEEEENS_6half_tEfNS_4arch4Sm80ELb0ELb0ELb0ELb1ELb0ELb0ELb0ELb0ELi2ELi2ELi2ELi2ELb1EEENS1_24CollectiveEpilogueBwdGQAISA_fSD_Li256ELb1ELb0EEENS1_19SingleTileSchedulerILb1ELb0ELb0ELi64EEEEEEEEEvNT_6ParamsE,"a",@progbits
	.sectionflags	@""
	.align	4
.nv.constant0._ZN7cutlass13device_kernelIN5flash19enable_sm80_to_sm89INS1_16FlashAttnBwdSm80INS1_25CollectiveMainloopBwdSm80ILi1ELi1EN4cute5tupleIJNS5_1CILi64EEES8_NS7_ILi192EEEEEENS_6half_tEfNS_4arch4Sm80ELb0ELb0ELb0ELb1ELb0ELb0ELb0ELb0ELi2ELi2ELi2ELi2ELb1EEENS1_24CollectiveEpilogueBwdGQAISA_fSD_Li256ELb1ELb0EEENS1_19SingleTileSchedulerILb1ELb0ELb0ELi64EEEEEEEEEvNT_6ParamsE:
	.zero		984


//--------------------- .nv.constant0._ZN7cutlass13device_kernelIN5flash19enable_sm80_to_sm89INS1_16FlashAttnBwdSm80INS1_25CollectiveMainloopBwdSm80ILi1ELi1EN4cute5tupleIJNS5_1CILi64EEES8_NS7_ILi192EEEEEENS_6half_tEfNS_4arch4Sm80ELb0ELb0ELb0ELb1ELb1ELb0ELb0ELb0ELi2ELi2ELi2ELi2ELb1EEENS1_24CollectiveEpilogueBwdGQAISA_fSD_Li256ELb1ELb1EEENS1_19SingleTileSchedulerILb1ELb0ELb0ELi64EEEEEEEEEvNT_6ParamsE --------------------------
	.section	.nv.constant0._ZN7cutlass13device_kernelIN5flash19enable_sm80_to_sm89INS1_16FlashAttnBwdSm80INS1_25CollectiveMainloopBwdSm80ILi1ELi1EN4cute5tupleIJNS5_1CILi64EEES8_NS7_ILi192EEEEEENS_6half_tEfNS_4arch4Sm80ELb0ELb0ELb0ELb1ELb1ELb0ELb0ELb0ELi2ELi2ELi2ELi2ELb1EEENS1_24CollectiveEpilogueBwdGQAISA_fSD_Li256ELb1ELb1EEENS1_19SingleTileSchedulerILb1ELb0ELb0ELi64EEEEEEEEEvNT_6ParamsE,"a",@progbits
	.sectionflags	@""
	.align	4
.nv.constant0._ZN7cutlass13device_kernelIN5flash19enable_sm80_to_sm89INS1_16FlashAttnBwdSm80INS1_25CollectiveMainloopBwdSm80ILi1ELi1EN4cute5tupleIJNS5_1CILi64EEES8_NS7_ILi192EEEEEENS_6half_tEfNS_4arch4Sm80ELb0ELb0ELb0ELb1ELb1ELb0ELb0ELb0ELi2ELi2ELi2ELi2ELb1EEENS1_24CollectiveEpilogueBwdGQAISA_fSD_Li256ELb1ELb1EEENS1_19SingleTileSchedulerILb1ELb0ELb0ELi64EEEEEEEEEvNT_6ParamsE:
	.zero		984


//--------------------- .nv.constant0._ZN7cutlass13device_kernelIN5flash19enable_sm80_to_sm89INS1_16FlashAttnBwdSm80INS1_25CollectiveMainloopBwdSm80ILi1ELi1EN4cute5tupleIJNS5_1CILi64EEES8_NS7_ILi192EEEEEENS_6half_tEfNS_4arch4Sm80ELb0ELb1ELb0ELb0ELb0ELb0ELb0ELb0ELi2ELi2ELi2ELi2ELb1EEENS1_21CollectiveEpilogueBwdISA_SB_SD_Li256ELb0ELb0ELi4EEENS1_19SingleTileSchedulerILb0ELb0ELb0ELi64EEEEEEEEEvNT_6ParamsE --------------------------
	.section	.nv.constant0._ZN7cutlass13device_kernelIN5flash19enable_sm80_to_sm89INS1_16FlashAttnBwdSm80INS1_25CollectiveMainloopBwdSm80ILi1ELi1EN4cute5tupleIJNS5_1CILi64EEES8_NS7_ILi192EEEEEENS_6half_tEfNS_4arch4Sm80ELb0ELb1ELb0ELb0ELb0ELb0ELb0ELb0ELi2ELi2ELi2ELi2ELb1EEENS1_21CollectiveEpilogueBwdISA_SB_SD_Li256ELb0ELb0ELi4EEENS1_19SingleTileSchedulerILb0ELb0ELb0ELi64EEEEEEEEEvNT_6ParamsE,"a",@progbits
	.sectionflags	@""
	.align	4
.nv.constant0._ZN7cutlass13device_kernelIN5flash19enable_sm80_to_sm89INS1_16FlashAttnBwdSm80INS1_25CollectiveMainloopBwdSm80ILi1ELi1EN4cute5tupleIJNS5_1CILi64EEES8_NS7_ILi192EEEEEENS_6half_tEfNS_4arch4Sm80ELb0ELb1ELb0ELb0ELb0ELb0ELb0ELb0ELi2ELi2ELi2ELi2ELb1EEENS1_21CollectiveEpilogueBwdISA_SB_SD_Li256ELb0ELb0ELi4EEENS1_19SingleTileSchedulerILb0ELb0ELb0ELi64EEEEEEEEEvNT_6ParamsE:
	.zero		976


//--------------------- .nv.constant0._ZN7cutlass13device_kernelIN5flash19enable_sm80_to_sm89INS1_16FlashAttnBwdSm80INS1_25CollectiveMainloopBwdSm80ILi1ELi1EN4cute5tupleIJNS5_1CILi64EEES8_NS7_ILi192EEEEEENS_6half_tEfNS_4arch4Sm80ELb0ELb1ELb0ELb0ELb1ELb0ELb0ELb0ELi2ELi2ELi2ELi2ELb1EEENS1_21CollectiveEpilogueBwdISA_SB_SD_Li256ELb0ELb0ELi4EEENS1_19SingleTileSchedulerILb0ELb0ELb0ELi64EEEEEEEEEvNT_6ParamsE --------------------------
	.section	.nv.constant0._ZN7cutlass13device_kernelIN5flash19enable_sm80_to_sm89INS1_16FlashAttnBwdSm80INS1_25CollectiveMainloopBwdSm80ILi1ELi1EN4cute5tupleIJNS5_1CILi64EEES8_NS7_ILi192EEEEEENS_6half_tEfNS_4arch4Sm80ELb0ELb1ELb0ELb0ELb1ELb0ELb0ELb0ELi2ELi2ELi2ELi2ELb1EEENS1_21CollectiveEpilogueBwdISA_SB_SD_Li256ELb0ELb0ELi4EEENS1_19SingleTileSchedulerILb0ELb0ELb0ELi64EEEEEEEEEvNT_6ParamsE,"a",@progbits
	.sectionflags	@""
	.align	4
.nv.constant0._ZN7cutlass13device_kernelIN5flash19enable_sm80_to_sm89INS1_16FlashAttnBwdSm80INS1_25CollectiveMainloopBwdSm80ILi1ELi1EN4cute5tupleIJNS5_1CILi64EEES8_NS7_ILi192EEEEEENS_6half_tEfNS_4arch4Sm80ELb0ELb1ELb0ELb0ELb1ELb0ELb0ELb0ELi2ELi2ELi2ELi2ELb1EEENS1_21CollectiveEpilogueBwdISA_SB_SD_Li256ELb0ELb0ELi4EEENS1_19SingleTileSchedulerILb0ELb0ELb0ELi64EEEEEEEEEvNT_6ParamsE:
	.zero		976


//--------------------- .nv.constant0._ZN7cutlass13device_kernelIN5flash19enable_sm80_to_sm89INS1_16FlashAttnBwdSm80INS1_25CollectiveMainloopBwdSm80ILi1ELi1EN4cute5tupleIJNS5_1CILi64EEES8_NS7_ILi192EEEEEENS_6half_tEfNS_4arch4Sm80ELb0ELb1ELb0ELb0ELb0ELb0ELb0ELb0ELi2ELi2ELi2ELi2ELb1EEENS1_24CollectiveEpilogueBwdGQAISA_fSD_Li256ELb0ELb0EEENS1_19SingleTileSchedulerILb0ELb0ELb0ELi64EEEEEEEEEvNT_6ParamsE --------------------------
	.section	.nv.constant0._ZN7cutlass13device_kernelIN5flash19enable_sm80_to_sm89INS1_16FlashAttnBwdSm80INS1_25CollectiveMainloopBwdSm80ILi1ELi1EN4cute5tupleIJNS5_1CILi64EEES8_NS7_ILi192EEEEEENS_6half_tEfNS_4arch4Sm80ELb0ELb1ELb0ELb0ELb0ELb0ELb0ELb0ELi2ELi2ELi2ELi2ELb1EEENS1_24CollectiveEpilogueBwdGQAISA_fSD_Li256ELb0ELb0EEENS1_19SingleTileSchedulerILb0ELb0ELb0ELi64EEEEEEEEEvNT_6ParamsE,"a",@progbits
	.sectionflags	@""
	.align	4
.nv.constant0._ZN7cutlass13device_kernelIN5flash19enable_sm80_to_sm89INS1_16FlashAttnBwdSm80INS1_25CollectiveMainloopBwdSm80ILi1ELi1EN4cute5tupleIJNS5_1CILi64EEES8_NS7_ILi192EEEEEENS_6half_tEfNS_4arch4Sm80ELb0ELb1ELb0ELb0ELb0ELb0ELb0ELb0ELi2ELi2ELi2ELi2ELb1EEENS1_24CollectiveEpilogueBwdGQAISA_fSD_Li256ELb0ELb0EEENS1_19SingleTileSchedulerILb0ELb0ELb0ELi64EEEEEEEEEvNT_6ParamsE:
	.zero		984


//--------------------- .nv.constant0._ZN7cutlass13device_kernelIN5flash19enable_sm80_to_sm89INS1_16FlashAttnBwdSm80INS1_25CollectiveMainloopBwdSm80ILi1ELi1EN4cute5tupleIJNS5_1CILi64EEES8_NS7_ILi192EEEEEENS_6half_tEfNS_4arch4Sm80ELb0ELb1ELb0ELb0ELb1ELb0ELb0ELb0ELi2ELi2ELi2ELi2ELb1EEENS1_24CollectiveEpilogueBwdGQAISA_fSD_Li256ELb0ELb1EEENS1_19SingleTileSchedulerILb0ELb0ELb0ELi64EEEEEEEEEvNT_6ParamsE --------------------------
	.section	.nv.constant0._ZN7cutlass13device_kernelIN5flash19enable_sm80_to_sm89INS1_16FlashAttnBwdSm80INS1_25CollectiveMainloopBwdSm80ILi1ELi1EN4cute5tupleIJNS5_1CILi64EEES8_NS7_ILi192EEEEEENS_6half_tEfNS_4arch4Sm80ELb0ELb1ELb0ELb0ELb1ELb0ELb0ELb0ELi2ELi2ELi2ELi2ELb1EEENS1_24CollectiveEpilogueBwdGQAISA_fSD_Li256ELb0ELb1EEENS1_19SingleTileSchedulerILb0ELb0ELb0ELi64EEEEEEEEEvNT_6ParamsE,"a",@progbits
	.sectionflags	@""
	.align	4
.nv.constant0._ZN7cutlass13device_kernelIN5flash19enable_sm80_to_sm89INS1_16FlashAttnBwdSm80INS1_25CollectiveMainloopBwdSm80ILi1ELi1EN4cute5tupleIJNS5_1CILi64EEES8_NS7_ILi192EEEEEENS_6half_tEfNS_4arch4Sm80ELb0ELb1ELb0ELb0ELb1ELb0ELb0ELb0ELi2ELi2ELi2ELi2ELb1EEENS1_24CollectiveEpilogueBwdGQAISA_fSD_Li256ELb0ELb1EEENS1_19SingleTileSchedulerILb0ELb0ELb0ELi64EEEEEEEEEvNT_6ParamsE:
	.zero		984


//--------------------- .nv.constant0._ZN7cutlass13device_kernelIN5flash19enable_sm80_to_sm89INS1_16FlashAttnBwdSm80INS1_25CollectiveMainloopBwdSm80ILi1ELi1EN4cute5tupleIJNS5_1CILi64EEES8_NS7_ILi192EEEEEENS_6half_tEfNS_4arch4Sm80ELb0ELb1ELb0ELb1ELb0ELb0ELb0ELb0ELi2ELi2ELi2ELi2ELb1EEENS1_21CollectiveEpilogueBwdISA_SB_SD_Li256ELb1ELb0ELi4EEENS1_19SingleTileSchedulerILb1ELb0ELb0ELi64EEEEEEEEEvNT_6ParamsE --------------------------
	.section	.nv.constant0._ZN7cutlass13device_kernelIN5flash19enable_sm80_to_sm89INS1_16FlashAttnBwdSm80INS1_25CollectiveMainloopBwdSm80ILi1ELi1EN4cute5tupleIJNS5_1CILi64EEES8_NS7_ILi192EEEEEENS_6half_tEfNS_4arch4Sm80ELb0ELb1ELb0ELb1ELb0ELb0ELb0ELb0ELi2ELi2ELi2ELi2ELb1EEENS1_21CollectiveEpilogueBwdISA_SB_SD_Li256ELb1ELb0ELi4EEENS1_19SingleTileSchedulerILb1ELb0ELb0ELi64EEEEEEEEEvNT_6ParamsE,"a",@progbits
	.sectionflags	@""
	.align	4
.nv.constant0._ZN7cutlass13device_kernelIN5flash19enable_sm80_to_sm89INS1_16FlashAttnBwdSm80INS1_25CollectiveMainloopBwdSm80ILi1ELi1EN4cute5tupleIJNS5_1CILi64EEES8_NS7_ILi192EEEEEENS_6half_tEfNS_4arch4Sm80ELb0ELb1ELb0ELb1ELb0ELb0ELb0ELb0ELi2ELi2ELi2ELi2ELb1EEENS1_21CollectiveEpilogueBwdISA_SB_SD_Li256ELb1ELb0ELi4EEENS1_19SingleTileSchedulerILb1ELb0ELb0ELi64EEEEEEEEEvNT_6ParamsE:
	.zero		976


//--------------------- .nv.constant0._ZN7cutlass13device_kernelIN5flash19enable_sm80_to_sm89INS1_16FlashAttnBwdSm80INS1_25CollectiveMainloopBwdSm80ILi1ELi1EN4cute5tupleIJNS5_1CILi64EEES8_NS7_ILi192EEEEEENS_6half_tEfNS_4arch4Sm80ELb0ELb1ELb0ELb1ELb1ELb0ELb0ELb0ELi2ELi2ELi2ELi2ELb1EEENS1_21CollectiveEpilogueBwdISA_SB_SD_Li256ELb1ELb0ELi4EEENS1_19SingleTileSchedulerILb1ELb0ELb0ELi64EEEEEEEEEvNT_6ParamsE --------------------------
	.section	.nv.constant0._ZN7cutlass13device_kernelIN5flash19enable_sm80_to_sm89INS1_16FlashAttnBwdSm80INS1_25CollectiveMainloopBwdSm80ILi1ELi1EN4cute5tupleIJNS5_1CILi64EEES8_NS7_ILi192EEEEEENS_6half_tEfNS_4arch4Sm80ELb0ELb1ELb0ELb1ELb1ELb0ELb0ELb0ELi2ELi2ELi2ELi2ELb1EEENS1_21CollectiveEpilogueBwdISA_SB_SD_Li256ELb1ELb0ELi4EEENS1_19SingleTileSchedulerILb1ELb0ELb0ELi64EEEEEEEEEvNT_6ParamsE,"a",@progbits
	.sectionflags	@""
	.align	4
.nv.constant0._ZN7cutlass13device_kernelIN5flash19enable_sm80_to_sm89INS1_16FlashAttnBwdSm80INS1_25CollectiveMainloopBwdSm80ILi1ELi1EN4cute5tupleIJNS5_1CILi64EEES8_NS7_ILi192EEEEEENS_6half_tEfNS_4arch4Sm80ELb0ELb1ELb0ELb1ELb1ELb0ELb0ELb0ELi2ELi2ELi2ELi2ELb1EEENS1_21CollectiveEpilogueBwdISA_SB_SD_Li256ELb1ELb0ELi4EEENS1_19SingleTileSchedulerILb1ELb0ELb0ELi64EEEEEEEEEvNT_6ParamsE:
	.zero		976


//--------------------- .nv.constant0._ZN7cutlass13device_kernelIN5flash19enable_sm80_to_sm89INS1_16FlashAttnBwdSm80INS1_25CollectiveMainloopBwdSm80ILi1ELi1EN4cute5tupleIJNS5_1CILi64EEES8_NS7_ILi192EEEEEENS_6half_tEfNS_4arch4Sm80ELb0ELb1ELb0ELb1ELb0ELb0ELb0ELb0ELi2ELi2ELi2ELi2ELb1EEENS1_24CollectiveEpilogueBwdGQAISA_fSD_Li256ELb1ELb0EEENS1_19SingleTileSchedulerILb1ELb0ELb0ELi64EEEEEEEEEvNT_6ParamsE --------------------------
	.section	.nv.constant0._ZN7cutlass13device_kernelIN5flash19enable_sm80_to_sm89INS1_16FlashAttnBwdSm80INS1_25CollectiveMainloopBwdSm80ILi1ELi1EN4cute5tupleIJNS5_1CILi64EEES8_NS7_ILi192EEEEEENS_6half_tEfNS_4arch4Sm80ELb0ELb1ELb0ELb1ELb0ELb0ELb0ELb0ELi2ELi2ELi2ELi2ELb1EEENS1_24CollectiveEpilogueBwdGQAISA_fSD_Li256ELb1ELb0EEENS1_19SingleTileSchedulerILb1ELb0ELb0ELi64EEEEEEEEEvNT_6ParamsE,"a",@progbits
	.sectionflags	@""
	.align	4
.nv.constant0._ZN7cutlass13device_kernelIN5flash19enable_sm80_to_sm89INS1_16FlashAttnBwdSm80INS1_25CollectiveMainloopBwdSm80ILi1ELi1EN4cute5tupleIJNS5_1CILi64EEES8_NS7_ILi192EEEEEENS_6half_tEfNS_4arch4Sm80ELb0ELb1ELb0ELb1ELb0ELb0ELb0ELb0ELi2ELi2ELi2ELi2ELb1EEENS1_24CollectiveEpilogueBwdGQAISA_fSD_Li256ELb1ELb0EEENS1_19SingleTileSchedulerILb1ELb0ELb0ELi64EEEEEEEEEvNT_6ParamsE:
	.zero		984


//--------------------- .nv.constant0._ZN7cutlass13device_kernelIN5flash19enable_sm80_to_sm89INS1_16FlashAttnBwdSm80INS1_25CollectiveMainloopBwdSm80ILi1ELi1EN4cute5tupleIJNS5_1CILi64EEES8_NS7_ILi192EEEEEENS_6half_tEfNS_4arch4Sm80ELb0ELb1ELb0ELb1ELb1ELb0ELb0ELb0ELi2ELi2ELi2ELi2ELb1EEENS1_24CollectiveEpilogueBwdGQAISA_fSD_Li256ELb1ELb1EEENS1_19SingleTileSchedulerILb1ELb0ELb0ELi64EEEEEEEEEvNT_6ParamsE --------------------------
	.section	.nv.constant0._ZN7cutlass13device_kernelIN5flash19enable_sm80_to_sm89INS1_16FlashAttnBwdSm80INS1_25CollectiveMainloopBwdSm80ILi1ELi1EN4cute5tupleIJNS5_1CILi64EEES8_NS7_ILi192EEEEEENS_6half_tEfNS_4arch4Sm80ELb0ELb1ELb0ELb1ELb1ELb0ELb0ELb0ELi2ELi2ELi2ELi2ELb1EEENS1_24CollectiveEpilogueBwdGQAISA_fSD_Li256ELb1ELb1EEENS1_19SingleTileSchedulerILb1ELb0ELb0ELi64EEEEEEEEEvNT_6ParamsE,"a",@progbits
	.sectionflags	@""
	.align	4
.nv.constant0._ZN7cutlass13device_kernelIN5flash19enable_sm80_to_sm89INS1_16FlashAttnBwdSm80INS1_25CollectiveMainloopBwdSm80ILi1ELi1EN4cute5tupleIJNS5_1CILi64EEES8_NS7_ILi192EEEEEENS_6half_tEfNS_4arch4Sm80ELb0ELb1ELb0ELb1ELb1ELb0ELb0ELb0ELi2ELi2ELi2ELi2ELb1EEENS1_24CollectiveEpilogueBwdGQAISA_fSD_Li256ELb1ELb1EEENS1_19SingleTileSchedulerILb1ELb0ELb0ELi64EEEEEEEEEvNT_6ParamsE:
	.zero		984


//--------------------- .nv.constant0._ZN7cutlass13device_kernelIN5flash19enable_sm80_to_sm89INS1_16FlashAttnBwdSm80INS1_25CollectiveMainloopBwdSm80ILi1ELi1EN4cute5tupleIJNS5_1CILi64EEES8_NS7_ILi192EEEEEENS_6half_tEfNS_4arch4Sm80ELb1ELb0ELb0ELb0ELb0ELb0ELb0ELb0ELi2ELi2ELi2ELi2ELb1EEENS1_21CollectiveEpilogueBwdISA_SB_SD_Li256ELb0ELb0ELi4EEENS1_25SingleTileBwdLPTSchedulerILb0ELi64ELb0EEEEEEEEEvNT_6ParamsE --------------------------
	.section	.nv.constant0._ZN7cutlass13device_kernelIN5flash19enable_sm80_to_sm89INS1_16FlashAttnBwdSm80INS1_25CollectiveMainloopBwdSm80ILi1ELi1EN4cute5tupleIJNS5_1CILi64EEES8_NS7_ILi192EEEEEENS_6half_tEfNS_4arch4Sm80ELb1ELb0ELb0ELb0ELb0ELb0ELb0ELb0ELi2ELi2ELi2ELi2ELb1EEENS1_21CollectiveEpilogueBwdISA_SB_SD_Li256ELb0ELb0ELi4EEENS1_25SingleTileBwdLPTSchedulerILb0ELi64ELb0EEEEEEEEEvNT_6ParamsE,"a",@progbits
	.sectionflags	@""
	.align	4
.nv.constant0._ZN7cutlass13device_kernelIN5flash19enable_sm80_to_sm89INS1_16FlashAttnBwdSm80INS1_25CollectiveMainloopBwdSm80ILi1ELi1EN4cute5tupleIJNS5_1CILi64EEES8_NS7_ILi192EEEEEENS_6half_tEfNS_4arch4Sm80ELb1ELb0ELb0ELb0ELb0ELb0ELb0ELb0ELi2ELi2ELi2ELi2ELb1EEENS1_21CollectiveEpilogueBwdISA_SB_SD_Li256ELb0ELb0ELi4EEENS1_25SingleTileBwdLPTSchedulerILb0ELi64ELb0EEEEEEEEEvNT_6ParamsE:
	.zero		1000


//--------------------- .nv.constant0._ZN7cutlass13device_kernelIN5flash19enable_sm80_to_sm89INS1_16FlashAttnBwdSm80INS1_25CollectiveMainloopBwdSm80ILi1ELi1EN4cute5tupleIJNS5_1CILi64EEES8_NS7_ILi192EEEEEENS_6half_tEfNS_4arch4Sm80ELb1ELb0ELb0ELb0ELb1ELb0ELb0ELb0ELi2ELi2ELi2ELi2ELb1EEENS1_21CollectiveEpilogueBwdISA_SB_SD_Li256ELb0ELb0ELi4EEENS1_25SingleTileBwdLPTSchedulerILb0ELi64ELb1EEEEEEEEEvNT_6ParamsE --------------------------
	.section	.nv.constant0._ZN7cutlass13device_kernelIN5flash19enable_sm80_to_sm89INS1_16FlashAttnBwdSm80INS1_25CollectiveMainloopBwdSm80ILi1ELi1EN4cute5tupleIJNS5_1CILi64EEES8_NS7_ILi192EEEEEENS_6half_tEfNS_4arch4Sm80ELb1ELb0ELb0ELb0ELb1ELb0ELb0ELb0ELi2ELi2ELi2ELi2ELb1EEENS1_21CollectiveEpilogueBwdISA_SB_SD_Li256ELb0ELb0ELi4EEENS1_25SingleTileBwdLPTSchedulerILb0ELi64ELb1EEEEEEEEEvNT_6ParamsE,"a",@progbits
	.sectionflags	@""
	.align	4
.nv.constant0._ZN7cutlass13device_kernelIN5flash19enable_sm80_to_sm89INS1_16FlashAttnBwdSm80INS1_25CollectiveMainloopBwdSm80ILi1ELi1EN4cute5tupleIJNS5_1CILi64EEES8_NS7_ILi192EEEEEENS_6half_tEfNS_4arch4Sm80ELb1ELb0ELb0ELb0ELb1ELb0ELb0ELb0ELi2ELi2ELi2ELi2ELb1EEENS1_21CollectiveEpilogueBwdISA_SB_SD_Li256ELb0ELb0ELi4EEENS1_25SingleTileBwdLPTSchedulerILb0ELi64ELb1EEEEEEEEEvNT_6ParamsE:
	.zero		1000


//--------------------- .nv.constant0._ZN7cutlass13device_kernelIN5flash19enable_sm80_to_sm89INS1_16FlashAttnBwdSm80INS1_25CollectiveMainloopBwdSm80ILi1ELi1EN4cute5tupleIJNS5_1CILi64EEES8_NS7_ILi192EEEEEENS_6half_tEfNS_4arch4Sm80ELb1ELb0ELb0ELb0ELb0ELb0ELb0ELb0ELi2ELi2ELi2ELi2ELb1EEENS1_24CollectiveEpilogueBwdGQAISA_fSD_Li256ELb0ELb0EEENS1_25SingleTileBwdLPTSchedulerILb0ELi64ELb0EEEEEEEEEvNT_6ParamsE --------------------------
	.section	.nv.constant0._ZN7cutlass13device_kernelIN5flash19enable_sm80_to_sm89INS1_16FlashAttnBwdSm80INS1_25CollectiveMainloopBwdSm80ILi1ELi1EN4cute5tupleIJNS5_1CILi64EEES8_NS7_ILi192EEEEEENS_6half_tEfNS_4arch4Sm80ELb1ELb0ELb0ELb0ELb0ELb0ELb0ELb0ELi2ELi2ELi2ELi2ELb1EEENS1_24CollectiveEpilogueBwdGQAISA_fSD_Li256ELb0ELb0EEENS1_25SingleTileBwdLPTSchedulerILb0ELi64ELb0EEEEEEEEEvNT_6ParamsE,"a",@progbits
	.sectionflags	@""
	.align	4
.nv.constant0._ZN7cutlass13device_kernelIN5flash19enable_sm80_to_sm89INS1_16FlashAttnBwdSm80INS1_25CollectiveMainloopBwdSm80ILi1ELi1EN4cute5tupleIJNS5_1CILi64EEES8_NS7_ILi192EEEEEENS_6half_tEfNS_4arch4Sm80ELb1ELb0ELb0ELb0ELb0ELb0ELb0ELb0ELi2ELi2ELi2ELi2ELb1EEENS1_24CollectiveEpilogueBwdGQAISA_fSD_Li256ELb0ELb0EEENS1_25SingleTileBwdLPTSchedulerILb0ELi64ELb0EEEEEEEEEvNT_6ParamsE:
	.zero		1008


//--------------------- .nv.constant0._ZN7cutlass13device_kernelIN5flash19enable_sm80_to_sm89INS1_16FlashAttnBwdSm80INS1_25CollectiveMainloopBwdSm80ILi1ELi1EN4cute5tupleIJNS5_1CILi64EEES8_NS7_ILi192EEEEEENS_6half_tEfNS_4arch4Sm80ELb1ELb0ELb0ELb0ELb1ELb0ELb0ELb0ELi2ELi2ELi2ELi2ELb1EEENS1_24CollectiveEpilogueBwdGQAISA_fSD_Li256ELb0ELb1EEENS1_25SingleTileBwdLPTSchedulerILb0ELi64ELb1EEEEEEEEEvNT_6ParamsE --------------------------
	.section	.nv.constant0._ZN7cutlass13device_kernelIN5flash19enable_sm80_to_sm89INS1_16FlashAttnBwdSm80INS1_25CollectiveMainloopBwdSm80ILi1ELi1EN4cute5tupleIJNS5_1CILi64EEES8_NS7_ILi192EEEEEENS_6half_tEfNS_4arch4Sm80ELb1ELb0ELb0ELb0ELb1ELb0ELb0ELb0ELi2ELi2ELi2ELi2ELb1EEENS1_24CollectiveEpilogueBwdGQAISA_fSD_Li256ELb0ELb1EEENS1_25SingleTileBwdLPTSchedulerILb0ELi64ELb1EEEEEEEEEvNT_6ParamsE,"a",@progbits
	.sectionflags	@""
	.align	4
.nv.constant0._ZN7cutlass13device_kernelIN5flash19enable_sm80_to_sm89INS1_16FlashAttnBwdSm80INS1_25CollectiveMainloopBwdSm80ILi1ELi1EN4cute5tupleIJNS5_1CILi64EEES8_NS7_ILi192EEEEEENS_6half_tEfNS_4arch4Sm80ELb1ELb0ELb0ELb0ELb1ELb0ELb0ELb0ELi2ELi2ELi2ELi2ELb1EEENS1_24CollectiveEpilogueBwdGQAISA_fSD_Li256ELb0ELb1EEENS1_25SingleTileBwdLPTSchedulerILb0ELi64ELb1EEEEEEEEEvNT_6ParamsE:
	.zero		1008


//--------------------- .nv.constant0._ZN7cutlass13device_kernelIN5flash19enable_sm80_to_sm89INS1_16FlashAttnBwdSm80INS1_25CollectiveMainloopBwdSm80ILi1ELi1EN4cute5tupleIJNS5_1CILi64EEES8_NS7_ILi192EEEEEENS_6half_tEfNS_4arch4Sm80ELb1ELb0ELb0ELb1ELb0ELb0ELb0ELb0ELi2ELi2ELi2ELi2ELb1EEENS1_21CollectiveEpilogueBwdISA_SB_SD_Li256ELb1ELb0ELi4EEENS1_25SingleTileBwdLPTSchedulerILb1ELi64ELb0EEEEEEEEEvNT_6ParamsE --------------------------
	.section	.nv.constant0._ZN7cutlass13device_kernelIN5flash19enable_sm80_to_sm89INS1_16FlashAttnBwdSm80INS1_25CollectiveMainloopBwdSm80ILi1ELi1EN4cute5tupleIJNS5_1CILi64EEES8_NS7_ILi192EEEEEENS_6half_tEfNS_4arch4Sm80ELb1ELb0ELb0ELb1ELb0ELb0ELb0ELb0ELi2ELi2ELi2ELi2ELb1EEENS1_21CollectiveEpilogueBwdISA_SB_SD_Li256ELb1ELb0ELi4EEENS1_25SingleTileBwdLPTSchedulerILb1ELi64ELb0EEEEEEEEEvNT_6ParamsE,"a",@progbits
	.sectionflags	@""
	.align	4
.nv.constant0._ZN7cutlass13device_kernelIN5flash19enable_sm80_to_sm89INS1_16FlashAttnBwdSm80INS1_25CollectiveMainloopBwdSm80ILi1ELi1EN4cute5tupleIJNS5_1CILi64EEES8_NS7_ILi192EEEEEENS_6half_tEfNS_4arch4Sm80ELb1ELb0ELb0ELb1ELb0ELb0ELb0ELb0ELi2ELi2ELi2ELi2ELb1EEENS1_21CollectiveEpilogueBwdISA_SB_SD_Li256ELb1ELb0ELi4EEENS1_25SingleTileBwdLPTSchedulerILb1ELi64ELb0EEEEEEEEEvNT_6ParamsE:
	.zero		1000


//--------------------- .nv.constant0._ZN7cutlass13device_kernelIN5flash19enable_sm80_to_sm89INS1_16FlashAttnBwdSm80INS1_25CollectiveMainloopBwdSm80ILi1ELi1EN4cute5tupleIJNS5_1CILi64EEES8_NS7_ILi192EEEEEENS_6half_tEfNS_4arch4Sm80ELb1ELb0ELb0ELb1ELb1ELb0ELb0ELb0ELi2ELi2ELi2ELi2ELb1EEENS1_21CollectiveEpilogueBwdISA_SB_SD_Li256ELb1ELb0ELi4EEENS1_25SingleTileBwdLPTSchedulerILb1ELi64ELb1EEEEEEEEEvNT_6ParamsE --------------------------
	.section	.nv.constant0._ZN7cutlass13device_kernelIN5flash19enable_sm80_to_sm89INS1_16FlashAttnBwdSm80INS1_25CollectiveMainloopBwdSm80ILi1ELi1EN4cute5tupleIJNS5_1CILi64EEES8_NS7_ILi192EEEEEENS_6half_tEfNS_4arch4Sm80ELb1ELb0ELb0ELb1ELb1ELb0ELb0ELb0ELi2ELi2ELi2ELi2ELb1EEENS1_21CollectiveEpilogueBwdISA_SB_SD_Li256ELb1ELb0ELi4EEENS1_25SingleTileBwdLPTSchedulerILb1ELi64ELb1EEEEEEEEEvNT_6ParamsE,"a",@progbits
	.sectionflags	@""
	.align	4
.nv.constant0._ZN7cutlass13device_kernelIN5flash19enable_sm80_to_sm89INS1_16FlashAttnBwdSm80INS1_25CollectiveMainloopBwdSm80ILi1ELi1EN4cute5tupleIJNS5_1CILi64EEES8_NS7_ILi192EEEEEENS_6half_tEfNS_4arch4Sm80ELb1ELb0ELb0ELb1ELb1ELb0ELb0ELb0ELi2ELi2ELi2ELi2ELb1EEENS1_21CollectiveEpilogueBwdISA_SB_SD_Li256ELb1ELb0ELi4EEENS1_25SingleTileBwdLPTSchedulerILb1ELi64ELb1EEEEEEEEEvNT_6ParamsE:
	.zero		1000


//--------------------- .nv.constant0._ZN7cutlass13device_kernelIN5flash19enable_sm80_to_sm89INS1_16FlashAttnBwdSm80INS1_25CollectiveMainloopBwdSm80ILi1ELi1EN4cute5tupleIJNS5_1CILi64EEES8_NS7_ILi192EEEEEENS_6half_tEfNS_4arch4Sm80ELb1ELb0ELb0ELb1ELb0ELb0ELb0ELb0ELi2ELi2ELi2ELi2ELb1EEENS1_24CollectiveEpilogueBwdGQAISA_fSD_Li256ELb1ELb0EEENS1_25SingleTileBwdLPTSchedulerILb1ELi64ELb0EEEEEEEEEvNT_6ParamsE --------------------------
	.section	.nv.constant0._ZN7cutlass13device_kernelIN5flash19enable_sm80_to_sm89INS1_16FlashAttnBwdSm80INS1_25CollectiveMainloopBwdSm80ILi1ELi1EN4cute5tupleIJNS5_1CILi64EEES8_NS7_ILi192EEEEEENS_6half_tEfNS_4arch4Sm80ELb1ELb0ELb0ELb1ELb0ELb0ELb0ELb0ELi2ELi2ELi2ELi2ELb1EEENS1_24CollectiveEpilogueBwdGQAISA_fSD_Li256ELb1ELb0EEENS1_25SingleTileBwdLPTSchedulerILb1ELi64ELb0EEEEEEEEEvNT_6ParamsE,"a",@progbits
	.sectionflags	@""
	.align	4
.nv.constant0._ZN7cutlass13device_kernelIN5flash19enable_sm80_to_sm89INS1_16FlashAttnBwdSm80INS1_25CollectiveMainloopBwdSm80ILi1ELi1EN4cute5tupleIJNS5_1CILi64EEES8_NS7_ILi192EEEEEENS_6half_tEfNS_4arch4Sm80ELb1ELb0ELb0ELb1ELb0ELb0ELb0ELb0ELi2ELi2ELi2ELi2ELb1EEENS1_24CollectiveEpilogueBwdGQAISA_fSD_Li256ELb1ELb0EEENS1_25SingleTileBwdLPTSchedulerILb1ELi64ELb0EEEEEEEEEvNT_6ParamsE:
	.zero		1008


//--------------------- .nv.constant0._ZN7cutlass13device_kernelIN5flash19enable_sm80_to_sm89INS1_16FlashAttnBwdSm80INS1_25CollectiveMainloopBwdSm80ILi1ELi1EN4cute5tupleIJNS5_1CILi64EEES8_NS7_ILi192EEEEEENS_6half_tEfNS_4arch4Sm80ELb1ELb0ELb0ELb1ELb1ELb0ELb0ELb0ELi2ELi2ELi2ELi2ELb1EEENS1_24CollectiveEpilogueBwdGQAISA_fSD_Li256ELb1ELb1EEENS1_25SingleTileBwdLPTSchedulerILb1ELi64ELb1EEEEEEEEEvNT_6ParamsE --------------------------
	.section	.nv.constant0._ZN7cutlass13device_kernelIN5flash19enable_sm80_to_sm89INS1_16FlashAttnBwdSm80INS1_25CollectiveMainloopBwdSm80ILi1ELi1EN4cute5tupleIJNS5_1CILi64EEES8_NS7_ILi192EEEEEENS_6half_tEfNS_4arch4Sm80ELb1ELb0ELb0ELb1ELb1ELb0ELb0ELb0ELi2ELi2ELi2ELi2ELb1EEENS1_24CollectiveEpilogueBwdGQAISA_fSD_Li256ELb1ELb1EEENS1_25SingleTileBwdLPTSchedulerILb1ELi64ELb1EEEEEEEEEvNT_6ParamsE,"a",@progbits
	.sectionflags	@""
	.align	4
.nv.constant0._ZN7cutlass13device_kernelIN5flash19enable_sm80_to_sm89INS1_16FlashAttnBwdSm80INS1_25CollectiveMainloopBwdSm80ILi1ELi1EN4cute5tupleIJNS5_1CILi64EEES8_NS7_ILi192EEEEEENS_6half_tEfNS_4arch4Sm80ELb1ELb0ELb0ELb1ELb1ELb0ELb0ELb0ELi2ELi2ELi2ELi2ELb1EEENS1_24CollectiveEpilogueBwdGQAISA_fSD_Li256ELb1ELb1EEENS1_25SingleTileBwdLPTSchedulerILb1ELi64ELb1EEEEEEEEEvNT_6ParamsE:
	.zero		1008


//--------------------- .nv.constant0._ZN7cutlass13device_kernelIN5flash19enable_sm80_to_sm89INS1_16FlashAttnBwdSm80INS1_25CollectiveMainloopBwdSm80ILi2ELi1EN4cute5tupleIJNS5_1CILi64EEENS7_ILi80EEENS7_ILi192EEEEEENS_6half_tEfNS_4arch4Sm80ELb0ELb0ELb0ELb0ELb0ELb0ELb1ELb0ELi2ELi4ELi2ELi2ELb0EEENS1_21CollectiveEpilogueBwdISB_SC_SE_Li256ELb0ELb1ELi4EEENS1_19SingleTileSchedulerILb0ELb0ELb0ELi80EEEEEEEEEvNT_6ParamsE --------------------------
	.section	.nv.constant0._ZN7cutlass13device_kernelIN5flash19enable_sm80_to_sm89INS1_16FlashAttnBwdSm80INS1_25CollectiveMainloopBwdSm80ILi2ELi1EN4cute5tupleIJNS5_1CILi64EEENS7_ILi80EEENS7_ILi192EEEEEENS_6half_tEfNS_4arch4Sm80ELb0ELb0ELb0ELb0ELb0ELb0ELb1ELb0ELi2ELi4ELi2ELi2ELb0EEENS1_21CollectiveEpilogueBwdISB_SC_SE_Li256ELb0ELb1ELi4EEENS1_19SingleTileSchedulerILb0ELb0ELb0ELi80EEEEEEEEEvNT_6ParamsE,"a",@progbits
	.sectionflags	@""
	.align	4
.nv.constant0._ZN7cutlass13device_kernelIN5flash19enable_sm80_to_sm89INS1_16FlashAttnBwdSm80INS1_25CollectiveMainloopBwdSm80ILi2ELi1EN4cute5tupleIJNS5_1CILi64EEENS7_ILi80EEENS7_ILi192EEEEEENS_6half_tEfNS_4arch4Sm80ELb0ELb0ELb0ELb0ELb0ELb0ELb1ELb0ELi2ELi4ELi2ELi2ELb0EEENS1_21CollectiveEpilogueBwdISB_SC_SE_Li256ELb0ELb1ELi4EEENS1_19SingleTileSchedulerILb0ELb0ELb0ELi80EEEEEEEEEvNT_6ParamsE:
	.zero		976


//--------------------- .nv.constant0._ZN7cutlass13device_kernelIN5flash19enable_sm80_to_sm89INS1_16FlashAttnBwdSm80INS1_25CollectiveMainloopBwdSm80ILi2ELi1EN4cute5tupleIJNS5_1CILi64EEENS7_ILi80EEENS7_ILi192EEEEEENS_6half_tEfNS_4arch4Sm80ELb0ELb0ELb0ELb0ELb1ELb0ELb1ELb0ELi2ELi4ELi2ELi2ELb0EEENS1_21CollectiveEpilogueBwdISB_SC_SE_Li256ELb0ELb1ELi4EEENS1_19SingleTileSchedulerILb0ELb0ELb0ELi80EEEEEEEEEvNT_6ParamsE --------------------------
	.section	.nv.constant0._ZN7cutlass13device_kernelIN5flash19enable_sm80_to_sm89INS1_16FlashAttnBwdSm80INS1_25CollectiveMainloopBwdSm80ILi2ELi1EN4cute5tupleIJNS5_1CILi64EEENS7_ILi80EEENS7_ILi192EEEEEENS_6half_tEfNS_4arch4Sm80ELb0ELb0ELb0ELb0ELb1ELb0ELb1ELb0ELi2ELi4ELi2ELi2ELb0EEENS1_21CollectiveEpilogueBwdISB_SC_SE_Li256ELb0ELb1ELi4EEENS1_19SingleTileSchedulerILb0ELb0ELb0ELi80EEEEEEEEEvNT_6ParamsE,"a",@progbits
	.sectionflags	@""
	.align	4
.nv.constant0._ZN7cutlass13device_kernelIN5flash19enable_sm80_to_sm89INS1_16FlashAttnBwdSm80INS1_25CollectiveMainloopBwdSm80ILi2ELi1EN4cute5tupleIJNS5_1CILi64EEENS7_ILi80EEENS7_ILi192EEEEEENS_6half_tEfNS_4arch4Sm80ELb0ELb0ELb0ELb0ELb1ELb0ELb1ELb0ELi2ELi4ELi2ELi2ELb0EEENS1_21CollectiveEpilogueBwdISB_SC_SE_Li256ELb0ELb1ELi4EEENS1_19SingleTileSchedulerILb0ELb0ELb0ELi80EEEEEEEEEvNT_6ParamsE:
	.zero		976


//--------------------- .nv.constant0._ZN7cutlass13device_kernelIN5flash19enable_sm80_to_sm89INS1_16FlashAttnBwdSm80INS1_25CollectiveMainloopBwdSm80ILi2ELi1EN4cute5tupleIJNS5_1CILi64EEENS7_ILi80EEENS7_ILi192EEEEEENS_6half_tEfNS_4arch4Sm80ELb0ELb0ELb0ELb0ELb0ELb0ELb1ELb0ELi2ELi4ELi2ELi2ELb0EEENS1_24CollectiveEpilogueBwdGQAISB_fSE_Li256ELb0ELb0EEENS1_19SingleTileSchedulerILb0ELb0ELb0ELi80EEEEEEEEEvNT_6ParamsE --------------------------
	.section	.nv.constant0._ZN7cutlass13device_kernelIN5flash19enable_sm80_to_sm89INS1_16FlashAttnBwdSm80INS1_25CollectiveMainloopBwdSm80ILi2ELi1EN4cute5tupleIJNS5_1CILi64EEENS7_ILi80EEENS7_ILi192EEEEEENS_6half_tEfNS_4arch4Sm80ELb0ELb0ELb0ELb0ELb0ELb0ELb1ELb0ELi2ELi4ELi2ELi2ELb0EEENS1_24CollectiveEpilogueBwdGQAISB_fSE_Li256ELb0ELb0EEENS1_19SingleTileSchedulerILb0ELb0ELb0ELi80EEEEEEEEEvNT_6ParamsE,"a",@progbits
	.sectionflags	@""
	.align	4
.nv.constant0._ZN7cutlass13device_kernelIN5flash19enable_sm80_to_sm89INS1_16FlashAttnBwdSm80INS1_25CollectiveMainloopBwdSm80ILi2ELi1EN4cute5tupleIJNS5_1CILi64EEENS7_ILi80EEENS7_ILi192EEEEEENS_6half_tEfNS_4arch4Sm80ELb0ELb0ELb0ELb0ELb0ELb0ELb1ELb0ELi2ELi4ELi2ELi2ELb0EEENS1_24CollectiveEpilogueBwdGQAISB_fSE_Li256ELb0ELb0EEENS1_19SingleTileSchedulerILb0ELb0ELb0ELi80EEEEEEEEEvNT_6ParamsE:
	.zero		984


//--------------------- .nv.constant0._ZN7cutlass13device_kernelIN5flash19enable_sm80_to_sm89INS1_16FlashAttnBwdSm80INS1_25CollectiveMainloopBwdSm80ILi2ELi1EN4cute5tupleIJNS5_1CILi64EEENS7_ILi80EEENS7_ILi192EEEEEENS_6half_tEfNS_4arch4Sm80ELb0ELb0ELb0ELb0ELb1ELb0ELb1ELb0ELi2ELi4ELi2ELi2ELb0EEENS1_24CollectiveEpilogueBwdGQAISB_fSE_Li256ELb0ELb1EEENS1_19SingleTileSchedulerILb0ELb0ELb0ELi80EEEEEEEEEvNT_6ParamsE --------------------------
	.section	.nv.constant0._ZN7cutlass13device_kernelIN5flash19enable_sm80_to_sm89INS1_16FlashAttnBwdSm80INS1_25CollectiveMainloopBwdSm80ILi2ELi1EN4cute5tupleIJNS5_1CILi64EEENS7_ILi80EEENS7_ILi192EEEEEENS_6half_tEfNS_4arch4Sm80ELb0ELb0ELb0ELb0ELb1ELb0ELb1ELb0ELi2ELi4ELi2ELi2ELb0EEENS1_24CollectiveEpilogueBwdGQAISB_fSE_Li256ELb0ELb1EEENS1_19SingleTileSchedulerILb0ELb0ELb0ELi80EEEEEEEEEvNT_6ParamsE,"a",@progbits
	.sectionflags	@""
	.align	4
.nv.constant0._ZN7cutlass13device_kernelIN5flash19enable_sm80_to_sm89INS1_16FlashAttnBwdSm80INS1_25CollectiveMainloopBwdSm80ILi2ELi1EN4cute5tupleIJNS5_1CILi64EEENS7_ILi80EEENS7_ILi192EEEEEENS_6half_tEfNS_4arch4Sm80ELb0ELb0ELb0ELb0ELb1ELb0ELb1ELb0ELi2ELi4ELi2ELi2ELb0EEENS1_24CollectiveEpilogueBwdGQAISB_fSE_Li256ELb0ELb1EEENS1_19SingleTileSchedulerILb0ELb0ELb0ELi80EEEEEEEEEvNT_6ParamsE:
	.zero		984


//--------------------- .nv.constant0._ZN7cutlass13device_kernelIN5flash19enable_sm80_to_sm89INS1_16FlashAttnBwdSm80INS1_25CollectiveMainloopBwdSm80ILi2ELi1EN4cute5tupleIJNS5_1CILi64EEENS7_ILi80EEENS7_ILi192EEEEEENS_6half_tEfNS_4arch4Sm80ELb0ELb0ELb0ELb1ELb0ELb0ELb1ELb0ELi2ELi4ELi2ELi2ELb0EEENS1_21CollectiveEpilogueBwdISB_SC_SE_Li256ELb1ELb1ELi4EEENS1_19SingleTileSchedulerILb1ELb0ELb0ELi80EEEEEEEEEvNT_6ParamsE --------------------------
	.section	.nv.constant0._ZN7cutlass13device_kernelIN5flash19enable_sm80_to_sm89INS1_16FlashAttnBwdSm80INS1_25CollectiveMainloopBwdSm80ILi2ELi1EN4cute5tupleIJNS5_1CILi64EEENS7_ILi80EEENS7_ILi192EEEEEENS_6half_tEfNS_4arch4Sm80ELb0ELb0ELb0ELb1ELb0ELb0ELb1ELb0ELi2ELi4ELi2ELi2ELb0EEENS1_21CollectiveEpilogueBwdISB_SC_SE_Li256ELb1ELb1ELi4EEENS1_19SingleTileSchedulerILb1ELb0ELb0ELi80EEEEEEEEEvNT_6ParamsE,"a",@progbits
	.sectionflags	@""
	.align	4
.nv.constant0._ZN7cutlass13device_kernelIN5flash19enable_sm80_to_sm89INS1_16FlashAttnBwdSm80INS1_25CollectiveMainloopBwdSm80ILi2ELi1EN4cute5tupleIJNS5_1CILi64EEENS7_ILi80EEENS7_ILi192EEEEEENS_6half_tEfNS_4arch4Sm80ELb0ELb0ELb0ELb1ELb0ELb0ELb1ELb0ELi2ELi4ELi2ELi2ELb0EEENS1_21CollectiveEpilogueBwdISB_SC_SE_Li256ELb1ELb1ELi4EEENS1_19SingleTileSchedulerILb1ELb0ELb0ELi80EEEEEEEEEvNT_6ParamsE:
	.zero		976


//--------------------- .nv.constant0._ZN7cutlass13device_kernelIN5flash19enable_sm80_to_sm89INS1_16FlashAttnBwdSm80INS1_25CollectiveMainloopBwdSm80ILi2ELi1EN4cute5tupleIJNS5_1CILi64EEENS7_ILi80EEENS7_ILi192EEEEEENS_6half_tEfNS_4arch4Sm80ELb0ELb0ELb0ELb1ELb1ELb0ELb1ELb0ELi2ELi4ELi2ELi2ELb0EEENS1_21CollectiveEpilogueBwdISB_SC_SE_Li256ELb1ELb1ELi4EEENS1_19SingleTileSchedulerILb1ELb0ELb0ELi80EEEEEEEEEvNT_6ParamsE --------------------------
	.section	.nv.constant0._ZN7cutlass13device_kernelIN5flash19enable_sm80_to_sm89INS1_16FlashAttnBwdSm80INS1_25CollectiveMainloopBwdSm80ILi2ELi1EN4cute5tupleIJNS5_1CILi64EEENS7_ILi80EEENS7_ILi192EEEEEENS_6half_tEfNS_4arch4Sm80ELb0ELb0ELb0ELb1ELb1ELb0ELb1ELb0ELi2ELi4ELi2ELi2ELb0EEENS1_21CollectiveEpilogueBwdISB_SC_SE_Li256ELb1ELb1ELi4EEENS1_19SingleTileSchedulerILb1ELb0ELb0ELi80EEEEEEEEEvNT_6ParamsE,"a",@progbits
	.sectionflags	@""
	.align	4
.nv.constant0._ZN7cutlass13device_kernelIN5flash19enable_sm80_to_sm89INS1_16FlashAttnBwdSm80INS1_25CollectiveMainloopBwdSm80ILi2ELi1EN4cute5tupleIJNS5_1CILi64EEENS7_ILi80EEENS7_ILi192EEEEEENS_6half_tEfNS_4arch4Sm80ELb0ELb0ELb0ELb1ELb1ELb0ELb1ELb0ELi2ELi4ELi2ELi2ELb0EEENS1_21CollectiveEpilogueBwdISB_SC_SE_Li256ELb1ELb1ELi4EEENS1_19SingleTileSchedulerILb1ELb0ELb0ELi80EEEEEEEEEvNT_6ParamsE:
	.zero		976


//--------------------- .nv.constant0._ZN7cutlass13device_kernelIN5flash19enable_sm80_to_sm89INS1_16FlashAttnBwdSm80INS1_25CollectiveMainloopBwdSm80ILi2ELi1EN4cute5tupleIJNS5_1CILi64EEENS7_ILi80EEENS7_ILi192EEEEEENS_6half_tEfNS_4arch4Sm80ELb0ELb0ELb0ELb1ELb0ELb0ELb1ELb0ELi2ELi4ELi2ELi2ELb0EEENS1_24CollectiveEpilogueBwdGQAISB_fSE_Li256ELb1ELb0EEENS1_19SingleTileSchedulerILb1ELb0ELb0ELi80EEEEEEEEEvNT_6ParamsE --------------------------
	.section	.nv.constant0._ZN7cutlass13device_kernelIN5flash19enable_sm80_to_sm89INS1_16FlashAttnBwdSm80INS1_25CollectiveMainloopBwdSm80ILi2ELi1EN4cute5tupleIJNS5_1CILi64EEENS7_ILi80EEENS7_ILi192EEEEEENS_6half_tEfNS_4arch4Sm80ELb0ELb0ELb0ELb1ELb0ELb0ELb1ELb0ELi2ELi4ELi2ELi2ELb0EEENS1_24CollectiveEpilogueBwdGQAISB_fSE_Li256ELb1ELb0EEENS1_19SingleTileSchedulerILb1ELb0ELb0ELi80EEEEEEEEEvNT_6ParamsE,"a",@progbits
	.sectionflags	@""
	.align	4
.nv.constant0._ZN7cutlass13device_kernelIN5flash19enable_sm80_to_sm89INS1_16FlashAttnBwdSm80INS1_25CollectiveMainloopBwdSm80ILi2ELi1EN4cute5tupleIJNS5_1CILi64EEENS7_ILi80EEENS7_ILi192EEEEEENS_6half_tEfNS_4arch4Sm80ELb0ELb0ELb0ELb1ELb0ELb0ELb1ELb0ELi2ELi4ELi2ELi2ELb0EEENS1_24CollectiveEpilogueBwdGQAISB_fSE_Li256ELb1ELb0EEENS1_19SingleTileSchedulerILb1ELb0ELb0ELi80EEEEEEEEEvNT_6ParamsE:
	.zero		984


//--------------------- .nv.constant0._ZN7cutlass13device_kernelIN5flash19enable_sm80_to_sm89INS1_16FlashAttnBwdSm80INS1_25CollectiveMainloopBwdSm80ILi2ELi1EN4cute5tupleIJNS5_1CILi64EEENS7_ILi80EEENS7_ILi192EEEEEENS_6half_tEfNS_4arch4Sm80ELb0ELb0ELb0ELb1ELb1ELb0ELb1ELb0ELi2ELi4ELi2ELi2ELb0EEENS1_24CollectiveEpilogueBwdGQAISB_fSE_Li256ELb1ELb1EEENS1_19SingleTileSchedulerILb1ELb0ELb0ELi80EEEEEEEEEvNT_6ParamsE --------------------------
	.section	.nv.constant0._ZN7cutlass13device_kernelIN5flash19enable_sm80_to_sm89INS1_16FlashAttnBwdSm80INS1_25CollectiveMainloopBwdSm80ILi2ELi1EN4cute5tupleIJNS5_1CILi64EEENS7_ILi80EEENS7_ILi192EEEEEENS_6half_tEfNS_4arch4Sm80ELb0ELb0ELb0ELb1ELb1ELb0ELb1ELb0ELi2ELi4ELi2ELi2ELb0EEENS1_24CollectiveEpilogueBwdGQAISB_fSE_Li256ELb1ELb1EEENS1_19SingleTileSchedulerILb1ELb0ELb0ELi80EEEEEEEEEvNT_6ParamsE,"a",@progbits
	.sectionflags	@""
	.align	4
.nv.constant0._ZN7cutlass13device_kernelIN5flash19enable_sm80_to_sm89INS1_16FlashAttnBwdSm80INS1_25CollectiveMainloopBwdSm80ILi2ELi1EN4cute5tupleIJNS5_1CILi64EEENS7_ILi80EEENS7_ILi192EEEEEENS_6half_tEfNS_4arch4Sm80ELb0ELb0ELb0ELb1ELb1ELb0ELb1ELb0ELi2ELi4ELi2ELi2ELb0EEENS1_24CollectiveEpilogueBwdGQAISB_fSE_Li256ELb1ELb1EEENS1_19SingleTileSchedulerILb1ELb0ELb0ELi80EEEEEEEEEvNT_6ParamsE:
	.zero		984


//--------------------- .nv.constant0._ZN7cutlass13device_kernelIN5flash19enable_sm80_to_sm89INS1_16FlashAttnBwdSm80INS1_25CollectiveMainloopBwdSm80ILi2ELi1EN4cute5tupleIJNS5_1CILi64EEENS7_ILi80EEENS7_ILi192EEEEEENS_6half_tEfNS_4arch4Sm80ELb0ELb1ELb0ELb0ELb0ELb0ELb1ELb0ELi2ELi4ELi2ELi2ELb0EEENS1_21CollectiveEpilogueBwdISB_SC_SE_Li256ELb0ELb1ELi4EEENS1_19SingleTileSchedulerILb0ELb0ELb0ELi80EEEEEEEEEvNT_6ParamsE --------------------------
	.section	.nv.constant0._ZN7cutlass13device_kernelIN5flash19enable_sm80_to_sm89INS1_16FlashAttnBwdSm80INS1_25CollectiveMainloopBwdSm80ILi2ELi1EN4cute5tupleIJNS5_1CILi64EEENS7_ILi80EEENS7_ILi192EEEEEENS_6half_tEfNS_4arch4Sm80ELb0ELb1ELb0ELb0ELb0ELb0ELb1ELb0ELi2ELi4ELi2ELi2ELb0EEENS1_21CollectiveEpilogueBwdISB_SC_SE_Li256ELb0ELb1ELi4EEENS1_19SingleTileSchedulerILb0ELb0ELb0ELi80EEEEEEEEEvNT_6ParamsE,"a",@progbits
	.sectionflags	@""
	.align	4
.nv.constant0._ZN7cutlass13device_kernelIN5flash19enable_sm80_to_sm89INS1_16FlashAttnBwdSm80INS1_25CollectiveMainloopBwdSm80ILi2ELi1EN4cute5tupleIJNS5_1CILi64EEENS7_ILi80EEENS7_ILi192EEEEEENS_6half_tEfNS_4arch4Sm80ELb0ELb1ELb0ELb0ELb0ELb0ELb1ELb0ELi2ELi4ELi2ELi2ELb0EEENS1_21CollectiveEpilogueBwdISB_SC_SE_Li256ELb0ELb1ELi4EEENS1_19SingleTileSchedulerILb0ELb0ELb0ELi80EEEEEEEEEvNT_6ParamsE:
	.zero		976


//--------------------- .nv.constant0._ZN7cutlass13device_kernelIN5flash19enable_sm80_to_sm89INS1_16FlashAttnBwdSm80INS1_25CollectiveMainloopBwdSm80ILi2ELi1EN4cute5tupleIJNS5_1CILi64EEENS7_ILi80EEENS7_ILi192EEEEEENS_6half_tEfNS_4arch4Sm80ELb0ELb1ELb0ELb0ELb1ELb0ELb1ELb0ELi2ELi4ELi2ELi2ELb0EEENS1_21CollectiveEpilogueBwdISB_SC_SE_Li256ELb0ELb1ELi4EEENS1_19SingleTileSchedulerILb0ELb0ELb0ELi80EEEEEEEEEvNT_6ParamsE --------------------------
	.section	.nv.constant0._ZN7cutlass13device_kernelIN5flash19enable_sm80_to_sm89INS1_16FlashAttnBwdSm80INS1_25CollectiveMainloopBwdSm80ILi2ELi1EN4cute5tupleIJNS5_1CILi64EEENS7_ILi80EEENS7_ILi192EEEEEENS_6half_tEfNS_4arch4Sm80ELb0ELb1ELb0ELb0ELb1ELb0ELb1ELb0ELi2ELi4ELi2ELi2ELb0EEENS1_21CollectiveEpilogueBwdISB_SC_SE_Li256ELb0ELb1ELi4EEENS1_19SingleTileSchedulerILb0ELb0ELb0ELi80EEEEEEEEEvNT_6ParamsE,"a",@progbits
	.sectionflags	@""
	.align	4
.nv.constant0._ZN7cutlass13device_kernelIN5flash19enable_sm80_to_sm89INS1_16FlashAttnBwdSm80INS1_25CollectiveMainloopBwdSm80ILi2ELi1EN4cute5tupleIJNS5_1CILi64EEENS7_ILi80EEENS7_ILi192EEEEEENS_6half_tEfNS_4arch4Sm80ELb0ELb1ELb0ELb0ELb1ELb0ELb1ELb0ELi2ELi4ELi2ELi2ELb0EEENS1_21CollectiveEpilogueBwdISB_SC_SE_Li256ELb0ELb1ELi4EEENS1_19SingleTileSchedulerILb0ELb0ELb0ELi80EEEEEEEEEvNT_6ParamsE:
	.zero		976


//--------------------- .nv.constant0._ZN7cutlass13device_kernelIN5flash19enable_sm80_to_sm89INS1_16FlashAttnBwdSm80INS1_25CollectiveMainloopBwdSm80ILi2ELi1EN4cute5tupleIJNS5_1CILi64EEENS7_ILi80EEENS7_ILi192EEEEEENS_6half_tEfNS_4arch4Sm80ELb0ELb1ELb0ELb0ELb0ELb0ELb1ELb0ELi2ELi4ELi2ELi2ELb0EEENS1_24CollectiveEpilogueBwdGQAISB_fSE_Li256ELb0ELb0EEENS1_19SingleTileSchedulerILb0ELb0ELb0ELi80EEEEEEEEEvNT_6ParamsE --------------------------
	.section	.nv.constant0._ZN7cutlass13device_kernelIN5flash19enable_sm80_to_sm89INS1_16FlashAttnBwdSm80INS1_25CollectiveMainloopBwdSm80ILi2ELi1EN4cute5tupleIJNS5_1CILi64EEENS7_ILi80EEENS7_ILi192EEEEEENS_6half_tEfNS_4arch4Sm80ELb0ELb1ELb0ELb0ELb0ELb0ELb1ELb0ELi2ELi4ELi2ELi2ELb0EEENS1_24CollectiveEpilogueBwdGQAISB_fSE_Li256ELb0ELb0EEENS1_19SingleTileSchedulerILb0ELb0ELb0ELi80EEEEEEEEEvNT_6ParamsE,"a",@progbits
	.sectionflags	@""
	.align	4
.nv.constant0._ZN7cutlass13device_kernelIN5flash19enable_sm80_to_sm89INS1_16FlashAttnBwdSm80INS1_25CollectiveMainloopBwdSm80ILi2ELi1EN4cute5tupleIJNS5_1CILi64EEENS7_ILi80EEENS7_ILi192EEEEEENS_6half_tEfNS_4arch4Sm80ELb0ELb1ELb0ELb0ELb0ELb0ELb1ELb0ELi2ELi4ELi2ELi2ELb0EEENS1_24CollectiveEpilogueBwdGQAISB_fSE_Li256ELb0ELb0EEENS1_19SingleTileSchedulerILb0ELb0ELb0ELi80EEEEEEEEEvNT_6ParamsE:
	.zero		984


//--------------------- .nv.constant0._ZN7cutlass13device_kernelIN5flash19enable_sm80_to_sm89INS1_16FlashAttnBwdSm80INS1_25CollectiveMainloopBwdSm80ILi2ELi1EN4cute5tupleIJNS5_1CILi64EEENS7_ILi80EEENS7_ILi192EEEEEENS_6half_tEfNS_4arch4Sm80ELb0ELb1ELb0ELb0ELb1ELb0ELb1ELb0ELi2ELi4ELi2ELi2ELb0EEENS1_24CollectiveEpilogueBwdGQAISB_fSE_Li256ELb0ELb1EEENS1_19SingleTileSchedulerILb0ELb0ELb0ELi80EEEEEEEEEvNT_6ParamsE --------------------------
	.section	.nv.constant0._ZN7cutlass13device_kernelIN5flash19enable_sm80_to_sm89INS1_16FlashAttnBwdSm80INS1_25CollectiveMainloopBwdSm80ILi2ELi1EN4cute5tupleIJNS5_1CILi64EEENS7_ILi80EEENS7_ILi192EEEEEENS_6half_tEfNS_4arch4Sm80ELb0ELb1ELb0ELb0ELb1ELb0ELb1ELb0ELi2ELi4ELi2ELi2ELb0EEENS1_24CollectiveEpilogueBwdGQAISB_fSE_Li256ELb0ELb1EEENS1_19SingleTileSchedulerILb0ELb0ELb0ELi80EEEEEEEEEvNT_6ParamsE,"a",@progbits
	.sectionflags	@""
	.align	4
.nv.constant0._ZN7cutlass13device_kernelIN5flash19enable_sm80_to_sm89INS1_16FlashAttnBwdSm80INS1_25CollectiveMainloopBwdSm80ILi2ELi1EN4cute5tupleIJNS5_1CILi64EEENS7_ILi80EEENS7_ILi192EEEEEENS_6half_tEfNS_4arch4Sm80ELb0ELb1ELb0ELb0ELb1ELb0ELb1ELb0ELi2ELi4ELi2ELi2ELb0EEENS1_24CollectiveEpilogueBwdGQAISB_fSE_Li256ELb0ELb1EEENS1_19SingleTileSchedulerILb0ELb0ELb0ELi80EEEEEEEEEvNT_6ParamsE:
	.zero		984


//--------------------- .nv.constant0._ZN7cutlass13device_kernelIN5flash19enable_sm80_to_sm89INS1_16FlashAttnBwdSm80INS1_25CollectiveMainloopBwdSm80ILi2ELi1EN4cute5tupleIJNS5_1CILi64EEENS7_ILi80EEENS7_ILi192EEEEEENS_6half_tEfNS_4arch4Sm80ELb0ELb1ELb0ELb1ELb0ELb0ELb1ELb0ELi2ELi4ELi2ELi2ELb0EEENS1_21CollectiveEpilogueBwdISB_SC_SE_Li256ELb1ELb1ELi4EEENS1_19SingleTileSchedulerILb1ELb0ELb0ELi80EEEEEEEEEvNT_6ParamsE --------------------------
	.section	.nv.constant0._ZN7cutlass13device_kernelIN5flash19enable_sm80_to_sm89INS1_16FlashAttnBwdSm80INS1_25CollectiveMainloopBwdSm80ILi2ELi1EN4cute5tupleIJNS5_1CILi64EEENS7_ILi80EEENS7_ILi192EEEEEENS_6half_tEfNS_4arch4Sm80ELb0ELb1ELb0ELb1ELb0ELb0ELb1ELb0ELi2ELi4ELi2ELi2ELb0EEENS1_21CollectiveEpilogueBwdISB_SC_SE_Li256ELb1ELb1ELi4EEENS1_19SingleTileSchedulerILb1ELb0ELb0ELi80EEEEEEEEEvNT_6ParamsE,"a",@progbits
	.sectionflags	@""
	.align	4
.nv.constant0._ZN7cutlass13device_kernelIN5flash19enable_sm80_to_sm89INS1_16FlashAttnBwdSm80INS1_25CollectiveMainloopBwdSm80ILi2ELi1EN4cute5tupleIJNS5_1CILi64EEENS7_ILi80EEENS7_ILi192EEEEEENS_6half_tEfNS_4arch4Sm80ELb0ELb1ELb0ELb1ELb0ELb0ELb1ELb0ELi2ELi4ELi2ELi2ELb0EEENS1_21CollectiveEpilogueBwdISB_SC_SE_Li256ELb1ELb1ELi4EEENS1_19SingleTileSchedulerILb1ELb0ELb0ELi80EEEEEEEEEvNT_6ParamsE:
	.zero		976


//--------------------- .nv.constant0._ZN7cutlass13device_kernelIN5flash19enable_sm80_to_sm89INS1_16FlashAttnBwdSm80INS1_25CollectiveMainloopBwdSm80ILi2ELi1EN4cute5tupleIJNS5_1CILi64EEENS7_ILi80EEENS7_ILi192EEEEEENS_6half_tEfNS_4arch4Sm80ELb0ELb1ELb0ELb1ELb1ELb0ELb1ELb0ELi2ELi4ELi2ELi2ELb0EEENS1_21CollectiveEpilogueBwdISB_SC_SE_Li256ELb1ELb1ELi4EEENS1_19SingleTileSchedulerILb1ELb0ELb0ELi80EEEEEEEEEvNT_6ParamsE --------------------------
	.section	.nv.constant0._ZN7cutlass13device_kernelIN5flash19enable_sm80_to_sm89INS1_16FlashAttnBwdSm80INS1_25CollectiveMainloopBwdSm80ILi2ELi1EN4cute5tupleIJNS5_1CILi64EEENS7_ILi80EEENS7_ILi192EEEEEENS_6half_tEfNS_4arch4Sm80ELb0ELb1ELb0ELb1ELb1ELb0ELb1ELb0ELi2ELi4ELi2ELi2ELb0EEENS1_21CollectiveEpilogueBwdISB_SC_SE_Li256ELb1ELb1ELi4EEENS1_19SingleTileSchedulerILb1ELb0ELb0ELi80EEEEEEEEEvNT_6ParamsE,"a",@progbits
	.sectionflags	@""
	.align	4
.nv.constant0._ZN7cutlass13device_kernelIN5flash19enable_sm80_to_sm89INS1_16FlashAttnBwdSm80INS1_25CollectiveMainloopBwdSm80ILi2ELi1EN4cute5tupleIJNS5_1CILi64EEENS7_ILi80EEENS7_ILi192EEEEEENS_6half_tEfNS_4arch4Sm80ELb0ELb1ELb0ELb1ELb1ELb0ELb1ELb0ELi2ELi4ELi2ELi2ELb0EEENS1_21CollectiveEpilogueBwdISB_SC_SE_Li256ELb1ELb1ELi4EEENS1_19SingleTileSchedulerILb1ELb0ELb0ELi80EEEEEEEEEvNT_6ParamsE:
	.zero		976


//--------------------- .nv.constant0._ZN7cutlass13device_kernelIN5flash19enable_sm80_to_sm89INS1_16FlashAttnBwdSm80INS1_25CollectiveMainloopBwdSm80ILi2ELi1EN4cute5tupleIJNS5_1CILi64EEENS7_ILi80EEENS7_ILi192EEEEEENS_6half_tEfNS_4arch4Sm80ELb0ELb1ELb0ELb1ELb0ELb0ELb1ELb0ELi2ELi4ELi2ELi2ELb0EEENS1_24CollectiveEpilogueBwdGQAISB_fSE_Li256ELb1ELb0EEENS1_19SingleTileSchedulerILb1ELb0ELb0ELi80EEEEEEEEEvNT_6ParamsE --------------------------
	.section	.nv.constant0._ZN7cutlass13device_kernelIN5flash19enable_sm80_to_sm89INS1_16FlashAttnBwdSm80INS1_25CollectiveMainloopBwdSm80ILi2ELi1EN4cute5tupleIJNS5_1CILi64EEENS7_ILi80EEENS7_ILi192EEEEEENS_6half_tEfNS_4arch4Sm80ELb0ELb1ELb0ELb1ELb0ELb0ELb1ELb0ELi2ELi4ELi2ELi2ELb0EEENS1_24CollectiveEpilogueBwdGQAISB_fSE_Li256ELb1ELb0EEENS1_19SingleTileSchedulerILb1ELb0ELb0ELi80EEEEEEEEEvNT_6ParamsE,"a",@progbits
	.sectionflags	@""
	.align	4
.nv.constant0._ZN7cutlass13device_kernelIN5flash19enable_sm80_to_sm89INS1_16FlashAttnBwdSm80INS1_25CollectiveMainloopBwdSm80ILi2ELi1EN4cute5tupleIJNS5_1CILi64EEENS7_ILi80EEENS7_ILi192EEEEEENS_6half_tEfNS_4arch4Sm80ELb0ELb1ELb0ELb1ELb0ELb0ELb1ELb0ELi2ELi4ELi2ELi2ELb0EEENS1_24CollectiveEpilogueBwdGQAISB_fSE_Li256ELb1ELb0EEENS1_19SingleTileSchedulerILb1ELb0ELb0ELi80EEEEEEEEEvNT_6ParamsE:
	.zero		984


//--------------------- .nv.constant0._ZN7cutlass13device_kernelIN5flash19enable_sm80_to_sm89INS1_16FlashAttnBwdSm80INS1_25CollectiveMainloopBwdSm80ILi2ELi1EN4cute5tupleIJNS5_1CILi64EEENS7_ILi80EEENS7_ILi192EEEEEENS_6half_tEfNS_4arch4Sm80ELb0ELb1ELb0ELb1ELb1ELb0ELb1ELb0ELi2ELi4ELi2ELi2ELb0EEENS1_24CollectiveEpilogueBwdGQAISB_fSE_Li256ELb1ELb1EEENS1_19SingleTileSchedulerILb1ELb0ELb0ELi80EEEEEEEEEvNT_6ParamsE --------------------------
	.section	.nv.constant0._ZN7cutlass13device_kernelIN5flash19enable_sm80_to_sm89INS1_16FlashAttnBwdSm80INS1_25CollectiveMainloopBwdSm80ILi2ELi1EN4cute5tupleIJNS5_1CILi64EEENS7_ILi80EEENS7_ILi192EEEEEENS_6half_tEfNS_4arch4Sm80ELb0ELb1ELb0ELb1ELb1ELb0ELb1ELb0ELi2ELi4ELi2ELi2ELb0EEENS1_24CollectiveEpilogueBwdGQAISB_fSE_Li256ELb1ELb1EEENS1_19SingleTileSchedulerILb1ELb0ELb0ELi80EEEEEEEEEvNT_6ParamsE,"a",@progbits
	.sectionflags	@""
	.align	4
.nv.constant0._ZN7cutlass13device_kernelIN5flash19enable_sm80_to_sm89INS1_16FlashAttnBwdSm80INS1_25CollectiveMainloopBwdSm80ILi2ELi1EN4cute5tupleIJNS5_1CILi64EEENS7_ILi80EEENS7_ILi192EEEEEENS_6half_tEfNS_4arch4Sm80ELb0ELb1ELb0ELb1ELb1ELb0ELb1ELb0ELi2ELi4ELi2ELi2ELb0EEENS1_24CollectiveEpilogueBwdGQAISB_fSE_Li256ELb1ELb1EEENS1_19SingleTileSchedulerILb1ELb0ELb0ELi80EEEEEEEEEvNT_6ParamsE:
	.zero		984


//--------------------- .nv.constant0._ZN7cutlass13device_kernelIN5flash19enable_sm80_to_sm89INS1_16FlashAttnBwdSm80INS1_25CollectiveMainloopBwdSm80ILi2ELi1EN4cute5tupleIJNS5_1CILi64EEENS7_ILi80EEENS7_ILi192EEEEEENS_6half_tEfNS_4arch4Sm80ELb1ELb0ELb0ELb0ELb0ELb0ELb1ELb0ELi2ELi4ELi2ELi2ELb0EEENS1_21CollectiveEpilogueBwdISB_SC_SE_Li256ELb0ELb1ELi4EEENS1_25SingleTileBwdLPTSchedulerILb0ELi80ELb0EEEEEEEEEvNT_6ParamsE --------------------------
	.section	.nv.constant0._ZN7cutlass13device_kernelIN5flash19enable_sm80_to_sm89INS1_16FlashAttnBwdSm80INS1_25CollectiveMainloopBwdSm80ILi2ELi1EN4cute5tupleIJNS5_1CILi64EEENS7_ILi80EEENS7_ILi192EEEEEENS_6half_tEfNS_4arch4Sm80ELb1ELb0ELb0ELb0ELb0ELb0ELb1ELb0ELi2ELi4ELi2ELi2ELb0EEENS1_21CollectiveEpilogueBwdISB_SC_SE_Li256ELb0ELb1ELi4EEENS1_25SingleTileBwdLPTSchedulerILb0ELi80ELb0EEEEEEEEEvNT_6ParamsE,"a",@progbits
	.sectionflags	@""
	.align	4
.nv.constant0._ZN7cutlass13device_kernelIN5flash19enable_sm80_to_sm89INS1_16FlashAttnBwdSm80INS1_25CollectiveMainloopBwdSm80ILi2ELi1EN4cute5tupleIJNS5_1CILi64EEENS7_ILi80EEENS7_ILi192EEEEEENS_6half_tEfNS_4arch4Sm80ELb1ELb0ELb0ELb0ELb0ELb0ELb1ELb0ELi2ELi4ELi2ELi2ELb0EEENS1_21CollectiveEpilogueBwdISB_SC_SE_Li256ELb0ELb1ELi4EEENS1_25SingleTileBwdLPTSchedulerILb0ELi80ELb0EEEEEEEEEvNT_6ParamsE:
	.zero		1000


//--------------------- .nv.constant0._ZN7cutlass13device_kernelIN5flash19enable_sm80_to_sm89INS1_16FlashAttnBwdSm80INS1_25CollectiveMainloopBwdSm80ILi2ELi1EN4cute5tupleIJNS5_1CILi64EEENS7_ILi80EEENS7_ILi192EEEEEENS_6half_tEfNS_4arch4Sm80ELb1ELb0ELb0ELb0ELb1ELb0ELb1ELb0ELi2ELi4ELi2ELi2ELb0EEENS1_21CollectiveEpilogueBwdISB_SC_SE_Li256ELb0ELb1ELi4EEENS1_25SingleTileBwdLPTSchedulerILb0ELi80ELb1EEEEEEEEEvNT_6ParamsE --------------------------
	.section	.nv.constant0._ZN7cutlass13device_kernelIN5flash19enable_sm80_to_sm89INS1_16FlashAttnBwdSm80INS1_25CollectiveMainloopBwdSm80ILi2ELi1EN4cute5tupleIJNS5_1CILi64EEENS7_ILi80EEENS7_ILi192EEEEEENS_6half_tEfNS_4arch4Sm80ELb1ELb0ELb0ELb0ELb1ELb0ELb1ELb0ELi2ELi4ELi2ELi2ELb0EEENS1_21CollectiveEpilogueBwdISB_SC_SE_Li256ELb0ELb1ELi4EEENS1_25SingleTileBwdLPTSchedulerILb0ELi80ELb1EEEEEEEEEvNT_6ParamsE,"a",@progbits
	.sectionflags	@""
	.align	4
.nv.constant0._ZN7cutlass13device_kernelIN5flash19enable_sm80_to_sm89INS1_16FlashAttnBwdSm80INS1_25CollectiveMainloopBwdSm80ILi2ELi1EN4cute5tupleIJNS5_1CILi64EEENS7_ILi80EEENS7_ILi192EEEEEENS_6half_tEfNS_4arch4Sm80ELb1ELb0ELb0ELb0ELb1ELb0ELb1ELb0ELi2ELi4ELi2ELi2ELb0EEENS1_21CollectiveEpilogueBwdISB_SC_SE_Li256ELb0ELb1ELi4EEENS1_25SingleTileBwdLPTSchedulerILb0ELi80ELb1EEEEEEEEEvNT_6ParamsE:
	.zero		1000


//--------------------- .nv.constant0._ZN7cutlass13device_kernelIN5flash19enable_sm80_to_sm89INS1_16FlashAttnBwdSm80INS1_25CollectiveMainloopBwdSm80ILi2ELi1EN4cute5tupleIJNS5_1CILi64EEENS7_ILi80EEENS7_ILi192EEEEEENS_6half_tEfNS_4arch4Sm80ELb1ELb0ELb0ELb0ELb0ELb0ELb1ELb0ELi2ELi4ELi2ELi2ELb0EEENS1_24CollectiveEpilogueBwdGQAISB_fSE_Li256ELb0ELb0EEENS1_25SingleTileBwdLPTSchedulerILb0ELi80ELb0EEEEEEEEEvNT_6ParamsE --------------------------
	.section	.nv.constant0._ZN7cutlass13device_kernelIN5flash19enable_sm80_to_sm89INS1_16FlashAttnBwdSm80INS1_25CollectiveMainloopBwdSm80ILi2ELi1EN4cute5tupleIJNS5_1CILi64EEENS7_ILi80EEENS7_ILi192EEEEEENS_6half_tEfNS_4arch4Sm80ELb1ELb0ELb0ELb0ELb0ELb0ELb1ELb0ELi2ELi4ELi2ELi2ELb0EEENS1_24CollectiveEpilogueBwdGQAISB_fSE_Li256ELb0ELb0EEENS1_25SingleTileBwdLPTSchedulerILb0ELi80ELb0EEEEEEEEEvNT_6ParamsE,"a",@progbits
	.sectionflags	@""
	.align	4
.nv.constant0._ZN7cutlass13device_kernelIN5flash19enable_sm80_to_sm89INS1_16FlashAttnBwdSm80INS1_25CollectiveMainloopBwdSm80ILi2ELi1EN4cute5tupleIJNS5_1CILi64EEENS7_ILi80EEENS7_ILi192EEEEEENS_6half_tEfNS_4arch4Sm80ELb1ELb0ELb0ELb0ELb0ELb0ELb1ELb0ELi2ELi4ELi2ELi2ELb0EEENS1_24CollectiveEpilogueBwdGQAISB_fSE_Li256ELb0ELb0EEENS1_25SingleTileBwdLPTSchedulerILb0ELi80ELb0EEEEEEEEEvNT_6ParamsE:
	.zero		1008


//--------------------- .nv.constant0._ZN7cutlass13device_kernelIN5flash19enable_sm80_to_sm89INS1_16FlashAttnBwdSm80INS1_25CollectiveMainloopBwdSm80ILi2ELi1EN4cute5tupleIJNS5_1CILi64EEENS7_ILi80EEENS7_ILi192EEEEEENS_6half_tEfNS_4arch4Sm80ELb1ELb0ELb0ELb0ELb1ELb0ELb1ELb0ELi2ELi4ELi2ELi2ELb0EEENS1_24CollectiveEpilogueBwdGQAISB_fSE_Li256ELb0ELb1EEENS1_25SingleTileBwdLPTSchedulerILb0ELi80ELb1EEEEEEEEEvNT_6ParamsE --------------------------
	.section	.nv.constant0._ZN7cutlass13device_kernelIN5flash19enable_sm80_to_sm89INS1_16FlashAttnBwdSm80INS1_25CollectiveMainloopBwdSm80ILi2ELi1EN4cute5tupleIJNS5_1CILi64EEENS7_ILi80EEENS7_ILi192EEEEEENS_6half_tEfNS_4arch4Sm80ELb1ELb0ELb0ELb0ELb1ELb0ELb1ELb0ELi2ELi4ELi2ELi2ELb0EEENS1_24CollectiveEpilogueBwdGQAISB_fSE_Li256ELb0ELb1EEENS1_25SingleTileBwdLPTSchedulerILb0ELi80ELb1EEEEEEEEEvNT_6ParamsE,"a",@progbits
	.sectionflags	@""
	.align	4
.nv.constant0._ZN7cutlass13device_kernelIN5flash19enable_sm80_to_sm89INS1_16FlashAttnBwdSm80INS1_25CollectiveMainloopBwdSm80ILi2ELi1EN4cute5tupleIJNS5_1CILi64EEENS7_ILi80EEENS7_ILi192EEEEEENS_6half_tEfNS_4arch4Sm80ELb1ELb0ELb0ELb0ELb1ELb0ELb1ELb0ELi2ELi4ELi2ELi2ELb0EEENS1_24CollectiveEpilogueBwdGQAISB_fSE_Li256ELb0ELb1EEENS1_25SingleTileBwdLPTSchedulerILb0ELi80ELb1EEEEEEEEEvNT_6ParamsE:
	.zero		1008


//--------------------- .nv.constant0._ZN7cutlass13device_kernelIN5flash22FlashAttnBwdPreprocessIN4cute5tupleIJNS3_1CILi64EEENS5_ILi192EEEEEENS_6half_tEfNS_4arch4Sm80ELb1ELb0EEEEEvNT_6ParamsE --------------------------
	.section	.nv.constant0._ZN7cutlass13device_kernelIN5flash22FlashAttnBwdPreprocessIN4cute5tupleIJNS3_1CILi64EEENS5_ILi192EEEEEENS_6half_tEfNS_4arch4Sm80ELb1ELb0EEEEEvNT_6ParamsE,"a",@progbits
	.sectionflags	@""
	.align	4
.nv.constant0._ZN7cutlass13device_kernelIN5flash22FlashAttnBwdPreprocessIN4cute5tupleIJNS3_1CILi64EEENS5_ILi192EEEEEENS_6half_tEfNS_4arch4Sm80ELb1ELb0EEEEEvNT_6ParamsE:
	.zero		592


//--------------------- .nv.constant0._ZN7cutlass13device_kernelIN5flash19enable_sm80_to_sm89INS1_16FlashAttnBwdSm80INS1_25CollectiveMainloopBwdSm80ILi2ELi1EN4cute5tupleIJNS5_1CILi64EEENS7_ILi80EEENS7_ILi192EEEEEENS_6half_tEfNS_4arch4Sm80ELb1ELb0ELb0ELb1ELb0ELb0ELb1ELb0ELi2ELi4ELi2ELi2ELb0EEENS1_21CollectiveEpilogueBwdISB_SC_SE_Li256ELb1ELb1ELi4EEENS1_25SingleTileBwdLPTSchedulerILb1ELi80ELb0EEEEEEEEEvNT_6ParamsE --------------------------
	.section	.nv.constant0._ZN7cutlass13device_kernelIN5flash19enable_sm80_to_sm89INS1_16FlashAttnBwdSm80INS1_25CollectiveMainloopBwdSm80ILi2ELi1EN4cute5tupleIJNS5_1CILi64EEENS7_ILi80EEENS7_ILi192EEEEEENS_6half_tEfNS_4arch4Sm80ELb1ELb0ELb0ELb1ELb0ELb0ELb1ELb0ELi2ELi4ELi2ELi2ELb0EEENS1_21CollectiveEpilogueBwdISB_SC_SE_Li256ELb1ELb1ELi4EEENS1_25SingleTileBwdLPTSchedulerILb1ELi80ELb0EEEEEEEEEvNT_6ParamsE,"a",@progbits
	.sectionflags	@""
	.align	4
.nv.constant0._ZN7cutlass13device_kernelIN5flash19enable_sm80_to_sm89INS1_16FlashAttnBwdSm80INS1_25CollectiveMainloopBwdSm80ILi2ELi1EN4cute5tupleIJNS5_1CILi64EEENS7_ILi80EEENS7_ILi192EEEEEENS_6half_tEfNS_4arch4Sm80ELb1ELb0ELb0ELb1ELb0ELb0ELb1ELb0ELi2ELi4ELi2ELi2ELb0EEENS1_21CollectiveEpilogueBwdISB_SC_SE_Li256ELb1ELb1ELi4EEENS1_25SingleTileBwdLPTSchedulerILb1ELi80ELb0EEEEEEEEEvNT_6ParamsE:
	.zero		1000


//--------------------- .nv.constant0._ZN7cutlass13device_kernelIN5flash19enable_sm80_to_sm89INS1_16FlashAttnBwdSm80INS1_25CollectiveMainloopBwdSm80ILi2ELi1EN4cute5tupleIJNS5_1CILi64EEENS7_ILi80EEENS7_ILi192EEEEEENS_6half_tEfNS_4arch4Sm80ELb1ELb0ELb0ELb1ELb1ELb0ELb1ELb0ELi2ELi4ELi2ELi2ELb0EEENS1_21CollectiveEpilogueBwdISB_SC_SE_Li256ELb1ELb1ELi4EEENS1_25SingleTileBwdLPTSchedulerILb1ELi80ELb1EEEEEEEEEvNT_6ParamsE --------------------------
	.section	.nv.constant0._ZN7cutlass13device_kernelIN5flash19enable_sm80_to_sm89INS1_16FlashAttnBwdSm80INS1_25CollectiveMainloopBwdSm80ILi2ELi1EN4cute5tupleIJNS5_1CILi64EEENS7_ILi80EEENS7_ILi192EEEEEENS_6half_tEfNS_4arch4Sm80ELb1ELb0ELb0ELb1ELb1ELb0ELb1ELb0ELi2ELi4ELi2ELi2ELb0EEENS1_21CollectiveEpilogueBwdISB_SC_SE_Li256ELb1ELb1ELi4EEENS1_25SingleTileBwdLPTSchedulerILb1ELi80ELb1EEEEEEEEEvNT_6ParamsE,"a",@progbits
	.sectionflags	@""
	.align	4
.nv.constant0._ZN7cutlass13device_kernelIN5flash19enable_sm80_to_sm89INS1_16FlashAttnBwdSm80INS1_25CollectiveMainloopBwdSm80ILi2ELi1EN4cute5tupleIJNS5_1CILi64EEENS7_ILi80EEENS7_ILi192EEEEEENS_6half_tEfNS_4arch4Sm80ELb1ELb0ELb0ELb1ELb1ELb0ELb1ELb0ELi2ELi4ELi2ELi2ELb0EEENS1_21CollectiveEpilogueBwdISB_SC_SE_Li256ELb1ELb1ELi4EEENS1_25SingleTileBwdLPTSchedulerILb1ELi80ELb1EEEEEEEEEvNT_6ParamsE:
	.zero		1000


//--------------------- .nv.constant0._ZN7cutlass13device_kernelIN5flash19enable_sm80_to_sm89INS1_16FlashAttnBwdSm80INS1_25CollectiveMainloopBwdSm80ILi2ELi1EN4cute5tupleIJNS5_1CILi64EEENS7_ILi80EEENS7_ILi192EEEEEENS_6half_tEfNS_4arch4Sm80ELb1ELb0ELb0ELb1ELb0ELb0ELb1ELb0ELi2ELi4ELi2ELi2ELb0EEENS1_24CollectiveEpilogueBwdGQAISB_fSE_Li256ELb1ELb0EEENS1_25SingleTileBwdLPTSchedulerILb1ELi80ELb0EEEEEEEEEvNT_6ParamsE --------------------------
	.section	.nv.constant0._ZN7cutlass13device_kernelIN5flash19enable_sm80_to_sm89INS1_16FlashAttnBwdSm80INS1_25CollectiveMainloopBwdSm80ILi2ELi1EN4cute5tupleIJNS5_1CILi64EEENS7_ILi80EEENS7_ILi192EEEEEENS_6half_tEfNS_4arch4Sm80ELb1ELb0ELb0ELb1ELb0ELb0ELb1ELb0ELi2ELi4ELi2ELi2ELb0EEENS1_24CollectiveEpilogueBwdGQAISB_fSE_Li256ELb1ELb0EEENS1_25SingleTileBwdLPTSchedulerILb1ELi80ELb0EEEEEEEEEvNT_6ParamsE,"a",@progbits
	.sectionflags	@""
	.align	4
.nv.constant0._ZN7cutlass13device_kernelIN5flash19enable_sm80_to_sm89INS1_16FlashAttnBwdSm80INS1_25CollectiveMainloopBwdSm80ILi2ELi1EN4cute5tupleIJNS5_1CILi64EEENS7_ILi80EEENS7_ILi192EEEEEENS_6half_tEfNS_4arch4Sm80ELb1ELb0ELb0ELb1ELb0ELb0ELb1ELb0ELi2ELi4ELi2ELi2ELb0EEENS1_24CollectiveEpilogueBwdGQAISB_fSE_Li256ELb1ELb0EEENS1_25SingleTileBwdLPTSchedulerILb1ELi80ELb0EEEEEEEEEvNT_6ParamsE:
	.zero		1008


//--------------------- .nv.constant0._ZN7cutlass13device_kernelIN5flash32FlashAttnBwdPostprocessConvertdQIN4cute5tupleIJNS3_1CILi80EEENS5_ILi192EEEEEENS_6half_tEfNS_4arch4Sm80ELi256ENS3_8TiledMMAINS3_8MMA_AtomIJNS3_28SM80_16x8x16_F32F16F16F32_TNEEEENS3_6LayoutINS4_IJNS5_ILi4EEENS5_ILi2EEENS5_ILi1EEEEEENS4_IJSJ_SH_NS5_ILi0EEEEEEEENS4_IJNS5_ILi64EEENS5_ILi16EEESP_EEEEELb1EEEEEvNT_6ParamsE --------------------------
	.section	.nv.constant0._ZN7cutlass13device_kernelIN5flash32FlashAttnBwdPostprocessConvertdQIN4cute5tupleIJNS3_1CILi80EEENS5_ILi192EEEEEENS_6half_tEfNS_4arch4Sm80ELi256ENS3_8TiledMMAINS3_8MMA_AtomIJNS3_28SM80_16x8x16_F32F16F16F32_TNEEEENS3_6LayoutINS4_IJNS5_ILi4EEENS5_ILi2EEENS5_ILi1EEEEEENS4_IJSJ_SH_NS5_ILi0EEEEEEEENS4_IJNS5_ILi64EEENS5_ILi16EEESP_EEEEELb1EEEEEvNT_6ParamsE,"a",@progbits
	.sectionflags	@""
	.align	4
.nv.constant0._ZN7cutlass13device_kernelIN5flash32FlashAttnBwdPostprocessConvertdQIN4cute5tupleIJNS3_1CILi80EEENS5_ILi192EEEEEENS_6half_tEfNS_4arch4Sm80ELi256ENS3_8TiledMMAINS3_8MMA_AtomIJNS3_28SM80_16x8x16_F32F16F16F32_TNEEEENS3_6LayoutINS4_IJNS5_ILi4EEENS5_ILi2EEENS5_ILi1EEEEEENS4_IJSJ_SH_NS5_ILi0EEEEEEEENS4_IJNS5_ILi64EEENS5_ILi16EEESP_EEEEELb1EEEEEvNT_6ParamsE:
	.zero		464


//--------------------- .nv.constant0._ZN7cutlass13device_kernelIN5flash32FlashAttnBwdPostprocessConvertdQIN4cute5tupleIJNS3_1CILi64EEENS5_ILi192EEEEEENS_6half_tEfNS_4arch4Sm80ELi256ENS3_8TiledMMAINS3_8MMA_AtomIJNS3_28SM80_16x8x16_F32F16F16F32_TNEEEENS3_6LayoutINS4_IJNS5_ILi2EEENS5_ILi4EEENS5_ILi1EEEEEENS4_IJSJ_SH_NS5_ILi0EEEEEEEENS4_IJNS5_ILi32EEES6_NS5_ILi16EEEEEEEELb0EEEEEvNT_6ParamsE --------------------------
	.section	.nv.constant0._ZN7cutlass13device_kernelIN5flash32FlashAttnBwdPostprocessConvertdQIN4cute5tupleIJNS3_1CILi64EEENS5_ILi192EEEEEENS_6half_tEfNS_4arch4Sm80ELi256ENS3_8TiledMMAINS3_8MMA_AtomIJNS3_28SM80_16x8x16_F32F16F16F32_TNEEEENS3_6LayoutINS4_IJNS5_ILi2EEENS5_ILi4EEENS5_ILi1EEEEEENS4_IJSJ_SH_NS5_ILi0EEEEEEEENS4_IJNS5_ILi32EEES6_NS5_ILi16EEEEEEEELb0EEEEEvNT_6ParamsE,"a",@progbits
	.sectionflags	@""
	.align	4
.nv.constant0._ZN7cutlass13device_kernelIN5flash32FlashAttnBwdPostprocessConvertdQIN4cute5tupleIJNS3_1CILi64EEENS5_ILi192EEEEEENS_6half_tEfNS_4arch4Sm80ELi256ENS3_8TiledMMAINS3_8MMA_AtomIJNS3_28SM80_16x8x16_F32F16F16F32_TNEEEENS3_6LayoutINS4_IJNS5_ILi2EEENS5_ILi4EEENS5_ILi1EEEEEENS4_IJSJ_SH_NS5_ILi0EEEEEEEENS4_IJNS5_ILi32EEES6_NS5_ILi16EEEEEEEELb0EEEEEvNT_6ParamsE:
	.zero		464


//--------------------- .nv.constant0._ZN7cutlass13device_kernelIN5flash19enable_sm80_to_sm89INS1_16FlashAttnBwdSm80INS1_25CollectiveMainloopBwdSm80ILi2ELi1EN4cute5tupleIJNS5_1CILi64EEENS7_ILi80EEENS7_ILi192EEEEEENS_6half_tEfNS_4arch4Sm80ELb1ELb0ELb0ELb1ELb1ELb0ELb1ELb0ELi2ELi4ELi2ELi2ELb0EEENS1_24CollectiveEpilogueBwdGQAISB_fSE_Li256ELb1ELb1EEENS1_25SingleTileBwdLPTSchedulerILb1ELi80ELb1EEEEEEEEEvNT_6ParamsE --------------------------
	.section	.nv.constant0._ZN7cutlass13device_kernelIN5flash19enable_sm80_to_sm89INS1_16FlashAttnBwdSm80INS1_25CollectiveMainloopBwdSm80ILi2ELi1EN4cute5tupleIJNS5_1CILi64EEENS7_ILi80EEENS7_ILi192EEEEEENS_6half_tEfNS_4arch4Sm80ELb1ELb0ELb0ELb1ELb1ELb0ELb1ELb0ELi2ELi4ELi2ELi2ELb0EEENS1_24CollectiveEpilogueBwdGQAISB_fSE_Li256ELb1ELb1EEENS1_25SingleTileBwdLPTSchedulerILb1ELi80ELb1EEEEEEEEEvNT_6ParamsE,"a",@progbits
	.sectionflags	@""
	.align	4
.nv.constant0._ZN7cutlass13device_kernelIN5flash19enable_sm80_to_sm89INS1_16FlashAttnBwdSm80INS1_25CollectiveMainloopBwdSm80ILi2ELi1EN4cute5tupleIJNS5_1CILi64EEENS7_ILi80EEENS7_ILi192EEEEEENS_6half_tEfNS_4arch4Sm80ELb1ELb0ELb0ELb1ELb1ELb0ELb1ELb0ELi2ELi4ELi2ELi2ELb0EEENS1_24CollectiveEpilogueBwdGQAISB_fSE_Li256ELb1ELb1EEENS1_25SingleTileBwdLPTSchedulerILb1ELi80ELb1EEEEEEEEEvNT_6ParamsE:
	.zero		1008


//--------------------- .nv.constant0._ZN7cutlass13device_kernelIN5flash22FlashAttnBwdPreprocessIN4cute5tupleIJNS3_1CILi64EEENS5_ILi192EEEEEENS_6half_tEfNS_4arch4Sm80ELb1ELb1EEEEEvNT_6ParamsE --------------------------
	.section	.nv.constant0._ZN7cutlass13device_kernelIN5flash22FlashAttnBwdPreprocessIN4cute5tupleIJNS3_1CILi64EEENS5_ILi192EEEEEENS_6half_tEfNS_4arch4Sm80ELb1ELb1EEEEEvNT_6ParamsE,"a",@progbits
	.sectionflags	@""
	.align	4
.nv.constant0._ZN7cutlass13device_kernelIN5flash22FlashAttnBwdPreprocessIN4cute5tupleIJNS3_1CILi64EEENS5_ILi192EEEEEENS_6half_tEfNS_4arch4Sm80ELb1ELb1EEEEEvNT_6ParamsE:
	.zero		592


//--------------------- .text._ZN7cutlass13device_kernelIN5flash19enable_sm80_to_sm89INS1_16FlashAttnBwdSm80INS1_25CollectiveMainloopBwdSm80ILi1ELi1EN4cute5tupleIJNS5_1CILi64EEES8_NS7_ILi192EEEEEENS_6half_tEfNS_4arch4Sm80ELb0ELb0ELb0ELb0ELb0ELb0ELb0ELb0ELi2ELi2ELi2ELi2ELb1EEENS1_21CollectiveEpilogueBwdISA_SB_SD_Li256ELb0ELb0ELi4EEENS1_19SingleTileSchedulerILb0ELb0ELb0ELi64EEEEEEEEEvNT_6ParamsE --------------------------
	.section	.text._ZN7cutlass13device_kernelIN5flash19enable_sm80_to_sm89INS1_16FlashAttnBwdSm80INS1_25CollectiveMainloopBwdSm80ILi1ELi1EN4cute5tupleIJNS5_1CILi64EEES8_NS7_ILi192EEEEEENS_6half_tEfNS_4arch4Sm80ELb0ELb0ELb0ELb0ELb0ELb0ELb0ELb0ELi2ELi2ELi2ELi2ELb1EEENS1_21CollectiveEpilogueBwdISA_SB_SD_Li256ELb0ELb0ELi4EEENS1_19SingleTileSchedulerILb0ELb0ELb0ELi64EEEEEEEEEvNT_6ParamsE,"ax",@progbits
	.sectioninfo	@"SHI_REGISTERS=255"
	.align	128
.text._ZN7cutlass13device_kernelIN5flash19enable_sm80_to_sm89INS1_16FlashAttnBwdSm80INS1_25CollectiveMainloopBwdSm80ILi1ELi1EN4cute5tupleIJNS5_1CILi64EEES8_NS7_ILi192EEEEEENS_6half_tEfNS_4arch4Sm80ELb0ELb0ELb0ELb0ELb0ELb0ELb0ELb0ELi2ELi2ELi2ELi2ELb1EEENS1_21CollectiveEpilogueBwdISA_SB_SD_Li256ELb0ELb0ELi4EEENS1_19SingleTileSchedulerILb0ELb0ELb0ELi64EEEEEEEEEvNT_6ParamsE:
        .type           _ZN7cutlass13device_kernelIN5flash19enable_sm80_to_sm89INS1_16FlashAttnBwdSm80INS1_25CollectiveMainloopBwdSm80ILi1ELi1EN4cute5tupleIJNS5_1CILi64EEES8_NS7_ILi192EEEEEENS_6half_tEfNS_4arch4Sm80ELb0ELb0ELb0ELb0ELb0ELb0ELb0ELb0ELi2ELi2ELi2ELi2ELb1EEENS1_21CollectiveEpilogueBwdISA_SB_SD_Li256ELb0ELb0ELi4EEENS1_19SingleTileSchedulerILb0ELb0ELb0ELi64EEEEEEEEEvNT_6ParamsE,@function
        .size           _ZN7cutlass13device_kernelIN5flash19enable_sm80_to_sm89INS1_16FlashAttnBwdSm80INS1_25CollectiveMainloopBwdSm80ILi1ELi1EN4cute5tupleIJNS5_1CILi64EEES8_NS7_ILi192EEEEEENS_6half_tEfNS_4arch4Sm80ELb0ELb0ELb0ELb0ELb0ELb0ELb0ELb0ELi2ELi2ELi2ELi2ELb1EEENS1_21CollectiveEpilogueBwdISA_SB_SD_Li256ELb0ELb0ELi4EEENS1_19SingleTileSchedulerILb0ELb0ELb0ELi64EEEEEEEEEvNT_6ParamsE,(.L_x_1371 - _ZN7cutlass13device_kernelIN5flash19enable_sm80_to_sm89INS1_16FlashAttnBwdSm80INS1_25CollectiveMainloopBwdSm80ILi1ELi1EN4cute5tupleIJNS5_1CILi64EEES8_NS7_ILi192EEEEEENS_6half_tEfNS_4arch4Sm80ELb0ELb0ELb0ELb0ELb0ELb0ELb0ELb0ELi2ELi2ELi2ELi2ELb1EEENS1_21CollectiveEpilogueBwdISA_SB_SD_Li256ELb0ELb0ELi4EEENS1_19SingleTileSchedulerILb0ELb0ELb0ELi64EEEEEEEEEvNT_6ParamsE)
        .other          _ZN7cutlass13device_kernelIN5flash19enable_sm80_to_sm89INS1_16FlashAttnBwdSm80INS1_25CollectiveMainloopBwdSm80ILi1ELi1EN4cute5tupleIJNS5_1CILi64EEES8_NS7_ILi192EEEEEENS_6half_tEfNS_4arch4Sm80ELb0ELb0ELb0ELb0ELb0ELb0ELb0ELb0ELi2ELi2ELi2ELi2ELb1EEENS1_21CollectiveEpilogueBwdISA_SB_SD_Li256ELb0ELb0ELi4EEENS1_19SingleTileSchedulerILb0ELb0ELb0ELi64EEEEEEEEEvNT_6ParamsE,@"STO_CUDA_ENTRY STV_DEFAULT"
_ZN7cutlass13device_kernelIN5flash19enable_sm80_to_sm89INS1_16FlashAttnBwdSm80INS1_25CollectiveMainloopBwdSm80ILi1ELi1EN4cute5tupleIJNS5_1CILi64EEES8_NS7_ILi192EEEEEENS_6half_tEfNS_4arch4Sm80ELb0ELb0ELb0ELb0ELb0ELb0ELb0ELb0ELi2ELi2ELi2ELi2ELb1EEENS1_21CollectiveEpilogueBwdISA_SB_SD_Li256ELb0ELb0ELi4EEENS1_19SingleTileSchedulerILb0ELb0ELb0ELi64EEEEEEEEEvNT_6ParamsE:
[----:B------:R-:W-:-:S03]  /*0000*/  MOV R1, c[0x0][0x28] ;  /* 0x00000a0000017a02 */ /* 0x000fc60000000f00 */
[----:B------:R-:W1:Y:S01]  /*0010*/  S2UR UR12, SR_CTAID.Z ;  /* 0x00000000000c79c3 */ /* 0x000e620000002700 */
[----:B------:R-:W-:Y:S02]  /*0020*/  IADD3 R1, R1, -0x10, RZ ;  /* 0xfffffff001017810 */ /* 0x000fe40007ffe0ff */
[----:B-1----:R-:W-:-:S13]  /*0030*/  ISETP.LE.AND P0, PT, RZ, UR12, PT ;  /* 0x0000000cff007c0c */ /* 0x002fda000bf03270 */
[----:B------:R-:W-:Y:S05]  /*0040*/  @!P0 EXIT ;  /* 0x000000000000894d */ /* 0x000fea0003800000 */
[----:B------:R-:W1:Y:S01]  /*0050*/  S2R R238, SR_TID.X ;  /* 0x0000000000ee7919 */ /* 0x000e620000002100 */
[----:B------:R-:W-:Y:S01]  /*0060*/  IMAD.MOV.U32 R0, RZ, RZ, c[0x0][0x248] ;  /* 0x00009200ff007624 */ /* 0x000fe200078e00ff */
[----:B------:R-:W-:Y:S01]  /*0070*/  USHF.R.S32.HI UR22, URZ, 0x1f, UR12 ;  /* 0x0000001f3f167899 */ /* 0x000fe2000801140c */
[----:B------:R-:W-:Y:S01]  /*0080*/  IMAD.MOV.U32 R29, RZ, RZ, -0x40 ;  /* 0xffffffc0ff1d7424 */ /* 0x000fe200078e00ff */
[----:B------:R-:W2:Y:S01]  /*0090*/  S2R R30, SR_CTAID.Y ;  /* 0x00000000001e7919 */ /* 0x000ea20000002600 */
[----:B------:R-:W-:Y:S01]  /*00a0*/  ULDC.64 UR4, c[0x0][0x278] ;  /* 0x00009e0000047ab9 */ /* 0x000fe20000000a00 */
[----:B------:R-:W-:Y:S01]  /*00b0*/  ISETP.NE.AND P1, PT, R0, 0x1, PT ;  /* 0x000000010000780c */ /* 0x000fe20003f25270 */
[----:B------:R-:W-:Y:S01]  /*00c0*/  UIMAD UR6, UR22, UR4, URZ ;  /* 0x00000004160672a4 */ /* 0x000fe2000f8e023f */
[----:B------:R-:W3:Y:S01]  /*00d0*/  S2R R252, SR_CTAID.X ;  /* 0x0000000000fc7919 */ /* 0x000ee20000002500 */
[----:B------:R-:W-:Y:S01]  /*00e0*/  UIMAD.WIDE.U32 UR16, UR12, UR4, URZ ;  /* 0x000000040c1072a5 */ /* 0x000fe2000f8e003f */
[----:B------:R-:W-:Y:S01]  /*00f0*/  IMAD.MOV.U32 R220, RZ, RZ, 0x20 ;  /* 0x00000020ffdc7424 */ /* 0x000fe200078e00ff */
[----:B------:R-:W-:Y:S01]  /*0100*/  UIMAD UR5, UR12, UR5, UR6 ;  /* 0x000000050c0572a4 */ /* 0x000fe2000f8e0206 */
[----:B------:R-:W-:Y:S01]  /*0110*/  IMAD.MOV.U32 R222, RZ, RZ, 0x40 ;  /* 0x00000040ffde7424 */ /* 0x000fe200078e00ff */
[----:B------:R-:W-:Y:S01]  /*0120*/  ULDC.64 UR24, c[0x0][0x118] ;  /* 0x0000460000187ab9 */ /* 0x000fe20000000a00 */
[----:B------:R-:W-:Y:S01]  /*0130*/  LOP3.LUT R234, R234, 0xffffffef, RZ, 0xc0, !PT ;  /* 0xffffffefeaea7812 */ /* 0x000fe200078ec0ff */
[----:B------:R-:W-:-:S02]  /*0140*/  UIADD3 UR9, UR17, UR5, URZ ;  /* 0x0000000511097290 */ /* 0x000fc4000fffe03f */
[----:B------:R-:W-:Y:S01]  /*0150*/  ULDC.64 UR6, c[0x0][0x1e8] ;  /* 0x00007a0000067ab9 */ /* 0x000fe20000000a00 */
[----:B------:R-:W-:Y:S01]  /*0160*/  LOP3.LUT R234, R234, 0xfffffffb, RZ, 0xc0, !PT ;  /* 0xfffffffbeaea7812 */ /* 0x000fe200078ec0ff */
[----:B------:R-:W-:Y:S02]  /*0170*/  ULDC.64 UR4, c[0x0][0x1b8] ;  /* 0x00006e0000047ab9 */ /* 0x000fe40000000a00 */
[----:B------:R-:W-:Y:S02]  /*0180*/  UIMAD UR6, UR22, UR6, URZ ;  /* 0x00000006160672a4 */ /* 0x000fe4000f8e023f */
[----:B------:R-:W-:Y:S01]  /*0190*/  UIMAD UR4, UR22, UR4, URZ ;  /* 0x00000004160472a4 */ /* 0x000fe2000f8e023f */
[----:B-1----:R-:W-:Y:S01]  /*01a0*/  IMAD.SHL.U32 R242, R238, 0x4, RZ ;  /* 0x00000004eef27824 */ /* 0x002fe200078e00ff */
[----:B------:R-:W-:Y:S01]  /*01b0*/  SHF.R.S32.HI R27, RZ, 0x1f, R238 ;  /* 0x0000001fff1b7819 */ /* 0x000fe200000114ee */
[----:B------:R-:W-:Y:S01]  /*01c0*/  UIMAD UR7, UR12, UR7, UR6 ;  /* 0x000000070c0772a4 */ /* 0x000fe2000f8e0206 */
[----:B--2---:R-:W-:Y:S01]  /*01d0*/  SHF.R.S32.HI R31, RZ, 0x1f, R30 ;  /* 0x0000001fff1f7819 */ /* 0x004fe2000001141e */
[C---:B------:R-:W-:Y:S01]  /*01e0*/  @P1 IMAD.HI.U32 R5, R30.reuse, c[0x0][0x24c], RZ ;  /* 0x000093001e051a27 */ /* 0x040fe200078e00ff */
[--C-:B------:R-:W-:Y:S01]  /*01f0*/  SHF.R.S32.HI R243, RZ, 0x1f, R242.reuse ;  /* 0x0000001ffff37819 */ /* 0x100fe200000114f2 */
[----:B------:R-:W-:Y:S01]  /*0200*/  UIMAD UR6, UR12, UR5, UR4 ;  /* 0x000000050c0672a4 */ /* 0x000fe2000f8e0204 */
[-C--:B------:R-:W-:Y:S01]  /*0210*/  LEA.HI R24, R27, R238.reuse, RZ, 0x3 ;  /* 0x000000ee1b187211 */ /* 0x080fe200078f18ff */
[----:B------:R-:W-:Y:S01]  /*0220*/  IMAD R4, R31, c[0x0][0x270], RZ ;  /* 0x00009c001f047a24 */ /* 0x000fe200078e02ff */
[----:B------:R-:W-:Y:S01]  /*0230*/  ULDC.64 UR4, c[0x0][0x188] ;  /* 0x0000620000047ab9 */ /* 0x000fe20000000a00 */
[C---:B------:R-:W-:Y:S01]  /*0240*/  IMAD.WIDE.U32 R2, R30.reuse, c[0x0][0x270], R242 ;  /* 0x00009c001e027a25 */ /* 0x040fe200078e00f2 */
[----:B------:R-:W-:Y:S01]  /*0250*/  SHF.R.S32.HI R240, RZ, 0x3, R24 ;  /* 0x00000003fff07819 */ /* 0x000fe20000011418 */
[----:B------:R-:W-:Y:S01]  /*0260*/  UIMAD.WIDE.U32 UR18, UR12, UR4, URZ ;  /* 0x000000040c1272a5 */ /* 0x000fe2000f8e003f */
[-C--:B------:R-:W-:Y:S01]  /*0270*/  LEA.HI R21, R27, R238.reuse, RZ, 0x4 ;  /* 0x000000ee1b157211 */ /* 0x080fe200078f20ff */
[----:B------:R-:W-:Y:S01]  /*0280*/  IMAD R4, R30, c[0x0][0x274], R4 ;  /* 0x00009d001e047a24 */ /* 0x000fe200078e0204 */
[----:B------:R-:W-:Y:S01]  /*0290*/  IADD3 R25, P0, R2, UR16, RZ ;  /* 0x0000001002197c10 */ /* 0x000fe2000ff1e0ff */
[----:B------:R-:W-:Y:S01]  /*02a0*/  IMAD.MOV.U32 R0, RZ, RZ, R30 ;  /* 0x000000ffff007224 */ /* 0x000fe200078e001e */
[----:B------:R-:W-:Y:S01]  /*02b0*/  LOP3.LUT R2, R24, 0xfffffff8, RZ, 0xc0, !PT ;  /* 0xfffffff818027812 */ /* 0x000fe200078ec0ff */
[----:B------:R-:W-:Y:S01]  /*02c0*/  UIMAD UR4, UR22, UR4, URZ ;  /* 0x00000004160472a4 */ /* 0x000fe2000f8e023f */
[----:B------:R-:W-:Y:S01]  /*02d0*/  @P1 SHF.R.U32.HI R0, RZ, c[0x0][0x250], R5 ;  /* 0x00009400ff001a19 */ /* 0x000fe20000011605 */
[----:B------:R-:W-:Y:S01]  /*02e0*/  IMAD R12, R31, c[0x0][0x180], RZ ;  /* 0x000060001f0c7a24 */ /* 0x000fe200078e02ff */
[----:B------:R-:W-:Y:S01]  /*02f0*/  IADD3.X R28, R3, UR9, R4, P0, !PT ;  /* 0x00000009031c7c10 */ /* 0x000fe200087fe404 */
[----:B------:R-:W-:Y:S01]  /*0300*/  IMAD.IADD R18, R238, 0x1, -R2 ;  /* 0x00000001ee127824 */ /* 0x000fe200078e0a02 */
[----:B------:R-:W-:Y:S01]  /*0310*/  LEA.HI R3, R27, R238, RZ, 0x6 ;  /* 0x000000ee1b037211 */ /* 0x000fe200078f30ff */
[----:B------:R-:W-:Y:S01]  /*0320*/  IMAD.SHL.U32 R4, R240, 0x40, RZ ;  /* 0x00000040f0047824 */ /* 0x000fe200078e00ff */
[----:B------:R-:W-:Y:S01]  /*0330*/  SHF.R.S32.HI R2, RZ, 0x1f, R0 ;  /* 0x0000001fff027819 */ /* 0x000fe20000011400 */
[----:B------:R-:W-:Y:S01]  /*0340*/  IMAD.SHL.U32 R236, R18, 0x8, RZ ;  /* 0x0000000812ec7824 */ /* 0x000fe200078e00ff */
[----:B------:R-:W-:Y:S01]  /*0350*/  SHF.R.S32.HI R20, RZ, 0x6, R3 ;  /* 0x00000006ff147819 */ /* 0x000fe20000011403 */
[----:B------:R-:W-:Y:S01]  /*0360*/  UIMAD UR4, UR12, UR5, UR4 ;  /* 0x000000050c0472a4 */ /* 0x000fe2000f8e0204 */
[----:B------:R-:W-:Y:S01]  /*0370*/  LOP3.LUT R8, R4, 0x1c0, RZ, 0xc0, !PT ;  /* 0x000001c004087812 */ /* 0x000fe200078ec0ff */
[C---:B------:R-:W-:Y:S01]  /*0380*/  IMAD R3, R2.reuse, c[0x0][0x1e0], RZ ;  /* 0x0000780002037a24 */ /* 0x040fe200078e02ff */
[----:B------:R-:W-:Y:S01]  /*0390*/  SHF.R.S32.HI R237, RZ, 0x1f, R236 ;  /* 0x0000001fffed7819 */ /* 0x000fe200000114ec */
[----:B------:R-:W-:Y:S01]  /*03a0*/  IMAD R2, R2, c[0x0][0x1b0], RZ ;  /* 0x00006c0002027a24 */ /* 0x000fe200078e02ff */
[----:B------:R-:W-:Y:S01]  /*03b0*/  SHF.R.S32.HI R241, RZ, 0x1f, R240 ;  /* 0x0000001ffff17819 */ /* 0x000fe200000114f0 */
[C---:B------:R-:W-:Y:S01]  /*03c0*/  IMAD R6, R0.reuse, c[0x0][0x1e4], R3 ;  /* 0x0000790000067a24 */ /* 0x040fe200078e0203 */
[----:B------:R-:W-:Y:S01]  /*03d0*/  UIADD3 UR8, UR19, UR4, URZ ;  /* 0x0000000413087290 */ /* 0x000fe2000fffe03f */
[----:B------:R-:W-:Y:S01]  /*03e0*/  IMAD R7, R0, c[0x0][0x1b4], R2 ;  /* 0x00006d0000077a24 */ /* 0x000fe200078e0202 */
[----:B------:R-:W-:Y:S01]  /*03f0*/  IADD3 R235, R236, 0x40, RZ ;  /* 0x00000040eceb7810 */ /* 0x000fe20007ffe0ff */
[----:B------:R-:W-:Y:S01]  /*0400*/  IMAD.WIDE.U32 R4, R0, c[0x0][0x1e0], R236 ;  /* 0x0000780000047a25 */ /* 0x000fe200078e00ec */
[----:B------:R-:W-:Y:S01]  /*0410*/  IADD3 R244, R236, 0x80, RZ ;  /* 0x00000080ecf47810 */ /* 0x000fe20007ffe0ff */
[----:B------:R-:W-:-:S02]  /*0420*/  ULDC.64 UR4, c[0x0][0x290] ;  /* 0x0000a40000047ab9 */ /* 0x000fc40000000a00 */
[----:B------:R-:W-:Y:S01]  /*0430*/  IMAD.WIDE.U32 R2, R0, c[0x0][0x1b0], R236 ;  /* 0x00006c0000027a25 */ /* 0x000fe200078e00ec */
[----:B------:R-:W-:Y:S01]  /*0440*/  LOP3.LUT R0, R8, 0x38, R236, 0xf8, !PT ;  /* 0x0000003808007812 */ /* 0x000fe200078ef8ec */
[----:B------:R-:W-:Y:S01]  /*0450*/  UIMAD.WIDE.U32 UR14, UR12, UR4, URZ ;  /* 0x000000040c0e72a5 */ /* 0x000fe2000f8e003f */
[----:B------:R-:W-:Y:S01]  /*0460*/  SHF.R.U32.HI R8, RZ, 0x3, R8 ;  /* 0x00000003ff087819 */ /* 0x000fe20000011608 */
[----:B------:R-:W-:Y:S01]  /*0470*/  IMAD.SHL.U32 R19, R20, 0x200, RZ ;  /* 0x0000020014137824 */ /* 0x000fe200078e00ff */
[----:B------:R-:W-:Y:S01]  /*0480*/  UMOV UR20, 0x6 ;  /* 0x0000000600147882 */ /* 0x000fe20000000000 */
[----:B------:R-:W-:Y:S02]  /*0490*/  IMAD.IADD R5, R5, 0x1, R6 ;  /* 0x0000000105057824 */ /* 0x000fe400078e0206 */
[----:B------:R-:W-:Y:S01]  /*04a0*/  IMAD.U32 R6, RZ, RZ, UR12 ;  /* 0x0000000cff067e24 */ /* 0x000fe2000f8e00ff */
[----:B------:R-:W-:Y:S01]  /*04b0*/  LOP3.LUT R230, R19, R0, R8, 0xf6, !PT ;  /* 0x0000000013e67212 */ /* 0x000fe200078ef608 */
[----:B------:R-:W-:-:S02]  /*04c0*/  IMAD.IADD R3, R3, 0x1, R7 ;  /* 0x0000000103037824 */ /* 0x000fc400078e0207 */
[----:B------:R-:W-:Y:S02]  /*04d0*/  IMAD.U32 R0, RZ, RZ, UR12 ;  /* 0x0000000cff007e24 */ /* 0x000fe4000f8e00ff */
[----:B------:R-:W-:-:S04]  /*04e0*/  IMAD.WIDE.U32 R6, R6, c[0x0][0x1e8], R4 ;  /* 0x00007a0006067a25 */ /* 0x000fc800078e0004 */
[----:B------:R-:W-:Y:S01]  /*04f0*/  IMAD.WIDE.U32 R4, R0, c[0x0][0x1b8], R2 ;  /* 0x00006e0000047a25 */ /* 0x000fe200078e0002 */
[----:B------:R-:W-:-:S03]  /*0500*/  IADD3 R3, R7, UR7, RZ ;  /* 0x0000000707037c10 */ /* 0x000fc6000fffe0ff */
[----:B------:R-:W-:Y:S01]  /*0510*/  IMAD R0, R241, c[0x0][0x178], RZ ;  /* 0x00005e00f1007a24 */ /* 0x000fe200078e02ff */
[----:B------:R-:W-:Y:S01]  /*0520*/  IADD3 R7, R5, UR6, RZ ;  /* 0x0000000605077c10 */ /* 0x000fe2000fffe0ff */
[----:B---3--:R-:W-:Y:S01]  /*0530*/  IMAD.WIDE R8, R252, 0x40, R240 ;  /* 0x00000040fc087825 */ /* 0x008fe200078e02f0 */
[----:B------:R-:W-:-:S03]  /*0540*/  UIMAD UR6, UR22, UR4, URZ ;  /* 0x00000004160672a4 */ /* 0x000fc6000f8e023f */
[C---:B------:R-:W-:Y:S01]  /*0550*/  IMAD R0, R240.reuse, c[0x0][0x17c], R0 ;  /* 0x00005f00f0007a24 */ /* 0x040fe200078e0200 */
[----:B------:R-:W-:Y:S01]  /*0560*/  UIMAD UR5, UR12, UR5, UR6 ;  /* 0x000000050c0572a4 */ /* 0x000fe2000f8e0206 */
[----:B------:R-:W-:-:S03]  /*0570*/  IMAD.WIDE.U32 R10, R240, c[0x0][0x178], R236 ;  /* 0x00005e00f00a7a25 */ /* 0x000fc600078e00ec */
[----:B------:R-:W-:Y:S01]  /*0580*/  UIADD3 UR10, UR15, UR5, URZ ;  /* 0x000000050f0a7290 */ /* 0x000fe2000fffe03f */
[----:B------:R-:W-:Y:S01]  /*0590*/  IMAD R5, R9, c[0x0][0x1d8], RZ ;  /* 0x0000760009057a24 */ /* 0x000fe200078e02ff */
[----:B------:R1:W-:Y:S01]  /*05a0*/  STL.64 [R1], R10 ;  /* 0x0000000a01007387 */ /* 0x0003e20000100a00 */
[----:B------:R-:W-:Y:S01]  /*05b0*/  IMAD.IADD R249, R11, 0x1, R0 ;  /* 0x000000010bf97824 */ /* 0x000fe200078e0200 */
[----:B------:R-:W-:Y:S01]  /*05c0*/  ULDC.64 UR4, c[0x0][0x178] ;  /* 0x00005e0000047ab9 */ /* 0x000fe20000000a00 */
[----:B------:R-:W-:Y:S01]  /*05d0*/  IMAD.MOV.U32 R248, RZ, RZ, R10 ;  /* 0x000000fffff87224 */ /* 0x000fe200078e000a */
[----:B------:R-:W-:Y:S01]  /*05e0*/  USHF.L.U64.HI UR11, UR4, UR20, UR5 ;  /* 0x00000014040b7299 */ /* 0x000fe20008010205 */
[----:B------:R-:W-:Y:S01]  /*05f0*/  IMAD.MOV.U32 R2, RZ, RZ, R6 ;  /* 0x000000ffff027224 */ /* 0x000fe200078e0006 */
[----:B------:R-:W-:Y:S01]  /*0600*/  USHF.L.U32 UR13, UR4, 0x6, URZ ;  /* 0x00000006040d7899 */ /* 0x000fe2000800063f */
[----:B------:R-:W-:Y:S02]  /*0610*/  IMAD.MOV.U32 R6, RZ, RZ, R4 ;  /* 0x000000ffff067224 */ /* 0x000fe400078e0004 */
[C---:B------:R-:W-:Y:S01]  /*0620*/  IMAD R0, R8.reuse, c[0x0][0x1dc], R5 ;  /* 0x0000770008007a24 */ /* 0x040fe200078e0205 */
[----:B------:R-:W-:Y:S01]  /*0630*/  ULDC.64 UR4, c[0x0][0x218] ;  /* 0x0000860000047ab9 */ /* 0x000fe20000000a00 */
[----:B------:R-:W-:Y:S01]  /*0640*/  IMAD.WIDE.U32 R4, R8, c[0x0][0x1d8], R2 ;  /* 0x0000760008047a25 */ /* 0x000fe200078e0002 */
[----:B------:R-:W-:-:S02]  /*0650*/  UIMAD UR6, UR22, UR4, URZ ;  /* 0x00000004160672a4 */ /* 0x000fc4000f8e023f */
[----:B------:R-:W-:Y:S01]  /*0660*/  UIMAD.WIDE.U32 UR26, UR12, UR4, URZ ;  /* 0x000000040c1a72a5 */ /* 0x000fe2000f8e003f */
[----:B------:R-:W-:Y:S01]  /*0670*/  IMAD R9, R9, c[0x0][0x1a8], RZ ;  /* 0x00006a0009097a24 */ /* 0x000fe200078e02ff */
[----:B------:R-:W-:Y:S01]  /*0680*/  LEA R2, P0, R4, c[0x0][0x1c0], 0x1 ;  /* 0x0000700004027a11 */ /* 0x000fe200078008ff */
[----:B------:R-:W-:Y:S01]  /*0690*/  IMAD R3, R30, c[0x0][0x184], R12 ;  /* 0x000061001e037a24 */ /* 0x000fe200078e020c */
[----:B------:R-:W-:Y:S01]  /*06a0*/  UIMAD UR5, UR12, UR5, UR6 ;  /* 0x000000050c0572a4 */ /* 0x000fe2000f8e0206 */
[----:B------:R-:W-:Y:S01]  /*06b0*/  IMAD.IADD R0, R5, 0x1, R0 ;  /* 0x0000000105007824 */ /* 0x000fe200078e0200 */
[----:B------:R-:W-:Y:S01]  /*06c0*/  UMOV UR4, 0x5 ;  /* 0x0000000500047882 */ /* 0x000fe20000000000 */
[C---:B------:R-:W-:Y:S01]  /*06d0*/  IMAD R5, R8.reuse, c[0x0][0x1ac], R9 ;  /* 0x00006b0008057a24 */ /* 0x040fe200078e0209 */
[----:B------:R-:W-:Y:S01]  /*06e0*/  UIADD3 UR21, UR27, UR5, URZ ;  /* 0x000000051b157290 */ /* 0x000fe2000fffe03f */
[----:B------:R-:W-:Y:S01]  /*06f0*/  IMAD.WIDE.U32 R8, R8, c[0x0][0x1a8], R6 ;  /* 0x00006a0008087a25 */ /* 0x000fe200078e0006 */
[----:B------:R-:W-:-:S02]  /*0700*/  ULDC.64 UR6, c[0x0][0x208] ;  /* 0x0000820000067ab9 */ /* 0x000fc40000000a00 */
[----:B------:R-:W-:Y:S01]  /*0710*/  USHF.L.U32 UR5, UR6, 0x5, URZ ;  /* 0x0000000506057899 */ /* 0x000fe2000800063f */
[----:B-1----:R-:W-:Y:S01]  /*0720*/  IMAD.WIDE.U32 R10, R30, c[0x0][0x180], R248 ;  /* 0x000060001e0a7a25 */ /* 0x002fe200078e00f8 */
[----:B------:R-:W-:Y:S02]  /*0730*/  USHF.L.U64.HI UR4, UR6, UR4, UR7 ;  /* 0x0000000406047299 */ /* 0x000fe40008010207 */
[----:B------:R-:W-:Y:S01]  /*0740*/  USHF.L.U32 UR23, UR5, 0x1, URZ ;  /* 0x0000000105177899 */ /* 0x000fe2000800063f */
[----:B------:R-:W-:Y:S01]  /*0750*/  IMAD.MOV.U32 R7, RZ, RZ, c[0x0][0x1d8] ;  /* 0x00007600ff077624 */ /* 0x000fe200078e00ff */
[----:B------:R-:W-:Y:S01]  /*0760*/  IADD3 R12, P1, R10, UR18, RZ ;  /* 0x000000120a0c7c10 */ /* 0x000fe2000ff3e0ff */
[----:B------:R-:W-:Y:S01]  /*0770*/  IMAD R29, R252, R29, c[0x0][0x198] ;  /* 0x00006600fc1d7624 */ /* 0x000fe200078e021d */
[----:B------:R-:W-:Y:S01]  /*0780*/  USHF.L.U64.HI UR4, UR5, 0x1, UR4 ;  /* 0x0000000105047899 */ /* 0x000fe20008010204 */
[----:B------:R-:W-:Y:S01]  /*0790*/  IMAD.SHL.U32 R230, R230, 0x2, RZ ;  /* 0x00000002e6e67824 */ /* 0x000fe200078e00ff */
[----:B------:R-:W-:Y:S01]  /*07a0*/  IADD3.X R10, R11, UR8, R3, P1, !PT ;  /* 0x000000080b0a7c10 */ /* 0x000fe20008ffe403 */
[----:B------:R-:W-:Y:S01]  /*07b0*/  IMAD R17, R31, c[0x0][0x288], RZ ;  /* 0x0000a2001f117a24 */ /* 0x000fe200078e02ff */
[----:B------:R-:W-:Y:S01]  /*07c0*/  LEA.HI.X R3, R4, c[0x0][0x1c4], R0, 0x1, P0 ;  /* 0x0000710004037a11 */ /* 0x000fe200000f0c00 */
[----:B------:R-:W-:Y:S01]  /*07d0*/  IMAD.IADD R0, R9, 0x1, R5 ;  /* 0x0000000109007824 */ /* 0x000fe200078e0205 */
[----:B------:R-:W-:Y:S01]  /*07e0*/  LEA R4, P0, R8, c[0x0][0x190], 0x1 ;  /* 0x0000640008047a11 */ /* 0x000fe200078008ff */
[----:B------:R-:W-:Y:S01]  /*07f0*/  IMAD.MOV.U32 R9, RZ, RZ, c[0x0][0x1dc] ;  /* 0x00007700ff097624 */ /* 0x000fe200078e00ff */
[C---:B------:R-:W-:Y:S01]  /*0800*/  LEA R6, P1, R7.reuse, R2, 0x6 ;  /* 0x0000000207067211 */ /* 0x040fe200078230ff */
[----:B------:R-:W-:Y:S01]  /*0810*/  IMAD R17, R30, c[0x0][0x28c], R17 ;  /* 0x0000a3001e117a24 */ /* 0x000fe200078e0211 */
[----:B------:R-:W-:Y:S01]  /*0820*/  LEA.HI.X R5, R8, c[0x0][0x194], R0, 0x1, P0 ;  /* 0x0000650008057a11 */ /* 0x000fe200000f0c00 */
[----:B------:R-:W-:Y:S01]  /*0830*/  IMAD.MOV.U32 R0, RZ, RZ, c[0x0][0x1a8] ;  /* 0x00006a00ff007624 */ /* 0x000fe200078e00ff */
[----:B------:R-:W-:Y:S01]  /*0840*/  LEA.HI.X R7, R7, R3, R9, 0x6, P1 ;  /* 0x0000000307077211 */ /* 0x000fe200008f3409 */
[----:B------:R-:W-:Y:S01]  /*0850*/  IMAD.MOV.U32 R9, RZ, RZ, c[0x0][0x1ac] ;  /* 0x00006b00ff097624 */ /* 0x000fe200078e00ff */
[----:B------:R-:W-:Y:S01]  /*0860*/  ISETP.GE.AND P1, PT, R236, c[0x0][0x1cc], PT ;  /* 0x00007300ec007a0c */ /* 0x000fe20003f26270 */
[----:B------:R-:W-:Y:S01]  /*0870*/  IMAD.WIDE.U32 R250, R240, c[0x0][0x208], R236 ;  /* 0x00008200f0fa7a25 */ /* 0x000fe200078e00ec */
[----:B------:R-:W-:-:S02]  /*0880*/  LEA R8, P0, R0, R4, 0x6 ;  /* 0x0000000400087211 */ /* 0x000fc400078030ff */
[----:B------:R-:W-:Y:S01]  /*0890*/  LEA R14, P2, R12, c[0x0][0x160], 0x1 ;  /* 0x000058000c0e7a11 */ /* 0x000fe200078408ff */
[----:B------:R-:W-:Y:S01]  /*08a0*/  IMAD.MOV.U32 R246, RZ, RZ, R250 ;  /* 0x000000fffff67224 */ /* 0x000fe200078e00fa */
[----:B------:R-:W-:Y:S01]  /*08b0*/  LEA.HI.X R9, R0, R5, R9, 0x6, P0 ;  /* 0x0000000500097211 */ /* 0x000fe200000f3409 */
[----:B------:R-:W-:Y:S01]  /*08c0*/  IMAD.IADD R0, R29, 0x1, -R240 ;  /* 0x000000011d007824 */ /* 0x000fe200078e0af0 */
[----:B------:R-:W-:Y:S01]  /*08d0*/  LEA.HI.X R15, R12, c[0x0][0x164], R10, 0x1, P2 ;  /* 0x000059000c0f7a11 */ /* 0x000fe200010f0c0a */
[----:B------:R-:W-:Y:S01]  /*08e0*/  IMAD.WIDE.U32 R10, R30, c[0x0][0x288], R242 ;  /* 0x0000a2001e0a7a25 */ /* 0x000fe200078e00f2 */
[----:B------:R-:W-:Y:S02]  /*08f0*/  ISETP.GE.AND P0, PT, R235, c[0x0][0x1cc], PT ;  /* 0x00007300eb007a0c */ /* 0x000fe40003f06270 */
[----:B------:R-:W-:Y:S02]  /*0900*/  ISETP.LT.OR P3, PT, R0, 0x1, P1 ;  /* 0x000000010000780c */ /* 0x000fe40000f61670 */
[----:B------:R-:W-:-:S02]  /*0910*/  ISETP.GE.AND P2, PT, R244, c[0x0][0x1cc], PT ;  /* 0x00007300f4007a0c */ /* 0x000fc40003f46270 */
[----:B------:R-:W-:Y:S02]  /*0920*/  P2R R16, PR, RZ, 0x8 ;  /* 0x00000008ff107803 */ /* 0x000fe40000000000 */
[C---:B------:R-:W-:Y:S02]  /*0930*/  ISETP.LT.OR P3, PT, R0.reuse, 0x21, P1 ;  /* 0x000000210000780c */ /* 0x040fe40000f61670 */
[C---:B------:R-:W-:Y:S02]  /*0940*/  ISETP.LT.OR P6, PT, R0.reuse, 0x1, P0 ;  /* 0x000000010000780c */ /* 0x040fe400007c1670 */
[C---:B------:R-:W-:Y:S02]  /*0950*/  ISETP.LT.OR P1, PT, R0.reuse, 0x21, P0 ;  /* 0x000000210000780c */ /* 0x040fe40000721670 */
[C---:B------:R-:W-:Y:S02]  /*0960*/  ISETP.LT.OR P5, PT, R0.reuse, 0x1, P2 ;  /* 0x000000010000780c */ /* 0x040fe400017a1670 */
[----:B------:R-:W-:-:S02]  /*0970*/  ISETP.LT.OR P0, PT, R0, 0x21, P2 ;  /* 0x000000210000780c */ /* 0x000fc40001701670 */
[----:B------:R-:W-:Y:S02]  /*0980*/  ISETP.NE.AND P2, PT, R16, RZ, PT ;  /* 0x000000ff1000720c */ /* 0x000fe40003f45270 */
[----:B------:R-:W-:Y:S02]  /*0990*/  IADD3 R22, P4, R10, UR14, RZ ;  /* 0x0000000e0a167c10 */ /* 0x000fe4000ff9e0ff */
[----:B------:R-:W-:Y:S02]  /*09a0*/  SHF.R.S32.HI R12, RZ, 0x4, R21 ;  /* 0x00000004ff0c7819 */ /* 0x000fe40000011415 */
[----:B------:R-:W-:Y:S02]  /*09b0*/  IADD3.X R26, R11, UR10, R17, P4, !PT ;  /* 0x0000000a0b1a7c10 */ /* 0x000fe4000a7fe411 */
[----:B------:R-:W-:Y:S02]  /*09c0*/  ISETP.GE.AND P4, PT, R235, c[0x0][0x19c], PT ;  /* 0x00006700eb007a0c */ /* 0x000fe40003f86270 */
[----:B------:R-:W-:-:S02]  /*09d0*/  LEA.HI R13, R21, R12, RZ, 0x1 ;  /* 0x0000000c150d7211 */ /* 0x000fc400078f08ff */
[----:B------:R-:W-:Y:S01]  /*09e0*/  IADD3 R17, -R240, c[0x0][0x168], RZ ;  /* 0x00005a00f0117a10 */ /* 0x000fe20007ffe1ff */
[----:B------:R1:W-:Y:S01]  /*09f0*/  LDGSTS.E.BYPASS.LTC128B.128 [R230+0x6080], [R2.64], !P2 ;  /* 0x0608000002e67fae */ /* 0x0003e2000d101d58 */
[----:B------:R-:W-:Y:S02]  /*0a00*/  ISETP.GE.AND P2, PT, R235, c[0x0][0x16c], PT ;  /* 0x00005b00eb007a0c */ /* 0x000fe40003f46270 */
[----:B------:R-:W-:Y:S01]  /*0a10*/  LOP3.LUT R13, R13, 0xfffffffe, RZ, 0xc0, !PT ;  /* 0xfffffffe0d0d7812 */ /* 0x000fe200078ec0ff */
[----:B------:R1:W-:Y:S01]  /*0a20*/  LDGSTS.E.BYPASS.LTC128B.128 [R230+0x8080], [R2.64+0x80], !P6 ;  /* 0x0808008002e67fae */ /* 0x0003e2000f101d58 */
[----:B------:R-:W-:Y:S02]  /*0a30*/  ISETP.LT.OR P6, PT, R0, 0x1, P4 ;  /* 0x000000010000780c */ /* 0x000fe400027c1670 */
[----:B------:R-:W-:Y:S01]  /*0a40*/  SEL R10, RZ, 0x2, P2 ;  /* 0x00000002ff0a7807 */ /* 0x000fe20001000000 */
[----:B------:R1:W-:Y:S01]  /*0a50*/  LDGSTS.E.BYPASS.LTC128B.128 [R230+0xa080], [R2.64+0x100], !P5 ;  /* 0x0a08010002e67fae */ /* 0x0003e2000e901d58 */
[----:B------:R-:W-:Y:S01]  /*0a60*/  ISETP.GE.AND P5, PT, R236, c[0x0][0x19c], PT ;  /* 0x00006700ec007a0c */ /* 0x000fe20003fa6270 */
[----:B------:R-:W-:Y:S01]  /*0a70*/  IMAD.IADD R13, R12, 0x1, -R13 ;  /* 0x000000010c0d7824 */ /* 0x000fe200078e0a0d */
[C---:B------:R-:W-:Y:S01]  /*0a80*/  ISETP.LT.OR P4, PT, R0.reuse, 0x21, P4 ;  /* 0x000000210000780c */ /* 0x040fe20002781670 */
[----:B------:R2:W-:Y:S01]  /*0a90*/  LDGSTS.E.BYPASS.LTC128B.128 [R230+0x7080], [R6.64], !P3 ;  /* 0x0708000006e67fae */ /* 0x0005e2000d901d58 */
[----:B------:R-:W-:-:S02]  /*0aa0*/  ISETP.LT.OR P3, PT, R0, 0x1, P5 ;  /* 0x000000010000780c */ /* 0x000fc40002f61670 */
[----:B------:R-:W-:Y:S01]  /*0ab0*/  ISETP.LT.OR P2, PT, R0, 0x21, P5 ;  /* 0x000000210000780c */ /* 0x000fe20002f41670 */
[----:B------:R2:W-:Y:S01]  /*0ac0*/  LDGSTS.E.BYPASS.LTC128B.128 [R230+0x9080], [R6.64+0x80], !P1 ;  /* 0x0908008006e67fae */ /* 0x0005e2000c901d58 */
[----:B------:R-:W-:-:S03]  /*0ad0*/  ISETP.GE.AND P1, PT, R244, c[0x0][0x16c], PT ;  /* 0x00005b00f4007a0c */ /* 0x000fc60003f26270 */
[----:B------:R2:W-:Y:S01]  /*0ae0*/  LDGSTS.E.BYPASS.LTC128B.128 [R230+0xb080], [R6.64+0x100], !P0 ;  /* 0x0b08010006e67fae */ /* 0x0005e2000c101d58 */
[----:B------:R-:W-:-:S03]  /*0af0*/  ISETP.GE.AND P0, PT, R236, c[0x0][0x16c], PT ;  /* 0x00005b00ec007a0c */ /* 0x000fc60003f06270 */
[----:B------:R-:W0:Y:S04]  /*0b00*/  LDGDEPBAR ;  /* 0x00000000000079af */ /* 0x000e280000000000 */
[----:B------:R3:W-:Y:S01]  /*0b10*/  LDGSTS.E.BYPASS.LTC128B.128 [R230+0x80], [R4.64], !P3 ;  /* 0x0008000004e67fae */ /* 0x0007e2000d901d58 */
[----:B------:R-:W-:-:S03]  /*0b20*/  LOP3.LUT P3, RZ, R18, 0x2, RZ, 0xc0, !PT ;  /* 0x0000000212ff7812 */ /* 0x000fc6000786c0ff */
[----:B------:R3:W-:Y:S01]  /*0b30*/  LDGSTS.E.BYPASS.LTC128B.128 [R230+0x2080], [R4.64+0x80], !P6 ;  /* 0x0208008004e67fae */ /* 0x0007e2000f101d58 */
[----:B-1----:R-:W-:Y:S02]  /*0b40*/  IMAD.SHL.U32 R2, R18, 0x40, RZ ;  /* 0x0000004012027824 */ /* 0x002fe400078e00ff */
[----:B------:R-:W-:-:S03]  /*0b50*/  IMAD R3, R13, 0x800, R19 ;  /* 0x000008000d037824 */ /* 0x000fc600078e0213 */
[----:B------:R-:W-:-:S04]  /*0b60*/  LOP3.LUT R16, R2, 0x1c0, RZ, 0xc0, !PT ;  /* 0x000001c002107812 */ /* 0x000fc800078ec0ff */
[----:B------:R-:W-:Y:S02]  /*0b70*/  LOP3.LUT R2, R16, 0x8, R24, 0xf8, !PT ;  /* 0x0000000810027812 */ /* 0x000fe400078ef818 */
[----:B------:R-:W-:Y:S02]  /*0b80*/  SHF.R.U32.HI R23, RZ, 0x3, R16 ;  /* 0x00000003ff177819 */ /* 0x000fe40000011610 */
[----:B--2---:R-:W-:Y:S02]  /*0b90*/  SEL R6, RZ, 0x1, P0 ;  /* 0x00000001ff067807 */ /* 0x004fe40000000000 */
[----:B------:R-:W-:Y:S02]  /*0ba0*/  ISETP.GE.AND P0, PT, R244, c[0x0][0x19c], PT ;  /* 0x00006700f4007a0c */ /* 0x000fe40003f06270 */
[----:B------:R-:W-:Y:S02]  /*0bb0*/  SEL R7, RZ, 0x4, P1 ;  /* 0x00000004ff077807 */ /* 0x000fe40000800000 */
[----:B------:R-:W-:-:S02]  /*0bc0*/  ISETP.LT.OR P1, PT, R0, 0x1, P0 ;  /* 0x000000010000780c */ /* 0x000fc40000721670 */
[----:B------:R-:W-:Y:S02]  /*0bd0*/  ISETP.LT.OR P0, PT, R0, 0x21, P0 ;  /* 0x000000210000780c */ /* 0x000fe40000701670 */
[----:B------:R-:W-:Y:S01]  /*0be0*/  IADD3 R0, R7, R10, R6 ;  /* 0x0000000a07007210 */ /* 0x000fe20007ffe006 */
[----:B------:R-:W-:Y:S01]  /*0bf0*/  IMAD R6, R31, c[0x0][0x210], RZ ;  /* 0x000084001f067a24 */ /* 0x000fe200078e02ff */
[----:B------:R-:W-:Y:S02]  /*0c00*/  LOP3.LUT R2, R2, R23, RZ, 0x3c, !PT ;  /* 0x0000001702027212 */ /* 0x000fe400078e3cff */
[----:B------:R-:W-:Y:S01]  /*0c10*/  LOP3.LUT P6, RZ, R0, 0x2, RZ, 0xc0, !PT ;  /* 0x0000000200ff7812 */ /* 0x000fe200078cc0ff */
[----:B------:R-:W-:Y:S01]  /*0c20*/  IMAD R6, R30, c[0x0][0x214], R6 ;  /* 0x000085001e067a24 */ /* 0x000fe200078e0206 */
[----:B------:R-:W-:Y:S01]  /*0c30*/  LOP3.LUT P5, RZ, R0, 0x4, RZ, 0xc0, !PT ;  /* 0x0000000400ff7812 */ /* 0x000fe200078ac0ff */
[----:B------:R-:W-:Y:S02]  /*0c40*/  IMAD R0, R241, c[0x0][0x208], RZ ;  /* 0x00008200f1007a24 */ /* 0x000fe400078e02ff */
[----:B------:R3:W-:Y:S01]  /*0c50*/  LDGSTS.E.BYPASS.LTC128B.128 [R230+0x4080], [R4.64+0x100], !P1 ;  /* 0x0408010004e67fae */ /* 0x0007e2000c901d58 */
[----:B------:R-:W-:Y:S01]  /*0c60*/  IMAD.IADD R2, R3, 0x1, R2 ;  /* 0x0000000103027824 */ /* 0x000fe200078e0202 */
[----:B------:R-:W-:Y:S01]  /*0c70*/  LOP3.LUT P1, RZ, R18, 0x4, RZ, 0xc0, !PT ;  /* 0x0000000412ff7812 */ /* 0x000fe2000782c0ff */
[----:B------:R-:W-:Y:S01]  /*0c80*/  IMAD R0, R240, c[0x0][0x20c], R0 ;  /* 0x00008300f0007a24 */ /* 0x000fe200078e0200 */
[----:B------:R1:W-:Y:S01]  /*0c90*/  LDGSTS.E.BYPASS.LTC128B.128 [R230+0x1080], [R8.64], !P2 ;  /* 0x0108000008e67fae */ /* 0x0003e2000d101d58 */
[----:B------:R-:W-:Y:S01]  /*0ca0*/  IMAD.SHL.U32 R224, R2, 0x2, RZ ;  /* 0x0000000202e07824 */ /* 0x000fe200078e00ff */
[----:B------:R-:W-:Y:S01]  /*0cb0*/  SEL R222, R222, 0xffffffc0, !P1 ;  /* 0xffffffc0dede7807 */ /* 0x000fe20004800000 */
[----:B------:R-:W-:Y:S01]  /*0cc0*/  IMAD.IADD R247, R251, 0x1, R0 ;  /* 0x00000001fbf77824 */ /* 0x000fe200078e0200 */
[----:B------:R1:W-:Y:S01]  /*0cd0*/  LDGSTS.E.BYPASS.LTC128B.128 [R230+0x3080], [R8.64+0x80], !P4 ;  /* 0x0308008008e67fae */ /* 0x0003e2000e101d58 */
[----:B------:R-:W-:-:S02]  /*0ce0*/  SEL R0, R220, 0xffffffe0, !P3 ;  /* 0xffffffe0dc007807 */ /* 0x000fc40005800000 */
[----:B------:R-:W-:Y:S01]  /*0cf0*/  IMAD.IADD R227, R224, 0x1, R222 ;  /* 0x00000001e0e37824 */ /* 0x000fe200078e02de */
[----:B------:R1:W-:Y:S01]  /*0d00*/  LDGSTS.E.BYPASS.LTC128B.128 [R230+0x5080], [R8.64+0x100], !P0 ;  /* 0x0508010008e67fae */ /* 0x0003e2000c101d58 */
[----:B------:R-:W-:Y:S01]  /*0d10*/  ISETP.GE.AND P4, PT, R236, c[0x0][0x16c], PT ;  /* 0x00005b00ec007a0c */ /* 0x000fe20003f86270 */
[----:B------:R-:W-:Y:S01]  /*0d20*/  IMAD.IADD R225, R224, 0x1, R0 ;  /* 0x00000001e0e17824 */ /* 0x000fe200078e0200 */
[C---:B------:R-:W-:Y:S01]  /*0d30*/  ISETP.LT.OR P3, PT, R17.reuse, 0x1, !P6 ;  /* 0x000000011100780c */ /* 0x040fe20007761670 */
[----:B------:R-:W0:Y:S01]  /*0d40*/  LDGDEPBAR ;  /* 0x00000000000079af */ /* 0x000e220000000000 */
[C---:B------:R-:W-:Y:S01]  /*0d50*/  ISETP.LT.OR P1, PT, R17.reuse, 0x1, P4 ;  /* 0x000000011100780c */ /* 0x040fe20002721670 */
[----:B------:R-:W-:Y:S01]  /*0d60*/  IMAD.IADD R226, R222, 0x1, R225 ;  /* 0x00000001dee27824 */ /* 0x000fe200078e02e1 */
[----:B------:R-:W-:Y:S01]  /*0d70*/  ISETP.LT.OR P2, PT, R17, 0x1, !P5 ;  /* 0x000000011100780c */ /* 0x000fe20006f41670 */
[----:B------:R-:W-:Y:S01]  /*0d80*/  IMAD.WIDE.U32 R2, R30, c[0x0][0x210], R246 ;  /* 0x000084001e027a25 */ /* 0x000fe200078e00f6 */
[----:B------:R-:W-:-:S04]  /*0d90*/  @P6 LOP3.LUT R234, R234, 0x4, RZ, 0xfc, !PT ;  /* 0x00000004eaea6812 */ /* 0x000fc800078efcff */
[----:B------:R-:W-:Y:S02]  /*0da0*/  @P5 LOP3.LUT R234, R234, 0x10, RZ, 0xfc, !PT ;  /* 0x00000010eaea5812 */ /* 0x000fe400078efcff */
[----:B---3--:R-:W-:Y:S02]  /*0db0*/  IADD3 R4, P0, R14, UR13, RZ ;  /* 0x0000000d0e047c10 */ /* 0x008fe4000ff1e0ff */
[----:B------:R-:W-:Y:S02]  /*0dc0*/  LOP3.LUT R234, R234, 0xfffffff7, RZ, 0xc0, !PT ;  /* 0xfffffff7eaea7812 */ /* 0x000fe400078ec0ff */
[----:B------:R-:W-:Y:S02]  /*0dd0*/  IADD3.X R5, R15, UR11, RZ, P0, !PT ;  /* 0x0000000b0f057c10 */ /* 0x000fe400087fe4ff */
[----:B------:R-:W-:Y:S02]  /*0de0*/  IADD3 R0, P0, R2, UR26, RZ ;  /* 0x0000001a02007c10 */ /* 0x000fe4000ff1e0ff */
[----:B------:R-:W-:-:S02]  /*0df0*/  @P4 LOP3.LUT R234, R234, 0x8, RZ, 0xfc, !PT ;  /* 0x00000008eaea4812 */ /* 0x000fc400078efcff */
[----:B------:R-:W-:Y:S01]  /*0e00*/  IADD3.X R3, R3, UR21, R6, P0, !PT ;  /* 0x0000001503037c10 */ /* 0x000fe200087fe406 */
[----:B------:R-:W-:Y:S01]  /*0e10*/  IMAD.U32 R6, RZ, RZ, UR13 ;  /* 0x0000000dff067e24 */ /* 0x000fe2000f8e00ff */
[----:B------:R-:W-:Y:S01]  /*0e20*/  LEA R2, P0, R0, c[0x0][0x1f0], 0x1 ;  /* 0x00007c0000027a11 */ /* 0x000fe200078008ff */
[----:B------:R-:W-:-:S04]  /*0e30*/  DEPBAR.LE SB0, 0x1 ;  /* 0x000080400000791a */ /* 0x000fc80000000000 */
[----:B------:R-:W-:Y:S01]  /*0e40*/  BAR.SYNC.DEFER_BLOCKING 0x0 ;  /* 0x0000000000007b1d */ /* 0x000fe20000010000 */
[----:B------:R-:W-:Y:S01]  /*0e50*/  LEA.HI.X R3, R0, c[0x0][0x1f4], R3, 0x1, P0 ;  /* 0x00007d0000037a11 */ /* 0x000fe200000f0c03 */
[----:B-1----:R-:W-:-:S04]  /*0e60*/  IMAD.U32 R8, RZ, RZ, UR23 ;  /* 0x00000017ff087e24 */ /* 0x002fc8000f8e00ff */
[----:B------:R1:W2:Y:S04]  /*0e70*/  LDSM.16.M88.4 R148, [R224+0x6080] ;  /* 0x00608000e094783b */ /* 0x0002a80000000200 */
[----:B------:R1:W3:Y:S04]  /*0e80*/  LDSM.16.M88.4 R152, [R225+0x6080] ;  /* 0x00608000e198783b */ /* 0x0002e80000000200 */
[----:B------:R1:W4:Y:S04]  /*0e90*/  LDSM.16.M88.4 R160, [R227+0x6080] ;  /* 0x00608000e3a0783b */ /* 0x0003280000000200 */
[----:B------:R1:W1:Y:S04]  /*0ea0*/  LDSM.16.M88.4 R164, [R226+0x6080] ;  /* 0x00608000e2a4783b */ /* 0x0002680000000200 */
        /* <DEDUP_REMOVED lines=8> */
[----:B------:R-:W-:Y:S06]  /*0f30*/  BAR.SYNC.DEFER_BLOCKING 0x0 ;  /* 0x0000000000007b1d */ /* 0x000fec0000010000 */
[----:B------:R-:W-:Y:S01]  /*0f40*/  @!PT LDS RZ, [RZ] ;  /* 0x00000000fffff984 */ /* 0x000fe20000000800 */
[----:B------:R-:W-:Y:S01]  /*0f50*/  @!PT LDS RZ, [RZ] ;  /* 0x00000000fffff984 */ /* 0x000fe20000000800 */
[----:B------:R-:W-:Y:S01]  /*0f60*/  @!PT LDS RZ, [RZ] ;  /* 0x00000000fffff984 */ /* 0x000fe20000000800 */
[----:B------:R5:W-:Y:S01]  /*0f70*/  LDGSTS.E.BYPASS.LTC128B.128 [R230+0x6080], [R14.64], !P1 ;  /* 0x060800000ee67fae */ /* 0x000be2000c901d58 */
[----:B------:R-:W-:-:S02]  /*0f80*/  ISETP.LT.OR P1, PT, R17, 0x21, P4 ;  /* 0x000000211100780c */ /* 0x000fc40002721670 */
[----:B------:R-:W-:Y:S01]  /*0f90*/  ISETP.GT.AND P4, PT, R238, 0xf, PT ;  /* 0x0000000fee00780c */ /* 0x000fe20003f84270 */
[----:B------:R5:W-:Y:S01]  /*0fa0*/  LDGSTS.E.BYPASS.LTC128B.128 [R230+0x8080], [R14.64+0x80], !P3 ;  /* 0x080800800ee67fae */ /* 0x000be2000d901d58 */
[C---:B------:R-:W-:Y:S02]  /*0fb0*/  ISETP.LT.OR P3, PT, R17.reuse, 0x21, !P5 ;  /* 0x000000211100780c */ /* 0x040fe40006f61670 */
[----:B------:R-:W-:Y:S01]  /*0fc0*/  ISETP.GE.AND P5, PT, R236, c[0x0][0x1fc], PT ;  /* 0x00007f00ec007a0c */ /* 0x000fe20003fa6270 */
[----:B------:R5:W-:Y:S01]  /*0fd0*/  LDGSTS.E.BYPASS.LTC128B.128 [R230+0xa080], [R14.64+0x100], !P2 ;  /* 0x0a0801000ee67fae */ /* 0x000be2000d101d58 */
[----:B------:R-:W-:-:S05]  /*0fe0*/  ISETP.LT.OR P2, PT, R17, 0x21, !P6 ;  /* 0x000000211100780c */ /* 0x000fca0007741670 */
[----:B------:R1:W-:Y:S01]  /*0ff0*/  LDGSTS.E.BYPASS.LTC128B.128 [R230+0x7080], [R4.64], !P1 ;  /* 0x0708000004e67fae */ /* 0x0003e2000c901d58 */
[----:B------:R-:W-:Y:S01]  /*1000*/  IADD3 R6, P1, P0, R6, 0x80, R14 ;  /* 0x0000008006067810 */ /* 0x000fe2000783e00e */
[----:B------:R-:W-:-:S03]  /*1010*/  @!P4 IMAD.SHL.U32 R0, R238, 0x10, RZ ;  /* 0x00000010ee00c824 */ /* 0x000fc600078e00ff */
[----:B------:R-:W-:-:S05]  /*1020*/  IADD3.X R7, RZ, UR11, R15, P1, P0 ;  /* 0x0000000bff077c10 */ /* 0x000fca0008fe040f */
[----:B------:R2:W-:Y:S01]  /*1030*/  LDGSTS.E.BYPASS.LTC128B.128 [R230+0x9080], [R6.64], !P2 ;  /* 0x0908000006e67fae */ /* 0x0005e2000d101d58 */
[----:B------:R-:W-:Y:S01]  /*1040*/  ISETP.GE.AND P2, PT, R244, c[0x0][0x1fc], PT ;  /* 0x00007f00f4007a0c */ /* 0x000fe20003f46270 */
[----:B-1----:R-:W-:-:S05]  /*1050*/  IMAD.U32 R4, RZ, RZ, UR13 ;  /* 0x0000000dff047e24 */ /* 0x002fca000f8e00ff */
[----:B------:R-:W-:-:S04]  /*1060*/  IADD3 R4, P1, P0, R4, 0x100, R14 ;  /* 0x0000010004047810 */ /* 0x000fc8000783e00e */
[----:B------:R-:W-:Y:S02]  /*1070*/  IADD3.X R5, RZ, UR11, R15, P1, P0 ;  /* 0x0000000bff057c10 */ /* 0x000fe40008fe040f */
[----:B------:R-:W-:-:S03]  /*1080*/  IADD3 R8, P1, P0, R8, 0x100, R2 ;  /* 0x0000010008087810 */ /* 0x000fc6000783e002 */
[----:B------:R1:W-:Y:S01]  /*1090*/  LDGSTS.E.BYPASS.LTC128B.128 [R230+0xb080], [R4.64], !P3 ;  /* 0x0b08000004e67fae */ /* 0x0003e2000d901d58 */
[----:B------:R-:W-:Y:S02]  /*10a0*/  IADD3.X R9, RZ, UR4, R3, P1, P0 ;  /* 0x00000004ff097c10 */ /* 0x000fe40008fe0403 */
[----:B------:R-:W-:Y:S02]  /*10b0*/  ISETP.GE.AND P3, PT, R235, c[0x0][0x1fc], PT ;  /* 0x00007f00eb007a0c */ /* 0x000fe40003f66270 */
[----:B------:R-:W-:Y:S02]  /*10c0*/  ISETP.LT.OR P1, PT, R17, 0x1, P5 ;  /* 0x000000011100780c */ /* 0x000fe40002f21670 */
[----:B-1----:R-:W-:-:S04]  /*10d0*/  LEA R4, P0, R25, c[0x0][0x258], 0x2 ;  /* 0x0000960019047a11 */ /* 0x002fc800078010ff */
[----:B------:R-:W-:Y:S02]  /*10e0*/  LEA.HI.X R5, R25, c[0x0][0x25c], R28, 0x2, P0 ;  /* 0x0000970019057a11 */ /* 0x000fe400000f141c */
[----:B------:R-:W-:-:S03]  /*10f0*/  ISETP.LT.OR P0, PT, R17, 0x1, P3 ;  /* 0x000000011100780c */ /* 0x000fc60001f01670 */
[----:B------:R1:W-:Y:S04]  /*1100*/  @!P4 LDGSTS.E.BYPASS.LTC128B.128 [R0+0x12080], [R4.64] ;  /* 0x120800000400cfae */ /* 0x0003e8000b901d58 */
[----:B------:R-:W0:Y:S04]  /*1110*/  LDGDEPBAR ;  /* 0x00000000000079af */ /* 0x000e280000000000 */
[----:B------:R3:W-:Y:S01]  /*1120*/  LDGSTS.E.BYPASS.LTC128B.128 [R230+0xc080], [R2.64], !P1 ;  /* 0x0c08000002e67fae */ /* 0x0007e2000c901d58 */
[----:B------:R-:W-:-:S03]  /*1130*/  ISETP.LT.OR P1, PT, R17, 0x21, P3 ;  /* 0x000000211100780c */ /* 0x000fc60001f21670 */
[----:B------:R3:W-:Y:S01]  /*1140*/  LDGSTS.E.BYPASS.LTC128B.128 [R230+0xe080], [R2.64+0x80], !P0 ;  /* 0x0e08008002e67fae */ /* 0x0007e2000c101d58 */
[----:B------:R-:W-:-:S13]  /*1150*/  ISETP.LT.OR P0, PT, R17, 0x1, P2 ;  /* 0x000000011100780c */ /* 0x000fda0001701670 */
[----:B------:R3:W-:Y:S01]  /*1160*/  LDGSTS.E.BYPASS.LTC128B.128 [R230+0x10080], [R2.64+0x100], !P0 ;  /* 0x1008010002e67fae */ /* 0x0007e2000c101d58 */
[-C--:B-1----:R-:W-:Y:S02]  /*1170*/  LEA.HI R4, R27, R238.reuse, RZ, 0x2 ;  /* 0x000000ee1b047211 */ /* 0x082fe400078f10ff */
[----:B------:R-:W-:Y:S02]  /*1180*/  LOP3.LUT R0, R21, 0xfffffff0, RZ, 0xc0, !PT ;  /* 0xfffffff015007812 */ /* 0x000fe400078ec0ff */
[----:B------:R-:W-:Y:S02]  /*1190*/  LEA.HI R5, R27, R238, RZ, 0x5 ;  /* 0x000000ee1b057211 */ /* 0x000fe400078f28ff */
[----:B--2---:R-:W-:Y:S01]  /*11a0*/  SHF.R.S32.HI R7, RZ, 0x2, R4 ;  /* 0x00000002ff077819 */ /* 0x004fe20000011404 */
[----:B------:R-:W-:Y:S01]  /*11b0*/  IMAD.IADD R0, R238, 0x1, -R0 ;  /* 0x00000001ee007824 */ /* 0x000fe200078e0a00 */
[----:B------:R-:W-:Y:S02]  /*11c0*/  SHF.R.S32.HI R6, RZ, 0x1f, R4 ;  /* 0x0000001fff067819 */ /* 0x000fe40000011404 */
[----:B------:R-:W-:-:S02]  /*11d0*/  SHF.R.S32.HI R12, RZ, 0x5, R5 ;  /* 0x00000005ff0c7819 */ /* 0x000fc40000011405 */
[----:B------:R-:W-:Y:S02]  /*11e0*/  LEA.HI R6, R6, R7, RZ, 0x3 ;  /* 0x0000000706067211 */ /* 0x000fe400078f18ff */
[----:B------:R-:W-:Y:S02]  /*11f0*/  LEA.HI R10, R5, R12, RZ, 0x1 ;  /* 0x0000000c050a7211 */ /* 0x000fe400078f08ff */
[----:B-----5:R-:W-:Y:S02]  /*1200*/  SHF.R.S32.HI R14, RZ, 0x1f, R0 ;  /* 0x0000001fff0e7819 */ /* 0x020fe40000011400 */
[----:B------:R-:W-:Y:S02]  /*1210*/  LOP3.LUT R15, R6, 0xfffffff8, RZ, 0xc0, !PT ;  /* 0xfffffff8060f7812 */ /* 0x000fe400078ec0ff */
[----:B------:R-:W-:Y:S02]  /*1220*/  LOP3.LUT R11, R10, 0xfffffffe, RZ, 0xc0, !PT ;  /* 0xfffffffe0a0b7812 */ /* 0x000fe400078ec0ff */
[----:B------:R-:W-:Y:S01]  /*1230*/  LEA.HI R14, R14, R0, RZ, 0x3 ;  /* 0x000000000e0e7211 */ /* 0x000fe200078f18ff */
[----:B------:R-:W-:Y:S01]  /*1240*/  IMAD.IADD R15, R7, 0x1, -R15 ;  /* 0x00000001070f7824 */ /* 0x000fe200078e0a0f */
[----:B------:R-:W-:Y:S01]  /*1250*/  LOP3.LUT R4, R4, 0x7ffffffc, RZ, 0xc0, !PT ;  /* 0x7ffffffc04047812 */ /* 0x000fe200078ec0ff */
[----:B------:R-:W-:Y:S01]  /*1260*/  IMAD.IADD R12, R12, 0x1, -R11 ;  /* 0x000000010c0c7824 */ /* 0x000fe200078e0a0b */
[----:B---3--:R-:W-:Y:S01]  /*1270*/  IADD3 R2, P0, R2, UR23, RZ ;  /* 0x0000001702027c10 */ /* 0x008fe2000ff1e0ff */
[----:B------:R-:W-:Y:S01]  /*1280*/  IMAD.SHL.U32 R11, R15, 0x40, RZ ;  /* 0x000000400f0b7824 */ /* 0x000fe200078e00ff */
[----:B------:R-:W-:Y:S01]  /*1290*/  LOP3.LUT R10, R14, 0xfffffff8, RZ, 0xc0, !PT ;  /* 0xfffffff80e0a7812 */ /* 0x000fe200078ec0ff */
[----:B------:R-:W-:Y:S01]  /*12a0*/  IMAD.SHL.U32 R233, R12, 0x10, RZ ;  /* 0x000000100ce97824 */ /* 0x000fe200078e00ff */
[----:B------:R-:W-:-:S02]  /*12b0*/  IADD3.X R3, R3, UR4, RZ, P0, !PT ;  /* 0x0000000403037c10 */ /* 0x000fc400087fe4ff */
[----:B------:R-:W-:Y:S01]  /*12c0*/  ISETP.LT.OR P0, PT, R17, 0x21, P5 ;  /* 0x000000211100780c */ /* 0x000fe20002f01670 */
[----:B------:R-:W-:Y:S01]  /*12d0*/  IMAD.IADD R0, R0, 0x1, -R10 ;  /* 0x0000000100007824 */ /* 0x000fe200078e0a0a */
[----:B------:R-:W-:Y:S01]  /*12e0*/  LOP3.LUT R11, R11, 0x1c0, RZ, 0xc0, !PT ;  /* 0x000001c00b0b7812 */ /* 0x000fe200078ec0ff */
[----:B------:R-:W-:Y:S01]  /*12f0*/  IMAD.SHL.U32 R10, R20, 0x8, RZ ;  /* 0x00000008140a7824 */ /* 0x000fe200078e00ff */
[----:B------:R-:W-:Y:S02]  /*1300*/  LOP3.LUT R16, R16, 0x10, R233, 0xf8, !PT ;  /* 0x0000001010107812 */ /* 0x000fe400078ef8e9 */
[----:B------:R-:W-:Y:S02]  /*1310*/  SHF.R.U32.HI R18, RZ, 0x3, R11 ;  /* 0x00000003ff127819 */ /* 0x000fe4000001160b */
[----:B------:R-:W-:Y:S02]  /*1320*/  LOP3.LUT R10, R10, 0x18, RZ, 0xc0, !PT ;  /* 0x000000180a0a7812 */ /* 0x000fe400078ec0ff */
[----:B------:R-:W-:-:S02]  /*1330*/  LOP3.LUT R16, R16, 0x8, R24, 0xf8, !PT ;  /* 0x0000000810107812 */ /* 0x000fc400078ef818 */
[----:B------:R-:W-:Y:S01]  /*1340*/  LOP3.LUT R11, R18, R11, R10, 0x1e, !PT ;  /* 0x0000000b120b7212 */ /* 0x000fe200078e1e0a */
[----:B------:R1:W-:Y:S01]  /*1350*/  LDGSTS.E.BYPASS.LTC128B.128 [R230+0xd080], [R2.64], !P0 ;  /* 0x0d08000002e67fae */ /* 0x0003e2000c101d58 */
[----:B------:R-:W-:Y:S02]  /*1360*/  LEA R6, P0, R22, c[0x0][0x280], 0x2 ;  /* 0x0000a00016067a11 */ /* 0x000fe400078010ff */
[----:B------:R-:W-:Y:S01]  /*1370*/  LOP3.LUT R16, R16, R23, RZ, 0x3c, !PT ;  /* 0x0000001710107212 */ /* 0x000fe200078e3cff */
[----:B------:R1:W-:Y:S01]  /*1380*/  LDGSTS.E.BYPASS.LTC128B.128 [R230+0xf080], [R2.64+0x80], !P1 ;  /* 0x0f08008002e67fae */ /* 0x0003e2000c901d58 */
[----:B------:R-:W-:Y:S02]  /*1390*/  LEA.HI.X R7, R22, c[0x0][0x284], R26, 0x2, P0 ;  /* 0x0000a10016077a11 */ /* 0x000fe400000f141a */
[----:B------:R-:W-:Y:S01]  /*13a0*/  ISETP.LT.OR P0, PT, R17, 0x21, P2 ;  /* 0x000000211100780c */ /* 0x000fe20001701670 */
[C---:B------:R-:W-:Y:S01]  /*13b0*/  IMAD.SHL.U32 R17, R13.reuse, 0x20, RZ ;  /* 0x000000200d117824 */ /* 0x040fe200078e00ff */
[----:B------:R-:W-:Y:S01]  /*13c0*/  LOP3.LUT P1, RZ, R0, 0x4, RZ, 0xc0, !PT ;  /* 0x0000000400ff7812 */ /* 0x000fe2000782c0ff */
[----:B------:R-:W-:Y:S01]  /*13d0*/  IMAD R223, R13, 0x200, R16 ;  /* 0x000002000ddf7824 */ /* 0x000fe200078e0210 */
[----:B------:R-:W-:-:S02]  /*13e0*/  ISETP.LT.AND P2, PT, RZ, c[0x0][0x168], PT ;  /* 0x00005a00ff007a0c */ /* 0x000fc40003f41270 */
[----:B------:R-:W-:Y:S01]  /*13f0*/  LOP3.LUT R17, R10, 0x20, R17, 0xf8, !PT ;  /* 0x000000200a117812 */ /* 0x000fe200078ef811 */
[----:B------:R-:W-:Y:S01]  /*1400*/  IMAD.SHL.U32 R10, R12, 0x400, RZ ;  /* 0x000004000c0a7824 */ /* 0x000fe200078e00ff */
[----:B------:R-:W-:Y:S02]  /*1410*/  LOP3.LUT R15, R15, 0x4, RZ, 0xc0, !PT ;  /* 0x000000040f0f7812 */ /* 0x000fe400078ec0ff */
[----:B------:R-:W-:-:S03]  /*1420*/  SEL R220, R220, 0xffffffe0, !P1 ;  /* 0xffffffe0dcdc7807 */ /* 0x000fc60004800000 */
[----:B------:R2:W-:Y:S01]  /*1430*/  LDGSTS.E.BYPASS.LTC128B.128 [R230+0x11080], [R8.64], !P0 ;  /* 0x1108000008e67fae */ /* 0x0005e2000c101d58 */
[C---:B------:R-:W-:Y:S01]  /*1440*/  LOP3.LUT P0, RZ, R0.reuse, 0x2, RZ, 0xc0, !PT ;  /* 0x0000000200ff7812 */ /* 0x040fe2000780c0ff */
[----:B------:R-:W-:-:S05]  /*1450*/  IMAD.SHL.U32 R0, R0, 0x40, RZ ;  /* 0x0000004000007824 */ /* 0x000fca00078e00ff */
[----:B------:R-:W-:Y:S01]  /*1460*/  LOP3.LUT R0, R0, 0x1c0, RZ, 0xc0, !PT ;  /* 0x000001c000007812 */ /* 0x000fe200078ec0ff */
[C---:B-1----:R-:W-:Y:S01]  /*1470*/  IMAD.IADD R2, R238.reuse, 0x1, -R4 ;  /* 0x00000001ee027824 */ /* 0x042fe200078e0a04 */
[----:B------:R-:W-:Y:S01]  /*1480*/  LOP3.LUT R4, R5, 0xffffffe0, RZ, 0xc0, !PT ;  /* 0xffffffe005047812 */ /* 0x000fe200078ec0ff */
[----:B------:R-:W-:Y:S02]  /*1490*/  @!P4 IMAD.SHL.U32 R3, R238, 0x10, RZ ;  /* 0x00000010ee03c824 */ /* 0x000fe400078e00ff */
[----:B------:R-:W-:Y:S02]  /*14a0*/  IMAD R2, R2, 0x2, R10 ;  /* 0x0000000202027824 */ /* 0x000fe400078e020a */
[----:B------:R-:W-:Y:S01]  /*14b0*/  IMAD.IADD R4, R238, 0x1, -R4 ;  /* 0x00000001ee047824 */ /* 0x000fe200078e0a04 */
[----:B------:R1:W-:Y:S01]  /*14c0*/  @!P4 LDGSTS.E.BYPASS.LTC128B.128 [R3+0x12180], [R6.64] ;  /* 0x121800000603cfae */ /* 0x0003e2000b901d58 */
[----:B------:R-:W-:Y:S02]  /*14d0*/  IMAD.IADD R11, R2, 0x1, R11 ;  /* 0x00000001020b7824 */ /* 0x000fe400078e020b */
[----:B------:R-:W-:Y:S01]  /*14e0*/  IMAD.SHL.U32 R2, R13, 0x8, RZ ;  /* 0x000000080d027824 */ /* 0x000fe200078e00ff */
[----:B------:R-:W0:Y:S01]  /*14f0*/  LDGDEPBAR ;  /* 0x00000000000079af */ /* 0x000e220000000000 */
[----:B------:R-:W-:-:S03]  /*1500*/  IMAD.SHL.U32 R231, R11, 0x2, RZ ;  /* 0x000000020be77824 */ /* 0x000fc600078e00ff */
[----:B------:R-:W-:Y:S02]  /*1510*/  LOP3.LUT R5, R0, 0x8, R2, 0xf8, !PT ;  /* 0x0000000800057812 */ /* 0x000fe400078ef802 */
[----:B------:R-:W-:-:S04]  /*1520*/  SHF.R.U32.HI R2, RZ, 0x3, R0 ;  /* 0x00000003ff027819 */ /* 0x000fc80000011600 */
[----:B------:R-:W-:Y:S01]  /*1530*/  LOP3.LUT R0, R2, R17, R0, 0x1e, !PT ;  /* 0x0000001102007212 */ /* 0x000fe200078e1e00 */
[----:B-1----:R-:W-:Y:S01]  /*1540*/  IMAD.SHL.U32 R3, R14, 0x40, RZ ;  /* 0x000000400e037824 */ /* 0x002fe200078e00ff */
[----:B------:R-:W-:Y:S02]  /*1550*/  LOP3.LUT R6, R5, R2, RZ, 0x3c, !PT ;  /* 0x0000000205067212 */ /* 0x000fe400078e3cff */
[----:B------:R-:W-:Y:S02]  /*1560*/  SHF.R.S32.HI R5, RZ, 0x1f, R4 ;  /* 0x0000001fff057819 */ /* 0x000fe40000011404 */
[----:B------:R-:W-:Y:S02]  /*1570*/  LOP3.LUT R3, R3, 0xfffffe00, RZ, 0xc0, !PT ;  /* 0xfffffe0003037812 */ /* 0x000fe400078ec0ff */
[----:B------:R-:W-:Y:S02]  /*1580*/  LEA.HI R5, R5, R4, RZ, 0x2 ;  /* 0x0000000405057211 */ /* 0x000fe400078f10ff */
[----:B------:R-:W-:-:S02]  /*1590*/  IADD3 R2, R6, R3, R10 ;  /* 0x0000000306027210 */ /* 0x000fc40007ffe00a */
[----:B------:R-:W-:Y:S01]  /*15a0*/  LOP3.LUT R0, R0, R3, RZ, 0xfc, !PT ;  /* 0x0000000300007212 */ /* 0x000fe200078efcff */
[----:B------:R-:W-:Y:S01]  /*15b0*/  IMAD.MOV.U32 R3, RZ, RZ, 0x10 ;  /* 0x00000010ff037424 */ /* 0x000fe200078e00ff */
[----:B------:R-:W-:Y:S02]  /*15c0*/  LEA.HI R233, R5, R233, RZ, 0x1e ;  /* 0x000000e905e97211 */ /* 0x000fe400078ff0ff */
[----:B------:R-:W-:Y:S02]  /*15d0*/  IADD3 R10, R231, 0x12280, RZ ;  /* 0x00012280e70a7810 */ /* 0x000fe40007ffe0ff */
[----:B------:R-:W-:Y:S01]  /*15e0*/  SEL R3, R3, 0xfffffff0, !P0 ;  /* 0xfffffff003037807 */ /* 0x000fe20004000000 */
[----:B------:R-:W-:Y:S05]  /*15f0*/  @P2 BRA `(.L_x_0) ;  /* 0x0000031000002947 */ /* 0x000fea0003800000 */
[----:B--2-4-:R-:W-:Y:S01]  /*1600*/  CS2R R126, SRZ ;  /* 0x00000000007e7805 */ /* 0x014fe2000001ff00 */
[----:B------:R-:W-:Y:S01]  /*1610*/  CS2R R124, SRZ ;  /* 0x00000000007c7805 */ /* 0x000fe2000001ff00 */
        /* <DEDUP_REMOVED lines=46> */
[----:B------:R-:W-:Y:S05]  /*1900*/  BRA `(.L_x_1) ;  /* 0x0000323000007947 */ /* 0x000fea0003800000 */
.L_x_0:
[----:B--2-4-:R-:W-:Y:S01]  /*1910*/  SHF.R.S32.HI R6, RZ, 0x1f, R20 ;  /* 0x0000001fff067819 */ /* 0x014fe20000011414 */
[----:B------:R-:W-:Y:S01]  /*1920*/  IMAD R9, R31, c[0x0][0x238], RZ ;  /* 0x00008e001f097a24 */ /* 0x000fe200078e02ff */
[----:B------:R-:W-:Y:S01]  /*1930*/  LOP3.LUT R8, R5, 0xfffffffc, RZ, 0xc0, !PT ;  /* 0xfffffffc05087812 */ /* 0x000fe200078ec0ff */
[----:B------:R-:W-:Y:S01]  /*1940*/  ULDC UR23, c[0x0][0x20c] ;  /* 0x0000830000177ab9 */ /* 0x000fe20000000800 */
[----:B------:R-:W-:Y:S01]  /*1950*/  LEA.HI R6, R6, R20, RZ, 0x2 ;  /* 0x0000001406067211 */ /* 0x000fe200078f10ff */
[----:B------:R-:W-:Y:S01]  /*1960*/  IMAD R9, R30, c[0x0][0x23c], R9 ;  /* 0x00008f001e097a24 */ /* 0x000fe200078e0209 */
[----:B------:R-:W-:Y:S01]  /*1970*/  SHF.R.S32.HI R239, RZ, 0x1f, R238 ;  /* 0x0000001fffef7819 */ /* 0x000fe200000114ee */
[----:B------:R-:W-:Y:S01]  /*1980*/  IMAD.IADD R8, R4, 0x1, -R8 ;  /* 0x0000000104087824 */ /* 0x000fe200078e0a08 */
[----:B------:R-:W-:Y:S01]  /*1990*/  LOP3.LUT R5, R6, 0xfffffffc, RZ, 0xc0, !PT ;  /* 0xfffffffc06057812 */ /* 0x000fe200078ec0ff */
[----:B------:R-:W-:Y:S01]  /*19a0*/  USHF.L.U32 UR7, UR6, 0x6, URZ ;  /* 0x0000000606077899 */ /* 0x000fe2000800063f */
[----:B------:R-:W-:Y:S01]  /*19b0*/  ISETP.NE.AND P0, PT, R15, RZ, PT ;  /* 0x000000ff0f00720c */ /* 0x000fe20003f05270 */
[----:B------:R-:W-:Y:S01]  /*19c0*/  IMAD.WIDE.U32 R6, R30, c[0x0][0x238], R238 ;  /* 0x00008e001e067a25 */ /* 0x000fe200078e00ee */
[----:B------:R-:W-:Y:S01]  /*19d0*/  IADD3 R232, R231, 0x122c0, RZ ;  /* 0x000122c0e7e87810 */ /* 0x000fe20007ffe0ff */
[----:B------:R-:W-:Y:S01]  /*19e0*/  ULDC.64 UR4, c[0x0][0x240] ;  /* 0x0000900000047ab9 */ /* 0x000fe20000000a00 */
[----:B------:R-:W-:Y:S01]  /*19f0*/  LOP3.LUT R234, R234, 0xfffffffd, RZ, 0xc0, !PT ;  /* 0xfffffffdeaea7812 */ /* 0x000fe200078ec0ff */
[----:B------:R-:W-:Y:S01]  /*1a00*/  IMAD.IADD R20, R20, 0x1, -R5 ;  /* 0x0000000114147824 */ /* 0x000fe200078e0a05 */
[----:B------:R-:W-:Y:S01]  /*1a10*/  USHF.L.U64.HI UR6, UR6, UR20, UR23 ;  /* 0x0000001406067299 */ /* 0x000fe20008010217 */
[----:B------:R-:W-:Y:S01]  /*1a20*/  IMAD.IADD R5, R7, 0x1, R9 ;  /* 0x0000000107057824 */ /* 0x000fe200078e0209 */
[----:B------:R-:W-:Y:S01]  /*1a30*/  UIMAD UR4, UR22, UR4, URZ ;  /* 0x00000004160472a4 */ /* 0x000fe2000f8e023f */
[----:B------:R-:W-:Y:S01]  /*1a40*/  IMAD R20, R20, -0x8, R29 ;  /* 0xfffffff814147824 */ /* 0x000fe200078e021d */
[----:B------:R-:W-:Y:S01]  /*1a50*/  ULDC UR20, c[0x0][0x168] ;  /* 0x00005a0000147ab9 */ /* 0x000fe20000000800 */
[----:B------:R-:W-:Y:S01]  /*1a60*/  IMAD.U32 R7, RZ, RZ, UR12 ;  /* 0x0000000cff077e24 */ /* 0x000fe2000f8e00ff */
[----:B------:R-:W-:Y:S01]  /*1a70*/  UIADD3 UR20, UR20, 0x3f, URZ ;  /* 0x0000003f14147890 */ /* 0x000fe2000fffe03f */
[----:B------:R-:W-:Y:S01]  /*1a80*/  IMAD.MOV.U32 R4, RZ, RZ, R6 ;  /* 0x000000ffff047224 */ /* 0x000fe200078e0006 */
[----:B------:R-:W-:Y:S01]  /*1a90*/  @P0 IADD3 R232, R10, -0x40, RZ ;  /* 0xffffffc00ae80810 */ /* 0x000fe20007ffe0ff */
[----:B------:R-:W-:Y:S01]  /*1aa0*/  IMAD R8, R8, -0x2, R20 ;  /* 0xfffffffe08087824 */ /* 0x000fe200078e0214 */
[----:B------:R-:W-:Y:S01]  /*1ab0*/  UIMAD UR4, UR12, UR5, UR4 ;  /* 0x000000050c0472a4 */ /* 0x000fe2000f8e0204 */
[----:B------:R-:W-:Y:S01]  /*1ac0*/  IMAD.WIDE.U32 R12, R7, c[0x0][0x240], R4 ;  /* 0x00009000070c7a25 */ /* 0x000fe200078e0004 */
[----:B------:R-:W-:Y:S01]  /*1ad0*/  USHF.R.S32.HI UR5, URZ, 0x1f, UR20 ;  /* 0x0000001f3f057899 */ /* 0x000fe20008011414 */
[----:B------:R-:W-:Y:S01]  /*1ae0*/  SHF.L.U32 R0, R0, 0x1, RZ ;  /* 0x0000000100007819 */ /* 0x000fe200000006ff */
[----:B------:R-:W-:Y:S01]  /*1af0*/  CS2R R130, SRZ ;  /* 0x0000000000827805 */ /* 0x000fe2000001ff00 */
[C---:B------:R-:W-:Y:S01]  /*1b00*/  ISETP.GT.AND P1, PT, R8.reuse, RZ, PT ;  /* 0x000000ff0800720c */ /* 0x040fe20003f24270 */
[----:B------:R1:W-:Y:S01]  /*1b10*/  STL.64 [R1+0x8], R12 ;  /* 0x0000080c01007387 */ /* 0x0003e20000100a00 */
[----:B------:R-:W-:Y:S01]  /*1b20*/  ISETP.GT.AND P0, PT, R8, 0x1, PT ;  /* 0x000000010800780c */ /* 0x000fe20003f04270 */
[----:B------:R-:W-:Y:S01]  /*1b30*/  IMAD.SHL.U32 R2, R2, 0x2, RZ ;  /* 0x0000000202027824 */ /* 0x000fe200078e00ff */
[----:B------:R-:W-:Y:S01]  /*1b40*/  ULEA.HI UR5, UR5, UR20, URZ, 0x6 ;  /* 0x0000001405057291 */ /* 0x000fe2000f8f303f */
[----:B------:R-:W-:Y:S01]  /*1b50*/  IMAD R222, R223, 0x2, R222 ;  /* 0x00000002dfde7824 */ /* 0x000fe200078e02de */
[----:B------:R-:W-:Y:S01]  /*1b60*/  CS2R R128, SRZ ;  /* 0x0000000000807805 */ /* 0x000fe2000001ff00 */
[----:B------:R-:W-:Y:S01]  /*1b70*/  IMAD R3, R3, 0x2, R2 ;  /* 0x0000000203037824 */ /* 0x000fe200078e0202 */
[----:B------:R-:W-:Y:S01]  /*1b80*/  LEA R221, R220, R2, 0x1 ;  /* 0x00000002dcdd7211 */ /* 0x000fe200078e08ff */
[----:B------:R-:W-:Y:S01]  /*1b90*/  IMAD.SHL.U32 R223, R223, 0x2, RZ ;  /* 0x00000002dfdf7824 */ /* 0x000fe200078e00ff */
[----:B------:R-:W-:Y:S01]  /*1ba0*/  CS2R R126, SRZ ;  /* 0x00000000007e7805 */ /* 0x000fe2000001ff00 */
[----:B------:R-:W-:Y:S01]  /*1bb0*/  CS2R R124, SRZ ;  /* 0x00000000007c7805 */ /* 0x000fe2000001ff00 */
[----:B------:R-:W-:Y:S01]  /*1bc0*/  CS2R R122, SRZ ;  /* 0x00000000007a7805 */ /* 0x000fe2000001ff00 */
[----:B------:R-:W-:Y:S01]  /*1bd0*/  @P1 LOP3.LUT R234, R234, 0x2, RZ, 0xfc, !PT ;  /* 0x00000002eaea1812 */ /* 0x000fe200078efcff */
[----:B------:R-:W-:Y:S01]  /*1be0*/  CS2R R120, SRZ ;  /* 0x0000000000787805 */ /* 0x000fe2000001ff00 */
[----:B------:R-:W-:Y:S01]  /*1bf0*/  CS2R R118, SRZ ;  /* 0x0000000000767805 */ /* 0x000fe2000001ff00 */
[----:B------:R-:W-:Y:S01]  /*1c00*/  CS2R R116, SRZ ;  /* 0x0000000000747805 */ /* 0x000fe2000001ff00 */
[----:B------:R-:W-:Y:S01]  /*1c10*/  LOP3.LUT R234, R234, 0xfffffffe, RZ, 0xc0, !PT ;  /* 0xfffffffeeaea7812 */ /* 0x000fe200078ec0ff */
        /* <DEDUP_REMOVED lines=40> */
[----:B------:R-:W-:Y:S01]  /*1ea0*/  IMAD R220, R220, 0x2, R3 ;  /* 0x00000002dcdc7824 */ /* 0x000fe200078e0203 */
[----:B------:R-:W-:Y:S01]  /*1eb0*/  IADD3 R245, R13, UR4, RZ ;  /* 0x000000040df57c10 */ /* 0x000fe2000fffe0ff */
[----:B------:R-:W-:Y:S01]  /*1ec0*/  USHF.R.S32.HI UR22, URZ, 0x6, UR5 ;  /* 0x000000063f167899 */ /* 0x000fe20008011405 */
[C---:B------:R-:W-:Y:S01]  /*1ed0*/  ISETP.GT.AND P6, PT, R8.reuse, 0x20, PT ;  /* 0x000000200800780c */ /* 0x040fe20003fc4270 */
[----:B------:R-:W-:Y:S01]  /*1ee0*/  UMOV UR20, URZ ;  /* 0x0000003f00147c82 */ /* 0x000fe20008000000 */
[----:B------:R-:W-:-:S02]  /*1ef0*/  ISETP.GT.AND P5, PT, R8, 0x21, PT ;  /* 0x000000210800780c */ /* 0x000fc40003fa4270 */
[----:B-1----:R-:W-:Y:S02]  /*1f00*/  @P0 LOP3.LUT R234, R234, 0x1, RZ, 0xfc, !PT ;  /* 0x00000001eaea0812 */ /* 0x002fe400078efcff */
.L_x_4:
[----:B------:R-:W-:Y:S04]  /*1f10*/  DEPBAR.LE SB0, 0x0 ;  /* 0x000080000000791a */ /* 0x000fe80000000000 */
[----:B------:R-:W-:Y:S01]  /*1f20*/  BAR.SYNC.DEFER_BLOCKING 0x0 ;  /* 0x0000000000007b1d */ /* 0x000fe20000010000 */
[C---:B------:R-:W-:Y:S01]  /*1f30*/  LOP3.LUT P1, RZ, R234.reuse, 0x2, RZ, 0xc0, !PT ;  /* 0x00000002eaff7812 */ /* 0x040fe2000782c0ff */
[----:B------:R-:W-:Y:S01]  /*1f40*/  UIADD3 UR23, UR20, 0x1, URZ ;  /* 0x0000000114177890 */ /* 0x000fe2000fffe03f */
[----:B------:R-:W-:Y:S03]  /*1f50*/  LOP3.LUT P0, RZ, R234, 0x1, RZ, 0xc0, !PT ;  /* 0x00000001eaff7812 */ /* 0x000fe6000780c0ff */
[----:B------:R-:W-:Y:S01]  /*1f60*/  UISETP.GE.AND UP0, UPT, UR23, UR22, UPT ;  /* 0x000000161700728c */ /* 0x000fe2000bf06270 */
[----:B-1----:R-:W-:Y:S05]  /*1f70*/  LDSM.16.M88.4 R16, [R2+0x6080] ;  /* 0x006080000210783b */ /* 0x002fea0000000200 */
[----:B------:R-:W1:Y:S05]  /*1f80*/  LDSM.16.M88.4 R20, [R224+0x80] ;  /* 0x00008000e014783b */ /* 0x000e6a0000000200 */
[----:B------:R-:W2:Y:S05]  /*1f90*/  LDSM.16.M88.4 R12, [R2+0x7080] ;  /* 0x00708000020c783b */ /* 0x000eaa0000000200 */
[----:B------:R-:W-:Y:S05]  /*1fa0*/  LDSM.16.M88.4 R24, [R3+0x6080] ;  /* 0x006080000318783b */ /* 0x000fea0000000200 */
[----:B------:R-:W3:Y:S05]  /*1fb0*/  LDSM.16.M88.4 R28, [R225+0x80] ;  /* 0x00008000e11c783b */ /* 0x000eea0000000200 */
[----:B------:R-:W4:Y:S05]  /*1fc0*/  LDSM.16.M88.4 R32, [R3+0x7080] ;  /* 0x007080000320783b */ /* 0x000f2a0000000200 */
[----:B------:R-:W-:Y:S05]  /*1fd0*/  LDSM.16.M88.4 R132, [R227+0x80] ;  /* 0x00008000e384783b */ /* 0x000fea0000000200 */
[----:B------:R-:W-:Y:S05]  /*1fe0*/  LDSM.16.M88.4 R136, [R221+0x7080] ;  /* 0x00708000dd88783b */ /* 0x000fea0000000200 */
[----:B------:R-:W-:Y:S01]  /*1ff0*/  LDS R200, [R233.X4+0x12080] ;  /* 0x01208000e9c87984 */ /* 0x000fe20000004800 */
[-C--:B-1----:R-:W-:Y:S04]  /*2000*/  HMMA.16816.F32 R4, R16, R20.reuse, RZ ;  /* 0x000000141004723c */ /* 0x082fe800000018ff */
[----:B------:R-:W-:Y:S05]  /*2010*/  LDS R201, [R233.X4+0x120a0] ;  /* 0x0120a000e9c97984 */ /* 0x000fea0000004800 */
[----:B------:R-:W-:Y:S01]  /*2020*/  LDS R202, [R233.X4+0x12100] ;  /* 0x01210000e9ca7984 */ /* 0x000fe20000004800 */
[C---:B--2---:R-:W-:Y:S04]  /*2030*/  HMMA.16816.F32 R8, R12.reuse, R20, RZ ;  /* 0x000000140c08723c */ /* 0x044fe800000018ff */
[----:B------:R-:W-:Y:S04]  /*2040*/  LDS R203, [R233.X4+0x12120] ;  /* 0x01212000e9cb7984 */ /* 0x000fe80000004800 */
[-C--:B------:R-:W-:Y:S08]  /*2050*/  HMMA.16816.F32 R12, R12, R22.reuse, RZ ;  /* 0x000000160c0c723c */ /* 0x080ff000000018ff */
[----:B------:R-:W-:Y:S01]  /*2060*/  HMMA.16816.F32 R16, R16, R22, RZ ;  /* 0x000000161010723c */ /* 0x000fe200000018ff */
[----:B------:R-:W1:Y:S07]  /*2070*/  LDSM.16.M88.4 R20, [R221+0x6080] ;  /* 0x00608000dd14783b */ /* 0x000e6e0000000200 */
[-C--:B---3--:R-:W-:Y:S08]  /*2080*/  HMMA.16816.F32 R4, R24, R28.reuse, R4 ;  /* 0x0000001c1804723c */ /* 0x088ff00000001804 */
[C---:B----4-:R-:W-:Y:S08]  /*2090*/  HMMA.16816.F32 R8, R32.reuse, R28, R8 ;  /* 0x0000001c2008723c */ /* 0x050ff00000001808 */
[-C--:B------:R-:W-:Y:S01]  /*20a0*/  HMMA.16816.F32 R12, R32, R30.reuse, R12 ;  /* 0x0000001e200c723c */ /* 0x080fe2000000180c */
[----:B------:R-:W-:Y:S07]  /*20b0*/  LDSM.16.M88.4 R32, [R220+0x7080] ;  /* 0x00708000dc20783b */ /* 0x000fee0000000200 */
[----:B------:R-:W-:Y:S01]  /*20c0*/  HMMA.16816.F32 R16, R24, R30, R16 ;  /* 0x0000001e1810723c */ /* 0x000fe20000001810 */
[----:B------:R-:W-:Y:S05]  /*20d0*/  LDSM.16.M88.4 R24, [R220+0x6080] ;  /* 0x00608000dc18783b */ /* 0x000fea0000000200 */
[----:B------:R-:W2:Y:S02]  /*20e0*/  LDSM.16.M88.4 R28, [R226+0x80] ;  /* 0x00008000e21c783b */ /* 0x000ea40000000200 */
[-C--:B-1----:R-:W-:Y:S08]  /*20f0*/  HMMA.16816.F32 R4, R20, R132.reuse, R4 ;  /* 0x000000841404723c */ /* 0x082ff00000001804 */
[C---:B------:R-:W-:Y:S08]  /*2100*/  HMMA.16816.F32 R8, R136.reuse, R132, R8 ;  /* 0x000000848808723c */ /* 0x040ff00000001808 */
[-C--:B------:R-:W-:Y:S01]  /*2110*/  HMMA.16816.F32 R12, R136, R134.reuse, R12 ;  /* 0x00000086880c723c */ /* 0x080fe2000000180c */
[----:B------:R-:W-:Y:S07]  /*2120*/  LDSM.16.M88.4 R136, [R2+0x9080] ;  /* 0x009080000288783b */ /* 0x000fee0000000200 */
[----:B------:R-:W-:Y:S01]  /*2130*/  HMMA.16816.F32 R16, R20, R134, R16 ;  /* 0x000000861410723c */ /* 0x000fe20000001810 */
[----:B------:R-:W-:Y:S05]  /*2140*/  LDSM.16.M88.4 R20, [R2+0x8080] ;  /* 0x008080000214783b */ /* 0x000fea0000000200 */
[----:B------:R-:W1:Y:S02]  /*2150*/  LDSM.16.M88.4 R132, [R224+0x2080] ;  /* 0x00208000e084783b */ /* 0x000e640000000200 */
[-C--:B--2---:R-:W-:Y:S08]  /*2160*/  HMMA.16816.F32 R4, R24, R28.reuse, R4 ;  /* 0x0000001c1804723c */ /* 0x084ff00000001804 */
[C---:B------:R-:W-:Y:S08]  /*2170*/  HMMA.16816.F32 R8, R32.reuse, R28, R8 ;  /* 0x0000001c2008723c */ /* 0x040ff00000001808 */
        /* <DEDUP_REMOVED lines=47> */
[----:B------:R-:W-:Y:S04]  /*2470*/  DEPBAR.LE SB0, 0x0 ;  /* 0x000080000000791a */ /* 0x000fe80000000000 */
[-C--:B-1----:R-:W-:Y:S01]  /*2480*/  HMMA.16816.F32 R4, R20, R132.reuse, R4 ;  /* 0x000000841404723c */ /* 0x082fe20000001804 */
[----:B------:R-:W-:Y:S07]  /*2490*/  BAR.SYNC.DEFER_BLOCKING 0x0 ;  /* 0x0000000000007b1d */ /* 0x000fee0000010000 */
[C---:B------:R-:W-:Y:S08]  /*24a0*/  HMMA.16816.F32 R8, R136.reuse, R132, R8 ;  /* 0x000000848808723c */ /* 0x040ff00000001808 */
[-C--:B------:R-:W-:Y:S08]  /*24b0*/  HMMA.16816.F32 R12, R136, R134.reuse, R12 ;  /* 0x00000086880c723c */ /* 0x080ff0000000180c */
[----:B------:R-:W-:Y:S01]  /*24c0*/  HMMA.16816.F32 R16, R20, R134, R16 ;  /* 0x000000861410723c */ /* 0x000fe20000001810 */
[----:B------:R-:W1:Y:S05]  /*24d0*/  LDSM.16.M88.4 R140, [R2+0xc080] ;  /* 0x00c08000028c783b */ /* 0x000e6a0000000200 */
[----:B------:R-:W3:Y:S02]  /*24e0*/  LDSM.16.M88.4 R144, [R2+0xd080] ;  /* 0x00d080000290783b */ /* 0x000ee40000000200 */
[-C--:B--2---:R-:W-:Y:S03]  /*24f0*/  HMMA.16816.F32 R4, R24, R28.reuse, R4 ;  /* 0x0000001c1804723c */ /* 0x084fe60000001804 */
[----:B------:R-:W2:Y:S05]  /*2500*/  LDSM.16.M88.4 R132, [R3+0xc080] ;  /* 0x00c080000384783b */ /* 0x000eaa0000000200 */
[----:B------:R-:W4:Y:S01]  /*2510*/  LDSM.16.M88.4 R136, [R3+0xd080] ;  /* 0x00d080000388783b */ /* 0x000f220000000200 */
[C---:B------:R-:W-:Y:S04]  /*2520*/  HMMA.16816.F32 R8, R32.reuse, R28, R8 ;  /* 0x0000001c2008723c */ /* 0x040fe80000001808 */
[----:B------:R-:W5:Y:S04]  /*2530*/  LDSM.16.M88.4 R156, [R221+0xc080] ;  /* 0x00c08000dd9c783b */ /* 0x000f680000000200 */
[-C--:B------:R-:W-:Y:S08]  /*2540*/  HMMA.16816.F32 R12, R32, R30.reuse, R12 ;  /* 0x0000001e200c723c */ /* 0x080ff0000000180c */
[----:B------:R-:W-:Y:S04]  /*2550*/  HMMA.16816.F32 R16, R24, R30, R16 ;  /* 0x0000001e1810723c */ /* 0x000fe80000001810 */
[----:B------:R-:W-:Y:S04]  /*2560*/  FSEL R4, R4, -INF , P1 ;  /* 0xff80000004047808 */ /* 0x000fe80000800000 */
[-C--:B-1----:R-:W-:Y:S04]  /*2570*/  HMMA.16816.F32 R20, R140, R148.reuse, RZ ;  /* 0x000000948c14723c */ /* 0x082fe800000018ff */
[----:B------:R-:W-:Y:S01]  /*2580*/  FFMA.FTZ R4, R4, c[0x0][0x29c], -R200 ;  /* 0x0000a70004047a23 */ /* 0x000fe200000108c8 */
[----:B------:R-:W-:Y:S02]  /*2590*/  FSEL R10, R10, -INF , P1 ;  /* 0xff8000000a0a7808 */ /* 0x000fe40000800000 */
[----:B------:R-:W-:Y:S01]  /*25a0*/  FSEL R8, R8, -INF , P1 ;  /* 0xff80000008087808 */ /* 0x000fe20000800000 */
[C---:B---3--:R-:W-:Y:S01]  /*25b0*/  HMMA.16816.F32 R24, R144.reuse, R148, RZ ;  /* 0x000000949018723c */ /* 0x048fe200000018ff */
[----:B------:R1:W-:Y:S03]  /*25c0*/  MUFU.EX2 R206, R4 ;  /* 0x0000000400ce7308 */ /* 0x0003e60000000800 */
[----:B------:R-:W-:Y:S01]  /*25d0*/  FFMA.FTZ R10, R10, c[0x0][0x29c], -R203 ;  /* 0x0000a7000a0a7a23 */ /* 0x000fe200000108cb */
[----:B------:R-:W-:Y:S01]  /*25e0*/  FSEL R9, R9, -INF , P0 ;  /* 0xff80000009097808 */ /* 0x000fe20000000000 */
[--C-:B------:R-:W-:Y:S01]  /*25f0*/  FFMA.FTZ R8, R8, c[0x0][0x29c], -R202.reuse ;  /* 0x0000a70008087a23 */ /* 0x100fe200000108ca */
[----:B------:R-:W-:Y:S01]  /*2600*/  FSEL R15, R15, -INF , P5 ;  /* 0xff8000000f0f7808 */ /* 0x000fe20002800000 */
[-C--:B------:R-:W-:Y:S01]  /*2610*/  HMMA.16816.F32 R28, R144, R150.reuse, RZ ;  /* 0x00000096901c723c */ /* 0x080fe200000018ff */
[----:B------:R-:W3:Y:S03]  /*2620*/  LDSM.16.M88.4 R144, [R221+0xd080] ;  /* 0x00d08000dd90783b */ /* 0x000ee60000000200 */
[----:B------:R-:W-:Y:S01]  /*2630*/  FFMA.FTZ R9, R9, c[0x0][0x29c], -R202 ;  /* 0x0000a70009097a23 */ /* 0x000fe200000108ca */
[----:B------:R-:W-:Y:S02]  /*2640*/  FSEL R17, R17, -INF , P5 ;  /* 0xff80000011117808 */ /* 0x000fe40002800000 */
[----:B------:R-:W-:Y:S01]  /*2650*/  FSEL R18, R18, -INF , P6 ;  /* 0xff80000012127808 */ /* 0x000fe20003000000 */
[----:B------:R-:W-:Y:S01]  /*2660*/  HMMA.16816.F32 R32, R140, R150, RZ ;  /* 0x000000968c20723c */ /* 0x000fe200000018ff */
[----:B------:R-:W3:Y:S03]  /*2670*/  LDSM.16.M88.4 R140, [R220+0xc080] ;  /* 0x00c08000dc8c783b */ /* 0x000ee60000000200 */
[--C-:B------:R-:W-:Y:S02]  /*2680*/  FFMA.FTZ R17, R17, c[0x0][0x29c], -R200.reuse ;  /* 0x0000a70011117a23 */ /* 0x100fe400000108c8 */
[--C-:B------:R-:W-:Y:S02]  /*2690*/  FFMA.FTZ R18, R18, c[0x0][0x29c], -R201.reuse ;  /* 0x0000a70012127a23 */ /* 0x100fe400000108c9 */
[-C--:B--2---:R-:W-:Y:S04]  /*26a0*/  HMMA.16816.F32 R20, R132, R152.reuse, R20 ;  /* 0x000000988414723c */ /* 0x084fe80000001814 */
[----:B------:R-:W-:Y:S01]  /*26b0*/  MUFU.EX2 R18, R18 ;  /* 0x0000001200127308 */ /* 0x000fe20000000800 */
[----:B-1----:R-:W-:Y:S03]  /*26c0*/  FSEL R4, R5, -INF , P0 ;  /* 0xff80000005047808 */ /* 0x002fe60000000000 */
[C---:B----4-:R-:W-:Y:S04]  /*26d0*/  HMMA.16816.F32 R24, R136.reuse, R152, R24 ;  /* 0x000000988818723c */ /* 0x050fe80000001818 */
[----:B------:R-:W-:Y:S04]  /*26e0*/  FFMA.FTZ R4, R4, c[0x0][0x29c], -R200 ;  /* 0x0000a70004047a23 */ /* 0x000fe800000108c8 */
[-C--:B------:R-:W-:Y:S01]  /*26f0*/  HMMA.16816.F32 R28, R136, R154.reuse, R28 ;  /* 0x0000009a881c723c */ /* 0x080fe2000000181c */
[----:B------:R-:W1:Y:S01]  /*2700*/  LDSM.16.M88.4 R136, [R220+0xd080] ;  /* 0x00d08000dc88783b */ /* 0x000e620000000200 */
[----:B------:R2:W4:Y:S06]  /*2710*/  MUFU.EX2 R204, R4 ;  /* 0x0000000400cc7308 */ /* 0x00052c0000000800 */
[----:B------:R-:W-:Y:S01]  /*2720*/  HMMA.16816.F32 R32, R132, R154, R32 ;  /* 0x0000009a8420723c */ /* 0x000fe20000001820 */
[----:B------:R-:W1:Y:S07]  /*2730*/  LDSM.16.M88.4 R132, [R2+0xe080] ;  /* 0x00e080000284783b */ /* 0x000e6e0000000200 */
[-C--:B-----5:R-:W-:Y:S08]  /*2740*/  HMMA.16816.F32 R20, R156, R160.reuse, R20 ;  /* 0x000000a09c14723c */ /* 0x0a0ff00000001814 */
[C---:B---3--:R-:W-:Y:S04]  /*2750*/  HMMA.16816.F32 R24, R144.reuse, R160, R24 ;  /* 0x000000a09018723c */ /* 0x048fe80000001818 */
[----:B--2---:R-:W-:Y:S04]  /*2760*/  FSEL R4, R6, -INF , P1 ;  /* 0xff80000006047808 */ /* 0x004fe80000800000 */
[-C--:B------:R-:W-:Y:S01]  /*2770*/  HMMA.16816.F32 R28, R144, R162.reuse, R28 ;  /* 0x000000a2901c723c */ /* 0x080fe2000000181c */
[----:B------:R-:W2:Y:S03]  /*2780*/  LDSM.16.M88.4 R144, [R2+0xf080] ;  /* 0x00f080000290783b */ /* 0x000ea60000000200 */
[--C-:B------:R-:W-:Y:S04]  /*2790*/  FFMA.FTZ R4, R4, c[0x0][0x29c], -R201.reuse ;  /* 0x0000a70004047a23 */ /* 0x100fe800000108c9 */
[----:B------:R-:W-:Y:S01]  /*27a0*/  HMMA.16816.F32 R32, R156, R162, R32 ;  /* 0x000000a29c20723c */ /* 0x000fe20000001820 */
[----:B------:R-:W3:Y:S01]  /*27b0*/  LDSM.16.M88.4 R156, [R3+0xe080] ;  /* 0x00e08000039c783b */ /* 0x000ee20000000200 */
[----:B------:R5:W-:Y:S06]  /*27c0*/  MUFU.EX2 R205, R4 ;  /* 0x0000000400cd7308 */ /* 0x000bec0000000800 */
[-C--:B------:R-:W-:Y:S08]  /*27d0*/  HMMA.16816.F32 R20, R140, R164.reuse, R20 ;  /* 0x000000a48c14723c */ /* 0x080ff00000001814 */
[C---:B-1----:R-:W-:Y:S08]  /*27e0*/  HMMA.16816.F32 R24, R136.reuse, R164, R24 ;  /* 0x000000a48818723c */ /* 0x042ff00000001818 */
[-C--:B------:R-:W-:Y:S01]  /*27f0*/  HMMA.16816.F32 R28, R136, R166.reuse, R28 ;  /* 0x000000a6881c723c */ /* 0x080fe2000000181c */
[----:B------:R-:W1:Y:S07]  /*2800*/  LDSM.16.M88.4 R136, [R3+0xf080] ;  /* 0x00f080000388783b */ /* 0x000e6e0000000200 */
[----:B------:R-:W-:Y:S01]  /*2810*/  HMMA.16816.F32 R32, R140, R166, R32 ;  /* 0x000000a68c20723c */ /* 0x000fe20000001820 */
[----:B------:R-:W1:Y:S07]  /*2820*/  LDSM.16.M88.4 R140, [R221+0xe080] ;  /* 0x00e08000dd8c783b */ /* 0x000e6e0000000200 */
[-C--:B------:R-:W-:Y:S08]  /*2830*/  HMMA.16816.F32 R20, R132, R168.reuse, R20 ;  /* 0x000000a88414723c */ /* 0x080ff00000001814 */
[C---:B--2---:R-:W-:Y:S08]  /*2840*/  HMMA.16816.F32 R24, R144.reuse, R168, R24 ;  /* 0x000000a89018723c */ /* 0x044ff00000001818 */
[-C--:B------:R-:W-:Y:S01]  /*2850*/  HMMA.16816.F32 R28, R144, R170.reuse, R28 ;  /* 0x000000aa901c723c */ /* 0x080fe2000000181c */
[----:B------:R-:W2:Y:S07]  /*2860*/  LDSM.16.M88.4 R144, [R221+0xf080] ;  /* 0x00f08000dd90783b */ /* 0x000eae0000000200 */
[----:B------:R-:W-:Y:S01]  /*2870*/  HMMA.16816.F32 R32, R132, R170, R32 ;  /* 0x000000aa8420723c */ /* 0x000fe20000001820 */
[----:B------:R-:W2:Y:S07]  /*2880*/  LDSM.16.M88.4 R132, [R220+0xe080] ;  /* 0x00e08000dc84783b */ /* 0x000eae0000000200 */
[-C--:B---3--:R-:W-:Y:S08]  /*2890*/  HMMA.16816.F32 R20, R156, R172.reuse, R20 ;  /* 0x000000ac9c14723c */ /* 0x088ff00000001814 */
[C---:B-1----:R-:W-:Y:S08]  /*28a0*/  HMMA.16816.F32 R24, R136.reuse, R172, R24 ;  /* 0x000000ac8818723c */ /* 0x042ff00000001818 */
[-C--:B------:R-:W-:Y:S01]  /*28b0*/  HMMA.16816.F32 R28, R136, R174.reuse, R28 ;  /* 0x000000ae881c723c */ /* 0x080fe2000000181c */
[----:B------:R-:W1:Y:S07]  /*28c0*/  LDSM.16.M88.4 R136, [R220+0xf080] ;  /* 0x00f08000dc88783b */ /* 0x000e6e0000000200 */
[----:B------:R-:W-:Y:S01]  /*28d0*/  HMMA.16816.F32 R32, R156, R174, R32 ;  /* 0x000000ae9c20723c */ /* 0x000fe20000001820 */
[----:B------:R-:W3:Y:S07]  /*28e0*/  LDSM.16.M88.4 R156, [R2+0x10080] ;  /* 0x01008000029c783b */ /* 0x000eee0000000200 */
[-C--:B------:R-:W-:Y:S08]  /*28f0*/  HMMA.16816.F32 R20, R140, R176.reuse, R20 ;  /* 0x000000b08c14723c */ /* 0x080ff00000001814 */
[C---:B--2---:R-:W-:Y:S08]  /*2900*/  HMMA.16816.F32 R24, R144.reuse, R176, R24 ;  /* 0x000000b09018723c */ /* 0x044ff00000001818 */
[-C--:B------:R-:W-:Y:S01]  /*2910*/  HMMA.16816.F32 R28, R144, R178.reuse, R28 ;  /* 0x000000b2901c723c */ /* 0x080fe2000000181c */
[----:B------:R-:W2:Y:S07]  /*2920*/  LDSM.16.M88.4 R144, [R2+0x11080] ;  /* 0x011080000290783b */ /* 0x000eae0000000200 */
[----:B------:R-:W-:Y:S01]  /*2930*/  HMMA.16816.F32 R32, R140, R178, R32 ;  /* 0x000000b28c20723c */ /* 0x000fe20000001820 */
[----:B------:R-:W2:Y:S07]  /*2940*/  LDSM.16.M88.4 R140, [R3+0x10080] ;  /* 0x01008000038c783b */ /* 0x000eae0000000200 */
[-C--:B------:R-:W-:Y:S08]  /*2950*/  HMMA.16816.F32 R20, R132, R180.reuse, R20 ;  /* 0x000000b48414723c */ /* 0x080ff00000001814 */
[C---:B-1----:R-:W-:Y:S08]  /*2960*/  HMMA.16816.F32 R24, R136.reuse, R180, R24 ;  /* 0x000000b48818723c */ /* 0x042ff00000001818 */
[-C--:B------:R-:W-:Y:S01]  /*2970*/  HMMA.16816.F32 R28, R136, R182.reuse, R28 ;  /* 0x000000b6881c723c */ /* 0x080fe2000000181c */
[----:B------:R-:W1:Y:S07]  /*2980*/  LDSM.16.M88.4 R136, [R3+0x11080] ;  /* 0x011080000388783b */ /* 0x000e6e0000000200 */
[----:B------:R-:W-:Y:S01]  /*2990*/  HMMA.16816.F32 R32, R132, R182, R32 ;  /* 0x000000b68420723c */ /* 0x000fe20000001820 */
[----:B------:R-:W1:Y:S07]  /*29a0*/  LDSM.16.M88.4 R132, [R221+0x10080] ;  /* 0x01008000dd84783b */ /* 0x000e6e0000000200 */
[-C--:B---3--:R-:W-:Y:S08]  /*29b0*/  HMMA.16816.F32 R20, R156, R184.reuse, R20 ;  /* 0x000000b89c14723c */ /* 0x088ff00000001814 */
[C---:B--2---:R-:W-:Y:S08]  /*29c0*/  HMMA.16816.F32 R24, R144.reuse, R184, R24 ;  /* 0x000000b89018723c */ /* 0x044ff00000001818 */
[-C--:B------:R-:W-:Y:S01]  /*29d0*/  HMMA.16816.F32 R28, R144, R186.reuse, R28 ;  /* 0x000000ba901c723c */ /* 0x080fe2000000181c */
[----:B------:R2:W-:Y:S06]  /*29e0*/  MUFU.EX2 R147, R8 ;  /* 0x0000000800937308 */ /* 0x0005ec0000000800 */
[----:B------:R-:W-:Y:S01]  /*29f0*/  FSEL R144, R7, -INF , P0 ;  /* 0xff80000007907808 */ /* 0x000fe20000000000 */
[----:B------:R-:W-:Y:S01]  /*2a00*/  HMMA.16816.F32 R32, R156, R186, R32 ;  /* 0x000000ba9c20723c */ /* 0x000fe20000001820 */
[----:B-----5:R-:W3:Y:S02]  /*2a10*/  LDSM.16.M88.4 R4, [R221+0x11080] ;  /* 0x01108000dd04783b */ /* 0x020ee40000000200 */
[----:B------:R-:W-:Y:S01]  /*2a20*/  MUFU.EX2 R146, R10 ;  /* 0x0000000a00927308 */ /* 0x000fe20000000800 */
[----:B------:R-:W-:Y:S04]  /*2a30*/  FFMA.FTZ R144, R144, c[0x0][0x29c], -R201 ;  /* 0x0000a70090907a23 */ /* 0x000fe800000108c9 */
[-C--:B------:R-:W-:Y:S05]  /*2a40*/  HMMA.16816.F32 R20, R140, R188.reuse, R20 ;  /* 0x000000bc8c14723c */ /* 0x080fea0000001814 */
[----:B------:R-:W5:Y:S03]  /*2a50*/  MUFU.EX2 R156, R144 ;  /* 0x00000090009c7308 */ /* 0x000f660000000800 */
[C---:B-1----:R-:W-:Y:S04]  /*2a60*/  HMMA.16816.F32 R24, R136.reuse, R188, R24 ;  /* 0x000000bc8818723c */ /* 0x042fe80000001818 */
[----:B--2---:R-:W-:Y:S02]  /*2a70*/  FSEL R8, R11, -INF , P0 ;  /* 0xff8000000b087808 */ /* 0x004fe40000000000 */
[----:B------:R-:W-:Y:S01]  /*2a80*/  PLOP3.LUT P0, PT, PT, PT, UP0, 0x80, 0x0 ;  /* 0x000000000000781c */ /* 0x000fe20003f0f008 */
[----:B------:R1:W-:Y:S01]  /*2a90*/  MUFU.EX2 R145, R9 ;  /* 0x0000000900917308 */ /* 0x0003e20000000800 */
[-C--:B------:R-:W-:Y:S01]  /*2aa0*/  HMMA.16816.F32 R28, R136, R190.reuse, R28 ;  /* 0x000000be881c723c */ /* 0x080fe2000000181c */
[----:B------:R-:W2:Y:S03]  /*2ab0*/  LDSM.16.M88.4 R136, [R220+0x10080] ;  /* 0x01008000dc88783b */ /* 0x000ea60000000200 */
[--C-:B------:R-:W-:Y:S04]  /*2ac0*/  FFMA.FTZ R8, R8, c[0x0][0x29c], -R203.reuse ;  /* 0x0000a70008087a23 */ /* 0x100fe800000108cb */
[----:B------:R-:W-:Y:S01]  /*2ad0*/  HMMA.16816.F32 R32, R140, R190, R32 ;  /* 0x000000be8c20723c */ /* 0x000fe20000001820 */
[----:B------:R-:W2:Y:S01]  /*2ae0*/  LDSM.16.M88.4 R140, [R220+0x11080] ;  /* 0x01108000dc8c783b */ /* 0x000ea20000000200 */
[----:B------:R4:W2:Y:S06]  /*2af0*/  MUFU.EX2 R144, R8 ;  /* 0x0000000800907308 */ /* 0x0008ac0000000800 */
[-C--:B------:R-:W-:Y:S04]  /*2b00*/  HMMA.16816.F32 R20, R132, R192.reuse, R20 ;  /* 0x000000c08414723c */ /* 0x080fe80000001814 */
[----:B------:R5:W-:Y:S01]  /*2b10*/  MUFU.EX2 R11, R17 ;  /* 0x00000011000b7308 */ /* 0x000be20000000800 */
[--C-:B-1----:R-:W-:Y:S03]  /*2b20*/  FFMA.FTZ R9, R15, c[0x0][0x29c], -R203.reuse ;  /* 0x0000a7000f097a23 */ /* 0x102fe600000108cb */
[C---:B---3--:R-:W-:Y:S08]  /*2b30*/  HMMA.16816.F32 R24, R4.reuse, R192, R24 ;  /* 0x000000c00418723c */ /* 0x048ff00000001818 */
[-C--:B------:R-:W-:Y:S01]  /*2b40*/  HMMA.16816.F32 R28, R4, R194.reuse, R28 ;  /* 0x000000c2041c723c */ /* 0x080fe2000000181c */
[----:B------:R-:W1:Y:S03]  /*2b50*/  LDS R7, [R233.X4+0x12180] ;  /* 0x01218000e9077984 */ /* 0x000e660000004800 */
[----:B----4-:R-:W-:Y:S02]  /*2b60*/  FSEL R8, R14, -INF , P6 ;  /* 0xff8000000e087808 */ /* 0x010fe40003000000 */
[----:B------:R-:W-:Y:S01]  /*2b70*/  LDS R6, [R233.X4+0x121a0] ;  /* 0x0121a000e9067984 */ /* 0x000fe20000004800 */
[----:B------:R-:W-:Y:S01]  /*2b80*/  FSEL R4, R12, -INF , P6 ;  /* 0xff8000000c047808 */ /* 0x000fe20003000000 */
[----:B------:R-:W-:Y:S03]  /*2b90*/  HMMA.16816.F32 R32, R132, R194, R32 ;  /* 0x000000c28420723c */ /* 0x000fe60000001820 */
[----:B------:R-:W3:Y:S01]  /*2ba0*/  LDS R5, [R233.X4+0x12200] ;  /* 0x01220000e9057984 */ /* 0x000ee20000004800 */
[----:B------:R-:W-:Y:S01]  /*2bb0*/  FFMA.FTZ R4, R4, c[0x0][0x29c], -R202 ;  /* 0x0000a70004047a23 */ /* 0x000fe200000108ca */
[----:B-----5:R-:W-:Y:S01]  /*2bc0*/  F2FP.PACK_AB R17, R204, R206 ;  /* 0x000000cecc11723e */ /* 0x020fe200000000ff */
[----:B------:R-:W-:Y:S01]  /*2bd0*/  FFMA.FTZ R8, R8, c[0x0][0x29c], -R203 ;  /* 0x0000a70008087a23 */ /* 0x000fe200000108cb */
[----:B------:R-:W-:Y:S01]  /*2be0*/  F2FP.PACK_AB R14, R156, R205 ;  /* 0x000000cd9c0e723e */ /* 0x000fe200000000ff */
[-C--:B--2---:R-:W-:Y:S01]  /*2bf0*/  HMMA.16816.F32 R20, R136, R196.reuse, R20 ;  /* 0x000000c48814723c */ /* 0x084fe20000001814 */
[----:B------:R2:W-:Y:S07]  /*2c00*/  MUFU.EX2 R132, R4 ;  /* 0x0000000400847308 */ /* 0x0005ee0000000800 */
[C---:B------:R-:W-:Y:S08]  /*2c10*/  HMMA.16816.F32 R24, R140.reuse, R196, R24 ;  /* 0x000000c48c18723c */ /* 0x040ff00000001818 */
[-C--:B------:R-:W-:Y:S08]  /*2c20*/  HMMA.16816.F32 R28, R140, R198.reuse, R28 ;  /* 0x000000c68c1c723c */ /* 0x080ff0000000181c */
[----:B------:R-:W-:Y:S04]  /*2c30*/  HMMA.16816.F32 R32, R136, R198, R32 ;  /* 0x000000c68820723c */ /* 0x000fe80000001820 */
[----:B--2---:R-:W-:Y:S01]  /*2c40*/  FSEL R4, R16, -INF , P6 ;  /* 0xff80000010047808 */ /* 0x004fe20003000000 */
[--C-:B-1----:R-:W-:Y:S02]  /*2c50*/  FADD.FTZ R21, R21, -R7.reuse ;  /* 0x8000000715157221 */ /* 0x102fe40000010000 */
[----:B------:R-:W-:Y:S02]  /*2c60*/  FADD.FTZ R20, R20, -R7 ;  /* 0x8000000714147221 */ /* 0x000fe40000010000 */
[----:B------:R-:W-:Y:S03]  /*2c70*/  FFMA.FTZ R4, R4, c[0x0][0x29c], -R200 ;  /* 0x0000a70004047a23 */ /* 0x000fe600000108c8 */
[----:B------:R-:W-:Y:S01]  /*2c80*/  FMUL.FTZ R20, R206, R20 ;  /* 0x00000014ce147220 */ /* 0x000fe20000410000 */
[----:B------:R1:W2:Y:S01]  /*2c90*/  MUFU.EX2 R12, R4 ;  /* 0x00000004000c7308 */ /* 0x0002a20000000800 */
[----:B------:R-:W-:Y:S02]  /*2ca0*/  FMUL.FTZ R16, R204, R21 ;  /* 0x00000015cc107220 */ /* 0x000fe40000410000 */
[--C-:B---3--:R-:W-:Y:S02]  /*2cb0*/  FADD.FTZ R25, R25, -R5.reuse ;  /* 0x8000000519197221 */ /* 0x108fe40000010000 */
[--C-:B------:R-:W-:Y:S01]  /*2cc0*/  FADD.FTZ R29, R29, -R5.reuse ;  /* 0x800000051d1d7221 */ /* 0x100fe20000010000 */
[----:B------:R-:W-:Y:S01]  /*2cd0*/  F2FP.PACK_AB R16, R16, R20 ;  /* 0x000000141010723e */ /* 0x000fe200000000ff */
[--C-:B------:R-:W-:Y:S02]  /*2ce0*/  FADD.FTZ R24, R24, -R5.reuse ;  /* 0x8000000518187221 */ /* 0x100fe40000010000 */
[----:B------:R-:W-:Y:S01]  /*2cf0*/  FADD.FTZ R28, R28, -R5 ;  /* 0x800000051c1c7221 */ /* 0x000fe20000010000 */
[----:B------:R-:W-:Y:S01]  /*2d00*/  F2FP.PACK_AB R5, R144, R146 ;  /* 0x000000929005723e */ /* 0x000fe200000000ff */
[--C-:B------:R-:W-:Y:S01]  /*2d10*/  FADD.FTZ R34, R34, -R6.reuse ;  /* 0x8000000622227221 */ /* 0x100fe20000010000 */
[----:B------:R3:W-:Y:S01]  /*2d20*/  MUFU.EX2 R20, R8 ;  /* 0x0000000800147308 */ /* 0x0007e20000000800 */
[--C-:B------:R-:W-:Y:S02]  /*2d30*/  FADD.FTZ R23, R23, -R6.reuse ;  /* 0x8000000617177221 */ /* 0x100fe40000010000 */
[----:B------:R-:W-:Y:S02]  /*2d40*/  FMUL.FTZ R34, R18, R34 ;  /* 0x0000002212227220 */ /* 0x000fe40000410000 */
[--C-:B------:R-:W-:Y:S02]  /*2d50*/  FADD.FTZ R35, R35, -R6.reuse ;  /* 0x8000000623237221 */ /* 0x100fe40000010000 */
[----:B------:R-:W-:Y:S01]  /*2d60*/  FADD.FTZ R22, R22, -R6 ;  /* 0x8000000616167221 */ /* 0x000fe20000010000 */
[----:B------:R-:W-:Y:S01]  /*2d70*/  F2FP.PACK_AB R6, R145, R147 ;  /* 0x000000939106723e */ /* 0x000fe200000000ff */
[--C-:B------:R-:W-:Y:S02]  /*2d80*/  FADD.FTZ R33, R33, -R7.reuse ;  /* 0x8000000721217221 */ /* 0x100fe40000010000 */
[----:B------:R-:W-:Y:S01]  /*2d90*/  FADD.FTZ R32, R32, -R7 ;  /* 0x8000000720207221 */ /* 0x000fe20000010000 */
[----:B-1----:R-:W-:Y:S01]  /*2da0*/  FSEL R4, R19, -INF , P5 ;  /* 0xff80000013047808 */ /* 0x002fe20002800000 */
[----:B------:R-:W-:Y:S01]  /*2db0*/  FMUL.FTZ R22, R205, R22 ;  /* 0x00000016cd167220 */ /* 0x000fe20000410000 */
[C---:B--2---:R-:W-:Y:S01]  /*2dc0*/  F2FP.PACK_AB R15, R11.reuse, R12 ;  /* 0x0000000c0b0f723e */ /* 0x044fe200000000ff */
[----:B------:R-:W-:Y:S02]  /*2dd0*/  FMUL.FTZ R32, R12, R32 ;  /* 0x000000200c207220 */ /* 0x000fe40000410000 */
[----:B------:R-:W-:Y:S02]  /*2de0*/  FFMA.FTZ R4, R4, c[0x0][0x29c], -R201 ;  /* 0x0000a70004047a23 */ /* 0x000fe400000108c9 */
[----:B------:R-:W-:Y:S02]  /*2df0*/  FMUL.FTZ R11, R11, R33 ;  /* 0x000000210b0b7220 */ /* 0x000fe40000410000 */
[----:B------:R1:W2:Y:S01]  /*2e00*/  MUFU.EX2 R10, R4 ;  /* 0x00000004000a7308 */ /* 0x0002a20000000800 */
[----:B------:R-:W-:Y:S02]  /*2e10*/  FMUL.FTZ R24, R147, R24 ;  /* 0x0000001893187220 */ /* 0x000fe40000410000 */
[----:B---3--:R-:W-:Y:S01]  /*2e20*/  FMUL.FTZ R8, R156, R23 ;  /* 0x000000179c087220 */ /* 0x008fe20000410000 */
[----:B------:R-:W-:Y:S01]  /*2e30*/  F2FP.PACK_AB R11, R11, R32 ;  /* 0x000000200b0b723e */ /* 0x000fe200000000ff */
[----:B------:R-:W-:Y:S02]  /*2e40*/  FMUL.FTZ R12, R145, R25 ;  /* 0x00000019910c7220 */ /* 0x000fe40000410000 */
[----:B------:R-:W-:Y:S01]  /*2e50*/  FMUL.FTZ R28, R132, R28 ;  /* 0x0000001c841c7220 */ /* 0x000fe20000410000 */
[----:B------:R-:W-:Y:S02]  /*2e60*/  F2FP.PACK_AB R8, R8, R22 ;  /* 0x000000160808723e */ /* 0x000fe400000000ff */
[----:B------:R-:W-:Y:S02]  /*2e70*/  F2FP.PACK_AB R12, R12, R24 ;  /* 0x000000180c0c723e */ /* 0x000fe400000000ff */
[----:B-1----:R-:W-:Y:S02]  /*2e80*/  FSEL R4, R13, -INF , P5 ;  /* 0xff8000000d047808 */ /* 0x002fe40002800000 */
[C---:B--2---:R-:W-:Y:S01]  /*2e90*/  F2FP.PACK_AB R13, R10.reuse, R18 ;  /* 0x000000120a0d723e */ /* 0x044fe200000000ff */
[----:B------:R-:W-:Y:S01]  /*2ea0*/  FMUL.FTZ R10, R10, R35 ;  /* 0x000000230a0a7220 */ /* 0x000fe20000410000 */
[----:B------:R-:W-:Y:S01]  /*2eb0*/  MUFU.EX2 R18, R9 ;  /* 0x0000000900127308 */ /* 0x000fe20000000800 */
[----:B------:R-:W-:Y:S03]  /*2ec0*/  FFMA.FTZ R4, R4, c[0x0][0x29c], -R202 ;  /* 0x0000a70004047a23 */ /* 0x000fe600000108ca */
[----:B------:R-:W-:Y:S06]  /*2ed0*/  F2FP.PACK_AB R10, R10, R34 ;  /* 0x000000220a0a723e */ /* 0x000fec00000000ff */
[----:B------:R1:W2:Y:S02]  /*2ee0*/  MUFU.EX2 R19, R4 ;  /* 0x0000000400137308 */ /* 0x0002a40000000800 */
[----:B-1----:R-:W1:Y:S01]  /*2ef0*/  LDS R4, [R233.X4+0x12220] ;  /* 0x01222000e9047984 */ /* 0x002e620000004800 */
[C---:B--2---:R-:W-:Y:S01]  /*2f00*/  F2FP.PACK_AB R7, R19.reuse, R132 ;  /* 0x000000841307723e */ /* 0x044fe200000000ff */
[----:B------:R-:W-:Y:S03]  /*2f10*/  FMUL.FTZ R9, R19, R29 ;  /* 0x0000001d13097220 */ /* 0x000fe60000410000 */
[----:B------:R-:W-:Y:S02]  /*2f20*/  STS [R231+0x12280], R17 ;  /* 0x01228011e7007388 */ /* 0x000fe40000000800 */
[----:B------:R-:W-:Y:S03]  /*2f30*/  F2FP.PACK_AB R9, R9, R28 ;  /* 0x0000001c0909723e */ /* 0x000fe600000000ff */
[----:B------:R-:W-:Y:S05]  /*2f40*/  STS [R231+0x12680], R14 ;  /* 0x0126800ee7007388 */ /* 0x000fea0000000800 */
[----:B------:R-:W-:Y:S05]  /*2f50*/  STS [R232], R15 ;  /* 0x0000000fe8007388 */ /* 0x000fea0000000800 */
[----:B------:R-:W-:Y:S05]  /*2f60*/  STS [R232+0x400], R13 ;  /* 0x0004000de8007388 */ /* 0x000fea0000000800 */
[----:B------:R2:W-:Y:S05]  /*2f70*/  STS [R231+0x13680], R5 ;  /* 0x01368005e7007388 */ /* 0x0005ea0000000800 */
[----:B------:R-:W-:Y:S05]  /*2f80*/  STS [R231+0x13280], R6 ;  /* 0x01328006e7007388 */ /* 0x000fea0000000800 */
[----:B------:R-:W-:Y:S01]  /*2f90*/  STS [R232+0x1000], R7 ;  /* 0x00100007e8007388 */ /* 0x000fe20000000800 */
[--C-:B-1----:R-:W-:Y:S02]  /*2fa0*/  FADD.FTZ R26, R26, -R4.reuse ;  /* 0x800000041a1a7221 */ /* 0x102fe40000010000 */
[--C-:B------:R-:W-:Y:S02]  /*2fb0*/  FADD.FTZ R27, R27, -R4.reuse ;  /* 0x800000041b1b7221 */ /* 0x100fe40000010000 */
[----:B------:R-:W-:Y:S02]  /*2fc0*/  FMUL.FTZ R26, R146, R26 ;  /* 0x0000001a921a7220 */ /* 0x000fe40000410000 */
[----:B------:R-:W-:Y:S02]  /*2fd0*/  FMUL.FTZ R27, R144, R27 ;  /* 0x0000001b901b7220 */ /* 0x000fe40000410000 */
[--C-:B------:R-:W-:Y:S01]  /*2fe0*/  FADD.FTZ R31, R31, -R4.reuse ;  /* 0x800000041f1f7221 */ /* 0x100fe20000010000 */
[----:B--2---:R-:W-:Y:S01]  /*2ff0*/  F2FP.PACK_AB R5, R18, R20 ;  /* 0x000000141205723e */ /* 0x004fe200000000ff */
[----:B------:R-:W-:Y:S02]  /*3000*/  FADD.FTZ R30, R30, -R4 ;  /* 0x800000041e1e7221 */ /* 0x000fe40000010000 */
[----:B------:R-:W-:Y:S02]  /*3010*/  FMUL.FTZ R4, R18, R31 ;  /* 0x0000001f12047220 */ /* 0x000fe40000410000 */
[----:B------:R1:W-:Y:S01]  /*3020*/  STS [R232+0x1400], R5 ;  /* 0x00140005e8007388 */ /* 0x0003e20000000800 */
[----:B------:R-:W-:Y:S04]  /*3030*/  FMUL.FTZ R30, R20, R30 ;  /* 0x0000001e141e7220 */ /* 0x000fe80000410000 */
[----:B------:R-:W-:Y:S01]  /*3040*/  BAR.SYNC.DEFER_BLOCKING 0x0 ;  /* 0x0000000000007b1d */ /* 0x000fe20000010000 */
[----:B------:R-:W-:Y:S02]  /*3050*/  F2FP.PACK_AB R4, R4, R30 ;  /* 0x0000001e0404723e */ /* 0x000fe400000000ff */
[----:B-1----:R-:W-:Y:S03]  /*3060*/  F2FP.PACK_AB R5, R27, R26 ;  /* 0x0000001a1b05723e */ /* 0x002fe600000000ff */
[----:B------:R-:W-:Y:S05]  /*3070*/  STS [R231+0x14280], R16 ;  /* 0x01428010e7007388 */ /* 0x000fea0000000800 */
[----:B------:R-:W-:Y:S05]  /*3080*/  STS [R231+0x14680], R8 ;  /* 0x01468008e7007388 */ /* 0x000fea0000000800 */
[----:B------:R-:W-:Y:S05]  /*3090*/  STS [R232+0x2000], R11 ;  /* 0x0020000be8007388 */ /* 0x000fea0000000800 */
[----:B------:R-:W-:Y:S05]  /*30a0*/  STS [R232+0x2400], R10 ;  /* 0x0024000ae8007388 */ /* 0x000fea0000000800 */
[----:B------:R-:W-:Y:S05]  /*30b0*/  STS [R231+0x15280], R12 ;  /* 0x0152800ce7007388 */ /* 0x000fea0000000800 */
[----:B------:R-:W-:Y:S05]  /*30c0*/  STS [R231+0x15680], R5 ;  /* 0x01568005e7007388 */ /* 0x000fea0000000800 */
[----:B------:R-:W-:Y:S05]  /*30d0*/  STS [R232+0x3000], R9 ;  /* 0x00300009e8007388 */ /* 0x000fea0000000800 */
[----:B------:R-:W-:Y:S05]  /*30e0*/  STS [R232+0x3400], R4 ;  /* 0x00340004e8007388 */ /* 0x000fea0000000800 */
[----:B------:R-:W-:Y:S05]  /*30f0*/  LDSM.16.MT88.4 R4, [R223+0x12280] ;  /* 0x01228000df04783b */ /* 0x000fea0000004200 */
[----:B------:R-:W1:Y:S05]  /*3100*/  LDSM.16.MT88.4 R8, [R0+0xc080] ;  /* 0x00c080000008783b */ /* 0x000e6a0000004200 */
[----:B------:R-:W2:Y:S05]  /*3110*/  LDSM.16.MT88.4 R12, [R222+0x12280] ;  /* 0x01228000de0c783b */ /* 0x000eaa0000004200 */
[----:B------:R-:W3:Y:S05]  /*3120*/  LDSM.16.MT88.4 R16, [R0+0xe080] ;  /* 0x00e080000010783b */ /* 0x000eea0000004200 */
[----:B------:R-:W4:Y:S05]  /*3130*/  LDSM.16.MT88.4 R20, [R0+0x10080] ;  /* 0x010080000014783b */ /* 0x000f2a0000004200 */
[----:B------:R-:W-:Y:S05]  /*3140*/  LDSM.16.MT88.4 R24, [R223+0x12a80] ;  /* 0x012a8000df18783b */ /* 0x000fea0000004200 */
[----:B------:R-:W5:Y:S05]  /*3150*/  LDSM.16.MT88.4 R28, [R0+0xc880] ;  /* 0x00c88000001c783b */ /* 0x000f6a0000004200 */
[----:B------:R-:W3:Y:S05]  /*3160*/  LDSM.16.MT88.4 R32, [R222+0x12a80] ;  /* 0x012a8000de20783b */ /* 0x000eea0000004200 */
[----:B------:R-:W4:Y:S01]  /*3170*/  LDSM.16.MT88.4 R132, [R0+0xe880] ;  /* 0x00e880000084783b */ /* 0x000f220000004200 */
[-C--:B-1----:R-:W-:Y:S04]  /*3180*/  HMMA.16816.F32 R36, R4, R8.reuse, R36 ;  /* 0x000000080424723c */ /* 0x082fe80000001824 */
[----:B------:R-:W-:Y:S05]  /*3190*/  LDSM.16.MT88.4 R136, [R223+0x13a80] ;  /* 0x013a8000df88783b */ /* 0x000fea0000004200 */
[----:B------:R-:W-:Y:S01]  /*31a0*/  LDSM.16.MT88.4 R140, [R0+0xd880] ;  /* 0x00d88000008c783b */ /* 0x000fe20000004200 */
[C---:B--2---:R-:W-:Y:S08]  /*31b0*/  HMMA.16816.F32 R40, R12.reuse, R8, R40 ;  /* 0x000000080c28723c */ /* 0x044ff00000001828 */
[-C--:B------:R-:W-:Y:S08]  /*31c0*/  HMMA.16816.F32 R44, R12, R10.reuse, R44 ;  /* 0x0000000a0c2c723c */ /* 0x080ff0000000182c */
[C---:B------:R-:W-:Y:S01]  /*31d0*/  HMMA.16816.F32 R48, R4.reuse, R10, R48 ;  /* 0x0000000a0430723c */ /* 0x040fe20000001830 */
[----:B------:R-:W1:Y:S07]  /*31e0*/  LDSM.16.MT88.4 R8, [R0+0x10880] ;  /* 0x010880000008783b */ /* 0x000e6e0000004200 */
[-C--:B---3--:R-:W-:Y:S08]  /*31f0*/  HMMA.16816.F32 R52, R4, R16.reuse, R52 ;  /* 0x000000100434723c */ /* 0x088ff00000001834 */
[C---:B------:R-:W-:Y:S08]  /*3200*/  HMMA.16816.F32 R56, R12.reuse, R16, R56 ;  /* 0x000000100c38723c */ /* 0x040ff00000001838 */
[-C--:B------:R-:W-:Y:S08]  /*3210*/  HMMA.16816.F32 R60, R12, R18.reuse, R60 ;  /* 0x000000120c3c723c */ /* 0x080ff0000000183c */
[C---:B------:R-:W-:Y:S01]  /*3220*/  HMMA.16816.F32 R64, R4.reuse, R18, R64 ;  /* 0x000000120440723c */ /* 0x040fe20000001840 */
[----:B------:R-:W-:Y:S07]  /*3230*/  LDSM.16.MT88.4 R16, [R0+0xd080] ;  /* 0x00d080000010783b */ /* 0x000fee0000004200 */
[-C--:B----4-:R-:W-:Y:S08]  /*3240*/  HMMA.16816.F32 R68, R4, R20.reuse, R68 ;  /* 0x000000140444723c */ /* 0x090ff00000001844 */
[C---:B------:R-:W-:Y:S08]  /*3250*/  HMMA.16816.F32 R72, R12.reuse, R20, R72 ;  /* 0x000000140c48723c */ /* 0x040ff00000001848 */
[-C--:B------:R-:W-:Y:S01]  /*3260*/  HMMA.16816.F32 R76, R12, R22.reuse, R76 ;  /* 0x000000160c4c723c */ /* 0x080fe2000000184c */
[----:B------:R-:W2:Y:S07]  /*3270*/  LDSM.16.MT88.4 R12, [R223+0x13280] ;  /* 0x01328000df0c783b */ /* 0x000eae0000004200 */
[----:B------:R-:W-:Y:S01]  /*3280*/  HMMA.16816.F32 R80, R4, R22, R80 ;  /* 0x000000160450723c */ /* 0x000fe20000001850 */
[----:B------:R-:W3:Y:S05]  /*3290*/  LDSM.16.MT88.4 R4, [R222+0x13280] ;  /* 0x01328000de04783b */ /* 0x000eea0000004200 */
[----:B------:R-:W4:Y:S02]  /*32a0*/  LDSM.16.MT88.4 R20, [R0+0xf080] ;  /* 0x00f080000014783b */ /* 0x000f240000004200 */
[-C--:B-----5:R-:W-:Y:S08]  /*32b0*/  HMMA.16816.F32 R36, R24, R28.reuse, R36 ;  /* 0x0000001c1824723c */ /* 0x0a0ff00000001824 */
[C---:B------:R-:W-:Y:S08]  /*32c0*/  HMMA.16816.F32 R40, R32.reuse, R28, R40 ;  /* 0x0000001c2028723c */ /* 0x040ff00000001828 */
[-C--:B------:R-:W-:Y:S08]  /*32d0*/  HMMA.16816.F32 R44, R32, R30.reuse, R44 ;  /* 0x0000001e202c723c */ /* 0x080ff0000000182c */
[C---:B------:R-:W-:Y:S01]  /*32e0*/  HMMA.16816.F32 R48, R24.reuse, R30, R48 ;  /* 0x0000001e1830723c */ /* 0x040fe20000001830 */
[----:B------:R-:W5:Y:S07]  /*32f0*/  LDSM.16.MT88.4 R28, [R0+0x11080] ;  /* 0x01108000001c783b */ /* 0x000f6e0000004200 */
[-C--:B------:R-:W-:Y:S08]  /*3300*/  HMMA.16816.F32 R52, R24, R132.reuse, R52 ;  /* 0x000000841834723c */ /* 0x080ff00000001834 */
[C---:B------:R-:W-:Y:S08]  /*3310*/  HMMA.16816.F32 R56, R32.reuse, R132, R56 ;  /* 0x000000842038723c */ /* 0x040ff00000001838 */
[-C--:B------:R-:W-:Y:S08]  /*3320*/  HMMA.16816.F32 R60, R32, R134.reuse, R60 ;  /* 0x00000086203c723c */ /* 0x080ff0000000183c */
[C---:B------:R-:W-:Y:S01]  /*3330*/  HMMA.16816.F32 R64, R24.reuse, R134, R64 ;  /* 0x000000861840723c */ /* 0x040fe20000001840 */
[----:B------:R-:W3:Y:S07]  /*3340*/  LDSM.16.MT88.4 R132, [R222+0x13a80] ;  /* 0x013a8000de84783b */ /* 0x000eee0000004200 */
[-C--:B-1----:R-:W-:Y:S08]  /*3350*/  HMMA.16816.F32 R68, R24, R8.reuse, R68 ;  /* 0x000000081844723c */ /* 0x082ff00000001844 */
[C---:B------:R-:W-:Y:S08]  /*3360*/  HMMA.16816.F32 R72, R32.reuse, R8, R72 ;  /* 0x000000082048723c */ /* 0x040ff00000001848 */
[-C--:B------:R-:W-:Y:S08]  /*3370*/  HMMA.16816.F32 R76, R32, R10.reuse, R76 ;  /* 0x0000000a204c723c */ /* 0x080ff0000000184c */
[----:B------:R-:W-:Y:S01]  /*3380*/  HMMA.16816.F32 R80, R24, R10, R80 ;  /* 0x0000000a1850723c */ /* 0x000fe20000001850 */
[----:B------:R-:W1:Y:S07]  /*3390*/  LDSM.16.MT88.4 R8, [R0+0xf880] ;  /* 0x00f880000008783b */ /* 0x000e6e0000004200 */
[-C--:B--2---:R-:W-:Y:S08]  /*33a0*/  HMMA.16816.F32 R36, R12, R16.reuse, R36 ;  /* 0x000000100c24723c */ /* 0x084ff00000001824 */
[C---:B---3--:R-:W-:Y:S08]  /*33b0*/  HMMA.16816.F32 R40, R4.reuse, R16, R40 ;  /* 0x000000100428723c */ /* 0x048ff00000001828 */
[-C--:B------:R-:W-:Y:S08]  /*33c0*/  HMMA.16816.F32 R44, R4, R18.reuse, R44 ;  /* 0x00000012042c723c */ /* 0x080ff0000000182c */
[C---:B------:R-:W-:Y:S01]  /*33d0*/  HMMA.16816.F32 R48, R12.reuse, R18, R48 ;  /* 0x000000120c30723c */ /* 0x040fe20000001830 */
[----:B------:R-:W2:Y:S05]  /*33e0*/  LDSM.16.MT88.4 R16, [R0+0x11880] ;  /* 0x011880000010783b */ /* 0x000eaa0000004200 */
[----:B------:R-:W-:Y:S02]  /*33f0*/  BAR.SYNC.DEFER_BLOCKING 0x0 ;  /* 0x0000000000007b1d */ /* 0x000fe40000010000 */
[-C--:B----4-:R-:W-:Y:S08]  /*3400*/  HMMA.16816.F32 R52, R12, R20.reuse, R52 ;  /* 0x000000140c34723c */ /* 0x090ff00000001834 */
[C---:B------:R-:W-:Y:S08]  /*3410*/  HMMA.16816.F32 R56, R4.reuse, R20, R56 ;  /* 0x000000140438723c */ /* 0x040ff00000001838 */
[-C--:B------:R-:W-:Y:S08]  /*3420*/  HMMA.16816.F32 R60, R4, R22.reuse, R60 ;  /* 0x00000016043c723c */ /* 0x080ff0000000183c */
[C---:B------:R-:W-:Y:S08]  /*3430*/  HMMA.16816.F32 R64, R12.reuse, R22, R64 ;  /* 0x000000160c40723c */ /* 0x040ff00000001840 */
[-C--:B-----5:R-:W-:Y:S08]  /*3440*/  HMMA.16816.F32 R68, R12, R28.reuse, R68 ;  /* 0x0000001c0c44723c */ /* 0x0a0ff00000001844 */
[C---:B------:R-:W-:Y:S01]  /*3450*/  HMMA.16816.F32 R72, R4.reuse, R28, R72 ;  /* 0x0000001c0448723c */ /* 0x040fe20000001848 */
[----:B------:R3:W4:Y:S05]  /*3460*/  LDSM.16.MT88.4 R20, [R222+0x14280] ;  /* 0x01428000de14783b */ /* 0x00072a0000004200 */
[----:B------:R3:W1:Y:S02]  /*3470*/  LDSM.16.MT88.4 R24, [R0+0x8080] ;  /* 0x008080000018783b */ /* 0x0006640000004200 */
[-C--:B------:R-:W-:Y:S03]  /*3480*/  HMMA.16816.F32 R76, R4, R30.reuse, R76 ;  /* 0x0000001e044c723c */ /* 0x080fe6000000184c */
[----:B------:R3:W1:Y:S05]  /*3490*/  LDSM.16.MT88.4 R4, [R223+0x14280] ;  /* 0x01428000df04783b */ /* 0x00066a0000004200 */
[----:B------:R-:W-:Y:S01]  /*34a0*/  HMMA.16816.F32 R80, R12, R30, R80 ;  /* 0x0000001e0c50723c */ /* 0x000fe20000001850 */
[----:B------:R3:W2:Y:S05]  /*34b0*/  LDSM.16.MT88.4 R12, [R0+0x6080] ;  /* 0x00608000000c783b */ /* 0x0006aa0000004200 */
[----:B------:R3:W2:Y:S02]  /*34c0*/  LDSM.16.MT88.4 R28, [R0+0xa080] ;  /* 0x00a08000001c783b */ /* 0x0006a40000004200 */
[-C--:B------:R-:W-:Y:S03]  /*34d0*/  HMMA.16816.F32 R36, R136, R140.reuse, R36 ;  /* 0x0000008c8824723c */ /* 0x080fe60000001824 */
[----:B------:R3:W2:Y:S05]  /*34e0*/  LDSM.16.MT88.4 R32, [R223+0x14a80] ;  /* 0x014a8000df20783b */ /* 0x0006aa0000004200 */
[C---:B------:R-:W-:Y:S01]  /*34f0*/  HMMA.16816.F32 R40, R132.reuse, R140, R40 ;  /* 0x0000008c8428723c */ /* 0x040fe20000001828 */
[----:B------:R3:W2:Y:S05]  /*3500*/  LDSM.16.MT88.4 R156, [R222+0x14a80] ;  /* 0x014a8000de9c783b */ /* 0x0006aa0000004200 */
[----:B------:R3:W2:Y:S02]  /*3510*/  LDSM.16.MT88.4 R144, [R0+0x6880] ;  /* 0x006880000090783b */ /* 0x0006a40000004200 */
[-C--:B------:R-:W-:Y:S03]  /*3520*/  HMMA.16816.F32 R44, R132, R142.reuse, R44 ;  /* 0x0000008e842c723c */ /* 0x080fe6000000182c */
[----:B------:R3:W2:Y:S05]  /*3530*/  LDSM.16.MT88.4 R200, [R0+0x8880] ;  /* 0x0088800000c8783b */ /* 0x0006aa0000004200 */
[C---:B------:R-:W-:Y:S01]  /*3540*/  HMMA.16816.F32 R48, R136.reuse, R142, R48 ;  /* 0x0000008e8830723c */ /* 0x040fe20000001830 */
[----:B------:R3:W3:Y:S07]  /*3550*/  LDSM.16.MT88.4 R204, [R0+0xa880] ;  /* 0x00a8800000cc783b */ /* 0x0006ee0000004200 */
[-C--:B-1----:R-:W-:Y:S08]  /*3560*/  HMMA.16816.F32 R52, R136, R8.reuse, R52 ;  /* 0x000000088834723c */ /* 0x082ff00000001834 */
[C---:B------:R-:W-:Y:S08]  /*3570*/  HMMA.16816.F32 R56, R132.reuse, R8, R56 ;  /* 0x000000088438723c */ /* 0x040ff00000001838 */
[-C--:B------:R-:W-:Y:S08]  /*3580*/  HMMA.16816.F32 R60, R132, R10.reuse, R60 ;  /* 0x0000000a843c723c */ /* 0x080ff0000000183c */
[C---:B------:R-:W-:Y:S08]  /*3590*/  HMMA.16816.F32 R64, R136.reuse, R10, R64 ;  /* 0x0000000a8840723c */ /* 0x040ff00000001840 */
[-C--:B--2---:R-:W-:Y:S08]  /*35a0*/  HMMA.16816.F32 R68, R136, R16.reuse, R68 ;  /* 0x000000108844723c */ /* 0x084ff00000001844 */
[C---:B------:R-:W-:Y:S08]  /*35b0*/  HMMA.16816.F32 R72, R132.reuse, R16, R72 ;  /* 0x000000108448723c */ /* 0x040ff00000001848 */
[-C--:B------:R-:W-:Y:S08]  /*35c0*/  HMMA.16816.F32 R76, R132, R18.reuse, R76 ;  /* 0x00000012844c723c */ /* 0x080ff0000000184c */
[----:B------:R-:W-:Y:S01]  /*35d0*/  HMMA.16816.F32 R80, R136, R18, R80 ;  /* 0x000000128850723c */ /* 0x000fe20000001850 */
[----:B------:R-:W-:-:S07]  /*35e0*/  @P0 BRA `(.L_x_2) ;  /* 0x000004e000000947 */ /* 0x000fce0003800000 */
[----:B---34-:R-:W1:Y:S01]  /*35f0*/  S2R R134, SR_CTAID.Y ;  /* 0x0000000000867919 */ /* 0x018e620000002600 */
[----:B------:R-:W-:Y:S01]  /*3600*/  ULDC.64 UR4, c[0x0][0x208] ;  /* 0x0000820000047ab9 */ /* 0x000fe20000000a00 */
[----:B------:R-:W-:Y:S01]  /*3610*/  IMAD.U32 R132, RZ, RZ, UR7 ;  /* 0x00000007ff847e24 */ /* 0x000fe2000f8e00ff */
[----:B------:R-:W-:Y:S01]  /*3620*/  UIMAD.WIDE.U32 UR30, UR23, UR4, URZ ;  /* 0x00000004171e72a5 */ /* 0x000fe2000f8e003f */
[----:B------:R-:W-:Y:S01]  /*3630*/  IMAD.U32 R18, RZ, RZ, UR7 ;  /* 0x00000007ff127e24 */ /* 0x000fe2000f8e00ff */
[----:B------:R-:W-:Y:S01]  /*3640*/  USHF.R.S32.HI UR28, URZ, 0x1f, UR23 ;  /* 0x0000001f3f1c7899 */ /* 0x000fe20008011417 */
[----:B------:R-:W-:Y:S02]  /*3650*/  IMAD.MOV.U32 R8, RZ, RZ, R250 ;  /* 0x000000ffff087224 */ /* 0x000fe400078e00fa */
[----:B------:R-:W-:Y:S01]  /*3660*/  IMAD.MOV.U32 R9, RZ, RZ, R247 ;  /* 0x000000ffff097224 */ /* 0x000fe200078e00f7 */
[----:B------:R-:W-:Y:S01]  /*3670*/  UIMAD UR28, UR28, UR4, URZ ;  /* 0x000000041c1c72a4 */ /* 0x000fe2000f8e023f */
[----:B------:R-:W-:Y:S01]  /*3680*/  IMAD.U32 R16, RZ, RZ, UR30 ;  /* 0x0000001eff107e24 */ /* 0x000fe2000f8e00ff */
[----:B------:R-:W-:Y:S02]  /*3690*/  USHF.L.U32 UR4, UR23, 0x6, URZ ;  /* 0x0000000617047899 */ /* 0x000fe4000800063f */
[----:B------:R-:W-:Y:S04]  /*36a0*/  UIMAD UR28, UR23, UR5, UR28 ;  /* 0x00000005171c72a4 */ /* 0x000fe8000f8e021c */
[----:B------:R-:W-:Y:S06]  /*36b0*/  UIADD3 UR28, UR31, UR28, URZ ;  /* 0x0000001c1f1c7290 */ /* 0x000fec000fffe03f */
[----:B------:R-:W-:Y:S01]  /*36c0*/  IMAD.U32 R11, RZ, RZ, UR28 ;  /* 0x0000001cff0b7e24 */ /* 0x000fe2000f8e00ff */
[----:B-1----:R-:W-:Y:S01]  /*36d0*/  SHF.R.S32.HI R17, RZ, 0x1f, R134 ;  /* 0x0000001fff117819 */ /* 0x002fe20000011486 */
[----:B------:R-:W-:Y:S04]  /*36e0*/  IMAD.WIDE.U32 R8, R134, c[0x0][0x210], R8 ;  /* 0x0000840086087a25 */ /* 0x000fe800078e0008 */
[C---:B------:R-:W-:Y:S01]  /*36f0*/  IMAD R10, R17.reuse, c[0x0][0x210], RZ ;  /* 0x00008400110a7a24 */ /* 0x040fe200078e02ff */
[----:B------:R-:W-:Y:S01]  /*3700*/  IADD3 R8, P0, R8, UR26, RZ ;  /* 0x0000001a08087c10 */ /* 0x000fe2000ff1e0ff */
[----:B------:R-:W-:Y:S02]  /*3710*/  IMAD R17, R17, c[0x0][0x288], RZ ;  /* 0x0000a20011117a24 */ /* 0x000fe400078e02ff */
[C---:B------:R-:W-:Y:S02]  /*3720*/  IMAD R10, R134.reuse, c[0x0][0x214], R10 ;  /* 0x00008500860a7a24 */ /* 0x040fe400078e020a */
[----:B------:R-:W-:Y:S03]  /*3730*/  IMAD R17, R134, c[0x0][0x28c], R17 ;  /* 0x0000a30086117a24 */ /* 0x000fe600078e0211 */
[----:B------:R-:W-:Y:S02]  /*3740*/  IADD3.X R9, R9, UR21, R10, P0, !PT ;  /* 0x0000001509097c10 */ /* 0x000fe400087fe40a */
[C---:B------:R-:W-:Y:S04]  /*3750*/  LEA R10, P0, R8.reuse, c[0x0][0x1f0], 0x1 ;  /* 0x00007c00080a7a11 */ /* 0x040fe800078008ff */
[----:B------:R-:W-:Y:S01]  /*3760*/  LEA.HI.X R9, R8, c[0x0][0x1f4], R9, 0x1, P0 ;  /* 0x00007d0008097a11 */ /* 0x000fe200000f0c09 */
[----:B------:R-:W-:Y:S05]  /*3770*/  IMAD.U32 R8, RZ, RZ, UR30 ;  /* 0x0000001eff087e24 */ /* 0x000fea000f8e00ff */
[----:B------:R-:W-:Y:S01]  /*3780*/  LEA R8, P0, R8, R10, 0x7 ;  /* 0x0000000a08087211 */ /* 0x000fe200078038ff */
[----:B------:R-:W-:Y:S03]  /*3790*/  IMAD.MOV.U32 R10, RZ, RZ, R242 ;  /* 0x000000ffff0a7224 */ /* 0x000fe600078e00f2 */
[----:B------:R-:W-:Y:S01]  /*37a0*/  LEA.HI.X R9, R16, R9, R11, 0x7, P0 ;  /* 0x0000000910097211 */ /* 0x000fe200000f3c0b */
[----:B------:R-:W-:Y:S01]  /*37b0*/  IMAD.MOV.U32 R11, RZ, RZ, R243 ;  /* 0x000000ffff0b7224 */ /* 0x000fe200078e00f3 */
[----:B------:R-:W-:Y:S03]  /*37c0*/  IADD3 R132, P1, P0, R132, 0x80, R8 ;  /* 0x0000008084847810 */ /* 0x000fe6000783e008 */
[----:B------:R-:W-:Y:S01]  /*37d0*/  IMAD.WIDE.U32 R10, R134, c[0x0][0x288], R10 ;  /* 0x0000a200860a7a25 */ /* 0x000fe200078e000a */
[--C-:B------:R-:W-:Y:S02]  /*37e0*/  IADD3.X R133, RZ, UR6, R9.reuse, P1, P0 ;  /* 0x00000006ff857c10 */ /* 0x100fe40008fe0409 */
[----:B------:R-:W-:Y:S04]  /*37f0*/  IADD3 R18, P1, P0, R18, 0x100, R8 ;  /* 0x0000010012127810 */ /* 0x000fe8000783e008 */
[----:B------:R-:W-:Y:S02]  /*3800*/  IADD3.X R19, RZ, UR6, R9, P1, P0 ;  /* 0x00000006ff137c10 */ /* 0x000fe40008fe0409 */
[----:B------:R-:W-:Y:S02]  /*3810*/  IADD3 R16, P0, R10, UR14, RZ ;  /* 0x0000000e0a107c10 */ /* 0x000fe4000ff1e0ff */
[----:B------:R-:W-:Y:S02]  /*3820*/  ISETP.GE.AND P1, PT, R236, c[0x0][0x1fc], PT ;  /* 0x00007f00ec007a0c */ /* 0x000fe40003f26270 */
[----:B------:R-:W-:Y:S01]  /*3830*/  IADD3.X R11, R11, UR10, R17, P0, !PT ;  /* 0x0000000a0b0b7c10 */ /* 0x000fe200087fe411 */
[----:B------:R-:W-:Y:S01]  /*3840*/  IMAD.U32 R17, RZ, RZ, UR4 ;  /* 0x00000004ff117e24 */ /* 0x000fe2000f8e00ff */
[C---:B------:R-:W-:Y:S04]  /*3850*/  LEA R10, P0, R16.reuse, c[0x0][0x280], 0x2 ;  /* 0x0000a000100a7a11 */ /* 0x040fe800078010ff */
[----:B------:R-:W-:Y:S01]  /*3860*/  LEA.HI.X R11, R16, c[0x0][0x284], R11, 0x2, P0 ;  /* 0x0000a100100b7a11 */ /* 0x000fe200000f140b */
[----:B------:R-:W-:Y:S05]  /*3870*/  IMAD.U32 R16, RZ, RZ, UR4 ;  /* 0x00000004ff107e24 */ /* 0x000fea000f8e00ff */
[----:B------:R-:W-:Y:S01]  /*3880*/  LEA R16, P0, R16, R10, 0x2 ;  /* 0x0000000a10107211 */ /* 0x000fe200078010ff */
[----:B------:R-:W-:Y:S03]  /*3890*/  IMAD.U32 R10, RZ, RZ, UR4 ;  /* 0x00000004ff0a7e24 */ /* 0x000fe6000f8e00ff */
[----:B------:R-:W-:Y:S02]  /*38a0*/  LEA.HI.X.SX32 R17, R17, R11, 0x2, P0 ;  /* 0x0000000b11117211 */ /* 0x000fe400000f16ff */
[----:B------:R-:W-:Y:S02]  /*38b0*/  ISETP.GE.AND P0, PT, R235, c[0x0][0x1fc], PT ;  /* 0x00007f00eb007a0c */ /* 0x000fe40003f06270 */
[----:B------:R-:W-:Y:S02]  /*38c0*/  IADD3 R10, -R240, c[0x0][0x168], -R10 ;  /* 0x00005a00f00a7a10 */ /* 0x000fe40007ffe90a */
[----:B------:R-:W-:Y:S02]  /*38d0*/  SEL R135, RZ, 0x2, P0 ;  /* 0x00000002ff877807 */ /* 0x000fe40000000000 */
[----:B------:R-:W-:Y:S04]  /*38e0*/  ISETP.GE.AND P0, PT, R244, c[0x0][0x1fc], PT ;  /* 0x00007f00f4007a0c */ /* 0x000fe80003f06270 */
[----:B------:R-:W-:Y:S02]  /*38f0*/  SEL R134, RZ, 0x4, P0 ;  /* 0x00000004ff867807 */ /* 0x000fe40000000000 */
[----:B------:R-:W-:Y:S04]  /*3900*/  ISETP.GE.AND P0, PT, R236, c[0x0][0x1fc], PT ;  /* 0x00007f00ec007a0c */ /* 0x000fe80003f06270 */
[----:B------:R-:W-:Y:S02]  /*3910*/  SEL R11, RZ, 0x1, P0 ;  /* 0x00000001ff0b7807 */ /* 0x000fe40000000000 */
[----:B------:R-:W-:Y:S02]  /*3920*/  ISETP.LT.OR P0, PT, R10, 0x1, P1 ;  /* 0x000000010a00780c */ /* 0x000fe40000f01670 */
[----:B------:R-:W-:Y:S04]  /*3930*/  IADD3 R11, R134, R135, R11 ;  /* 0x00000087860b7210 */ /* 0x000fe80007ffe00b */
[C---:B------:R-:W-:Y:S02]  /*3940*/  LOP3.LUT P2, RZ, R11.reuse, 0x2, RZ, 0xc0, !PT ;  /* 0x000000020bff7812 */ /* 0x040fe4000784c0ff */
[----:B------:R-:W-:Y:S05]  /*3950*/  LOP3.LUT P3, RZ, R11, 0x4, RZ, 0xc0, !PT ;  /* 0x000000040bff7812 */ /* 0x000fea000786c0ff */
[----:B------:R-:W-:Y:S01]  /*3960*/  @!PT LDS RZ, [RZ] ;  /* 0x00000000fffff984 */ /* 0x000fe20000000800 */
[----:B------:R-:W-:Y:S01]  /*3970*/  @!PT LDS RZ, [RZ] ;  /* 0x00000000fffff984 */ /* 0x000fe20000000800 */
[----:B------:R-:W-:Y:S01]  /*3980*/  @!PT LDS RZ, [RZ] ;  /* 0x00000000fffff984 */ /* 0x000fe20000000800 */
[----:B------:R1:W-:Y:S01]  /*3990*/  LDGSTS.E.BYPASS.LTC128B.128 [R230+0xc080], [R8.64], !P0 ;  /* 0x0c08000008e67fae */ /* 0x0003e2000c101d58 */
[C---:B------:R-:W-:Y:S11]  /*39a0*/  ISETP.LT.OR P0, PT, R10.reuse, 0x1, !P2 ;  /* 0x000000010a00780c */ /* 0x040ff60005701670 */
[----:B------:R-:W-:Y:S02]  /*39b0*/  @!UPT UIADD3 URZ, URZ, URZ, URZ ;  /* 0x0000003f3f3ff290 */ /* 0x000fe4000fffe03f */
[----:B------:R1:W-:Y:S01]  /*39c0*/  LDGSTS.E.BYPASS.LTC128B.128 [R230+0xe080], [R8.64+0x80], !P0 ;  /* 0x0e08008008e67fae */ /* 0x0003e2000c101d58 */
[----:B------:R-:W-:Y:S11]  /*39d0*/  ISETP.LT.OR P0, PT, R10, 0x1, !P3 ;  /* 0x000000010a00780c */ /* 0x000ff60005f01670 */
[----:B------:R-:W-:Y:S02]  /*39e0*/  @!UPT UIADD3 URZ, URZ, URZ, URZ ;  /* 0x0000003f3f3ff290 */ /* 0x000fe4000fffe03f */
[----:B------:R1:W-:Y:S02]  /*39f0*/  LDGSTS.E.BYPASS.LTC128B.128 [R230+0x10080], [R8.64+0x100], !P0 ;  /* 0x1008010008e67fae */ /* 0x0003e4000c101d58 */
[----:B-1----:R-:W-:Y:S04]  /*3a00*/  IADD3 R8, P0, R8, UR7, RZ ;  /* 0x0000000708087c10 */ /* 0x002fe8000ff1e0ff */
[----:B------:R-:W-:Y:S02]  /*3a10*/  IADD3.X R9, R9, UR6, RZ, P0, !PT ;  /* 0x0000000609097c10 */ /* 0x000fe400087fe4ff */
[C---:B------:R-:W-:Y:S11]  /*3a20*/  ISETP.LT.OR P0, PT, R10.reuse, 0x21, P1 ;  /* 0x000000210a00780c */ /* 0x040ff60000f01670 */
[----:B------:R-:W-:Y:S02]  /*3a30*/  @!UPT UIADD3 URZ, URZ, URZ, URZ ;  /* 0x0000003f3f3ff290 */ /* 0x000fe4000fffe03f */
[----:B------:R1:W-:Y:S01]  /*3a40*/  LDGSTS.E.BYPASS.LTC128B.128 [R230+0xd080], [R8.64], !P0 ;  /* 0x0d08000008e67fae */ /* 0x0003e2000c101d58 */
[C---:B------:R-:W-:Y:S11]  /*3a50*/  ISETP.LT.OR P0, PT, R10.reuse, 0x21, !P2 ;  /* 0x000000210a00780c */ /* 0x040ff60005701670 */
[----:B------:R-:W-:Y:S02]  /*3a60*/  @!UPT UIADD3 URZ, URZ, URZ, URZ ;  /* 0x0000003f3f3ff290 */ /* 0x000fe4000fffe03f */
[----:B------:R2:W-:Y:S01]  /*3a70*/  LDGSTS.E.BYPASS.LTC128B.128 [R230+0xf080], [R132.64], !P0 ;  /* 0x0f08000084e67fae */ /* 0x0005e2000c101d58 */
[----:B------:R-:W-:Y:S01]  /*3a80*/  ISETP.LT.OR P0, PT, R10, 0x21, !P3 ;  /* 0x000000210a00780c */ /* 0x000fe20005f01670 */
[----:B-1----:R-:W-:Y:S11]  /*3a90*/  @!P4 IMAD.SHL.U32 R8, R238, 0x10, RZ ;  /* 0x00000010ee08c824 */ /* 0x002ff600078e00ff */
[----:B------:R-:W-:Y:S01]  /*3aa0*/  @!UPT UIADD3 URZ, URZ, URZ, URZ ;  /* 0x0000003f3f3ff290 */ /* 0x000fe2000fffe03f */
[----:B------:R2:W-:Y:S06]  /*3ab0*/  LDGSTS.E.BYPASS.LTC128B.128 [R230+0x11080], [R18.64], !P0 ;  /* 0x1108000012e67fae */ /* 0x0005ec000c101d58 */
[----:B------:R2:W-:Y:S02]  /*3ac0*/  @!P4 LDGSTS.E.BYPASS.LTC128B.128 [R8+0x12180], [R16.64] ;  /* 0x121800001008cfae */ /* 0x0005e4000b901d58 */
.L_x_2:
[-C--:B---34-:R-:W-:Y:S01]  /*3ad0*/  HMMA.16816.F32 R84, R4, R12.reuse, R84 ;  /* 0x0000000c0454723c */ /* 0x098fe20000001854 */
[----:B--2---:R-:W-:Y:S01]  /*3ae0*/  LDSM.16.MT88.4 R8, [R223+0x15280] ;  /* 0x01528000df08783b */ /* 0x004fe20000004200 */
[----:B------:R-:W-:Y:S06]  /*3af0*/  PLOP3.LUT P0, PT, PT, PT, UP0, 0x80, 0x0 ;  /* 0x000000000000781c */ /* 0x000fec0003f0f008 */
[C---:B------:R-:W-:Y:S01]  /*3b00*/  HMMA.16816.F32 R88, R20.reuse, R12, R88 ;  /* 0x0000000c1458723c */ /* 0x040fe20000001858 */
[----:B------:R-:W-:Y:S07]  /*3b10*/  LDSM.16.MT88.4 R16, [R222+0x15280] ;  /* 0x01528000de10783b */ /* 0x000fee0000004200 */
[-C--:B------:R-:W-:Y:S01]  /*3b20*/  HMMA.16816.F32 R92, R20, R14.reuse, R92 ;  /* 0x0000000e145c723c */ /* 0x080fe2000000185c */
[----:B------:R-:W-:Y:S07]  /*3b30*/  LDSM.16.MT88.4 R132, [R222+0x15a80] ;  /* 0x015a8000de84783b */ /* 0x000fee0000004200 */
[C---:B------:R-:W-:Y:S01]  /*3b40*/  HMMA.16816.F32 R96, R4.reuse, R14, R96 ;  /* 0x0000000e0460723c */ /* 0x040fe20000001860 */
[----:B------:R-:W1:Y:S07]  /*3b50*/  LDSM.16.MT88.4 R12, [R0+0x7080] ;  /* 0x00708000000c783b */ /* 0x000e6e0000004200 */
[-C--:B------:R-:W-:Y:S01]  /*3b60*/  HMMA.16816.F32 R100, R4, R24.reuse, R100 ;  /* 0x000000180464723c */ /* 0x080fe20000001864 */
[----:B------:R-:W0:Y:S07]  /*3b70*/  LDGDEPBAR ;  /* 0x00000000000079af */ /* 0x000e2e0000000000 */
[C---:B------:R-:W-:Y:S08]  /*3b80*/  HMMA.16816.F32 R104, R20.reuse, R24, R104 ;  /* 0x000000181468723c */ /* 0x040ff00000001868 */
[-C--:B------:R-:W-:Y:S08]  /*3b90*/  HMMA.16816.F32 R108, R20, R26.reuse, R108 ;  /* 0x0000001a146c723c */ /* 0x080ff0000000186c */
[C---:B------:R-:W-:Y:S01]  /*3ba0*/  HMMA.16816.F32 R112, R4.reuse, R26, R112 ;  /* 0x0000001a0470723c */ /* 0x040fe20000001870 */
[----:B------:R-:W-:Y:S07]  /*3bb0*/  LDSM.16.MT88.4 R24, [R223+0x15a80] ;  /* 0x015a8000df18783b */ /* 0x000fee0000004200 */
[-C--:B------:R-:W-:Y:S08]  /*3bc0*/  HMMA.16816.F32 R116, R4, R28.reuse, R116 ;  /* 0x0000001c0474723c */ /* 0x080ff00000001874 */
[C---:B------:R-:W-:Y:S08]  /*3bd0*/  HMMA.16816.F32 R120, R20.reuse, R28, R120 ;  /* 0x0000001c1478723c */ /* 0x040ff00000001878 */
[-C--:B------:R-:W-:Y:S01]  /*3be0*/  HMMA.16816.F32 R124, R20, R30.reuse, R124 ;  /* 0x0000001e147c723c */ /* 0x080fe2000000187c */
[----:B------:R-:W2:Y:S07]  /*3bf0*/  LDSM.16.MT88.4 R20, [R0+0x9080] ;  /* 0x009080000014783b */ /* 0x000eae0000004200 */
[----:B------:R-:W-:Y:S01]  /*3c00*/  HMMA.16816.F32 R128, R4, R30, R128 ;  /* 0x0000001e0480723c */ /* 0x000fe20000001880 */
[----:B------:R-:W3:Y:S07]  /*3c10*/  LDSM.16.MT88.4 R4, [R0+0xb080] ;  /* 0x00b080000004783b */ /* 0x000eee0000004200 */
[-C--:B------:R-:W-:Y:S01]  /*3c20*/  HMMA.16816.F32 R84, R32, R144.reuse, R84 ;  /* 0x000000902054723c */ /* 0x080fe20000001854 */
[----:B------:R-:W4:Y:S07]  /*3c30*/  LDSM.16.MT88.4 R28, [R0+0x7880] ;  /* 0x00788000001c783b */ /* 0x000f2e0000004200 */
[C---:B------:R-:W-:Y:S08]  /*3c40*/  HMMA.16816.F32 R88, R156.reuse, R144, R88 ;  /* 0x000000909c58723c */ /* 0x040ff00000001858 */
[-C--:B------:R-:W-:Y:S08]  /*3c50*/  HMMA.16816.F32 R92, R156, R146.reuse, R92 ;  /* 0x000000929c5c723c */ /* 0x080ff0000000185c */
        /* <DEDUP_REMOVED lines=8> */
[----:B------:R-:W-:Y:S01]  /*3ce0*/  HMMA.16816.F32 R128, R32, R206, R128 ;  /* 0x000000ce2080723c */ /* 0x000fe20000001880 */
[----:B------:R-:W-:Y:S07]  /*3cf0*/  LDSM.16.MT88.4 R32, [R0+0xb880] ;  /* 0x00b880000020783b */ /* 0x000fee0000004200 */
[-C--:B-1----:R-:W-:Y:S08]  /*3d00*/  HMMA.16816.F32 R84, R8, R12.reuse, R84 ;  /* 0x0000000c0854723c */ /* 0x082ff00000001854 */
[C---:B------:R-:W-:Y:S08]  /*3d10*/  HMMA.16816.F32 R88, R16.reuse, R12, R88 ;  /* 0x0000000c1058723c */ /* 0x040ff00000001858 */
[-C--:B------:R-:W-:Y:S08]  /*3d20*/  HMMA.16816.F32 R92, R16, R14.reuse, R92 ;  /* 0x0000000e105c723c */ /* 0x080ff0000000185c */
[C---:B------:R-:W-:Y:S01]  /*3d30*/  HMMA.16816.F32 R96, R8.reuse, R14, R96 ;  /* 0x0000000e0860723c */ /* 0x040fe20000001860 */
[----:B------:R-:W1:Y:S07]  /*3d40*/  LDSM.16.MT88.4 R12, [R0+0x9880] ;  /* 0x00988000000c783b */ /* 0x000e6e0000004200 */
[-C--:B--2---:R-:W-:Y:S01]  /*3d50*/  HMMA.16816.F32 R100, R8, R20.reuse, R100 ;  /* 0x000000140864723c */ /* 0x084fe20000001864 */
[----:B------:R-:W-:Y:S07]  /*3d60*/  BAR.SYNC.DEFER_BLOCKING 0x0 ;  /* 0x0000000000007b1d */ /* 0x000fee0000010000 */
[C---:B------:R-:W-:Y:S08]  /*3d70*/  HMMA.16816.F32 R104, R16.reuse, R20, R104 ;  /* 0x000000141068723c */ /* 0x040ff00000001868 */
[-C--:B------:R-:W-:Y:S08]  /*3d80*/  HMMA.16816.F32 R108, R16, R22.reuse, R108 ;  /* 0x00000016106c723c */ /* 0x080ff0000000186c */
[C---:B------:R-:W-:Y:S01]  /*3d90*/  HMMA.16816.F32 R112, R8.reuse, R22, R112 ;  /* 0x000000160870723c */ /* 0x040fe20000001870 */
[----:B------:R2:W1:Y:S07]  /*3da0*/  LDSM.16.M88.4 R144, [R2+0x14280] ;  /* 0x014280000290783b */ /* 0x00046e0000000200 */
[-C--:B---3--:R-:W-:Y:S01]  /*3db0*/  HMMA.16816.F32 R116, R8, R4.reuse, R116 ;  /* 0x000000040874723c */ /* 0x088fe20000001874 */
[----:B------:R2:W3:Y:S07]  /*3dc0*/  LDSM.16.M88.4 R140, [R2+0x15280] ;  /* 0x01528000028c783b */ /* 0x0004ee0000000200 */
[C---:B------:R-:W-:Y:S01]  /*3dd0*/  HMMA.16816.F32 R120, R16.reuse, R4, R120 ;  /* 0x000000041078723c */ /* 0x040fe20000001878 */
[----:B------:R2:W1:Y:S07]  /*3de0*/  LDSM.16.MT88.4 R136, [R0+0x2080] ;  /* 0x002080000088783b */ /* 0x00046e0000004200 */
[-C--:B------:R-:W-:Y:S01]  /*3df0*/  HMMA.16816.F32 R124, R16, R6.reuse, R124 ;  /* 0x00000006107c723c */ /* 0x080fe2000000187c */
[----:B------:R2:W1:Y:S07]  /*3e00*/  LDSM.16.MT88.4 R16, [R0+0x80] ;  /* 0x000080000010783b */ /* 0x00046e0000004200 */
[----:B------:R-:W-:Y:S01]  /*3e10*/  HMMA.16816.F32 R128, R8, R6, R128 ;  /* 0x000000060880723c */ /* 0x000fe20000001880 */
[----:B------:R2:W2:Y:S07]  /*3e20*/  LDSM.16.MT88.4 R156, [R0+0x4080] ;  /* 0x00408000009c783b */ /* 0x0004ae0000004200 */
[-C--:B----4-:R-:W-:Y:S01]  /*3e30*/  HMMA.16816.F32 R84, R24, R28.reuse, R84 ;  /* 0x0000001c1854723c */ /* 0x090fe20000001854 */
[----:B------:R4:W2:Y:S07]  /*3e40*/  LDSM.16.M88.4 R200, [R3+0x14280] ;  /* 0x0142800003c8783b */ /* 0x0008ae0000000200 */
[C---:B------:R-:W-:Y:S01]  /*3e50*/  HMMA.16816.F32 R88, R132.reuse, R28, R88 ;  /* 0x0000001c8458723c */ /* 0x040fe20000001858 */
[----:B------:R4:W2:Y:S07]  /*3e60*/  LDSM.16.M88.4 R208, [R3+0x15280] ;  /* 0x0152800003d0783b */ /* 0x0008ae0000000200 */
[-C--:B------:R-:W-:Y:S01]  /*3e70*/  HMMA.16816.F32 R92, R132, R30.reuse, R92 ;  /* 0x0000001e845c723c */ /* 0x080fe2000000185c */
[----:B------:R4:W2:Y:S07]  /*3e80*/  LDSM.16.MT88.4 R204, [R0+0x880] ;  /* 0x0008800000cc783b */ /* 0x0008ae0000004200 */
[C---:B------:R-:W-:Y:S01]  /*3e90*/  HMMA.16816.F32 R96, R24.reuse, R30, R96 ;  /* 0x0000001e1860723c */ /* 0x040fe20000001860 */
[----:B------:R4:W2:Y:S07]  /*3ea0*/  LDSM.16.MT88.4 R212, [R0+0x2880] ;  /* 0x0028800000d4783b */ /* 0x0008ae0000004200 */
[-C--:B-1----:R-:W-:Y:S01]  /*3eb0*/  HMMA.16816.F32 R100, R24, R12.reuse, R100 ;  /* 0x0000000c1864723c */ /* 0x082fe20000001864 */
[----:B------:R4:W1:Y:S07]  /*3ec0*/  LDSM.16.MT88.4 R216, [R0+0x4880] ;  /* 0x0048800000d8783b */ /* 0x00086e0000004200 */
[C---:B------:R-:W-:Y:S08]  /*3ed0*/  HMMA.16816.F32 R104, R132.reuse, R12, R104 ;  /* 0x0000000c8468723c */ /* 0x040ff00000001868 */
[-C--:B------:R-:W-:Y:S08]  /*3ee0*/  HMMA.16816.F32 R108, R132, R14.reuse, R108 ;  /* 0x0000000e846c723c */ /* 0x080ff0000000186c */
[C---:B------:R-:W-:Y:S08]  /*3ef0*/  HMMA.16816.F32 R112, R24.reuse, R14, R112 ;  /* 0x0000000e1870723c */ /* 0x040ff00000001870 */
[-C--:B------:R-:W-:Y:S08]  /*3f00*/  HMMA.16816.F32 R116, R24, R32.reuse, R116 ;  /* 0x000000201874723c */ /* 0x080ff00000001874 */
[C---:B------:R-:W-:Y:S08]  /*3f10*/  HMMA.16816.F32 R120, R132.reuse, R32, R120 ;  /* 0x000000208478723c */ /* 0x040ff00000001878 */
[-C--:B------:R-:W-:Y:S08]  /*3f20*/  HMMA.16816.F32 R124, R132, R34.reuse, R124 ;  /* 0x00000022847c723c */ /* 0x080ff0000000187c */
[----:B------:R-:W-:Y:S01]  /*3f30*/  HMMA.16816.F32 R128, R24, R34, R128 ;  /* 0x000000221880723c */ /* 0x000fe20000001880 */
[----:B------:R-:W-:-:S07]  /*3f40*/  @P0 BRA `(.L_x_3) ;  /* 0x0000049000000947 */ /* 0x000fce0003800000 */
[C---:B-1234-:R-:W-:Y:S01]  /*3f50*/  LOP3.LUT P3, RZ, R234.reuse, 0x4, RZ, 0xc0, !PT ;  /* 0x00000004eaff7812 */ /* 0x05efe2000786c0ff */
[----:B------:R-:W2:Y:S01]  /*3f60*/  LDL.64 R228, [R1] ;  /* 0x0000000001e47983 */ /* 0x000ea20000100a00 */
[----:B------:R-:W-:Y:S01]  /*3f70*/  LOP3.LUT P2, RZ, R234, 0x10, RZ, 0xc0, !PT ;  /* 0x00000010eaff7812 */ /* 0x000fe2000784c0ff */
[----:B------:R-:W-:Y:S01]  /*3f80*/  IMAD.MOV.U32 R5, RZ, RZ, R249 ;  /* 0x000000ffff057224 */ /* 0x000fe200078e00f9 */
[----:B------:R-:W-:Y:S01]  /*3f90*/  USHF.R.S32.HI UR28, URZ, 0x1f, UR23 ;  /* 0x0000001f3f1c7899 */ /* 0x000fe20008011417 */
[----:B------:R-:W-:Y:S01]  /*3fa0*/  IMAD.U32 R14, RZ, RZ, UR13 ;  /* 0x0000000dff0e7e24 */ /* 0x000fe2000f8e00ff */
[----:B------:R-:W1:Y:S01]  /*3fb0*/  S2R R10, SR_CTAID.Y ;  /* 0x00000000000a7919 */ /* 0x000e620000002600 */
[----:B------:R-:W-:Y:S01]  /*3fc0*/  ULDC.64 UR4, c[0x0][0x178] ;  /* 0x00005e0000047ab9 */ /* 0x000fe20000000a00 */
[----:B------:R-:W-:Y:S01]  /*3fd0*/  IMAD.U32 R12, RZ, RZ, UR13 ;  /* 0x0000000dff0c7e24 */ /* 0x000fe2000f8e00ff */
[----:B------:R-:W-:Y:S02]  /*3fe0*/  UIMAD.WIDE.U32 UR30, UR23, UR4, URZ ;  /* 0x00000004171e72a5 */ /* 0x000fe4000f8e003f */
[----:B------:R-:W-:Y:S02]  /*3ff0*/  UIMAD UR28, UR28, UR4, URZ ;  /* 0x000000041c1c72a4 */ /* 0x000fe4000f8e023f */
[----:B------:R-:W-:Y:S02]  /*4000*/  USHF.L.U32 UR4, UR23, 0x6, URZ ;  /* 0x0000000617047899 */ /* 0x000fe4000800063f */
[----:B------:R-:W-:Y:S01]  /*4010*/  IMAD.U32 R8, RZ, RZ, UR30 ;  /* 0x0000001eff087e24 */ /* 0x000fe2000f8e00ff */
[----:B------:R-:W-:Y:S04]  /*4020*/  UIMAD UR28, UR23, UR5, UR28 ;  /* 0x00000005171c72a4 */ /* 0x000fe8000f8e021c */
[----:B------:R-:W-:Y:S06]  /*4030*/  UIADD3 UR28, UR31, UR28, URZ ;  /* 0x0000001c1f1c7290 */ /* 0x000fec000fffe03f */
[----:B------:R-:W-:Y:S01]  /*4040*/  IMAD.U32 R7, RZ, RZ, UR28 ;  /* 0x0000001cff077e24 */ /* 0x000fe2000f8e00ff */
[----:B-1----:R-:W-:Y:S05]  /*4050*/  SHF.R.S32.HI R9, RZ, 0x1f, R10 ;  /* 0x0000001fff097819 */ /* 0x002fea000001140a */
[C---:B------:R-:W-:Y:S02]  /*4060*/  IMAD R6, R9.reuse, c[0x0][0x180], RZ ;  /* 0x0000600009067a24 */ /* 0x040fe400078e02ff */
[----:B------:R-:W-:Y:S02]  /*4070*/  IMAD R9, R9, c[0x0][0x270], RZ ;  /* 0x00009c0009097a24 */ /* 0x000fe400078e02ff */
[C---:B------:R-:W-:Y:S02]  /*4080*/  IMAD R6, R10.reuse, c[0x0][0x184], R6 ;  /* 0x000061000a067a24 */ /* 0x040fe400078e0206 */
[C---:B------:R-:W-:Y:S02]  /*4090*/  IMAD R9, R10.reuse, c[0x0][0x274], R9 ;  /* 0x00009d000a097a24 */ /* 0x040fe400078e0209 */
[----:B--2---:R-:W-:Y:S04]  /*40a0*/  IMAD.MOV.U32 R4, RZ, RZ, R228 ;  /* 0x000000ffff047224 */ /* 0x004fe800078e00e4 */
[----:B------:R-:W-:Y:S05]  /*40b0*/  IMAD.WIDE.U32 R4, R10, c[0x0][0x180], R4 ;  /* 0x000060000a047a25 */ /* 0x000fea00078e0004 */
[----:B------:R-:W-:Y:S04]  /*40c0*/  IADD3 R4, P0, R4, UR18, RZ ;  /* 0x0000001204047c10 */ /* 0x000fe8000ff1e0ff */
        /* <DEDUP_REMOVED lines=14> */
[----:B------:R-:W-:Y:S02]  /*41b0*/  LOP3.LUT P1, RZ, R234, 0x8, RZ, 0xc0, !PT ;  /* 0x00000008eaff7812 */ /* 0x000fe4000782c0ff */
        /* <DEDUP_REMOVED lines=8> */
[----:B------:R-:W-:Y:S02]  /*4240*/  IADD3 R10, P0, R4, UR13, RZ ;  /* 0x0000000d040a7c10 */ /* 0x000fe4000ff1e0ff */
[----:B------:R-:W-:Y:S02]  /*4250*/  IADD3 R6, -R240, c[0x0][0x168], -R6 ;  /* 0x00005a00f0067a10 */ /* 0x000fe40007ffe906 */
[----:B------:R-:W-:Y:S02]  /*4260*/  IADD3.X R11, R5, UR11, RZ, P0, !PT ;  /* 0x0000000b050b7c10 */ /* 0x000fe400087fe4ff */
[C---:B------:R-:W-:Y:S11]  /*4270*/  ISETP.LT.OR P0, PT, R6.reuse, 0x1, P1 ;  /* 0x000000010600780c */ /* 0x040ff60000f01670 */
[----:B------:R-:W-:Y:S02]  /*4280*/  @!UPT UIADD3 URZ, URZ, URZ, URZ ;  /* 0x0000003f3f3ff290 */ /* 0x000fe4000fffe03f */
[----:B------:R-:W-:Y:S01]  /*4290*/  @!PT LDS RZ, [RZ] ;  /* 0x00000000fffff984 */ /* 0x000fe20000000800 */
[----:B------:R-:W-:Y:S01]  /*42a0*/  @!PT LDS RZ, [RZ] ;  /* 0x00000000fffff984 */ /* 0x000fe20000000800 */
[----:B------:R-:W-:Y:S01]  /*42b0*/  @!PT LDS RZ, [RZ] ;  /* 0x00000000fffff984 */ /* 0x000fe20000000800 */
[----:B------:R1:W-:Y:S01]  /*42c0*/  LDGSTS.E.BYPASS.LTC128B.128 [R230+0x6080], [R4.64], !P0 ;  /* 0x0608000004e67fae */ /* 0x0003e2000c101d58 */
[C---:B------:R-:W-:Y:S11]  /*42d0*/  ISETP.LT.OR P0, PT, R6.reuse, 0x1, !P3 ;  /* 0x000000010600780c */ /* 0x040ff60005f01670 */
[----:B------:R-:W-:Y:S02]  /*42e0*/  @!UPT UIADD3 URZ, URZ, URZ, URZ ;  /* 0x0000003f3f3ff290 */ /* 0x000fe4000fffe03f */
[----:B------:R1:W-:Y:S01]  /*42f0*/  LDGSTS.E.BYPASS.LTC128B.128 [R230+0x8080], [R4.64+0x80], !P0 ;  /* 0x0808008004e67fae */ /* 0x0003e2000c101d58 */
[C---:B------:R-:W-:Y:S11]  /*4300*/  ISETP.LT.OR P0, PT, R6.reuse, 0x1, !P2 ;  /* 0x000000010600780c */ /* 0x040ff60005701670 */
[----:B------:R-:W-:Y:S02]  /*4310*/  @!UPT UIADD3 URZ, URZ, URZ, URZ ;  /* 0x0000003f3f3ff290 */ /* 0x000fe4000fffe03f */
[----:B------:R1:W-:Y:S01]  /*4320*/  LDGSTS.E.BYPASS.LTC128B.128 [R230+0xa080], [R4.64+0x100], !P0 ;  /* 0x0a08010004e67fae */ /* 0x0003e2000c101d58 */
[C---:B------:R-:W-:Y:S11]  /*4330*/  ISETP.LT.OR P0, PT, R6.reuse, 0x21, P1 ;  /* 0x000000210600780c */ /* 0x040ff60000f01670 */
[----:B------:R-:W-:Y:S02]  /*4340*/  @!UPT UIADD3 URZ, URZ, URZ, URZ ;  /* 0x0000003f3f3ff290 */ /* 0x000fe4000fffe03f */
[----:B------:R2:W-:Y:S01]  /*4350*/  LDGSTS.E.BYPASS.LTC128B.128 [R230+0x7080], [R10.64], !P0 ;  /* 0x070800000ae67fae */ /* 0x0005e2000c101d58 */
[----:B------:R-:W-:Y:S01]  /*4360*/  ISETP.LT.OR P0, PT, R6, 0x21, !P3 ;  /* 0x000000210600780c */ /* 0x000fe20005f01670 */
[----:B-1----:R-:W-:Y:S11]  /*4370*/  @!P4 IMAD.SHL.U32 R4, R238, 0x10, RZ ;  /* 0x00000010ee04c824 */ /* 0x002ff600078e00ff */
[----:B------:R-:W-:Y:S01]  /*4380*/  @!UPT UIADD3 URZ, URZ, URZ, URZ ;  /* 0x0000003f3f3ff290 */ /* 0x000fe2000fffe03f */
[----:B------:R2:W-:Y:S01]  /*4390*/  LDGSTS.E.BYPASS.LTC128B.128 [R230+0x9080], [R14.64], !P0 ;  /* 0x090800000ee67fae */ /* 0x0005e2000c101d58 */
[----:B------:R-:W-:Y:S11]  /*43a0*/  ISETP.LT.OR P0, PT, R6, 0x21, !P2 ;  /* 0x000000210600780c */ /* 0x000ff60005701670 */
[----:B------:R-:W-:Y:S02]  /*43b0*/  @!UPT UIADD3 URZ, URZ, URZ, URZ ;  /* 0x0000003f3f3ff290 */ /* 0x000fe4000fffe03f */
[----:B------:R2:W-:Y:S05]  /*43c0*/  LDGSTS.E.BYPASS.LTC128B.128 [R230+0xb080], [R12.64], !P0 ;  /* 0x0b0800000ce67fae */ /* 0x0005ea000c101d58 */
[----:B------:R2:W-:Y:S02]  /*43d0*/  @!P4 LDGSTS.E.BYPASS.LTC128B.128 [R4+0x12080], [R8.64] ;  /* 0x120800000804cfae */ /* 0x0005e4000b901d58 */
.L_x_3:
[----:B-1234-:R-:W2:Y:S01]  /*43e0*/  LDL.64 R6, [R1+0x8] ;  /* 0x0000080001067983 */ /* 0x01eea20000100a00 */
[----:B------:R-:W-:Y:S02]  /*43f0*/  UIMAD UR20, UR20, 0x3000, URZ ;  /* 0x00003000141478a4 */ /* 0x000fe4000f8e023f */
[----:B------:R-:W-:Y:S01]  /*4400*/  UISETP.GE.AND UP0, UPT, UR23, UR22, UPT ;  /* 0x000000161700728c */ /* 0x000fe2000bf06270 */
[----:B------:R-:W0:Y:S03]  /*4410*/  LDGDEPBAR ;  /* 0x00000000000079af */ /* 0x000e260000000000 */
[----:B------:R-:W-:Y:S01]  /*4420*/  IMAD.U32 R5, RZ, RZ, UR20 ;  /* 0x00000014ff057e24 */ /* 0x000fe2000f8e00ff */
[----:B--2---:R-:W-:Y:S01]  /*4430*/  IADD3 R4, P0, R6, UR20, RZ ;  /* 0x0000001406047c10 */ /* 0x004fe2000ff1e0ff */
[----:B------:R-:W-:Y:S03]  /*4440*/  UMOV UR20, UR23 ;  /* 0x0000001700147c82 */ /* 0x000fe60008000000 */
[----:B------:R-:W-:Y:S02]  /*4450*/  LEA.HI.X.SX32 R5, R5, R245, 0x1, P0 ;  /* 0x000000f505057211 */ /* 0x000fe400000f0eff */
[C---:B------:R-:W-:Y:S04]  /*4460*/  LEA R228, P0, R4.reuse, c[0x0][0x220], 0x2 ;  /* 0x0000880004e47a11 */ /* 0x040fe800078010ff */
[----:B------:R-:W-:Y:S02]  /*4470*/  LEA.HI.X R229, R4, c[0x0][0x224], R5, 0x2, P0 ;  /* 0x0000890004e57a11 */ /* 0x000fe400000f1405 */
[-C--:B------:R-:W-:Y:S01]  /*4480*/  HMMA.16816.F32 R4, R144, R16.reuse, RZ ;  /* 0x000000109004723c */ /* 0x080fe200000018ff */
[----:B------:R-:W-:Y:S07]  /*4490*/  PLOP3.LUT P0, PT, PT, PT, UP0, 0x80, 0x0 ;  /* 0x000000000000781c */ /* 0x000fee0003f0f008 */
[C---:B------:R-:W-:Y:S08]  /*44a0*/  HMMA.16816.F32 R8, R140.reuse, R16, RZ ;  /* 0x000000108c08723c */ /* 0x040ff000000018ff */
[-C--:B------:R-:W-:Y:S08]  /*44b0*/  HMMA.16816.F32 R12, R140, R18.reuse, RZ ;  /* 0x000000128c0c723c */ /* 0x080ff000000018ff */
        /* <DEDUP_REMOVED lines=8> */
[----:B------:R-:W-:Y:S01]  /*4540*/  HMMA.16816.F32 R144, R144, R158, RZ ;  /* 0x0000009e9090723c */ /* 0x000fe200000018ff */
[----:B------:R-:W-:Y:S07]  /*4550*/  LDSM.16.M88.4 R156, [R221+0x14280] ;  /* 0x01428000dd9c783b */ /* 0x000fee0000000200 */
[-C--:B------:R-:W-:Y:S08]  /*4560*/  HMMA.16816.F32 R4, R200, R204.reuse, R4 ;  /* 0x000000ccc804723c */ /* 0x080ff00000001804 */
[C---:B------:R-:W-:Y:S08]  /*4570*/  HMMA.16816.F32 R8, R208.reuse, R204, R8 ;  /* 0x000000ccd008723c */ /* 0x040ff00000001808 */
[-C--:B------:R-:W-:Y:S08]  /*4580*/  HMMA.16816.F32 R12, R208, R206.reuse, R12 ;  /* 0x000000ced00c723c */ /* 0x080ff0000000180c */
[C---:B------:R-:W-:Y:S01]  /*4590*/  HMMA.16816.F32 R16, R200.reuse, R206, R16 ;  /* 0x000000cec810723c */ /* 0x040fe20000001810 */
[----:B------:R-:W1:Y:S07]  /*45a0*/  LDSM.16.MT88.4 R204, [R0+0x1080] ;  /* 0x0010800000cc783b */ /* 0x000e6e0000004200 */
[-C--:B------:R-:W-:Y:S08]  /*45b0*/  HMMA.16816.F32 R20, R200, R212.reuse, R20 ;  /* 0x000000d4c814723c */ /* 0x080ff00000001814 */
[C---:B------:R-:W-:Y:S08]  /*45c0*/  HMMA.16816.F32 R24, R208.reuse, R212, R24 ;  /* 0x000000d4d018723c */ /* 0x040ff00000001818 */
[-C--:B------:R-:W-:Y:S08]  /*45d0*/  HMMA.16816.F32 R28, R208, R214.reuse, R28 ;  /* 0x000000d6d01c723c */ /* 0x080ff0000000181c */
[C---:B------:R-:W-:Y:S01]  /*45e0*/  HMMA.16816.F32 R32, R200.reuse, R214, R32 ;  /* 0x000000d6c820723c */ /* 0x040fe20000001820 */
[----:B------:R-:W-:Y:S07]  /*45f0*/  LDSM.16.MT88.4 R212, [R0+0x3080] ;  /* 0x0030800000d4783b */ /* 0x000fee0000004200 */
[-C--:B------:R-:W-:Y:S08]  /*4600*/  HMMA.16816.F32 R132, R200, R216.reuse, R132 ;  /* 0x000000d8c884723c */ /* 0x080ff00000001884 */
[C---:B------:R-:W-:Y:S08]  /*4610*/  HMMA.16816.F32 R136, R208.reuse, R216, R136 ;  /* 0x000000d8d088723c */ /* 0x040ff00000001888 */
[-C--:B------:R-:W-:Y:S01]  /*4620*/  HMMA.16816.F32 R140, R208, R218.reuse, R140 ;  /* 0x000000dad08c723c */ /* 0x080fe2000000188c */
[----:B------:R-:W2:Y:S07]  /*4630*/  LDSM.16.M88.4 R208, [R221+0x15280] ;  /* 0x01528000ddd0783b */ /* 0x000eae0000000200 */
[----:B------:R-:W-:Y:S01]  /*4640*/  HMMA.16816.F32 R144, R200, R218, R144 ;  /* 0x000000dac890723c */ /* 0x000fe20000001890 */
[----:B------:R-:W3:Y:S04]  /*4650*/  LDSM.16.MT88.4 R200, [R0+0x5080] ;  /* 0x0050800000c8783b */ /* 0x000ee80000004200 */
[----:B------:R-:W-:Y:S03]  /*4660*/  LDSM.16.M88.4 R216, [R220+0x15280] ;  /* 0x01528000dcd8783b */ /* 0x000fe60000000200 */
[-C--:B-1----:R-:W-:Y:S08]  /*4670*/  HMMA.16816.F32 R4, R156, R204.reuse, R4 ;  /* 0x000000cc9c04723c */ /* 0x082ff00000001804 */
[C---:B--2---:R-:W-:Y:S08]  /*4680*/  HMMA.16816.F32 R8, R208.reuse, R204, R8 ;  /* 0x000000ccd008723c */ /* 0x044ff00000001808 */
[-C--:B------:R-:W-:Y:S08]  /*4690*/  HMMA.16816.F32 R12, R208, R206.reuse, R12 ;  /* 0x000000ced00c723c */ /* 0x080ff0000000180c */
[C---:B------:R-:W-:Y:S01]  /*46a0*/  HMMA.16816.F32 R16, R156.reuse, R206, R16 ;  /* 0x000000ce9c10723c */ /* 0x040fe20000001810 */
[----:B------:R-:W-:Y:S07]  /*46b0*/  LDSM.16.M88.4 R204, [R220+0x14280] ;  /* 0x01428000dccc783b */ /* 0x000fee0000000200 */
[-C--:B------:R-:W-:Y:S08]  /*46c0*/  HMMA.16816.F32 R20, R156, R212.reuse, R20 ;  /* 0x000000d49c14723c */ /* 0x080ff00000001814 */
[C---:B------:R-:W-:Y:S08]  /*46d0*/  HMMA.16816.F32 R24, R208.reuse, R212, R24 ;  /* 0x000000d4d018723c */ /* 0x040ff00000001818 */
[-C--:B------:R-:W-:Y:S08]  /*46e0*/  HMMA.16816.F32 R28, R208, R214.reuse, R28 ;  /* 0x000000d6d01c723c */ /* 0x080ff0000000181c */
[C---:B------:R-:W-:Y:S01]  /*46f0*/  HMMA.16816.F32 R32, R156.reuse, R214, R32 ;  /* 0x000000d69c20723c */ /* 0x040fe20000001820 */
[----:B------:R-:W1:Y:S07]  /*4700*/  LDSM.16.MT88.4 R212, [R0+0x1880] ;  /* 0x0018800000d4783b */ /* 0x000e6e0000004200 */
[-C--:B---3--:R-:W-:Y:S08]  /*4710*/  HMMA.16816.F32 R132, R156, R200.reuse, R132 ;  /* 0x000000c89c84723c */ /* 0x088ff00000001884 */
[C---:B------:R-:W-:Y:S08]  /*4720*/  HMMA.16816.F32 R136, R208.reuse, R200, R136 ;  /* 0x000000c8d088723c */ /* 0x040ff00000001888 */
[-C--:B------:R-:W-:Y:S01]  /*4730*/  HMMA.16816.F32 R140, R208, R202.reuse, R140 ;  /* 0x000000cad08c723c */ /* 0x080fe2000000188c */
[----:B------:R-:W2:Y:S07]  /*4740*/  LDSM.16.MT88.4 R208, [R0+0x3880] ;  /* 0x0038800000d0783b */ /* 0x000eae0000004200 */
[----:B------:R-:W-:Y:S01]  /*4750*/  HMMA.16816.F32 R144, R156, R202, R144 ;  /* 0x000000ca9c90723c */ /* 0x000fe20000001890 */
[----:B------:R-:W3:Y:S07]  /*4760*/  LDSM.16.MT88.4 R156, [R0+0x5880] ;  /* 0x00588000009c783b */ /* 0x000eee0000004200 */
[-C--:B-1----:R-:W-:Y:S08]  /*4770*/  HMMA.16816.F32 R4, R204, R212.reuse, R4 ;  /* 0x000000d4cc04723c */ /* 0x082ff00000001804 */
[C---:B------:R-:W-:Y:S08]  /*4780*/  HMMA.16816.F32 R8, R216.reuse, R212, R8 ;  /* 0x000000d4d808723c */ /* 0x040ff00000001808 */
[-C--:B------:R-:W-:Y:S07]  /*4790*/  HMMA.16816.F32 R12, R216, R214.reuse, R12 ;  /* 0x000000d6d80c723c */ /* 0x080fee000000180c */
[----:B------:R1:W-:Y:S01]  /*47a0*/  RED.E.ADD.F32.FTZ.RN.STRONG.GPU [R228.64], R4 ;  /* 0x00000004e400798e */ /* 0x0003e2000c10e798 */
[C---:B------:R-:W-:Y:S03]  /*47b0*/  HMMA.16816.F32 R16, R204.reuse, R214, R16 ;  /* 0x000000d6cc10723c */ /* 0x040fe60000001810 */
[----:B------:R1:W-:Y:S04]  /*47c0*/  RED.E.ADD.F32.FTZ.RN.STRONG.GPU [R228.64+0x400], R5 ;  /* 0x00040005e400798e */ /* 0x0003e8000c10e798 */
[----:B------:R1:W-:Y:S01]  /*47d0*/  RED.E.ADD.F32.FTZ.RN.STRONG.GPU [R228.64+0x800], R6 ;  /* 0x00080006e400798e */ /* 0x0003e2000c10e798 */
[-C--:B--2---:R-:W-:Y:S03]  /*47e0*/  HMMA.16816.F32 R20, R204, R208.reuse, R20 ;  /* 0x000000d0cc14723c */ /* 0x084fe60000001814 */
[----:B------:R1:W-:Y:S04]  /*47f0*/  RED.E.ADD.F32.FTZ.RN.STRONG.GPU [R228.64+0xc00], R7 ;  /* 0x000c0007e400798e */ /* 0x0003e8000c10e798 */
[----:B------:R1:W-:Y:S01]  /*4800*/  RED.E.ADD.F32.FTZ.RN.STRONG.GPU [R228.64+0x1000], R8 ;  /* 0x00100008e400798e */ /* 0x0003e2000c10e798 */
[C---:B------:R-:W-:Y:S03]  /*4810*/  HMMA.16816.F32 R24, R216.reuse, R208, R24 ;  /* 0x000000d0d818723c */ /* 0x040fe60000001818 */
[----:B------:R1:W-:Y:S04]  /*4820*/  RED.E.ADD.F32.FTZ.RN.STRONG.GPU [R228.64+0x1400], R9 ;  /* 0x00140009e400798e */ /* 0x0003e8000c10e798 */
[----:B------:R1:W-:Y:S01]  /*4830*/  RED.E.ADD.F32.FTZ.RN.STRONG.GPU [R228.64+0x1800], R10 ;  /* 0x0018000ae400798e */ /* 0x0003e2000c10e798 */
[-C--:B------:R-:W-:Y:S03]  /*4840*/  HMMA.16816.F32 R28, R216, R210.reuse, R28 ;  /* 0x000000d2d81c723c */ /* 0x080fe6000000181c */
[----:B------:R1:W-:Y:S04]  /*4850*/  RED.E.ADD.F32.FTZ.RN.STRONG.GPU [R228.64+0x1c00], R11 ;  /* 0x001c000be400798e */ /* 0x0003e8000c10e798 */
[----:B------:R1:W-:Y:S01]  /*4860*/  RED.E.ADD.F32.FTZ.RN.STRONG.GPU [R228.64+0x2000], R16 ;  /* 0x00200010e400798e */ /* 0x0003e2000c10e798 */
[C---:B------:R-:W-:Y:S03]  /*4870*/  HMMA.16816.F32 R32, R204.reuse, R210, R32 ;  /* 0x000000d2cc20723c */ /* 0x040fe60000001820 */
[----:B------:R1:W-:Y:S04]  /*4880*/  RED.E.ADD.F32.FTZ.RN.STRONG.GPU [R228.64+0x2400], R17 ;  /* 0x00240011e400798e */ /* 0x0003e8000c10e798 */
[----:B------:R1:W-:Y:S01]  /*4890*/  RED.E.ADD.F32.FTZ.RN.STRONG.GPU [R228.64+0x2800], R18 ;  /* 0x00280012e400798e */ /* 0x0003e2000c10e798 */
[-C--:B---3--:R-:W-:Y:S03]  /*48a0*/  HMMA.16816.F32 R132, R204, R156.reuse, R132 ;  /* 0x0000009ccc84723c */ /* 0x088fe60000001884 */
        /* <DEDUP_REMOVED lines=8> */
[----:B------:R-:W-:Y:S03]  /*4930*/  HMMA.16816.F32 R144, R204, R158, R144 ;  /* 0x0000009ecc90723c */ /* 0x000fe60000001890 */
[----:B------:R1:W-:Y:S04]  /*4940*/  RED.E.ADD.F32.FTZ.RN.STRONG.GPU [R228.64+0x4400], R21 ;  /* 0x00440015e400798e */ /* 0x0003e8000c10e798 */
        /* <DEDUP_REMOVED lines=29> */
[----:B------:R1:W-:Y:S01]  /*4b20*/  RED.E.ADD.F32.FTZ.RN.STRONG.GPU [R228.64+0xbc00], R143 ;  /* 0x00bc008fe400798e */ /* 0x0003e2000c10e798 */
[----:B------:R-:W-:-:S05]  /*4b30*/  @!P0 BRA `(.L_x_4) ;  /* 0xffffd3d000008947 */ /* 0x000fca000383ffff */
.L_x_1:
[----:B------:R-:W-:Y:S01]  /*4b40*/  F2FP.PACK_AB R66, R67, R66 ;  /* 0x000000424342723e */ /* 0x000fe200000000ff */
[----:B------:R-:W-:Y:S01]  /*4b50*/  BAR.SYNC.DEFER_BLOCKING 0x1, 0x100 ;  /* 0x0044000000007b1d */ /* 0x000fe20000010000 */
[----:B------:R-:W-:Y:S01]  /*4b60*/  F2FP.PACK_AB R64, R65, R64 ;  /* 0x000000404140723e */ /* 0x000fe200000000ff */
[----:B------:R-:W-:Y:S01]  /*4b70*/  FMUL.FTZ R84, R84, c[0x0][0x298] ;  /* 0x0000a60054547a20 */ /* 0x000fe20000410000 */
[----:B------:R-:W-:Y:S01]  /*4b80*/  F2FP.PACK_AB R36, R37, R36 ;  /* 0x000000242524723e */ /* 0x000fe200000000ff */
[----:B-1----:R-:W-:Y:S01]  /*4b90*/  FMUL.FTZ R28, R85, c[0x0][0x298] ;  /* 0x0000a600551c7a20 */ /* 0x002fe20000410000 */
[----:B------:R-:W-:Y:S01]  /*4ba0*/  F2FP.PACK_AB R38, R39, R38 ;  /* 0x000000262726723e */ /* 0x000fe200000000ff */
[----:B------:R-:W1:Y:S01]  /*4bb0*/  S2R R67, SR_TID.X ;  /* 0x0000000000437919 */ /* 0x000e620000002100 */
[----:B------:R-:W-:Y:S01]  /*4bc0*/  F2FP.PACK_AB R48, R49, R48 ;  /* 0x000000303130723e */ /* 0x000fe200000000ff */
[----:B------:R-:W-:Y:S01]  /*4bd0*/  FMUL.FTZ R86, R86, c[0x0][0x298] ;  /* 0x0000a60056567a20 */ /* 0x000fe20000410000 */
[----:B------:R-:W-:Y:S01]  /*4be0*/  IADD3 R4, R231, 0x440, RZ ;  /* 0x00000440e7047810 */ /* 0x000fe20007ffe0ff */
[----:B------:R-:W-:Y:S01]  /*4bf0*/  FMUL.FTZ R27, R87, c[0x0][0x298] ;  /* 0x0000a600571b7a20 */ /* 0x000fe20000410000 */
[----:B------:R-:W-:Y:S01]  /*4c00*/  F2FP.PACK_AB R50, R51, R50 ;  /* 0x000000323332723e */ /* 0x000fe200000000ff */
[----:B------:R-:W-:Y:S01]  /*4c10*/  FMUL.FTZ R96, R96, c[0x0][0x298] ;  /* 0x0000a60060607a20 */ /* 0x000fe20000410000 */
[----:B------:R-:W-:Y:S01]  /*4c20*/  F2FP.PACK_AB R40, R41, R40 ;  /* 0x000000282928723e */ /* 0x000fe200000000ff */
[----:B------:R-:W-:Y:S01]  /*4c30*/  FMUL.FTZ R24, R97, c[0x0][0x298] ;  /* 0x0000a60061187a20 */ /* 0x000fe20000410000 */
        /* <DEDUP_REMOVED lines=9> */
[----:B------:R-:W-:Y:S01]  /*4cd0*/  STS [R231+0x6080], R36 ;  /* 0x00608024e7007388 */ /* 0x000fe20000000800 */
[----:B------:R-:W-:Y:S01]  /*4ce0*/  F2FP.PACK_AB R54, R55, R54 ;  /* 0x000000363736723e */ /* 0x000fe200000000ff */
[----:B------:R-:W-:Y:S01]  /*4cf0*/  FMUL.FTZ R90, R90, c[0x0][0x298] ;  /* 0x0000a6005a5a7a20 */ /* 0x000fe20000410000 */
[----:B------:R-:W-:Y:S01]  /*4d00*/  F2FP.PACK_AB R56, R57, R56 ;  /* 0x000000383938723e */ /* 0x000fe200000000ff */
[----:B------:R-:W-:Y:S01]  /*4d10*/  STS [R231+0x6480], R38 ;  /* 0x00648026e7007388 */ /* 0x000fe20000000800 */
[----:B------:R-:W-:Y:S01]  /*4d20*/  F2FP.PACK_AB R58, R59, R58 ;  /* 0x0000003a3b3a723e */ /* 0x000fe200000000ff */
[----:B------:R-:W-:Y:S01]  /*4d30*/  FMUL.FTZ R25, R91, c[0x0][0x298] ;  /* 0x0000a6005b197a20 */ /* 0x000fe20000410000 */
[----:B-1----:R-:W-:Y:S01]  /*4d40*/  SHF.R.S32.HI R65, RZ, 0x1f, R67 ;  /* 0x0000001fff417819 */ /* 0x002fe20000011443 */
[----:B------:R-:W-:Y:S01]  /*4d50*/  FMUL.FTZ R92, R92, c[0x0][0x298] ;  /* 0x0000a6005c5c7a20 */ /* 0x000fe20000410000 */
[----:B------:R-:W-:Y:S01]  /*4d60*/  F2FP.PACK_AB R60, R61, R60 ;  /* 0x0000003c3d3c723e */ /* 0x000fe200000000ff */
[----:B------:R-:W-:Y:S01]  /*4d70*/  FMUL.FTZ R22, R93, c[0x0][0x298] ;  /* 0x0000a6005d167a20 */ /* 0x000fe20000410000 */
[----:B------:R-:W-:Y:S01]  /*4d80*/  LEA.HI R0, R65, R67, RZ, 0x2 ;  /* 0x0000004341007211 */ /* 0x000fe200078f10ff */
[----:B------:R-:W-:Y:S01]  /*4d90*/  FMUL.FTZ R94, R94, c[0x0][0x298] ;  /* 0x0000a6005e5e7a20 */ /* 0x000fe20000410000 */
[----:B------:R-:W-:Y:S01]  /*4da0*/  F2FP.PACK_AB R62, R63, R62 ;  /* 0x0000003e3f3e723e */ /* 0x000fe200000000ff */
[----:B------:R-:W-:Y:S01]  /*4db0*/  FMUL.FTZ R21, R95, c[0x0][0x298] ;  /* 0x0000a6005f157a20 */ /* 0x000fe20000410000 */
[--C-:B------:R-:W-:Y:S01]  /*4dc0*/  SHF.R.S32.HI R2, RZ, 0x2, R0.reuse ;  /* 0x00000002ff027819 */ /* 0x100fe20000011400 */
[----:B------:R-:W-:Y:S01]  /*4dd0*/  FMUL.FTZ R100, R100, c[0x0][0x298] ;  /* 0x0000a60064647a20 */ /* 0x000fe20000410000 */
[----:B------:R-:W-:Y:S01]  /*4de0*/  SHF.R.S32.HI R0, RZ, 0x1f, R0 ;  /* 0x0000001fff007819 */ /* 0x000fe20000011400 */
[----:B------:R-:W-:Y:S01]  /*4df0*/  FMUL.FTZ R20, R101, c[0x0][0x298] ;  /* 0x0000a60065147a20 */ /* 0x000fe20000410000 */
[----:B------:R-:W-:Y:S01]  /*4e00*/  F2FP.PACK_AB R68, R69, R68 ;  /* 0x000000444544723e */ /* 0x000fe200000000ff */
[----:B------:R-:W-:Y:S01]  /*4e10*/  FMUL.FTZ R102, R102, c[0x0][0x298] ;  /* 0x0000a60066667a20 */ /* 0x000fe20000410000 */
[----:B------:R-:W-:Y:S01]  /*4e20*/  LEA.HI R0, R0, R2, RZ, 0x3 ;  /* 0x0000000200007211 */ /* 0x000fe200078f18ff */
[----:B------:R-:W-:Y:S01]  /*4e30*/  FMUL.FTZ R19, R103, c[0x0][0x298] ;  /* 0x0000a60067137a20 */ /* 0x000fe20000410000 */
[----:B------:R-:W-:Y:S01]  /*4e40*/  F2FP.PACK_AB R70, R71, R70 ;  /* 0x000000464746723e */ /* 0x000fe200000000ff */
[----:B------:R-:W-:Y:S01]  /*4e50*/  FMUL.FTZ R112, R112, c[0x0][0x298] ;  /* 0x0000a60070707a20 */ /* 0x000fe20000410000 */
[----:B------:R-:W-:Y:S01]  /*4e60*/  LOP3.LUT R0, R0, 0xfffffff8, RZ, 0xc0, !PT ;  /* 0xfffffff800007812 */ /* 0x000fe200078ec0ff */
[----:B------:R-:W-:Y:S01]  /*4e70*/  FMUL.FTZ R16, R113, c[0x0][0x298] ;  /* 0x0000a60071107a20 */ /* 0x000fe20000410000 */
[----:B------:R-:W-:Y:S01]  /*4e80*/  F2FP.PACK_AB R80, R81, R80 ;  /* 0x000000505150723e */ /* 0x000fe200000000ff */
[----:B------:R-:W-:Y:S01]  /*4e90*/  FMUL.FTZ R114, R114, c[0x0][0x298] ;  /* 0x0000a60072727a20 */ /* 0x000fe20000410000 */
[----:B------:R-:W-:Y:S01]  /*4ea0*/  F2FP.PACK_AB R82, R83, R82 ;  /* 0x000000525352723e */ /* 0x000fe200000000ff */
[----:B------:R-:W-:Y:S01]  /*4eb0*/  IMAD.IADD R0, R2, 0x1, -R0 ;  /* 0x0000000102007824 */ /* 0x000fe200078e0a00 */
[----:B------:R-:W-:Y:S01]  /*4ec0*/  IADD3 R2, R231, 0x1440, RZ ;  /* 0x00001440e7027810 */ /* 0x000fe20007ffe0ff */
[----:B------:R-:W-:Y:S01]  /*4ed0*/  FMUL.FTZ R15, R115, c[0x0][0x298] ;  /* 0x0000a600730f7a20 */ /* 0x000fe20000410000 */
[----:B------:R-:W-:Y:S01]  /*4ee0*/  F2FP.PACK_AB R72, R73, R72 ;  /* 0x000000484948723e */ /* 0x000fe200000000ff */
[----:B------:R-:W-:Y:S01]  /*4ef0*/  FMUL.FTZ R104, R104, c[0x0][0x298] ;  /* 0x0000a60068687a20 */ /* 0x000fe20000410000 */
[----:B------:R-:W-:Y:S01]  /*4f00*/  LOP3.LUT R0, R0, 0x4, RZ, 0xc0, !PT ;  /* 0x0000000400007812 */ /* 0x000fe200078ec0ff */
[----:B------:R-:W-:Y:S01]  /*4f10*/  FMUL.FTZ R18, R105, c[0x0][0x298] ;  /* 0x0000a60069127a20 */ /* 0x000fe20000410000 */
[----:B------:R-:W-:Y:S01]  /*4f20*/  F2FP.PACK_AB R74, R75, R74 ;  /* 0x0000004a4b4a723e */ /* 0x000fe200000000ff */
[----:B------:R-:W-:Y:S01]  /*4f30*/  FMUL.FTZ R106, R106, c[0x0][0x298] ;  /* 0x0000a6006a6a7a20 */ /* 0x000fe20000410000 */
[----:B------:R-:W-:Y:S01]  /*4f40*/  ISETP.NE.AND P0, PT, R0, RZ, PT ;  /* 0x000000ff0000720c */ /* 0x000fe20003f05270 */
        /* <DEDUP_REMOVED lines=13> */
[C---:B------:R-:W-:Y:S01]  /*5020*/  @P0 IADD3 R0, R231.reuse, -0x40, RZ ;  /* 0xffffffc0e7000810 */ /* 0x040fe20007ffe0ff */
[----:B------:R-:W-:Y:S01]  /*5030*/  FMUL.FTZ R118, R118, c[0x0][0x298] ;  /* 0x0000a60076767a20 */ /* 0x000fe20000410000 */
[----:B------:R-:W-:Y:S01]  /*5040*/  @P0 IADD3 R4, R231, 0x3c0, RZ ;  /* 0x000003c0e7040810 */ /* 0x000fe20007ffe0ff */
[----:B------:R-:W-:Y:S01]  /*5050*/  FMUL.FTZ R11, R119, c[0x0][0x298] ;  /* 0x0000a600770b7a20 */ /* 0x000fe20000410000 */
[C---:B------:R-:W-:Y:S01]  /*5060*/  @P0 IADD3 R3, R231.reuse, 0xfc0, RZ ;  /* 0x00000fc0e7030810 */ /* 0x040fe20007ffe0ff */
[----:B------:R-:W-:Y:S01]  /*5070*/  STS [R0+0x6080], R48 ;  /* 0x0060803000007388 */ /* 0x000fe20000000800 */
[----:B------:R-:W-:Y:S01]  /*5080*/  @P0 IADD3 R2, R231, 0x13c0, RZ ;  /* 0x000013c0e7020810 */ /* 0x000fe20007ffe0ff */
        /* <DEDUP_REMOVED lines=11> */
[----:B------:R-:W-:Y:S01]  /*5140*/  FMUL.FTZ R7, R131, c[0x0][0x298] ;  /* 0x0000a60083077a20 */ /* 0x000fe20000410000 */
[----:B------:R-:W-:Y:S01]  /*5150*/  F2FP.PACK_AB R20, R20, R100 ;  /* 0x000000641414723e */ /* 0x000fe200000000ff */
[----:B------:R-:W-:Y:S01]  /*5160*/  FMUL.FTZ R120, R120, c[0x0][0x298] ;  /* 0x0000a60078787a20 */ /* 0x000fe20000410000 */
        /* <DEDUP_REMOVED lines=17> */
[----:B------:R-:W-:Y:S01]  /*5280*/  F2FP.PACK_AB R14, R14, R108 ;  /* 0x0000006c0e0e723e */ /* 0x000fe200000000ff */
[----:B------:R-:W1:Y:S01]  /*5290*/  S2UR UR9, SR_CTAID.X ;  /* 0x00000000000979c3 */ /* 0x000e620000002500 */
[----:B------:R-:W-:Y:S01]  /*52a0*/  F2FP.PACK_AB R13, R13, R110 ;  /* 0x0000006e0d0d723e */ /* 0x000fe200000000ff */
[----:B------:R-:W-:Y:S01]  /*52b0*/  STS [R0+0x8480], R66 ;  /* 0x0084804200007388 */ /* 0x000fe20000000800 */
[----:B------:R-:W-:Y:S01]  /*52c0*/  F2FP.PACK_AB R12, R12, R116 ;  /* 0x000000740c0c723e */ /* 0x000fe200000000ff */
[----:B------:R-:W-:Y:S01]  /*52d0*/  UMOV UR8, 0xffffffc0 ;  /* 0xffffffc000087882 */ /* 0x000fe20000000000 */
[----:B------:R-:W-:Y:S01]  /*52e0*/  F2FP.PACK_AB R11, R11, R118 ;  /* 0x000000760b0b723e */ /* 0x000fe200000000ff */
[----:B------:R-:W-:Y:S01]  /*52f0*/  STS [R231+0x9080], R56 ;  /* 0x00908038e7007388 */ /* 0x000fe20000000800 */
[----:B------:R-:W-:Y:S01]  /*5300*/  F2FP.PACK_AB R8, R8, R128 ;  /* 0x000000800808723e */ /* 0x000fe200000000ff */
[----:B------:R-:W-:Y:S01]  /*5310*/  ULDC UR7, c[0x0][0x2f0] ;  /* 0x0000bc0000077ab9 */ /* 0x000fe20000000800 */
[----:B------:R-:W-:Y:S01]  /*5320*/  F2FP.PACK_AB R7, R7, R130 ;  /* 0x000000820707723e */ /* 0x000fe200000000ff */
[----:B------:R-:W-:Y:S01]  /*5330*/  STS [R231+0x9480], R58 ;  /* 0x0094803ae7007388 */ /* 0x000fe20000000800 */
[----:B------:R-:W-:Y:S01]  /*5340*/  F2FP.PACK_AB R10, R10, R120 ;  /* 0x000000780a0a723e */ /* 0x000fe200000000ff */
[----:B------:R-:W-:Y:S01]  /*5350*/  USHF.R.S32.HI UR6, URZ, 0x1f, UR12 ;  /* 0x0000001f3f067899 */ /* 0x000fe2000801140c */
[----:B------:R-:W-:Y:S01]  /*5360*/  F2FP.PACK_AB R9, R9, R122 ;  /* 0x0000007a0909723e */ /* 0x000fe200000000ff */
[----:B------:R-:W-:Y:S01]  /*5370*/  STS [R0+0x9080], R60 ;  /* 0x0090803c00007388 */ /* 0x000fe20000000800 */
[----:B------:R-:W-:Y:S01]  /*5380*/  F2FP.PACK_AB R6, R6, R124 ;  /* 0x0000007c0606723e */ /* 0x000fe200000000ff */
[----:B------:R-:W-:Y:S01]  /*5390*/  ULDC.64 UR4, c[0x0][0x340] ;  /* 0x0000d00000047ab9 */ /* 0x000fe20000000a00 */
[----:B------:R-:W-:Y:S01]  /*53a0*/  F2FP.PACK_AB R5, R5, R126 ;  /* 0x0000007e0505723e */ /* 0x000fe200000000ff */
[----:B------:R-:W-:Y:S01]  /*53b0*/  STS [R0+0x9480], R62 ;  /* 0x0094803e00007388 */ /* 0x000fe20000000800 */
[----:B------:R-:W-:Y:S01]  /*53c0*/  UIMAD UR4, UR6, UR4, URZ ;  /* 0x00000004060472a4 */ /* 0x000fe2000f8e023f */
[----:B------:R-:W-:Y:S02]  /*53d0*/  BSSY B0, `(.L_x_5) ;  /* 0x0000050000007945 */ /* 0x000fe40003800000 */
[----:B------:R-:W-:Y:S01]  /*53e0*/  STS [R231+0xa080], R68 ;  /* 0x00a08044e7007388 */ /* 0x000fe20000000800 */
[----:B------:R-:W-:-:S02]  /*53f0*/  UIMAD UR4, UR12, UR5, UR4 ;  /* 0x000000050c0472a4 */ /* 0x000fc4000f8e0204 */
[----:B-1----:R-:W-:Y:S01]  /*5400*/  UIMAD UR7, UR9, UR8, UR7 ;  /* 0x00000008090772a4 */ /* 0x002fe2000f8e0207 */
[----:B------:R-:W-:Y:S03]  /*5410*/  STS [R231+0xa480], R70 ;  /* 0x00a48046e7007388 */ /* 0x000fe60000000800 */
[----:B------:R-:W-:Y:S01]  /*5420*/  UISETP.LT.AND UP0, UPT, UR7, 0x40, UPT ;  /* 0x000000400700788c */ /* 0x000fe2000bf01270 */
[----:B------:R-:W-:Y:S03]  /*5430*/  STS [R0+0xa080], R80 ;  /* 0x00a0805000007388 */ /* 0x000fe60000000800 */
[----:B------:R-:W-:Y:S01]  /*5440*/  USEL UR7, UR7, 0x40, UP0 ;  /* 0x0000004007077887 */ /* 0x000fe20008000000 */
[----:B------:R-:W-:Y:S04]  /*5450*/  STS [R0+0xa480], R82 ;  /* 0x00a4805200007388 */ /* 0x000fe80000000800 */
[----:B------:R-:W-:Y:S01]  /*5460*/  STS [R231+0xb080], R72 ;  /* 0x00b08048e7007388 */ /* 0x000fe20000000800 */
[----:B------:R-:W-:-:S03]  /*5470*/  ISETP.GE.AND P5, PT, R240, UR7, PT ;  /* 0x00000007f0007c0c */ /* 0x000fc6000bfa6270 */
[----:B------:R-:W-:Y:S04]  /*5480*/  STS [R231+0xb480], R74 ;  /* 0x00b4804ae7007388 */ /* 0x000fe80000000800 */
        /* <DEDUP_REMOVED lines=17> */
[----:B------:R1:W-:Y:S04]  /*55a0*/  STS [R0+0x3480], R13 ;  /* 0x0034800d00007388 */ /* 0x0003e80000000800 */
[----:B------:R2:W-:Y:S04]  /*55b0*/  STS [R231+0x4080], R12 ;  /* 0x0040800ce7007388 */ /* 0x0005e80000000800 */
[----:B------:R-:W-:Y:S04]  /*55c0*/  STS [R231+0x4480], R11 ;  /* 0x0044800be7007388 */ /* 0x000fe80000000800 */
[----:B------:R-:W-:Y:S04]  /*55d0*/  STS [R0+0x4080], R8 ;  /* 0x0040800800007388 */ /* 0x000fe80000000800 */
[----:B------:R-:W-:Y:S04]  /*55e0*/  STS [R0+0x4480], R7 ;  /* 0x0044800700007388 */ /* 0x000fe80000000800 */
[----:B------:R3:W-:Y:S04]  /*55f0*/  STS [R231+0x5080], R10 ;  /* 0x0050800ae7007388 */ /* 0x0007e80000000800 */
[----:B------:R-:W-:Y:S01]  /*5600*/  STS [R231+0x5480], R9 ;  /* 0x00548009e7007388 */ /* 0x000fe20000000800 */
[----:B-1----:R-:W-:-:S03]  /*5610*/  SHF.R.S32.HI R13, RZ, 0x1f, R236 ;  /* 0x0000001fff0d7819 */ /* 0x002fc600000114ec */
[----:B------:R1:W-:Y:S01]  /*5620*/  STS [R0+0x5080], R6 ;  /* 0x0050800600007388 */ /* 0x0003e20000000800 */
[----:B--2---:R-:W-:-:S03]  /*5630*/  IMAD.MOV.U32 R12, RZ, RZ, R236 ;  /* 0x000000ffff0c7224 */ /* 0x004fc600078e00ec */
[----:B------:R2:W-:Y:S04]  /*5640*/  STS [R0+0x5480], R5 ;  /* 0x0054800500007388 */ /* 0x0005e80000000800 */
[----:B------:R-:W-:Y:S06]  /*5650*/  BAR.SYNC.DEFER_BLOCKING 0x1, 0x100 ;  /* 0x0044000000007b1d */ /* 0x000fec0000010000 */
[----:B------:R-:W4:Y:S01]  /*5660*/  S2R R14, SR_CTAID.Y ;  /* 0x00000000000e7919 */ /* 0x000f220000002600 */
[----:B---3--:R-:W-:Y:S01]  /*5670*/  IMAD.U32 R10, RZ, RZ, UR12 ;  /* 0x0000000cff0a7e24 */ /* 0x008fe2000f8e00ff */
[----:B-1----:R-:W-:-:S04]  /*5680*/  LEA.HI R6, R65, R67, RZ, 0x3 ;  /* 0x0000004341067211 */ /* 0x002fc800078f18ff */
[----:B------:R-:W-:Y:S01]  /*5690*/  SHF.R.S32.HI R6, RZ, 0x3, R6 ;  /* 0x00000003ff067819 */ /* 0x000fe20000011406 */
[----:B------:R1:W3:Y:S03]  /*56a0*/  LDS.128 R36, [R230+0x7080] ;  /* 0x00708000e6247984 */ /* 0x0002e60000000c00 */
[----:B------:R-:W-:Y:S01]  /*56b0*/  SHF.R.S32.HI R7, RZ, 0x1f, R6 ;  /* 0x0000001fff077819 */ /* 0x000fe20000011406 */
[----:B------:R1:W1:Y:S01]  /*56c0*/  LDS.128 R32, [R230+0x9080] ;  /* 0x00908000e6207984 */ /* 0x0002620000000c00 */
[----:B----4-:R-:W-:Y:S01]  /*56d0*/  SHF.R.S32.HI R15, RZ, 0x1f, R14 ;  /* 0x0000001fff0f7819 */ /* 0x010fe2000001140e */
[----:B------:R-:W-:Y:S02]  /*56e0*/  IMAD.WIDE.U32 R2, R14, c[0x0][0x338], R12 ;  /* 0x0000ce000e027a25 */ /* 0x000fe400078e000c */
[----:B------:R4:W1:Y:S02]  /*56f0*/  LDS.128 R28, [R230+0xb080] ;  /* 0x00b08000e61c7984 */ /* 0x0008640000000c00 */
[----:B--2---:R-:W-:-:S02]  /*5700*/  IMAD R0, R15, c[0x0][0x338], RZ ;  /* 0x0000ce000f007a24 */ /* 0x004fc400078e02ff */
[----:B------:R4:W2:Y:S01]  /*5710*/  LDS.128 R48, [R230+0x80] ;  /* 0x00008000e6307984 */ /* 0x0008a20000000c00 */
[----:B------:R-:W-:-:S03]  /*5720*/  IMAD.WIDE R6, R252, 0x40, R6 ;  /* 0x00000040fc067825 */ /* 0x000fc600078e0206 */
[----:B------:R4:W1:Y:S01]  /*5730*/  LDS.128 R44, [R230+0x2080] ;  /* 0x00208000e62c7984 */ /* 0x0008620000000c00 */
[----:B------:R-:W-:-:S03]  /*5740*/  IMAD R0, R14, c[0x0][0x33c], R0 ;  /* 0x0000cf000e007a24 */ /* 0x000fc600078e0200 */
[----:B------:R4:W1:Y:S01]  /*5750*/  LDS.128 R40, [R230+0x4080] ;  /* 0x00408000e6287984 */ /* 0x0008620000000c00 */
[----:B------:R-:W-:-:S03]  /*5760*/  IMAD.IADD R3, R3, 0x1, R0 ;  /* 0x0000000103037824 */ /* 0x000fc600078e0200 */
[----:B------:R4:W1:Y:S01]  /*5770*/  LDS.128 R60, [R230+0x1080] ;  /* 0x00108000e63c7984 */ /* 0x0008620000000c00 */
[----:B------:R-:W-:-:S03]  /*5780*/  IMAD.WIDE.U32 R10, R10, c[0x0][0x340], R2 ;  /* 0x0000d0000a0a7a25 */ /* 0x000fc600078e0002 */
[----:B------:R4:W1:Y:S02]  /*5790*/  LDS.128 R56, [R230+0x3080] ;  /* 0x00308000e6387984 */ /* 0x0008640000000c00 */
[----:B------:R-:W-:Y:S02]  /*57a0*/  IADD3 R3, R11, UR4, RZ ;  /* 0x000000040b037c10 */ /* 0x000fe4000fffe0ff */
[----:B------:R4:W1:Y:S01]  /*57b0*/  LDS.128 R52, [R230+0x5080] ;  /* 0x00508000e6347984 */ /* 0x0008620000000c00 */
[----:B------:R-:W-:Y:S05]  /*57c0*/  @P5 BRA `(.L_x_6) ;  /* 0x0000010000005947 */ /* 0x000fea0003800000 */
[----:B------:R-:W-:Y:S01]  /*57d0*/  ISETP.GE.AND P0, PT, R236, c[0x0][0x324], PT ;  /* 0x0000c900ec007a0c */ /* 0x000fe20003f06270 */
[----:B------:R-:W5:Y:S01]  /*57e0*/  LDS.128 R24, [R230+0x8080] ;  /* 0x00808000e6187984 */ /* 0x000f620000000c00 */
[----:B------:R-:W-:Y:S01]  /*57f0*/  IMAD R0, R7, c[0x0][0x330], RZ ;  /* 0x0000cc0007007a24 */ /* 0x000fe200078e02ff */
[----:B------:R-:W-:Y:S01]  /*5800*/  ISETP.GE.AND P3, PT, R235, c[0x0][0x324], PT ;  /* 0x0000c900eb007a0c */ /* 0x000fe20003f66270 */
[----:B------:R-:W-:Y:S01]  /*5810*/  IMAD.MOV.U32 R2, RZ, RZ, R10 ;  /* 0x000000ffff027224 */ /* 0x000fe200078e000a */
[----:B------:R-:W4:Y:S01]  /*5820*/  LDS.128 R20, [R230+0xa080] ;  /* 0x00a08000e6147984 */ /* 0x000f220000000c00 */
[----:B------:R-:W-:Y:S01]  /*5830*/  IMAD R0, R6, c[0x0][0x334], R0 ;  /* 0x0000cd0006007a24 */ /* 0x000fe200078e0200 */
[----:B------:R-:W-:Y:S01]  /*5840*/  ISETP.GE.AND P2, PT, R244, c[0x0][0x324], PT ;  /* 0x0000c900f4007a0c */ /* 0x000fe20003f46270 */
[----:B------:R-:W-:-:S04]  /*5850*/  IMAD.WIDE.U32 R8, R6, c[0x0][0x330], R2 ;  /* 0x0000cc0006087a25 */ /* 0x000fc800078e0002 */
[----:B------:R-:W-:Y:S01]  /*5860*/  IMAD.IADD R0, R9, 0x1, R0 ;  /* 0x0000000109007824 */ /* 0x000fe200078e0200 */
[----:B------:R-:W3:Y:S01]  /*5870*/  @!P0 LDS.128 R16, [R230+0x6080] ;  /* 0x00608000e6108984 */ /* 0x000ee20000000c00 */
[----:B------:R-:W-:-:S04]  /*5880*/  LEA R4, P1, R8, c[0x0][0x318], 0x1 ;  /* 0x0000c60008047a11 */ /* 0x000fc800078208ff */
[----:B------:R-:W-:-:S05]  /*5890*/  LEA.HI.X R5, R8, c[0x0][0x31c], R0, 0x1, P1 ;  /* 0x0000c70008057a11 */ /* 0x000fca00008f0c00 */
[----:B-----5:R2:W-:Y:S04]  /*58a0*/  @!P3 STG.E.128 [R4.64+0x80], R24 ;  /* 0x000080180400b986 */ /* 0x0205e8000c101d18 */
[----:B----4-:R2:W-:Y:S04]  /*58b0*/  @!P2 STG.E.128 [R4.64+0x100], R20 ;  /* 0x000100140400a986 */ /* 0x0105e8000c101d18 */
[----:B---3--:R2:W-:Y:S02]  /*58c0*/  @!P0 STG.E.128 [R4.64], R16 ;  /* 0x0000001004008986 */ /* 0x0085e4000c101d18 */
.L_x_6:
[----:B------:R-:W-:Y:S05]  /*58d0*/  BSYNC B0 ;  /* 0x0000000000007941 */ /* 0x000fea0003800000 */
.L_x_5:
[----:B------:R-:W-:Y:S01]  /*58e0*/  IADD3 R0, R240, 0x20, RZ ;  /* 0x00000020f0007810 */ /* 0x000fe20007ffe0ff */
[----:B------:R-:W-:Y:S03]  /*58f0*/  BSSY B0, `(.L_x_7) ;  /* 0x0000012000007945 */ /* 0x000fe60003800000 */
[----:B------:R-:W-:-:S13]  /*5900*/  ISETP.GE.AND P4, PT, R0, UR7, PT ;  /* 0x0000000700007c0c */ /* 0x000fda000bf86270 */
[----:B------:R-:W-:Y:S05]  /*5910*/  @P4 BRA `(.L_x_8) ;  /* 0x000000f000004947 */ /* 0x000fea0003800000 */
[----:B------:R-:W-:Y:S02]  /*5920*/  IADD3 R0, P0, R6, 0x20, RZ ;  /* 0x0000002006007810 */ /* 0x000fe40007f1e0ff */
[----:B------:R-:W-:Y:S02]  /*5930*/  ISETP.GE.AND P2, PT, R236, c[0x0][0x324], PT ;  /* 0x0000c900ec007a0c */ /* 0x000fe40003f46270 */
[----:B------:R-:W-:Y:S01]  /*5940*/  ISETP.GE.AND P1, PT, R235, c[0x0][0x324], PT ;  /* 0x0000c900eb007a0c */ /* 0x000fe20003f26270 */
[----:B------:R-:W-:Y:S01]  /*5950*/  IMAD.X R2, RZ, RZ, R7, P0 ;  /* 0x000000ffff027224 */ /* 0x000fe200000e0607 */
[----:B------:R-:W-:-:S03]  /*5960*/  ISETP.GE.AND P0, PT, R244, c[0x0][0x324], PT ;  /* 0x0000c900f4007a0c */ /* 0x000fc60003f06270 */
[----:B------:R-:W-:Y:S02]  /*5970*/  IMAD R8, R2, c[0x0][0x330], RZ ;  /* 0x0000cc0002087a24 */ /* 0x000fe400078e02ff */
[----:B------:R-:W-:-:S04]  /*5980*/  IMAD.MOV.U32 R2, RZ, RZ, R10 ;  /* 0x000000ffff027224 */ /* 0x000fc800078e000a */
[----:B--2---:R-:W-:-:S04]  /*5990*/  IMAD.WIDE.U32 R4, R0, c[0x0][0x330], R2 ;  /* 0x0000cc0000047a25 */ /* 0x004fc800078e0002 */
[----:B------:R-:W-:Y:S01]  /*59a0*/  IMAD R0, R0, c[0x0][0x334], R8 ;  /* 0x0000cd0000007a24 */ /* 0x000fe200078e0208 */
[----:B------:R-:W-:-:S03]  /*59b0*/  LEA R2, P3, R4, c[0x0][0x318], 0x1 ;  /* 0x0000c60004027a11 */ /* 0x000fc600078608ff */
[----:B------:R-:W-:-:S05]  /*59c0*/  IMAD.IADD R0, R5, 0x1, R0 ;  /* 0x0000000105007824 */ /* 0x000fca00078e0200 */
[----:B------:R-:W-:-:S05]  /*59d0*/  LEA.HI.X R3, R4, c[0x0][0x31c], R0, 0x1, P3 ;  /* 0x0000c70004037a11 */ /* 0x000fca00018f0c00 */
[----:B---3--:R2:W-:Y:S04]  /*59e0*/  @!P2 STG.E.128 [R2.64], R36 ;  /* 0x000000240200a986 */ /* 0x0085e8000c101d18 */
[----:B-1----:R2:W-:Y:S04]  /*59f0*/  @!P1 STG.E.128 [R2.64+0x80], R32 ;  /* 0x0000802002009986 */ /* 0x0025e8000c101d18 */
[----:B------:R2:W-:Y:S02]  /*5a00*/  @!P0 STG.E.128 [R2.64+0x100], R28 ;  /* 0x0001001c02008986 */ /* 0x0005e4000c101d18 */
.L_x_8:
[----:B------:R-:W-:Y:S05]  /*5a10*/  BSYNC B0 ;  /* 0x0000000000007941 */ /* 0x000fea0003800000 */
.L_x_7:
[----:B------:R-:W-:Y:S01]  /*5a20*/  IMAD R0, R15, c[0x0][0x308], RZ ;  /* 0x0000c2000f007a24 */ /* 0x000fe200078e02ff */
[----:B------:R-:W-:Y:S01]  /*5a30*/  ULDC.64 UR4, c[0x0][0x310] ;  /* 0x0000c40000047ab9 */ /* 0x000fe20000000a00 */
[C---:B--2---:R-:W-:Y:S01]  /*5a40*/  IMAD.WIDE.U32 R2, R14.reuse, c[0x0][0x308], R12 ;  /* 0x0000c2000e027a25 */ /* 0x044fe200078e000c */
[----:B------:R-:W-:Y:S01]  /*5a50*/  UIMAD UR4, UR6, UR4, URZ ;  /* 0x00000004060472a4 */ /* 0x000fe2000f8e023f */
[----:B------:R-:W-:Y:S02]  /*5a60*/  BSSY B0, `(.L_x_9) ;  /* 0x0000015000007945 */ /* 0x000fe40003800000 */
[----:B------:R-:W-:Y:S01]  /*5a70*/  IMAD R0, R14, c[0x0][0x30c], R0 ;  /* 0x0000c3000e007a24 */ /* 0x000fe200078e0200 */
[----:B------:R-:W-:-:S04]  /*5a80*/  UIMAD UR4, UR12, UR5, UR4 ;  /* 0x000000050c0472a4 */ /* 0x000fc8000f8e0204 */
[----:B------:R-:W-:Y:S02]  /*5a90*/  IADD3 R3, R3, R0, RZ ;  /* 0x0000000003037210 */ /* 0x000fe40007ffe0ff */
[----:B------:R-:W-:-:S05]  /*5aa0*/  MOV R0, UR12 ;  /* 0x0000000c00007c02 */ /* 0x000fca0008000f00 */
[----:B------:R-:W-:-:S05]  /*5ab0*/  IMAD.WIDE.U32 R10, R0, c[0x0][0x310], R2 ;  /* 0x0000c400000a7a25 */ /* 0x000fca00078e0002 */
[----:B------:R-:W-:Y:S01]  /*5ac0*/  IADD3 R3, R11, UR4, RZ ;  /* 0x000000040b037c10 */ /* 0x000fe2000fffe0ff */
[----:B------:R-:W-:Y:S05]  /*5ad0*/  @P5 BRA `(.L_x_10) ;  /* 0x000000d000005947 */ /* 0x000fea0003800000 */
[----:B------:R-:W-:Y:S01]  /*5ae0*/  IMAD R0, R7, c[0x0][0x300], RZ ;  /* 0x0000c00007007a24 */ /* 0x000fe200078e02ff */
[----:B------:R-:W-:Y:S01]  /*5af0*/  ISETP.GE.AND P3, PT, R236, c[0x0][0x2f4], PT ;  /* 0x0000bd00ec007a0c */ /* 0x000fe20003f66270 */
[----:B------:R-:W-:Y:S01]  /*5b00*/  IMAD.MOV.U32 R2, RZ, RZ, R10 ;  /* 0x000000ffff027224 */ /* 0x000fe200078e000a */
[----:B------:R-:W-:Y:S01]  /*5b10*/  ISETP.GE.AND P2, PT, R235, c[0x0][0x2f4], PT ;  /* 0x0000bd00eb007a0c */ /* 0x000fe20003f46270 */
[----:B------:R-:W-:Y:S01]  /*5b20*/  IMAD R0, R6, c[0x0][0x304], R0 ;  /* 0x0000c10006007a24 */ /* 0x000fe200078e0200 */
[----:B------:R-:W-:Y:S01]  /*5b30*/  ISETP.GE.AND P1, PT, R244, c[0x0][0x2f4], PT ;  /* 0x0000bd00f4007a0c */ /* 0x000fe20003f26270 */
[----:B------:R-:W-:-:S04]  /*5b40*/  IMAD.WIDE.U32 R8, R6, c[0x0][0x300], R2 ;  /* 0x0000c00006087a25 */ /* 0x000fc800078e0002 */
[----:B------:R-:W-:Y:S01]  /*5b50*/  IMAD.IADD R0, R9, 0x1, R0 ;  /* 0x0000000109007824 */ /* 0x000fe200078e0200 */
[----:B------:R-:W-:-:S04]  /*5b60*/  LEA R4, P0, R8, c[0x0][0x2e8], 0x1 ;  /* 0x0000ba0008047a11 */ /* 0x000fc800078008ff */
[----:B------:R-:W-:-:S05]  /*5b70*/  LEA.HI.X R5, R8, c[0x0][0x2ec], R0, 0x1, P0 ;  /* 0x0000bb0008057a11 */ /* 0x000fca00000f0c00 */
[----:B------:R2:W-:Y:S04]  /*5b80*/  @!P3 STG.E.128 [R4.64], R48 ;  /* 0x000000300400b986 */ /* 0x0005e8000c101d18 */
[----:B-1----:R2:W-:Y:S04]  /*5b90*/  @!P2 STG.E.128 [R4.64+0x80], R44 ;  /* 0x0000802c0400a986 */ /* 0x0025e8000c101d18 */
[----:B------:R2:W-:Y:S02]  /*5ba0*/  @!P1 STG.E.128 [R4.64+0x100], R40 ;  /* 0x0001002804009986 */ /* 0x0005e4000c101d18 */
.L_x_10:
[----:B------:R-:W-:Y:S05]  /*5bb0*/  BSYNC B0 ;  /* 0x0000000000007941 */ /* 0x000fea0003800000 */
.L_x_9:
[----:B------:R-:W-:Y:S05]  /*5bc0*/  @P4 EXIT ;  /* 0x000000000000494d */ /* 0x000fea0003800000 */
[----:B------:R-:W-:Y:S01]  /*5bd0*/  IADD3 R6, P0, R6, 0x20, RZ ;  /* 0x0000002006067810 */ /* 0x000fe20007f1e0ff */
[----:B------:R-:W-:Y:S01]  /*5be0*/  IMAD.MOV.U32 R2, RZ, RZ, R10 ;  /* 0x000000ffff027224 */ /* 0x000fe200078e000a */
[----:B------:R-:W-:-:S03]  /*5bf0*/  ISETP.GE.AND P1, PT, R236, c[0x0][0x2f4], PT ;  /* 0x0000bd00ec007a0c */ /* 0x000fc60003f26270 */
[----:B------:R-:W-:Y:S01]  /*5c00*/  IMAD.X R0, RZ, RZ, R7, P0 ;  /* 0x000000ffff007224 */ /* 0x000fe200000e0607 */
[----:B------:R-:W-:Y:S01]  /*5c10*/  ISETP.GE.AND P0, PT, R235, c[0x0][0x2f4], PT ;  /* 0x0000bd00eb007a0c */ /* 0x000fe20003f06270 */
[----:B--2---:R-:W-:-:S04]  /*5c20*/  IMAD.WIDE.U32 R4, R6, c[0x0][0x300], R2 ;  /* 0x0000c00006047a25 */ /* 0x004fc800078e0002 */
[----:B------:R-:W-:Y:S01]  /*5c30*/  IMAD R0, R0, c[0x0][0x300], RZ ;  /* 0x0000c00000007a24 */ /* 0x000fe200078e02ff */
[----:B------:R-:W-:-:S03]  /*5c40*/  LEA R2, P2, R4, c[0x0][0x2e8], 0x1 ;  /* 0x0000ba0004027a11 */ /* 0x000fc600078408ff */
[----:B------:R-:W-:-:S04]  /*5c50*/  IMAD R0, R6, c[0x0][0x304], R0 ;  /* 0x0000c10006007a24 */ /* 0x000fc800078e0200 */
[----:B------:R-:W-:-:S05]  /*5c60*/  IMAD.IADD R0, R5, 0x1, R0 ;  /* 0x0000000105007824 */ /* 0x000fca00078e0200 */
[----:B------:R-:W-:-:S05]  /*5c70*/  LEA.HI.X R3, R4, c[0x0][0x2ec], R0, 0x1, P2 ;  /* 0x0000bb0004037a11 */ /* 0x000fca00010f0c00 */
[----:B-1----:R1:W-:Y:S01]  /*5c80*/  @!P0 STG.E.128 [R2.64+0x80], R56 ;  /* 0x0000803802008986 */ /* 0x0023e2000c101d18 */
[----:B------:R-:W-:-:S03]  /*5c90*/  ISETP.GE.AND P0, PT, R244, c[0x0][0x2f4], PT ;  /* 0x0000bd00f4007a0c */ /* 0x000fc60003f06270 */
[----:B------:R1:W-:Y:S10]  /*5ca0*/  @!P1 STG.E.128 [R2.64], R60 ;  /* 0x0000003c02009986 */ /* 0x0003f4000c101d18 */
[----:B------:R-:W-:Y:S05]  /*5cb0*/  @P0 EXIT ;  /* 0x000000000000094d */ /* 0x000fea0003800000 */
[----:B------:R-:W-:Y:S01]  /*5cc0*/  STG.E.128 [R2.64+0x100], R52 ;  /* 0x0001003402007986 */ /* 0x000fe2000c101d18 */
[----:B------:R-:W-:Y:S05]  /*5cd0*/  EXIT ;  /* 0x000000000000794d */ /* 0x000fea0003800000 */
.L_x_11:
[----:B------:R-:W-:-:S00]  /*5ce0*/  BRA `(.L_x_11) ;  /* 0xfffffff000007947 */ /* 0x000fc0000383ffff */
[----:B------:R-:W-:-:S00]  /*5cf0*/  NOP ;  /* 0x0000000000007918 */ /* 0x000fc00000000000 */
        /* <DEDUP_REMOVED lines=8> */
.L_x_1371:


//--------------------- .text._ZN7cutlass13device_kernelIN5flash19enable_sm80_to_sm89INS1_16FlashAttnBwdSm80INS1_25CollectiveMainloopBwdSm80ILi1ELi1EN4cute5tupleIJNS5_1CILi64EEES8_NS7_ILi192EEEEEENS_6half_tEfNS_4arch4Sm80ELb0ELb0ELb0ELb0ELb1ELb0ELb0ELb0ELi2ELi2ELi2ELi2ELb1EEENS1_21CollectiveEpilogueBwdISA_SB_SD_Li256ELb0ELb0ELi4EEENS1_19SingleTileSchedulerILb0ELb0ELb0ELi64EEEEEEEEEvNT_6ParamsE --------------------------
	.section	.text._ZN7cutlass13device_kernelIN5flash19enable_sm80_to_sm89INS1_16FlashAttnBwdSm80INS1_25CollectiveMainloopBwdSm80ILi1ELi1EN4cute5tupleIJNS5_1CILi64EEES8_NS7_ILi192EEEEEENS_6half_tEfNS_4arch4Sm80ELb0ELb0ELb0ELb0ELb1ELb0ELb0ELb0ELi2ELi2ELi2ELi2ELb1EEENS1_21CollectiveEpilogueBwdISA_SB_SD_Li256ELb0ELb0ELi4EEENS1_19SingleTileSchedulerILb0ELb0ELb0ELi64EEEEEEEEEvNT_6ParamsE,"ax",@progbits
	.sectioninfo	@"SHI_REGISTERS=255"
	.align	128
.text._ZN7cutlass13device_kernelIN5flash19enable_sm80_to_sm89INS1_16FlashAttnBwdSm80INS1_25CollectiveMainloopBwdSm80ILi1ELi1EN4cute5tupleIJNS5_1CILi64EEES8_NS7_ILi192EEEEEENS_6half_tEfNS_4arch4Sm80ELb0ELb0ELb0ELb0ELb1ELb0ELb0ELb0ELi2ELi2ELi2ELi2ELb1EEENS1_21CollectiveEpilogueBwdISA_SB_SD_Li256ELb0ELb0ELi4EEENS1_19SingleTileSchedulerILb0ELb0ELb0ELi64EEEEEEEEEvNT_6ParamsE:
        .type           _ZN7cutlass13device_kernelIN5flash19enable_sm80_to_sm89INS1_16FlashAttnBwdSm80INS1_25CollectiveMainloopBwdSm80ILi1ELi1EN4cute5tupleIJNS5_1CILi64EEES8_NS7_ILi192EEEEEENS_6half_tEfNS_4arch4Sm80ELb0ELb0ELb0ELb0ELb1ELb0ELb0ELb0ELi2ELi2ELi2ELi2ELb1EEENS1_21CollectiveEpilogueBwdISA_SB_SD_Li256ELb0ELb0ELi4EEENS1_19SingleTileSchedulerILb0ELb0ELb0ELi64EEEEEEEEEvNT_6ParamsE,@function
        .size           _ZN7cutlass13device_kernelIN5flash19enable_sm80_to_sm89INS1_16FlashAttnBwdSm80INS1_25CollectiveMainloopBwdSm80ILi1ELi1EN4cute5tupleIJNS5_1CILi64EEES8_NS7_ILi192EEEEEENS_6half_tEfNS_4arch4Sm80ELb0ELb0ELb0ELb0ELb1ELb0ELb0ELb0ELi2ELi2ELi2ELi2ELb1EEENS1_21CollectiveEpilogueBwdISA_SB_SD_Li256ELb0ELb0ELi4EEENS1_19SingleTileSchedulerILb0ELb0ELb0ELi64EEEEEEEEEvNT_6ParamsE,(.L_x_1372 - _ZN7cutlass13device_kernelIN5flash19enable_sm80_to_sm89INS1_16FlashAttnBwdSm80INS1_25CollectiveMainloopBwdSm80ILi1ELi1EN4cute5tupleIJNS5_1CILi64EEES8_NS7_ILi192EEEEEENS_6half_tEfNS_4arch4Sm80ELb0ELb0ELb0ELb0ELb1ELb0ELb0ELb0ELi2ELi2ELi2ELi2ELb1EEENS1_21CollectiveEpilogueBwdISA_SB_SD_Li256ELb0ELb0ELi4EEENS1_19SingleTileSchedulerILb0ELb0ELb0ELi64EEEEEEEEEvNT_6ParamsE)
        .other          _ZN7cutlass13device_kernelIN5flash19enable_sm80_to_sm89INS1_16FlashAttnBwdSm80INS1_25CollectiveMainloopBwdSm80ILi1ELi1EN4cute5tupleIJNS5_1CILi64EEES8_NS7_ILi192EEEEEENS_6half_tEfNS_4arch4Sm80ELb0ELb0ELb0ELb0ELb1ELb0ELb0ELb0ELi2ELi2ELi2ELi2ELb1EEENS1_21CollectiveEpilogueBwdISA_SB_SD_Li256ELb0ELb0ELi4EEENS1_19SingleTileSchedulerILb0ELb0ELb0ELi64EEEEEEEEEvNT_6ParamsE,@"STO_CUDA_ENTRY STV_DEFAULT"
_ZN7cutlass13device_kernelIN5flash19enable_sm80_to_sm89INS1_16FlashAttnBwdSm80INS1_25CollectiveMainloopBwdSm80ILi1ELi1EN4cute5tupleIJNS5_1CILi64EEES8_NS7_ILi192EEEEEENS_6half_tEfNS_4arch4Sm80ELb0ELb0ELb0ELb0ELb1ELb0ELb0ELb0ELi2ELi2ELi2ELi2ELb1EEENS1_21CollectiveEpilogueBwdISA_SB_SD_Li256ELb0ELb0ELi4EEENS1_19SingleTileSchedulerILb0ELb0ELb0ELi64EEEEEEEEEvNT_6ParamsE:
        /* <DEDUP_REMOVED lines=401> */
.L_x_12:
        /* <DEDUP_REMOVED lines=96> */
.L_x_16:
        /* <DEDUP_REMOVED lines=444> */
.L_x_14:
        /* <DEDUP_REMOVED lines=145> */
.L_x_15:
        /* <DEDUP_REMOVED lines=118> */
.L_x_13:
        /* <DEDUP_REMOVED lines=217> */
.L_x_18:
[----:B------:R-:W-:Y:S05]  /*58d0*/  BSYNC B0 ;  /* 0x0000000000007941 */ /* 0x000fea0003800000 */
.L_x_17:
        /* <DEDUP_REMOVED lines=19> */
.L_x_20:
[----:B------:R-:W-:Y:S05]  /*5a10*/  BSYNC B0 ;  /* 0x0000000000007941 */ /* 0x000fea0003800000 */
.L_x_19:
        /* <DEDUP_REMOVED lines=25> */
.L_x_22:
[----:B------:R-:W-:Y:S05]  /*5bb0*/  BSYNC B0 ;  /* 0x0000000000007941 */ /* 0x000fea0003800000 */
.L_x_21:
        /* <DEDUP_REMOVED lines=18> */
.L_x_23:
        /* <DEDUP_REMOVED lines=10> */
.L_x_1372:


//--------------------- .text._ZN7cutlass13device_kernelIN5flash19enable_sm80_to_sm89INS1_16FlashAttnBwdSm80INS1_25CollectiveMainloopBwdSm80ILi1ELi1EN4cute5tupleIJNS5_1CILi64EEES8_NS7_ILi192EEEEEENS_6half_tEfNS_4arch4Sm80ELb0ELb0ELb0ELb0ELb0ELb0ELb0ELb0ELi2ELi2ELi2ELi2ELb1EEENS1_24CollectiveEpilogueBwdGQAISA_fSD_Li256ELb0ELb0EEENS1_19SingleTileSchedulerILb0ELb0ELb0ELi64EEEEEEEEEvNT_6ParamsE --------------------------
	.section	.text._ZN7cutlass13device_kernelIN5flash19enable_sm80_to_sm89INS1_16FlashAttnBwdSm80INS1_25CollectiveMainloopBwdSm80ILi1ELi1EN4cute5tupleIJNS5_1CILi64EEES8_NS7_ILi192EEEEEENS_6half_tEfNS_4arch4Sm80ELb0ELb0ELb0ELb0ELb0ELb0ELb0ELb0ELi2ELi2ELi2ELi2ELb1EEENS1_24CollectiveEpilogueBwdGQAISA_fSD_Li256ELb0ELb0EEENS1_19SingleTileSchedulerILb0ELb0ELb0ELi64EEEEEEEEEvNT_6ParamsE,"ax",@progbits
	.sectioninfo	@"SHI_REGISTERS=255"
	.align	128
.text._ZN7cutlass13device_kernelIN5flash19enable_sm80_to_sm89INS1_16FlashAttnBwdSm80INS1_25CollectiveMainloopBwdSm80ILi1ELi1EN4cute5tupleIJNS5_1CILi64EEES8_NS7_ILi192EEEEEENS_6half_tEfNS_4arch4Sm80ELb0ELb0ELb0ELb0ELb0ELb0ELb0ELb0ELi2ELi2ELi2ELi2ELb1EEENS1_24CollectiveEpilogueBwdGQAISA_fSD_Li256ELb0ELb0EEENS1_19SingleTileSchedulerILb0ELb0ELb0ELi64EEEEEEEEEvNT_6ParamsE:
        .type           _ZN7cutlass13device_kernelIN5flash19enable_sm80_to_sm89INS1_16FlashAttnBwdSm80INS1_25CollectiveMainloopBwdSm80ILi1ELi1EN4cute5tupleIJNS5_1CILi64EEES8_NS7_ILi192EEEEEENS_6half_tEfNS_4arch4Sm80ELb0ELb0ELb0ELb0ELb0ELb0ELb0ELb0ELi2ELi2ELi2ELi2ELb1EEENS1_24CollectiveEpilogueBwdGQAISA_fSD_Li256ELb0ELb0EEENS1_19SingleTileSchedulerILb0ELb0ELb0ELi64EEEEEEEEEvNT_6ParamsE,@function
        .size           _ZN7cutlass13device_kernelIN5flash19enable_sm80_to_sm89INS1_16FlashAttnBwdSm80INS1_25CollectiveMainloopBwdSm80ILi1ELi1EN4cute5tupleIJNS5_1CILi64EEES8_NS7_ILi192EEEEEENS_6half_tEfNS_4arch4Sm80ELb0ELb0ELb0ELb0ELb0ELb0ELb0ELb0ELi2ELi2ELi2ELi2ELb1EEENS1_24CollectiveEpilogueBwdGQAISA_fSD_Li256ELb0ELb0EEENS1_19SingleTileSchedulerILb0ELb0ELb0ELi64EEEEEEEEEvNT_6ParamsE,(.L_x_1373 - _ZN7cutlass13device_kernelIN5flash19enable_sm80_to_sm89INS1_16FlashAttnBwdSm80INS1_25CollectiveMainloopBwdSm80ILi1ELi1EN4cute5tupleIJNS5_1CILi64EEES8_NS7_ILi192EEEEEENS_6half_tEfNS_4arch4Sm80ELb0ELb0ELb0ELb0ELb0ELb0ELb0ELb0ELi2ELi2ELi2ELi2ELb1EEENS1_24CollectiveEpilogueBwdGQAISA_fSD_Li256ELb0ELb0EEENS1_19SingleTileSchedulerILb0ELb0ELb0ELi64EEEEEEEEEvNT_6ParamsE)
        .other          _ZN7cutlass13device_kernelIN5flash19enable_sm80_to_sm89INS1_16FlashAttnBwdSm80INS1_25CollectiveMainloopBwdSm80ILi1ELi1EN4cute5tupleIJNS5_1CILi64EEES8_NS7_ILi192EEEEEENS_6half_tEfNS_4arch4Sm80ELb0ELb0ELb0ELb0ELb0ELb0ELb0ELb0ELi2ELi2ELi2ELi2ELb1EEENS1_24CollectiveEpilogueBwdGQAISA_fSD_Li256ELb0ELb0EEENS1_19SingleTileSchedulerILb0ELb0ELb0ELi64EEEEEEEEEvNT_6ParamsE,@"STO_CUDA_ENTRY STV_DEFAULT"
_ZN7cutlass13device_kernelIN5flash19enable_sm80_to_sm89INS1_16FlashAttnBwdSm80INS1_25CollectiveMainloopBwdSm80ILi1ELi1EN4cute5tupleIJNS5_1CILi64EEES8_NS7_ILi192EEEEEENS_6half_tEfNS_4arch4Sm80ELb0ELb0ELb0ELb0ELb0ELb0ELb0ELb0ELi2ELi2ELi2ELi2ELb1EEENS1_24CollectiveEpilogueBwdGQAISA_fSD_Li256ELb0ELb0EEENS1_19SingleTileSchedulerILb0ELb0ELb0ELi64EEEEEEEEEvNT_6ParamsE:
[----:B------:R-:W-:Y:S02]  /*0000*/  MOV R1, c[0x0][0x28] ;  /* 0x00000a0000017a02 */ /* 0x000fe40000000f00 */
[----:B------:R-:W1:Y:S02]  /*0010*/  S2UR UR9, SR_CTAID.Z ;  /* 0x00000000000979c3 */ /* 0x000e640000002700 */
        /* <DEDUP_REMOVED lines=11> */
[----:B------:R-:W-:Y:S01]  /*00d0*/  ULDC.64 UR16, c[0x0][0x118] ;  /* 0x0000460000107ab9 */ /* 0x000fe20000000a00 */
[----:B------:R-:W-:Y:S01]  /*00e0*/  LOP3.LUT R233, R233, 0xfffffff7, RZ, 0xc0, !PT ;  /* 0xfffffff7e9e97812 */ /* 0x000fe200078ec0ff */
[----:B------:R-:W-:Y:S01]  /*00f0*/  UIMAD UR6, UR9, UR5, UR4 ;  /* 0x00000005090672a4 */ /* 0x000fe2000f8e0204 */
[----:B------:R-:W-:Y:S01]  /*0100*/  CS2R R126, SRZ ;  /* 0x00000000007e7805 */ /* 0x000fe2000001ff00 */
[----:B------:R-:W-:Y:S01]  /*0110*/  UMOV UR19, 0x6 ;  /* 0x0000000600137882 */ /* 0x000fe20000000000 */
[----:B------:R-:W-:Y:S01]  /*0120*/  CS2R R124, SRZ ;  /* 0x00000000007c7805 */ /* 0x000fe2000001ff00 */
[----:B------:R-:W-:Y:S01]  /*0130*/  ULDC.64 UR4, c[0x0][0x1b8] ;  /* 0x00006e0000047ab9 */ /* 0x000fe20000000a00 */
[----:B------:R-:W-:Y:S01]  /*0140*/  CS2R R130, SRZ ;  /* 0x0000000000827805 */ /* 0x000fe2000001ff00 */
[----:B------:R-:W-:Y:S01]  /*0150*/  UIMAD UR4, UR18, UR4, URZ ;  /* 0x00000004120472a4 */ /* 0x000fe2000f8e023f */
[----:B------:R-:W-:Y:S01]  /*0160*/  CS2R R128, SRZ ;  /* 0x0000000000807805 */ /* 0x000fe2000001ff00 */
[----:B------:R-:W-:Y:S01]  /*0170*/  ULDC UR20, c[0x0][0x168] ;  /* 0x00005a0000147ab9 */ /* 0x000fe20000000800 */
[----:B------:R-:W-:Y:S01]  /*0180*/  CS2R R122, SRZ ;  /* 0x00000000007a7805 */ /* 0x000fe2000001ff00 */
[----:B------:R-:W-:Y:S01]  /*0190*/  UIMAD UR4, UR9, UR5, UR4 ;  /* 0x00000005090472a4 */ /* 0x000fe2000f8e0204 */
[----:B------:R-:W-:Y:S01]  /*01a0*/  CS2R R120, SRZ ;  /* 0x0000000000787805 */ /* 0x000fe2000001ff00 */
[----:B------:R-:W-:Y:S01]  /*01b0*/  UISETP.GE.AND UP0, UPT, UR20, 0x1, UPT ;  /* 0x000000011400788c */ /* 0x000fe2000bf06270 */
[----:B-1----:R-:W-:Y:S01]  /*01c0*/  SHF.R.S32.HI R13, RZ, 0x1f, R234 ;  /* 0x0000001fff0d7819 */ /* 0x002fe200000114ea */
[----:B------:R-:W-:Y:S01]  /*01d0*/  IMAD.SHL.U32 R246, R234, 0x4, RZ ;  /* 0x00000004eaf67824 */ /* 0x000fe200078e00ff */
[----:B------:R-:W-:Y:S01]  /*01e0*/  CS2R R118, SRZ ;  /* 0x0000000000767805 */ /* 0x000fe2000001ff00 */
[----:B------:R-:W-:Y:S01]  /*01f0*/  CS2R R116, SRZ ;  /* 0x0000000000747805 */ /* 0x000fe2000001ff00 */
[-C--:B------:R-:W-:Y:S01]  /*0200*/  LEA.HI R7, R13, R234.reuse, RZ, 0x3 ;  /* 0x000000ea0d077211 */ /* 0x080fe200078f18ff */
[----:B--2---:R-:W-:Y:S01]  /*0210*/  @P0 IMAD.HI.U32 R0, R9, c[0x0][0x24c], RZ ;  /* 0x0000930009000a27 */ /* 0x004fe200078e00ff */
[--C-:B------:R-:W-:Y:S01]  /*0220*/  SHF.R.S32.HI R8, RZ, 0x1f, R9.reuse ;  /* 0x0000001fff087819 */ /* 0x100fe20000011409 */
[----:B------:R-:W-:Y:S01]  /*0230*/  CS2R R110, SRZ ;  /* 0x00000000006e7805 */ /* 0x000fe2000001ff00 */
[----:B------:R-:W-:Y:S01]  /*0240*/  LOP3.LUT R5, R7, 0xfffffff8, RZ, 0xc0, !PT ;  /* 0xfffffff807057812 */ /* 0x000fe200078ec0ff */
[----:B------:R-:W-:Y:S01]  /*0250*/  IMAD.MOV.U32 R3, RZ, RZ, R9 ;  /* 0x000000ffff037224 */ /* 0x000fe200078e0009 */
[----:B------:R-:W-:Y:S01]  /*0260*/  @P0 SHF.R.U32.HI R3, RZ, c[0x0][0x250], R0 ;  /* 0x00009400ff030a19 */ /* 0x000fe20000011600 */
[----:B---3--:R-:W-:Y:S01]  /*0270*/  IMAD R11, R6, R11, c[0x0][0x198] ;  /* 0x00006600060b7624 */ /* 0x008fe200078e020b */
[----:B------:R-:W-:Y:S01]  /*0280*/  SHF.R.S32.HI R244, RZ, 0x3, R7 ;  /* 0x00000003fff47819 */ /* 0x000fe20000011407 */
[----:B------:R-:W-:Y:S01]  /*0290*/  IMAD.IADD R10, R234, 0x1, -R5 ;  /* 0x00000001ea0a7824 */ /* 0x000fe200078e0a05 */
[----:B------:R-:W-:Y:S01]  /*02a0*/  SHF.R.S32.HI R16, RZ, 0x1f, R3 ;  /* 0x0000001fff107819 */ /* 0x000fe20000011403 */
[----:B------:R-:W-:Y:S01]  /*02b0*/  CS2R R108, SRZ ;  /* 0x00000000006c7805 */ /* 0x000fe2000001ff00 */
[----:B------:R-:W-:Y:S01]  /*02c0*/  SHF.R.S32.HI R245, RZ, 0x1f, R244 ;  /* 0x0000001ffff57819 */ /* 0x000fe200000114f4 */
[----:B------:R-:W-:Y:S01]  /*02d0*/  IMAD.SHL.U32 R22, R10, 0x8, RZ ;  /* 0x000000080a167824 */ /* 0x000fe200078e00ff */
[----:B------:R-:W-:Y:S01]  /*02e0*/  SHF.R.S32.HI R247, RZ, 0x1f, R246 ;  /* 0x0000001ffff77819 */ /* 0x000fe200000114f6 */
[C---:B------:R-:W-:Y:S01]  /*02f0*/  IMAD R0, R16.reuse, c[0x0][0x1e0], RZ ;  /* 0x0000780010007a24 */ /* 0x040fe200078e02ff */
[-C--:B------:R-:W-:Y:S01]  /*0300*/  LEA.HI R12, R13, R234.reuse, RZ, 0x4 ;  /* 0x000000ea0d0c7211 */ /* 0x080fe200078f20ff */
[----:B------:R-:W-:Y:S01]  /*0310*/  IMAD R16, R16, c[0x0][0x1b0], RZ ;  /* 0x00006c0010107a24 */ /* 0x000fe200078e02ff */
[----:B------:R-:W-:Y:S01]  /*0320*/  SHF.R.S32.HI R23, RZ, 0x1f, R22 ;  /* 0x0000001fff177819 */ /* 0x000fe20000011416 */
[C---:B------:R-:W-:Y:S01]  /*0330*/  IMAD R0, R3.reuse, c[0x0][0x1e4], R0 ;  /* 0x0000790003007a24 */ /* 0x040fe200078e0200 */
[----:B------:R-:W-:Y:S01]  /*0340*/  CS2R R114, SRZ ;  /* 0x0000000000727805 */ /* 0x000fe2000001ff00 */
[C---:B------:R-:W-:Y:S01]  /*0350*/  IMAD R16, R3.reuse, c[0x0][0x1b4], R16 ;  /* 0x00006d0003107a24 */ /* 0x040fe200078e0210 */
[----:B------:R-:W-:Y:S01]  /*0360*/  CS2R R112, SRZ ;  /* 0x0000000000707805 */ /* 0x000fe2000001ff00 */
[C-C-:B------:R-:W-:Y:S01]  /*0370*/  IMAD.WIDE.U32 R4, R3.reuse, c[0x0][0x1e0], R22.reuse ;  /* 0x0000780003047a25 */ /* 0x140fe200078e0016 */
[----:B------:R-:W-:Y:S01]  /*0380*/  CS2R R106, SRZ ;  /* 0x00000000006a7805 */ /* 0x000fe2000001ff00 */
[----:B------:R-:W-:Y:S01]  /*0390*/  CS2R R104, SRZ ;  /* 0x0000000000687805 */ /* 0x000fe2000001ff00 */
[----:B------:R-:W-:Y:S01]  /*03a0*/  CS2R R102, SRZ ;  /* 0x0000000000667805 */ /* 0x000fe2000001ff00 */
[----:B------:R-:W-:Y:S01]  /*03b0*/  IMAD.WIDE.U32 R2, R3, c[0x0][0x1b0], R22 ;  /* 0x00006c0003027a25 */ /* 0x000fe200078e0016 */
[----:B------:R-:W-:Y:S01]  /*03c0*/  CS2R R100, SRZ ;  /* 0x0000000000647805 */ /* 0x000fe2000001ff00 */
[----:B------:R-:W-:Y:S01]  /*03d0*/  CS2R R94, SRZ ;  /* 0x00000000005e7805 */ /* 0x000fe2000001ff00 */
[----:B------:R-:W-:Y:S01]  /*03e0*/  CS2R R92, SRZ ;  /* 0x00000000005c7805 */ /* 0x000fe2000001ff00 */
[----:B------:R-:W-:Y:S01]  /*03f0*/  IMAD.IADD R5, R5, 0x1, R0 ;  /* 0x0000000105057824 */ /* 0x000fe200078e0200 */
[----:B------:R-:W-:Y:S01]  /*0400*/  CS2R R98, SRZ ;  /* 0x0000000000627805 */ /* 0x000fe2000001ff00 */
[----:B------:R-:W-:Y:S01]  /*0410*/  IMAD.U32 R0, RZ, RZ, UR9 ;  /* 0x00000009ff007e24 */ /* 0x000fe2000f8e00ff */
[----:B------:R-:W-:Y:S01]  /*0420*/  CS2R R96, SRZ ;  /* 0x0000000000607805 */ /* 0x000fe2000001ff00 */
[----:B------:R-:W-:Y:S01]  /*0430*/  IMAD.IADD R17, R3, 0x1, R16 ;  /* 0x0000000103117824 */ /* 0x000fe200078e0210 */
[----:B------:R-:W-:Y:S01]  /*0440*/  CS2R R90, SRZ ;  /* 0x00000000005a7805 */ /* 0x000fe2000001ff00 */
[----:B------:R-:W-:Y:S01]  /*0450*/  IMAD.MOV.U32 R16, RZ, RZ, R2 ;  /* 0x000000ffff107224 */ /* 0x000fe200078e0002 */
[----:B------:R-:W-:Y:S01]  /*0460*/  CS2R R88, SRZ ;  /* 0x0000000000587805 */ /* 0x000fe2000001ff00 */
[----:B------:R-:W-:Y:S01]  /*0470*/  IMAD.WIDE.U32 R14, R0, c[0x0][0x1e8], R4 ;  /* 0x00007a00000e7a25 */ /* 0x000fe200078e0004 */
[----:B------:R-:W-:Y:S01]  /*0480*/  CS2R R86, SRZ ;  /* 0x0000000000567805 */ /* 0x000fe2000001ff00 */
[----:B------:R-:W-:Y:S01]  /*0490*/  CS2R R84, SRZ ;  /* 0x0000000000547805 */ /* 0x000fe2000001ff00 */
[----:B------:R-:W-:Y:S01]  /*04a0*/  CS2R R78, SRZ ;  /* 0x00000000004e7805 */ /* 0x000fe2000001ff00 */
[----:B------:R-:W-:Y:S01]  /*04b0*/  IMAD.WIDE R4, R6, 0x40, R244 ;  /* 0x0000004006047825 */ /* 0x000fe200078e02f4 */
[----:B------:R-:W-:Y:S01]  /*04c0*/  IADD3 R15, R15, UR6, RZ ;  /* 0x000000060f0f7c10 */ /* 0x000fe2000fffe0ff */
[----:B------:R-:W-:Y:S01]  /*04d0*/  CS2R R76, SRZ ;  /* 0x00000000004c7805 */ /* 0x000fe2000001ff00 */
[----:B------:R-:W-:Y:S01]  /*04e0*/  CS2R R82, SRZ ;  /* 0x0000000000527805 */ /* 0x000fe2000001ff00 */
[----:B------:R-:W-:Y:S01]  /*04f0*/  IMAD.WIDE.U32 R16, R0, c[0x0][0x1b8], R16 ;  /* 0x00006e0000107a25 */ /* 0x000fe200078e0010 */
[----:B------:R-:W-:Y:S01]  /*0500*/  CS2R R80, SRZ ;  /* 0x0000000000507805 */ /* 0x000fe2000001ff00 */
[----:B------:R-:W-:Y:S01]  /*0510*/  CS2R R74, SRZ ;  /* 0x00000000004a7805 */ /* 0x000fe2000001ff00 */
[----:B------:R-:W-:Y:S01]  /*0520*/  CS2R R72, SRZ ;  /* 0x0000000000487805 */ /* 0x000fe2000001ff00 */
[----:B------:R-:W-:Y:S01]  /*0530*/  IMAD R3, R5, c[0x0][0x1d8], RZ ;  /* 0x0000760005037a24 */ /* 0x000fe200078e02ff */
[----:B------:R-:W-:Y:S01]  /*0540*/  IADD3 R17, R17, UR4, RZ ;  /* 0x0000000411117c10 */ /* 0x000fe2000fffe0ff */
[----:B------:R-:W-:Y:S01]  /*0550*/  IMAD R0, R5, c[0x0][0x1a8], RZ ;  /* 0x00006a0005007a24 */ /* 0x000fe200078e02ff */
[----:B------:R-:W-:Y:S01]  /*0560*/  ULDC.64 UR4, c[0x0][0x278] ;  /* 0x00009e0000047ab9 */ /* 0x000fe20000000a00 */
[C---:B------:R-:W-:Y:S01]  /*0570*/  IMAD R3, R4.reuse, c[0x0][0x1dc], R3 ;  /* 0x0000770004037a24 */ /* 0x040fe200078e0203 */
[----:B------:R-:W-:Y:S01]  /*0580*/  UIMAD UR6, UR18, UR4, URZ ;  /* 0x00000004120672a4 */ /* 0x000fe2000f8e023f */
[C---:B------:R-:W-:Y:S01]  /*0590*/  IMAD.WIDE.U32 R14, R4.reuse, c[0x0][0x1d8], R14 ;  /* 0x00007600040e7a25 */ /* 0x040fe200078e000e */
[----:B------:R-:W-:Y:S01]  /*05a0*/  UIMAD.WIDE.U32 UR12, UR9, UR4, URZ ;  /* 0x00000004090c72a5 */ /* 0x000fe2000f8e003f */
[----:B------:R-:W-:Y:S01]  /*05b0*/  CS2R R70, SRZ ;  /* 0x0000000000467805 */ /* 0x000fe2000001ff00 */
[----:B------:R-:W-:Y:S01]  /*05c0*/  UIMAD UR6, UR9, UR5, UR6 ;  /* 0x00000005090672a4 */ /* 0x000fe2000f8e0206 */
[----:B------:R-:W-:Y:S01]  /*05d0*/  IMAD R0, R4, c[0x0][0x1ac], R0 ;  /* 0x00006b0004007a24 */ /* 0x000fe200078e0200 */
[----:B------:R-:W-:Y:S01]  /*05e0*/  LEA R24, P0, R14, c[0x0][0x1c0], 0x1 ;  /* 0x000070000e187a11 */ /* 0x000fe200078008ff */
[----:B------:R-:W-:Y:S01]  /*05f0*/  IMAD.IADD R2, R15, 0x1, R3 ;  /* 0x000000010f027824 */ /* 0x000fe200078e0203 */
[----:B------:R-:W-:Y:S01]  /*0600*/  UIADD3 UR6, UR13, UR6, URZ ;  /* 0x000000060d067290 */ /* 0x000fe2000fffe03f */
[----:B------:R-:W-:Y:S01]  /*0610*/  IMAD.WIDE.U32 R16, R4, c[0x0][0x1a8], R16 ;  /* 0x00006a0004107a25 */ /* 0x000fe200078e0010 */
[----:B------:R-:W-:Y:S01]  /*0620*/  LEA.HI R4, R13, R234, RZ, 0x6 ;  /* 0x000000ea0d047211 */ /* 0x000fe200078f30ff */
[----:B------:R-:W-:Y:S01]  /*0630*/  ULDC.64 UR4, c[0x0][0x188] ;  /* 0x0000620000047ab9 */ /* 0x000fe20000000a00 */
[----:B------:R-:W-:Y:S01]  /*0640*/  LEA.HI.X R25, R14, c[0x0][0x1c4], R2, 0x1, P0 ;  /* 0x000071000e197a11 */ /* 0x000fe200000f0c02 */
[----:B------:R-:W-:Y:S01]  /*0650*/  IMAD.SHL.U32 R15, R244, 0x40, RZ ;  /* 0x00000040f40f7824 */ /* 0x000fe200078e00ff */
[----:B------:R-:W-:Y:S01]  /*0660*/  SHF.R.S32.HI R4, RZ, 0x6, R4 ;  /* 0x00000006ff047819 */ /* 0x000fe20000011404 */
[----:B------:R-:W-:Y:S01]  /*0670*/  IMAD.MOV.U32 R5, RZ, RZ, c[0x0][0x1d8] ;  /* 0x00007600ff057624 */ /* 0x000fe200078e00ff */
[----:B------:R-:W-:Y:S01]  /*0680*/  LEA R26, P0, R16, c[0x0][0x190], 0x1 ;  /* 0x00006400101a7a11 */ /* 0x000fe200078008ff */
[----:B------:R-:W-:Y:S01]  /*0690*/  IMAD.IADD R0, R17, 0x1, R0 ;  /* 0x0000000111007824 */ /* 0x000fe200078e0200 */
[----:B------:R-:W-:Y:S01]  /*06a0*/  LOP3.LUT R15, R15, 0x1c0, RZ, 0xc0, !PT ;  /* 0x000001c00f0f7812 */ /* 0x000fe200078ec0ff */
[----:B------:R-:W-:Y:S01]  /*06b0*/  IMAD.MOV.U32 R3, RZ, RZ, c[0x0][0x1dc] ;  /* 0x00007700ff037624 */ /* 0x000fe200078e00ff */
[----:B------:R-:W-:Y:S01]  /*06c0*/  LEA R18, P1, R5, R24, 0x6 ;  /* 0x0000001805127211 */ /* 0x000fe200078230ff */
[----:B------:R-:W-:Y:S01]  /*06d0*/  IMAD.SHL.U32 R2, R4, 0x200, RZ ;  /* 0x0000020004027824 */ /* 0x000fe200078e00ff */
[--C-:B------:R-:W-:Y:S01]  /*06e0*/  LOP3.LUT R232, R15, 0x38, R22.reuse, 0xf8, !PT ;  /* 0x000000380fe87812 */ /* 0x100fe200078ef816 */
[----:B------:R-:W-:Y:S01]  /*06f0*/  IMAD.WIDE.U32 R28, R244, c[0x0][0x178], R22 ;  /* 0x00005e00f41c7a25 */ /* 0x000fe200078e0016 */
[----:B------:R-:W-:Y:S01]  /*0700*/  SHF.R.U32.HI R15, RZ, 0x3, R15 ;  /* 0x00000003ff0f7819 */ /* 0x000fe2000001160f */
[----:B------:R-:W-:Y:S01]  /*0710*/  UIMAD UR4, UR18, UR4, URZ ;  /* 0x00000004120472a4 */ /* 0x000fe2000f8e023f */
[----:B------:R-:W-:Y:S01]  /*0720*/  LEA.HI.X R27, R16, c[0x0][0x194], R0, 0x1, P0 ;  /* 0x00006500101b7a11 */ /* 0x000fe200000f0c00 */
[----:B------:R-:W-:Y:S01]  /*0730*/  IMAD.IADD R0, R11, 0x1, -R244 ;  /* 0x000000010b007824 */ /* 0x000fe200078e0af4 */
[----:B------:R-:W-:Y:S01]  /*0740*/  LEA.HI.X R19, R5, R25, R3, 0x6, P1 ;  /* 0x0000001905137211 */ /* 0x000fe200008f3403 */
[----:B------:R-:W-:Y:S01]  /*0750*/  IMAD.MOV.U32 R5, RZ, RZ, c[0x0][0x1a8] ;  /* 0x00006a00ff057624 */ /* 0x000fe200078e00ff */
[----:B------:R-:W-:Y:S01]  /*0760*/  ISETP.GE.AND P1, PT, R22, c[0x0][0x1cc], PT ;  /* 0x0000730016007a0c */ /* 0x000fe20003f26270 */
[----:B------:R-:W-:Y:S01]  /*0770*/  IMAD.MOV.U32 R3, RZ, RZ, c[0x0][0x1ac] ;  /* 0x00006b00ff037624 */ /* 0x000fe200078e00ff */
[----:B------:R-:W-:Y:S01]  /*0780*/  LOP3.LUT R232, R2, R232, R15, 0xf6, !PT ;  /* 0x000000e802e87212 */ /* 0x000fe200078ef60f */
[----:B------:R-:W-:Y:S01]  /*0790*/  UIMAD UR8, UR9, UR5, UR4 ;  /* 0x00000005090872a4 */ /* 0x000fe2000f8e0204 */
[----:B------:R-:W-:Y:S01]  /*07a0*/  IADD3 R15, R22, 0x80, RZ ;  /* 0x00000080160f7810 */ /* 0x000fe20007ffe0ff */
[----:B------:R-:W-:Y:S01]  /*07b0*/  CS2R R68, SRZ ;  /* 0x0000000000447805 */ /* 0x000fe2000001ff00 */
[----:B------:R-:W-:Y:S01]  /*07c0*/  ISETP.LT.OR P3, PT, R0, 0x1, P1 ;  /* 0x000000010000780c */ /* 0x000fe20000f61670 */
[----:B------:R-:W-:Y:S01]  /*07d0*/  IMAD.SHL.U32 R232, R232, 0x2, RZ ;  /* 0x00000002e8e87824 */ /* 0x000fe200078e00ff */
[----:B------:R-:W-:Y:S01]  /*07e0*/  IADD3 R16, R22, 0x40, RZ ;  /* 0x0000004016107810 */ /* 0x000fe20007ffe0ff */
[----:B------:R-:W-:Y:S01]  /*07f0*/  ULDC.64 UR4, c[0x0][0x178] ;  /* 0x00005e0000047ab9 */ /* 0x000fe20000000a00 */
[----:B------:R-:W-:Y:S01]  /*0800*/  ISETP.GE.AND P2, PT, R15, c[0x0][0x1cc], PT ;  /* 0x000073000f007a0c */ /* 0x000fe20003f46270 */
[----:B------:R-:W-:Y:S01]  /*0810*/  USHF.L.U64.HI UR7, UR4, UR19, UR5 ;  /* 0x0000001304077299 */ /* 0x000fe20008010205 */
[----:B------:R-:W-:Y:S01]  /*0820*/  P2R R6, PR, RZ, 0x8 ;  /* 0x00000008ff067803 */ /* 0x000fe20000000000 */
[----:B------:R-:W-:Y:S01]  /*0830*/  CS2R R62, SRZ ;  /* 0x00000000003e7805 */ /* 0x000fe2000001ff00 */
[----:B------:R-:W-:Y:S01]  /*0840*/  ISETP.GE.AND P0, PT, R16, c[0x0][0x1cc], PT ;  /* 0x0000730010007a0c */ /* 0x000fe20003f06270 */
[----:B------:R-:W-:Y:S01]  /*0850*/  CS2R R60, SRZ ;  /* 0x00000000003c7805 */ /* 0x000fe2000001ff00 */
[C---:B------:R-:W-:Y:S01]  /*0860*/  ISETP.LT.OR P4, PT, R0.reuse, 0x21, P1 ;  /* 0x000000210000780c */ /* 0x040fe20000f81670 */
[----:B------:R-:W-:Y:S01]  /*0870*/  CS2R R66, SRZ ;  /* 0x0000000000427805 */ /* 0x000fe2000001ff00 */
[C---:B------:R-:W-:Y:S01]  /*0880*/  ISETP.LT.OR P5, PT, R0.reuse, 0x1, P2 ;  /* 0x000000010000780c */ /* 0x040fe200017a1670 */
[----:B------:R-:W-:Y:S01]  /*0890*/  CS2R R64, SRZ ;  /* 0x0000000000407805 */ /* 0x000fe2000001ff00 */
[----:B------:R-:W-:Y:S01]  /*08a0*/  ISETP.LT.OR P1, PT, R0, 0x21, P2 ;  /* 0x000000210000780c */ /* 0x000fe20001721670 */
[----:B------:R-:W-:Y:S01]  /*08b0*/  CS2R R58, SRZ ;  /* 0x00000000003a7805 */ /* 0x000fe2000001ff00 */
[----:B------:R-:W-:Y:S01]  /*08c0*/  ISETP.NE.AND P2, PT, R6, RZ, PT ;  /* 0x000000ff0600720c */ /* 0x000fe20003f45270 */
[----:B------:R-:W-:Y:S01]  /*08d0*/  IMAD R6, R8, c[0x0][0x270], RZ ;  /* 0x00009c0008067a24 */ /* 0x000fe200078e02ff */
[C---:B------:R-:W-:Y:S01]  /*08e0*/  ISETP.LT.OR P6, PT, R0.reuse, 0x1, P0 ;  /* 0x000000010000780c */ /* 0x040fe200007c1670 */
[----:B------:R-:W-:Y:S01]  /*08f0*/  CS2R R56, SRZ ;  /* 0x0000000000387805 */ /* 0x000fe2000001ff00 */
[----:B------:R-:W-:Y:S01]  /*0900*/  ISETP.LT.OR P3, PT, R0, 0x21, P0 ;  /* 0x000000210000780c */ /* 0x000fe20000761670 */
[----:B------:R-:W-:Y:S01]  /*0910*/  IMAD R17, R9, c[0x0][0x274], R6 ;  /* 0x00009d0009117a24 */ /* 0x000fe200078e0206 */
[C---:B------:R-:W-:Y:S01]  /*0920*/  LEA R20, P0, R5.reuse, R26, 0x6 ;  /* 0x0000001a05147211 */ /* 0x040fe200078030ff */
[----:B------:R-:W-:Y:S01]  /*0930*/  CS2R R54, SRZ ;  /* 0x0000000000367805 */ /* 0x000fe2000001ff00 */
[----:B------:R-:W-:Y:S01]  /*0940*/  IADD3 R14, -R244, c[0x0][0x168], RZ ;  /* 0x00005a00f40e7a10 */ /* 0x000fe20007ffe1ff */
[----:B------:R-:W-:Y:S01]  /*0950*/  CS2R R52, SRZ ;  /* 0x0000000000347805 */ /* 0x000fe2000001ff00 */
[----:B------:R-:W-:Y:S01]  /*0960*/  LEA.HI.X R21, R5, R27, R3, 0x6, P0 ;  /* 0x0000001b05157211 */ /* 0x000fe200000f3403 */
[----:B------:R-:W-:Y:S01]  /*0970*/  IMAD R5, R245, c[0x0][0x178], RZ ;  /* 0x00005e00f5057a24 */ /* 0x000fe200078e02ff */
[----:B------:R-:W-:Y:S01]  /*0980*/  SHF.R.S32.HI R3, RZ, 0x4, R12 ;  /* 0x00000004ff037819 */ /* 0x000fe2000001140c */
[----:B------:R1:W-:Y:S01]  /*0990*/  LDGSTS.E.BYPASS.LTC128B.128 [R232+0x6080], [R24.64], !P2 ;  /* 0x0608000018e87fae */ /* 0x0003e2000d101d50 */
[----:B------:R-:W-:Y:S01]  /*09a0*/  ISETP.GE.AND P2, PT, R22, c[0x0][0x19c], PT ;  /* 0x0000670016007a0c */ /* 0x000fe20003f46270 */
[----:B------:R-:W-:Y:S01]  /*09b0*/  CS2R R46, SRZ ;  /* 0x00000000002e7805 */ /* 0x000fe2000001ff00 */
[----:B------:R-:W-:Y:S01]  /*09c0*/  LEA.HI R229, R12, R3, RZ, 0x1 ;  /* 0x000000030ce57211 */ /* 0x000fe200078f08ff */
[----:B------:R1:W-:Y:S01]  /*09d0*/  LDGSTS.E.BYPASS.LTC128B.128 [R232+0x8080], [R24.64+0x80], !P6 ;  /* 0x0808008018e87fae */ /* 0x0003e2000f101d50 */
[C---:B------:R-:W-:Y:S01]  /*09e0*/  ISETP.LT.OR P6, PT, R0.reuse, 0x1, P2 ;  /* 0x000000010000780c */ /* 0x040fe200017c1670 */
[----:B------:R-:W-:Y:S01]  /*09f0*/  CS2R R44, SRZ ;  /* 0x00000000002c7805 */ /* 0x000fe2000001ff00 */
[----:B------:R-:W-:Y:S01]  /*0a00*/  LOP3.LUT R229, R229, 0xfffffffe, RZ, 0xc0, !PT ;  /* 0xfffffffee5e57812 */ /* 0x000fe200078ec0ff */
[----:B------:R1:W-:Y:S01]  /*0a10*/  LDGSTS.E.BYPASS.LTC128B.128 [R232+0xa080], [R24.64+0x100], !P5 ;  /* 0x0a08010018e87fae */ /* 0x0003e2000e901d50 */
[----:B------:R-:W-:Y:S01]  /*0a20*/  ISETP.GE.AND P0, PT, R15, c[0x0][0x19c], PT ;  /* 0x000067000f007a0c */ /* 0x000fe20003f06270 */
[----:B------:R-:W-:Y:S01]  /*0a30*/  CS2R R50, SRZ ;  /* 0x0000000000327805 */ /* 0x000fe2000001ff00 */
[----:B------:R-:W-:Y:S01]  /*0a40*/  CS2R R48, SRZ ;  /* 0x0000000000307805 */ /* 0x000fe2000001ff00 */
[----:B------:R2:W-:Y:S01]  /*0a50*/  LDGSTS.E.BYPASS.LTC128B.128 [R232+0x7080], [R18.64], !P4 ;  /* 0x0708000012e87fae */ /* 0x0005e2000e101d50 */
[----:B------:R-:W-:Y:S01]  /*0a60*/  IMAD.IADD R229, R3, 0x1, -R229 ;  /* 0x0000000103e57824 */ /* 0x000fe200078e0ae5 */
[----:B------:R-:W-:Y:S01]  /*0a70*/  ISETP.LT.OR P4, PT, R0, 0x1, P0 ;  /* 0x000000010000780c */ /* 0x000fe20000781670 */
[----:B------:R-:W-:Y:S01]  /*0a80*/  CS2R R42, SRZ ;  /* 0x00000000002a7805 */ /* 0x000fe2000001ff00 */
[----:B------:R2:W-:Y:S01]  /*0a90*/  LDGSTS.E.BYPASS.LTC128B.128 [R232+0x9080], [R18.64+0x80], !P3 ;  /* 0x0908008012e87fae */ /* 0x0005e2000d901d50 */
[----:B------:R-:W-:Y:S01]  /*0aa0*/  IMAD R2, R229, 0x800, R2 ;  /* 0x00000800e5027824 */ /* 0x000fe200078e0202 */
[----:B------:R-:W-:Y:S01]  /*0ab0*/  CS2R R40, SRZ ;  /* 0x0000000000287805 */ /* 0x000fe2000001ff00 */
[----:B------:R-:W-:Y:S01]  /*0ac0*/  CS2R R38, SRZ ;  /* 0x0000000000267805 */ /* 0x000fe2000001ff00 */
[----:B------:R2:W-:Y:S01]  /*0ad0*/  LDGSTS.E.BYPASS.LTC128B.128 [R232+0xb080], [R18.64+0x100], !P1 ;  /* 0x0b08010012e87fae */ /* 0x0005e2000c901d50 */
[----:B------:R-:W-:Y:S01]  /*0ae0*/  ISETP.GE.AND P1, PT, R16, c[0x0][0x19c], PT ;  /* 0x0000670010007a0c */ /* 0x000fe20003f26270 */
[----:B------:R-:W-:-:S02]  /*0af0*/  CS2R R36, SRZ ;  /* 0x0000000000247805 */ /* 0x000fc4000001ff00 */
[----:B------:R-:W0:Y:S01]  /*0b00*/  LDGDEPBAR ;  /* 0x00000000000079af */ /* 0x000e220000000000 */
[----:B------:R-:W-:-:S03]  /*0b10*/  ISETP.LT.OR P5, PT, R0, 0x1, P1 ;  /* 0x000000010000780c */ /* 0x000fc60000fa1670 */
[----:B------:R3:W-:Y:S01]  /*0b20*/  LDGSTS.E.BYPASS.LTC128B.128 [R232+0x80], [R26.64], !P6 ;  /* 0x000800001ae87fae */ /* 0x0007e2000f101d50 */
[----:B-1----:R-:W-:Y:S02]  /*0b30*/  IMAD R24, R244, c[0x0][0x17c], R5 ;  /* 0x00005f00f4187a24 */ /* 0x002fe400078e0205 */
[----:B------:R-:W-:-:S07]  /*0b40*/  IMAD.MOV.U32 R5, RZ, RZ, 0x40 ;  /* 0x00000040ff057424 */ /* 0x000fce00078e00ff */
[----:B------:R3:W-:Y:S01]  /*0b50*/  LDGSTS.E.BYPASS.LTC128B.128 [R232+0x2080], [R26.64+0x80], !P5 ;  /* 0x020800801ae87fae */ /* 0x0007e2000e901d50 */
[----:B------:R-:W-:Y:S01]  /*0b60*/  IMAD.IADD R25, R29, 0x1, R24 ;  /* 0x000000011d197824 */ /* 0x000fe200078e0218 */
[----:B------:R-:W-:Y:S01]  /*0b70*/  ISETP.GE.AND P5, PT, R15, c[0x0][0x16c], PT ;  /* 0x00005b000f007a0c */ /* 0x000fe20003fa6270 */
[----:B------:R-:W-:Y:S01]  /*0b80*/  IMAD.MOV.U32 R24, RZ, RZ, R28 ;  /* 0x000000ffff187224 */ /* 0x000fe200078e001c */
[----:B------:R3:W-:Y:S01]  /*0b90*/  LDGSTS.E.BYPASS.LTC128B.128 [R232+0x4080], [R26.64+0x100], !P4 ;  /* 0x040801001ae87fae */ /* 0x0007e2000e101d50 */
[----:B------:R-:W-:Y:S01]  /*0ba0*/  IMAD R28, R8, c[0x0][0x180], RZ ;  /* 0x00006000081c7a24 */ /* 0x000fe200078e02ff */
[----:B------:R-:W-:Y:S01]  /*0bb0*/  ISETP.GE.AND P4, PT, R16, c[0x0][0x16c], PT ;  /* 0x00005b0010007a0c */ /* 0x000fe20003f86270 */
[----:B------:R-:W-:-:S04]  /*0bc0*/  IMAD.WIDE.U32 R24, R9, c[0x0][0x180], R24 ;  /* 0x0000600009187a25 */ /* 0x000fc800078e0018 */
[----:B--2---:R-:W-:-:S04]  /*0bd0*/  IMAD.WIDE.U32 R18, R9, c[0x0][0x270], R246 ;  /* 0x00009c0009127a25 */ /* 0x004fc800078e00f6 */
[----:B------:R-:W-:Y:S01]  /*0be0*/  IMAD R28, R9, c[0x0][0x184], R28 ;  /* 0x00006100091c7a24 */ /* 0x000fe200078e021c */
[----:B------:R-:W-:Y:S02]  /*0bf0*/  IADD3 R18, P3, R18, UR12, RZ ;  /* 0x0000000c12127c10 */ /* 0x000fe4000ff7e0ff */
[----:B------:R-:W-:Y:S01]  /*0c00*/  @P5 LOP3.LUT R233, R233, 0x8, RZ, 0xfc, !PT ;  /* 0x00000008e9e95812 */ /* 0x000fe200078efcff */
[----:B------:R-:W-:Y:S01]  /*0c10*/  IMAD.IADD R29, R25, 0x1, R28 ;  /* 0x00000001191d7824 */ /* 0x000fe200078e021c */
[----:B------:R-:W-:Y:S01]  /*0c20*/  IADD3.X R17, R19, UR6, R17, P3, !PT ;  /* 0x0000000613117c10 */ /* 0x000fe20009ffe411 */
[----:B------:R-:W-:Y:S01]  /*0c30*/  IMAD.MOV.U32 R28, RZ, RZ, R24 ;  /* 0x000000ffff1c7224 */ /* 0x000fe200078e0018 */
[----:B------:R-:W-:Y:S01]  /*0c40*/  ISETP.LT.OR P3, PT, R0, 0x21, P2 ;  /* 0x000000210000780c */ /* 0x000fe20001761670 */
[----:B------:R-:W-:Y:S01]  /*0c50*/  IMAD.WIDE.U32 R24, R244, c[0x0][0x208], R22 ;  /* 0x00008200f4187a25 */ /* 0x000fe200078e0016 */
[----:B------:R-:W-:Y:S02]  /*0c60*/  ISETP.LT.OR P2, PT, R0, 0x21, P1 ;  /* 0x000000210000780c */ /* 0x000fe40000f41670 */
[----:B------:R-:W-:-:S02]  /*0c70*/  P2R R3, PR, RZ, 0x8 ;  /* 0x00000008ff037803 */ /* 0x000fc40000000000 */
[----:B------:R-:W-:Y:S02]  /*0c80*/  ISETP.LT.OR P3, PT, R0, 0x21, P0 ;  /* 0x000000210000780c */ /* 0x000fe40000761670 */
[----:B------:R-:W-:Y:S02]  /*0c90*/  P2R R0, PR, RZ, 0x4 ;  /* 0x00000004ff007803 */ /* 0x000fe40000000000 */
[----:B------:R-:W-:Y:S01]  /*0ca0*/  ISETP.NE.AND P1, PT, R3, RZ, PT ;  /* 0x000000ff0300720c */ /* 0x000fe20003f25270 */
[----:B------:R-:W-:Y:S01]  /*0cb0*/  IMAD R3, R245, c[0x0][0x208], RZ ;  /* 0x00008200f5037a24 */ /* 0x000fe200078e02ff */
[----:B------:R-:W-:Y:S02]  /*0cc0*/  ISETP.NE.AND P6, PT, R0, RZ, PT ;  /* 0x000000ff0000720c */ /* 0x000fe40003fc5270 */
[----:B------:R-:W-:Y:S01]  /*0cd0*/  LOP3.LUT P2, RZ, R10, 0x4, RZ, 0xc0, !PT ;  /* 0x000000040aff7812 */ /* 0x000fe2000784c0ff */
[----:B---3--:R-:W-:Y:S01]  /*0ce0*/  IMAD R26, R244, c[0x0][0x20c], R3 ;  /* 0x00008300f41a7a24 */ /* 0x008fe200078e0203 */
[----:B------:R-:W-:Y:S01]  /*0cf0*/  ISETP.GE.AND P0, PT, R22, c[0x0][0x16c], PT ;  /* 0x00005b0016007a0c */ /* 0x000fe20003f06270 */
[----:B------:R-:W-:Y:S01]  /*0d00*/  IMAD.MOV.U32 R3, RZ, RZ, 0x20 ;  /* 0x00000020ff037424 */ /* 0x000fe200078e00ff */
[----:B------:R-:W-:Y:S01]  /*0d10*/  SEL R0, RZ, 0x2, P4 ;  /* 0x00000002ff007807 */ /* 0x000fe20002000000 */
[----:B------:R-:W-:Y:S01]  /*0d20*/  IMAD.IADD R27, R25, 0x1, R26 ;  /* 0x00000001191b7824 */ /* 0x000fe200078e021a */
[----:B------:R-:W-:Y:S01]  /*0d30*/  SEL R242, RZ, 0x1, P0 ;  /* 0x00000001fff27807 */ /* 0x000fe20000000000 */
[----:B------:R-:W-:Y:S01]  /*0d40*/  IMAD.MOV.U32 R26, RZ, RZ, R24 ;  /* 0x000000ffff1a7224 */ /* 0x000fe200078e0018 */
[----:B------:R-:W-:Y:S01]  /*0d50*/  SEL R19, RZ, 0x4, P5 ;  /* 0x00000004ff137807 */ /* 0x000fe20002800000 */
[----:B------:R1:W-:Y:S01]  /*0d60*/  LDGSTS.E.BYPASS.LTC128B.128 [R232+0x1080], [R20.64], !P1 ;  /* 0x0108000014e87fae */ /* 0x0003e2000c901d50 */
[C---:B------:R-:W-:Y:S01]  /*0d70*/  LOP3.LUT P1, RZ, R10.reuse, 0x2, RZ, 0xc0, !PT ;  /* 0x000000020aff7812 */ /* 0x040fe2000782c0ff */
[----:B------:R-:W-:Y:S01]  /*0d80*/  IMAD.SHL.U32 R10, R10, 0x40, RZ ;  /* 0x000000400a0a7824 */ /* 0x000fe200078e00ff */
[----:B------:R-:W-:Y:S01]  /*0d90*/  IADD3 R19, R19, R0, R242 ;  /* 0x0000000013137210 */ /* 0x000fe20007ffe0f2 */
[----:B------:R1:W-:Y:S01]  /*0da0*/  LDGSTS.E.BYPASS.LTC128B.128 [R232+0x3080], [R20.64+0x80], !P6 ;  /* 0x0308008014e87fae */ /* 0x0003e2000f101d50 */
[----:B------:R-:W-:Y:S01]  /*0db0*/  IMAD.U32 R0, RZ, RZ, UR9 ;  /* 0x00000009ff007e24 */ /* 0x000fe2000f8e00ff */
[----:B------:R-:W-:Y:S01]  /*0dc0*/  ISETP.GT.AND P5, PT, R234, 0xf, PT ;  /* 0x0000000fea00780c */ /* 0x000fe20003fa4270 */
[----:B------:R-:W-:Y:S01]  /*0dd0*/  IMAD.WIDE.U32 R30, R9, c[0x0][0x210], R26 ;  /* 0x00008400091e7a25 */ /* 0x000fe200078e001a */
[----:B------:R1:W-:Y:S01]  /*0de0*/  LDGSTS.E.BYPASS.LTC128B.128 [R232+0x5080], [R20.64+0x100], !P3 ;  /* 0x0508010014e87fae */ /* 0x0003e2000d901d50 */
[----:B------:R-:W-:-:S02]  /*0df0*/  LOP3.LUT R10, R10, 0x1c0, RZ, 0xc0, !PT ;  /* 0x000001c00a0a7812 */ /* 0x000fc400078ec0ff */
[----:B------:R-:W-:Y:S01]  /*0e00*/  IMAD.WIDE.U32 R28, R0, c[0x0][0x188], R28 ;  /* 0x00006200001c7a25 */ /* 0x000fe200078e001c */
[----:B------:R-:W0:Y:S01]  /*0e10*/  LDGDEPBAR ;  /* 0x00000000000079af */ /* 0x000e220000000000 */
[----:B------:R-:W-:Y:S02]  /*0e20*/  LOP3.LUT R231, R10, 0x8, R7, 0xf8, !PT ;  /* 0x000000080ae77812 */ /* 0x000fe400078ef807 */
[----:B------:R-:W-:Y:S02]  /*0e30*/  SHF.R.U32.HI R6, RZ, 0x3, R10 ;  /* 0x00000003ff067819 */ /* 0x000fe4000001160a */
[----:B------:R-:W-:Y:S01]  /*0e40*/  IADD3 R0, R29, UR8, RZ ;  /* 0x000000081d007c10 */ /* 0x000fe2000fffe0ff */
[----:B------:R-:W-:Y:S01]  /*0e50*/  USHF.L.U32 UR8, UR4, 0x6, URZ ;  /* 0x0000000604087899 */ /* 0x000fe2000800063f */
[----:B------:R-:W-:Y:S02]  /*0e60*/  LOP3.LUT R231, R231, R6, RZ, 0x3c, !PT ;  /* 0x00000006e7e77212 */ /* 0x000fe400078e3cff */
[----:B------:R-:W-:Y:S01]  /*0e70*/  LEA R236, P0, R28, c[0x0][0x160], 0x1 ;  /* 0x000058001cec7a11 */ /* 0x000fe200078008ff */
[----:B------:R-:W-:Y:S01]  /*0e80*/  ULDC.64 UR4, c[0x0][0x290] ;  /* 0x0000a40000047ab9 */ /* 0x000fe20000000a00 */
[----:B------:R-:W-:Y:S01]  /*0e90*/  LOP3.LUT P3, RZ, R19, 0x2, RZ, 0xc0, !PT ;  /* 0x0000000213ff7812 */ /* 0x000fe2000786c0ff */
[----:B------:R-:W-:Y:S01]  /*0ea0*/  IMAD.IADD R231, R2, 0x1, R231 ;  /* 0x0000000102e77824 */ /* 0x000fe200078e02e7 */
[----:B------:R-:W-:Y:S01]  /*0eb0*/  SEL R2, R3, 0xffffffe0, !P1 ;  /* 0xffffffe003027807 */ /* 0x000fe20004800000 */
[----:B------:R-:W-:Y:S01]  /*0ec0*/  UIMAD.WIDE.U32 UR10, UR9, UR4, URZ ;  /* 0x00000004090a72a5 */ /* 0x000fe2000f8e003f */
[----:B------:R-:W-:Y:S01]  /*0ed0*/  LEA.HI.X R237, R28, c[0x0][0x164], R0, 0x1, P0 ;  /* 0x000059001ced7a11 */ /* 0x000fe200000f0c00 */
[----:B------:R-:W-:Y:S01]  /*0ee0*/  IMAD.SHL.U32 R231, R231, 0x2, RZ ;  /* 0x00000002e7e77824 */ /* 0x000fe200078e00ff */
[----:B------:R-:W-:Y:S01]  /*0ef0*/  SEL R0, R5, 0xffffffc0, !P2 ;  /* 0xffffffc005007807 */ /* 0x000fe20005000000 */
[----:B------:R-:W-:Y:S01]  /*0f00*/  UIMAD UR4, UR18, UR4, URZ ;  /* 0x00000004120472a4 */ /* 0x000fe2000f8e023f */
[----:B------:R-:W-:Y:S01]  /*0f10*/  LOP3.LUT P1, RZ, R19, 0x1, RZ, 0xc0, !PT ;  /* 0x0000000113ff7812 */ /* 0x000fe2000782c0ff */
[C---:B------:R-:W-:Y:S01]  /*0f20*/  IMAD.IADD R227, R231.reuse, 0x1, R2 ;  /* 0x00000001e7e37824 */ /* 0x040fe200078e0202 */
[----:B------:R-:W-:Y:S01]  /*0f30*/  IADD3 R24, P0, R236, UR8, RZ ;  /* 0x00000008ec187c10 */ /* 0x000fe2000ff1e0ff */
[----:B------:R-:W-:Y:S01]  /*0f40*/  IMAD.IADD R226, R231, 0x1, R0 ;  /* 0x00000001e7e27824 */ /* 0x000fe200078e0200 */
[----:B------:R-:W-:Y:S01]  /*0f50*/  ISETP.LT.OR P2, PT, R14, 0x1, !P1 ;  /* 0x000000010e00780c */ /* 0x000fe20004f41670 */
[----:B------:R-:W-:-:S04]  /*0f60*/  DEPBAR.LE SB0, 0x1 ;  /* 0x000080400000791a */ /* 0x000fc80000000000 */
[----:B------:R-:W-:Y:S01]  /*0f70*/  BAR.SYNC.DEFER_BLOCKING 0x0 ;  /* 0x0000000000007b1d */ /* 0x000fe20000010000 */
[----:B------:R-:W-:Y:S01]  /*0f80*/  IMAD.IADD R225, R0, 0x1, R227 ;  /* 0x0000000100e17824 */ /* 0x000fe200078e02e3 */
[----:B------:R-:W-:Y:S01]  /*0f90*/  IADD3.X R25, R237, UR7, RZ, P0, !PT ;  /* 0x00000007ed197c10 */ /* 0x000fe200087fe4ff */
[----:B------:R-:W-:Y:S01]  /*0fa0*/  UIMAD UR4, UR9, UR5, UR4 ;  /* 0x00000005090472a4 */ /* 0x000fe2000f8e0204 */
[----:B------:R-:W-:Y:S01]  /*0fb0*/  ISETP.LT.OR P0, PT, R14, 0x1, !P3 ;  /* 0x000000010e00780c */ /* 0x000fe20005f01670 */
[----:B------:R-:W-:Y:S01]  /*0fc0*/  IMAD R2, R8, c[0x0][0x288], RZ ;  /* 0x0000a20008027a24 */ /* 0x000fe200078e02ff */
[C---:B------:R-:W-:Y:S01]  /*0fd0*/  ISETP.LT.OR P1, PT, R14.reuse, 0x21, !P1 ;  /* 0x000000210e00780c */ /* 0x040fe20004f21670 */
[C---:B------:R-:W-:Y:S01]  /*0fe0*/  IMAD.WIDE.U32 R28, R9.reuse, c[0x0][0x288], R246 ;  /* 0x0000a200091c7a25 */ /* 0x040fe200078e00f6 */
[----:B------:R-:W-:Y:S01]  /*0ff0*/  UIADD3 UR14, UR11, UR4, URZ ;  /* 0x000000040b0e7290 */ /* 0x000fe2000fffe03f */
[----:B------:R-:W-:Y:S02]  /*1000*/  ISETP.LT.OR P3, PT, R14, 0x21, !P3 ;  /* 0x000000210e00780c */ /* 0x000fe40005f61670 */
[----:B------:R-:W-:Y:S01]  /*1010*/  IMAD R2, R9, c[0x0][0x28c], R2 ;  /* 0x0000a30009027a24 */ /* 0x000fe200078e0202 */
[----:B------:R-:W-:Y:S01]  /*1020*/  ULDC.64 UR4, c[0x0][0x218] ;  /* 0x0000860000047ab9 */ /* 0x000fe20000000a00 */
[----:B-1----:R-:W-:Y:S01]  /*1030*/  IMAD R20, R8, c[0x0][0x210], RZ ;  /* 0x0000840008147a24 */ /* 0x002fe200078e02ff */
[----:B------:R-:W-:Y:S01]  /*1040*/  UIMAD UR4, UR18, UR4, URZ ;  /* 0x00000004120472a4 */ /* 0x000fe2000f8e023f */
[----:B------:R-:W-:-:S02]  /*1050*/  ISETP.GE.AND P6, PT, R22, c[0x0][0x1fc], PT ;  /* 0x00007f0016007a0c */ /* 0x000fc40003fc6270 */
[----:B------:R-:W-:Y:S01]  /*1060*/  IMAD R20, R9, c[0x0][0x214], R20 ;  /* 0x0000850009147a24 */ /* 0x000fe200078e0214 */
[----:B------:R-:W-:-:S03]  /*1070*/  UIMAD UR4, UR9, UR5, UR4 ;  /* 0x00000005090472a4 */ /* 0x000fc6000f8e0204 */
[----:B------:R-:W-:Y:S02]  /*1080*/  IMAD.IADD R31, R31, 0x1, R20 ;  /* 0x000000011f1f7824 */ /* 0x000fe400078e0214 */
[----:B------:R-:W-:Y:S01]  /*1090*/  IMAD.U32 R20, RZ, RZ, UR9 ;  /* 0x00000009ff147e24 */ /* 0x000fe2000f8e00ff */
[----:B------:R1:W2:Y:S03]  /*10a0*/  LDSM.16.M88.4 R156, [R231+0x6080] ;  /* 0x00608000e79c783b */ /* 0x0002a60000000200 */
[----:B------:R-:W-:Y:S01]  /*10b0*/  IMAD.WIDE.U32 R20, R20, c[0x0][0x218], R30 ;  /* 0x0000860014147a25 */ /* 0x000fe200078e001e */
[----:B------:R1:W3:Y:S04]  /*10c0*/  LDSM.16.M88.4 R160, [R227+0x6080] ;  /* 0x00608000e3a0783b */ /* 0x0002e80000000200 */
[----:B------:R1:W4:Y:S04]  /*10d0*/  LDSM.16.M88.4 R164, [R226+0x6080] ;  /* 0x00608000e2a4783b */ /* 0x0003280000000200 */
[----:B------:R1:W5:Y:S04]  /*10e0*/  LDSM.16.M88.4 R168, [R225+0x6080] ;  /* 0x00608000e1a8783b */ /* 0x0003680000000200 */
        /* <DEDUP_REMOVED lines=13> */
[----:B------:R-:W-:-:S03]  /*11c0*/  LOP3.LUT P2, RZ, R19, 0x4, RZ, 0xc0, !PT ;  /* 0x0000000413ff7812 */ /* 0x000fc6000784c0ff */
[----:B------:R1:W-:Y:S01]  /*11d0*/  LDGSTS.E.BYPASS.LTC128B.128 [R232+0x8080], [R236.64+0x80], !P0 ;  /* 0x08080080ece87fae */ /* 0x0003e2000c101d50 */
[----:B------:R-:W-:Y:S02]  /*11e0*/  IADD3 R19, P0, R28, UR10, RZ ;  /* 0x0000000a1c137c10 */ /* 0x000fe4000ff1e0ff */
[----:B------:R-:W-:Y:S02]  /*11f0*/  ISETP.LT.OR P4, PT, R14, 0x1, !P2 ;  /* 0x000000010e00780c */ /* 0x000fe40005781670 */
[----:B------:R-:W-:Y:S02]  /*1200*/  IADD3.X R2, R29, UR14, R2, P0, !PT ;  /* 0x0000000e1d027c10 */ /* 0x000fe400087fe402 */
[----:B------:R-:W-:Y:S02]  /*1210*/  LEA R26, P0, R18, c[0x0][0x258], 0x2 ;  /* 0x00009600121a7a11 */ /* 0x000fe400078010ff */
[----:B------:R-:W-:Y:S02]  /*1220*/  ISETP.LT.OR P2, PT, R14, 0x21, !P2 ;  /* 0x000000210e00780c */ /* 0x000fe40005741670 */
[----:B------:R-:W-:Y:S01]  /*1230*/  LEA.HI.X R27, R18, c[0x0][0x25c], R17, 0x2, P0 ;  /* 0x00009700121b7a11 */ /* 0x000fe200000f1411 */
[----:B------:R-:W-:-:S04]  /*1240*/  IMAD.U32 R17, RZ, RZ, UR8 ;  /* 0x00000008ff117e24 */ /* 0x000fc8000f8e00ff */
[----:B------:R1:W-:Y:S01]  /*1250*/  LDGSTS.E.BYPASS.LTC128B.128 [R232+0xa080], [R236.64+0x100], !P4 ;  /* 0x0a080100ece87fae */ /* 0x0003e2000e101d50 */
[C---:B------:R-:W-:Y:S02]  /*1260*/  ISETP.LT.OR P4, PT, R14.reuse, 0x1, P6 ;  /* 0x000000010e00780c */ /* 0x040fe40003781670 */
[----:B------:R-:W-:Y:S01]  /*1270*/  ISETP.LT.OR P6, PT, R14, 0x21, P6 ;  /* 0x000000210e00780c */ /* 0x000fe200037c1670 */
[----:B------:R1:W-:Y:S01]  /*1280*/  LDGSTS.E.BYPASS.LTC128B.128 [R232+0x7080], [R24.64], !P1 ;  /* 0x0708000018e87fae */ /* 0x0003e2000c901d50 */
[----:B------:R-:W-:-:S04]  /*1290*/  IADD3 R28, P1, P0, R17, 0x80, R236 ;  /* 0x00000080111c7810 */ /* 0x000fc8000783e0ec */
[--C-:B------:R-:W-:Y:S02]  /*12a0*/  IADD3.X R29, RZ, UR7, R237.reuse, P1, P0 ;  /* 0x00000007ff1d7c10 */ /* 0x100fe40008fe04ed */
[----:B------:R-:W-:Y:S02]  /*12b0*/  IADD3 R30, P1, P0, R17, 0x100, R236 ;  /* 0x00000100111e7810 */ /* 0x000fe4000783e0ec */
[----:B------:R-:W-:Y:S01]  /*12c0*/  IADD3 R17, R21, UR4, RZ ;  /* 0x0000000415117c10 */ /* 0x000fe2000fffe0ff */
[----:B------:R1:W-:Y:S01]  /*12d0*/  LDGSTS.E.BYPASS.LTC128B.128 [R232+0x9080], [R28.64], !P3 ;  /* 0x090800001ce87fae */ /* 0x0003e2000d901d50 */
[----:B------:R-:W-:Y:S01]  /*12e0*/  IADD3.X R31, RZ, UR7, R237, P1, P0 ;  /* 0x00000007ff1f7c10 */ /* 0x000fe20008fe04ed */
[----:B------:R-:W-:Y:S01]  /*12f0*/  ULDC.64 UR4, c[0x0][0x208] ;  /* 0x0000820000047ab9 */ /* 0x000fe20000000a00 */
[----:B------:R-:W-:Y:S01]  /*1300*/  LEA R250, P0, R20, c[0x0][0x1f0], 0x1 ;  /* 0x00007c0014fa7a11 */ /* 0x000fe200078008ff */
[----:B------:R-:W-:Y:S01]  /*1310*/  USHF.L.U32 UR15, UR4, 0x6, URZ ;  /* 0x00000006040f7899 */ /* 0x000fe2000800063f */
[----:B------:R-:W-:Y:S01]  /*1320*/  ISETP.GE.AND P3, PT, R16, c[0x0][0x16c], PT ;  /* 0x00005b0010007a0c */ /* 0x000fe20003f66270 */
[----:B------:R1:W-:Y:S01]  /*1330*/  LDGSTS.E.BYPASS.LTC128B.128 [R232+0xb080], [R30.64], !P2 ;  /* 0x0b0800001ee87fae */ /* 0x0003e2000d101d50 */
[----:B------:R-:W-:Y:S01]  /*1340*/  LEA.HI.X R251, R20, c[0x0][0x1f4], R17, 0x1, P0 ;  /* 0x00007d0014fb7a11 */ /* 0x000fe200000f0c11 */
[----:B------:R-:W-:Y:S01]  /*1350*/  @!P5 IMAD.SHL.U32 R17, R234, 0x10, RZ ;  /* 0x00000010ea11d824 */ /* 0x000fe200078e00ff */
[----:B------:R-:W-:Y:S01]  /*1360*/  SEL R18, RZ, 0xffffffff, P3 ;  /* 0xffffffffff127807 */ /* 0x000fe20001800000 */
[----:B------:R-:W-:Y:S01]  /*1370*/  USHF.L.U64.HI UR19, UR4, UR19, UR5 ;  /* 0x0000001304137299 */ /* 0x000fe20008010205 */
[----:B------:R-:W-:-:S02]  /*1380*/  ISETP.GE.AND P0, PT, R16, c[0x0][0x1fc], PT ;  /* 0x00007f0010007a0c */ /* 0x000fc40003f06270 */
[----:B------:R-:W-:Y:S01]  /*1390*/  ISETP.GE.AND P1, PT, R22, c[0x0][0x1fc], PT ;  /* 0x00007f0016007a0c */ /* 0x000fe20003f26270 */
[----:B------:R1:W-:Y:S01]  /*13a0*/  @!P5 LDGSTS.E.BYPASS.LTC128B.128 [R17+0x12080], [R26.64] ;  /* 0x120800001a11dfae */ /* 0x0003e2000b901d50 */
[----:B------:R-:W-:Y:S02]  /*13b0*/  ISETP.GE.AND P3, PT, R16, c[0x0][0x1fc], PT ;  /* 0x00007f0010007a0c */ /* 0x000fe40003f66270 */
[----:B------:R-:W-:Y:S01]  /*13c0*/  ISETP.GE.AND P2, PT, R15, c[0x0][0x1fc], PT ;  /* 0x00007f000f007a0c */ /* 0x000fe20003f46270 */
[----:B------:R-:W0:Y:S01]  /*13d0*/  LDGDEPBAR ;  /* 0x00000000000079af */ /* 0x000e220000000000 */
[----:B------:R-:W-:Y:S02]  /*13e0*/  SEL R16, RZ, 0xffffffff, P0 ;  /* 0xffffffffff107807 */ /* 0x000fe40000000000 */
[----:B------:R-:W-:Y:S01]  /*13f0*/  SEL R20, RZ, 0x1, P1 ;  /* 0x00000001ff147807 */ /* 0x000fe20000800000 */
[----:B------:R2:W-:Y:S01]  /*1400*/  LDGSTS.E.BYPASS.LTC128B.128 [R232+0xc080], [R250.64], !P4 ;  /* 0x0c080000fae87fae */ /* 0x0005e2000e101d50 */
[----:B------:R-:W-:-:S02]  /*1410*/  ISETP.LT.OR P0, PT, R14, 0x1, P3 ;  /* 0x000000010e00780c */ /* 0x000fc40001f01670 */
[C---:B------:R-:W-:Y:S02]  /*1420*/  ISETP.LT.OR P1, PT, R14.reuse, 0x1, P2 ;  /* 0x000000010e00780c */ /* 0x040fe40001721670 */
[C---:B------:R-:W-:Y:S02]  /*1430*/  ISETP.LT.OR P3, PT, R14.reuse, 0x21, P3 ;  /* 0x000000210e00780c */ /* 0x040fe40001f61670 */
[----:B------:R-:W-:-:S07]  /*1440*/  ISETP.LT.OR P2, PT, R14, 0x21, P2 ;  /* 0x000000210e00780c */ /* 0x000fce0001741670 */
[----:B------:R2:W-:Y:S01]  /*1450*/  LDGSTS.E.BYPASS.LTC128B.128 [R232+0xe080], [R250.64+0x80], !P0 ;  /* 0x0e080080fae87fae */ /* 0x0005e2000c101d50 */
[----:B------:R-:W-:-:S03]  /*1460*/  LEA R22, P0, R19, c[0x0][0x280], 0x2 ;  /* 0x0000a00013167a11 */ /* 0x000fc600078010ff */
[----:B------:R2:W-:Y:S01]  /*1470*/  LDGSTS.E.BYPASS.LTC128B.128 [R232+0x10080], [R250.64+0x100], !P1 ;  /* 0x10080100fae87fae */ /* 0x0005e2000c901d50 */
[----:B------:R-:W-:Y:S01]  /*1480*/  ISETP.GE.AND P1, PT, R15, c[0x0][0x1fc], PT ;  /* 0x00007f000f007a0c */ /* 0x000fe20003f26270 */
[----:B------:R-:W-:Y:S01]  /*1490*/  IMAD.SHL.U32 R15, R16, 0x2, RZ ;  /* 0x00000002100f7824 */ /* 0x000fe200078e00ff */
[----:B------:R-:W-:Y:S01]  /*14a0*/  LEA.HI.X R23, R19, c[0x0][0x284], R2, 0x2, P0 ;  /* 0x0000a10013177a11 */ /* 0x000fe200000f1402 */
[----:B-1----:R-:W-:Y:S01]  /*14b0*/  IMAD.SHL.U32 R17, R18, 0x2, RZ ;  /* 0x0000000212117824 */ /* 0x002fe200078e00ff */
[----:B------:R-:W-:Y:S02]  /*14c0*/  IADD3 R24, P0, R250, UR15, RZ ;  /* 0x0000000ffa187c10 */ /* 0x000fe4000ff1e0ff */
[----:B------:R-:W-:Y:S01]  /*14d0*/  LOP3.LUT R20, R15, 0x2, R20, 0xe2, !PT ;  /* 0x000000020f147812 */ /* 0x000fe200078ee214 */
[----:B------:R-:W-:Y:S01]  /*14e0*/  IMAD.U32 R15, RZ, RZ, UR15 ;  /* 0x0000000fff0f7e24 */ /* 0x000fe2000f8e00ff */
[----:B------:R-:W-:Y:S02]  /*14f0*/  SEL R241, RZ, 0xffffffff, P1 ;  /* 0xfffffffffff17807 */ /* 0x000fe40000800000 */
[----:B------:R-:W-:-:S02]  /*1500*/  IADD3.X R25, R251, UR19, RZ, P0, !PT ;  /* 0x00000013fb197c10 */ /* 0x000fc400087fe4ff */
[----:B------:R-:W-:Y:S01]  /*1510*/  IADD3 R16, P1, P0, R15, 0x100, R250 ;  /* 0x000001000f107810 */ /* 0x000fe2000783e0fa */
[----:B------:R-:W-:Y:S01]  /*1520*/  @!P5 IMAD.SHL.U32 R15, R234, 0x10, RZ ;  /* 0x00000010ea0fd824 */ /* 0x000fe200078e00ff */
[----:B------:R-:W-:Y:S01]  /*1530*/  LOP3.LUT R242, R17, 0x2, R242, 0xe2, !PT ;  /* 0x0000000211f27812 */ /* 0x000fe200078ee2f2 */
[----:B------:R1:W-:Y:S01]  /*1540*/  LDGSTS.E.BYPASS.LTC128B.128 [R232+0xd080], [R24.64], !P6 ;  /* 0x0d08000018e87fae */ /* 0x0003e2000f101d50 */
[----:B------:R-:W-:Y:S01]  /*1550*/  IADD3.X R17, RZ, UR19, R251, P1, P0 ;  /* 0x00000013ff117c10 */ /* 0x000fe20008fe04fb */
[----:B------:R-:W-:Y:S01]  /*1560*/  IMAD.SHL.U32 R241, R241, 0x4, RZ ;  /* 0x00000004f1f17824 */ /* 0x000fe200078e00ff */
[----:B------:R-:W-:Y:S01]  /*1570*/  PLOP3.LUT P0, PT, PT, PT, UP0, 0x80, 0x0 ;  /* 0x000000000000781c */ /* 0x000fe20003f0f008 */
[----:B------:R1:W-:Y:S03]  /*1580*/  LDGSTS.E.BYPASS.LTC128B.128 [R232+0xf080], [R24.64+0x80], !P3 ;  /* 0x0f08008018e87fae */ /* 0x0003e6000d901d50 */
[----:B------:R-:W-:Y:S01]  /*1590*/  LOP3.LUT R241, R241, 0x4, R20, 0xe2, !PT ;  /* 0x00000004f1f17812 */ /* 0x000fe200078ee214 */
[----:B------:R1:W-:Y:S04]  /*15a0*/  LDGSTS.E.BYPASS.LTC128B.128 [R232+0x11080], [R16.64], !P2 ;  /* 0x1108000010e87fae */ /* 0x0003e8000d101d50 */
[----:B------:R1:W-:Y:S04]  /*15b0*/  @!P5 LDGSTS.E.BYPASS.LTC128B.128 [R15+0x12180], [R22.64] ;  /* 0x12180000160fdfae */ /* 0x0003e8000b901d50 */
[----:B------:R-:W0:Y:S01]  /*15c0*/  LDGDEPBAR ;  /* 0x00000000000079af */ /* 0x000e220000000000 */
[----:B------:R-:W-:Y:S05]  /*15d0*/  @!P0 BRA `(.L_x_24) ;  /* 0x0000338000008947 */ /* 0x000fea0003800000 */
[----:B--2345:R-:W-:Y:S01]  /*15e0*/  IMAD R14, R8, c[0x0][0x238], RZ ;  /* 0x00008e00080e7a24 */ /* 0x03cfe200078e02ff */
[----:B------:R-:W-:Y:S01]  /*15f0*/  SHF.R.S32.HI R235, RZ, 0x1f, R234 ;  /* 0x0000001fffeb7819 */ /* 0x000fe200000114ea */
[----:B------:R-:W-:Y:S01]  /*1600*/  ULDC.64 UR4, c[0x0][0x240] ;  /* 0x0000900000047ab9 */ /* 0x000fe20000000a00 */
[-C--:B------:R-:W-:Y:S01]  /*1610*/  LEA.HI R8, R13, R234.reuse, RZ, 0x5 ;  /* 0x000000ea0d087211 */ /* 0x080fe200078f28ff */
[----:B------:R-:W-:Y:S01]  /*1620*/  IMAD R14, R9, c[0x0][0x23c], R14 ;  /* 0x00008f00090e7a24 */ /* 0x000fe200078e020e */
[----:B------:R-:W-:Y:S01]  /*1630*/  LEA.HI R13, R13, R234, RZ, 0x2 ;  /* 0x000000ea0d0d7211 */ /* 0x000fe200078f10ff */
[----:B------:R-:W-:Y:S01]  /*1640*/  IMAD.WIDE.U32 R18, R9, c[0x0][0x238], R234 ;  /* 0x00008e0009127a25 */ /* 0x000fe200078e00ea */
[----:B------:R-:W-:Y:S01]  /*1650*/  SHF.R.S32.HI R21, RZ, 0x5, R8 ;  /* 0x00000005ff157819 */ /* 0x000fe20000011408 */
[----:B------:R-:W-:Y:S01]  /*1660*/  UIMAD UR4, UR18, UR4, URZ ;  /* 0x00000004120472a4 */ /* 0x000fe2000f8e023f */
[----:B-1----:R-:W-:Y:S01]  /*1670*/  LOP3.LUT R15, R12, 0xfffffff0, RZ, 0xc0, !PT ;  /* 0xfffffff00c0f7812 */ /* 0x002fe200078ec0ff */
[----:B------:R-:W-:Y:S01]  /*1680*/  IMAD.IADD R19, R19, 0x1, R14 ;  /* 0x0000000113137824 */ /* 0x000fe200078e020e */
[--C-:B------:R-:W-:Y:S01]  /*1690*/  SHF.R.S32.HI R9, RZ, 0x2, R13.reuse ;  /* 0x00000002ff097819 */ /* 0x100fe2000001140d */
[----:B------:R-:W-:Y:S01]  /*16a0*/  IMAD.U32 R248, RZ, RZ, UR9 ;  /* 0x00000009fff87e24 */ /* 0x000fe2000f8e00ff */
[----:B------:R-:W-:Y:S01]  /*16b0*/  SHF.R.S32.HI R12, RZ, 0x1f, R13 ;  /* 0x0000001fff0c7819 */ /* 0x000fe2000001140d */
[----:B------:R-:W-:Y:S01]  /*16c0*/  IMAD.IADD R15, R234, 0x1, -R15 ;  /* 0x00000001ea0f7824 */ /* 0x000fe200078e0a0f */
[----:B------:R-:W-:Y:S01]  /*16d0*/  LEA.HI R2, R8, R21, RZ, 0x1 ;  /* 0x0000001508027211 */ /* 0x000fe200078f08ff */
[----:B------:R-:W-:Y:S01]  /*16e0*/  UIADD3 UR20, UR20, 0x3f, URZ ;  /* 0x0000003f14147890 */ /* 0x000fe2000fffe03f */
[----:B------:R-:W-:Y:S01]  /*16f0*/  LEA.HI R12, R12, R9, RZ, 0x3 ;  /* 0x000000090c0c7211 */ /* 0x000fe200078f18ff */
[----:B------:R-:W-:Y:S01]  /*1700*/  UIMAD UR5, UR9, UR5, UR4 ;  /* 0x00000005090572a4 */ /* 0x000fe2000f8e0204 */
[----:B------:R-:W-:Y:S01]  /*1710*/  LOP3.LUT R2, R2, 0xfffffffe, RZ, 0xc0, !PT ;  /* 0xfffffffe02027812 */ /* 0x000fe200078ec0ff */
[----:B------:R-:W-:Y:S01]  /*1720*/  IMAD.WIDE.U32 R248, R248, c[0x0][0x240], R18 ;  /* 0x00009000f8f87a25 */ /* 0x000fe200078e0012 */
[----:B------:R-:W-:Y:S01]  /*1730*/  LOP3.LUT R17, R8, 0xffffffe0, RZ, 0xc0, !PT ;  /* 0xffffffe008117812 */ /* 0x000fe200078ec0ff */
[----:B------:R-:W-:Y:S01]  /*1740*/  USHF.R.S32.HI UR4, URZ, 0x1f, UR20 ;  /* 0x0000001f3f047899 */ /* 0x000fe20008011414 */
[----:B------:R-:W-:Y:S01]  /*1750*/  LOP3.LUT R8, R12, 0xfffffff8, RZ, 0xc0, !PT ;  /* 0xfffffff80c087812 */ /* 0x000fe200078ec0ff */
[----:B------:R-:W-:Y:S01]  /*1760*/  IMAD.IADD R2, R21, 0x1, -R2 ;  /* 0x0000000115027824 */ /* 0x000fe200078e0a02 */
[----:B------:R-:W-:Y:S01]  /*1770*/  SHF.R.S32.HI R16, RZ, 0x1f, R15 ;  /* 0x0000001fff107819 */ /* 0x000fe2000001140f */
[----:B------:R-:W-:Y:S01]  /*1780*/  IMAD.IADD R12, R234, 0x1, -R17 ;  /* 0x00000001ea0c7824 */ /* 0x000fe200078e0a11 */
[----:B------:R-:W-:Y:S01]  /*1790*/  SHF.R.S32.HI R23, RZ, 0x1f, R4 ;  /* 0x0000001fff177819 */ /* 0x000fe20000011404 */
[----:B------:R-:W-:Y:S01]  /*17a0*/  IMAD.IADD R8, R9, 0x1, -R8 ;  /* 0x0000000109087824 */ /* 0x000fe200078e0a08 */
[----:B------:R-:W-:Y:S01]  /*17b0*/  LEA.HI R9, R16, R15, RZ, 0x3 ;  /* 0x0000000f10097211 */ /* 0x000fe200078f18ff */
[----:B------:R-:W-:Y:S01]  /*17c0*/  IMAD.SHL.U32 R16, R2, 0x10, RZ ;  /* 0x0000001002107824 */ /* 0x000fe200078e00ff */
[----:B------:R-:W-:Y:S01]  /*17d0*/  LEA.HI R23, R23, R4, RZ, 0x2 ;  /* 0x0000000417177211 */ /* 0x000fe200078f10ff */
[----:B------:R-:W-:Y:S01]  /*17e0*/  IMAD.SHL.U32 R17, R4, 0x8, RZ ;  /* 0x0000000804117824 */ /* 0x000fe200078e00ff */
[----:B------:R-:W-:Y:S01]  /*17f0*/  SHF.R.S32.HI R239, RZ, 0x1f, R12 ;  /* 0x0000001fffef7819 */ /* 0x000fe2000001140c */
[----:B------:R-:W-:Y:S01]  /*1800*/  IMAD.SHL.U32 R2, R2, 0x400, RZ ;  /* 0x0000040002027824 */ /* 0x000fe200078e00ff */
[----:B------:R-:W-:Y:S01]  /*1810*/  LOP3.LUT R10, R10, 0x10, R16, 0xf8, !PT ;  /* 0x000000100a0a7812 */ /* 0x000fe200078ef810 */
[C---:B------:R-:W-:Y:S01]  /*1820*/  IMAD.SHL.U32 R228, R9.reuse, 0x40, RZ ;  /* 0x0000004009e47824 */ /* 0x040fe200078e00ff */
[----:B------:R-:W-:Y:S01]  /*1830*/  LOP3.LUT R14, R9, 0xfffffff8, RZ, 0xc0, !PT ;  /* 0xfffffff8090e7812 */ /* 0x000fe200078ec0ff */
[----:B------:R-:W-:Y:S01]  /*1840*/  ULEA.HI UR20, UR4, UR20, URZ, 0x6 ;  /* 0x0000001404147291 */ /* 0x000fe2000f8f303f */
[----:B------:R-:W-:Y:S01]  /*1850*/  LOP3.LUT R23, R23, 0xfffffffc, RZ, 0xc0, !PT ;  /* 0xfffffffc17177812 */ /* 0x000fe200078ec0ff */
[----:B------:R-:W-:Y:S01]  /*1860*/  CS2R R130, SRZ ;  /* 0x0000000000827805 */ /* 0x000fe2000001ff00 */
[----:B------:R-:W-:Y:S01]  /*1870*/  LEA.HI R239, R239, R12, RZ, 0x2 ;  /* 0x0000000cefef7211 */ /* 0x000fe200078f10ff */
[----:B------:R-:W-:Y:S01]  /*1880*/  IMAD.IADD R14, R15, 0x1, -R14 ;  /* 0x000000010f0e7824 */ /* 0x000fe200078e0a0e */
[----:B------:R-:W-:Y:S01]  /*1890*/  LOP3.LUT R7, R10, 0x8, R7, 0xf8, !PT ;  /* 0x000000080a077812 */ /* 0x000fe200078ef807 */
[----:B------:R-:W-:Y:S01]  /*18a0*/  IMAD.SHL.U32 R10, R8, 0x40, RZ ;  /* 0x00000040080a7824 */ /* 0x000fe200078e00ff */
[----:B------:R-:W-:Y:S01]  /*18b0*/  LOP3.LUT R15, R239, 0xfffffffc, RZ, 0xc0, !PT ;  /* 0xfffffffcef0f7812 */ /* 0x000fe200078ec0ff */
[----:B------:R-:W-:Y:S01]  /*18c0*/  IMAD.IADD R20, R4, 0x1, -R23 ;  /* 0x0000000104147824 */ /* 0x000fe200078e0a17 */
[----:B------:R-:W-:Y:S01]  /*18d0*/  LOP3.LUT P0, RZ, R8, 0x4, RZ, 0xc0, !PT ;  /* 0x0000000408ff7812 */ /* 0x000fe2000780c0ff */
[----:B------:R-:W-:Y:S01]  /*18e0*/  IMAD.SHL.U32 R8, R229, 0x20, RZ ;  /* 0x00000020e5087824 */ /* 0x000fe200078e00ff */
[----:B------:R-:W-:Y:S01]  /*18f0*/  LOP3.LUT R10, R10, 0x1c0, RZ, 0xc0, !PT ;  /* 0x000001c00a0a7812 */ /* 0x000fe200078ec0ff */
[----:B------:R-:W-:Y:S01]  /*1900*/  IMAD R11, R20, -0x8, R11 ;  /* 0xfffffff8140b7824 */ /* 0x000fe200078e020b */
[----:B------:R-:W-:Y:S01]  /*1910*/  LOP3.LUT P2, RZ, R14, 0x2, RZ, 0xc0, !PT ;  /* 0x000000020eff7812 */ /* 0x000fe2000784c0ff */
[----:B------:R-:W-:Y:S01]  /*1920*/  IMAD.IADD R12, R12, 0x1, -R15 ;  /* 0x000000010c0c7824 */ /* 0x000fe200078e0a0f */
[C---:B------:R-:W-:Y:S01]  /*1930*/  LOP3.LUT P1, RZ, R14.reuse, 0x4, RZ, 0xc0, !PT ;  /* 0x000000040eff7812 */ /* 0x040fe2000782c0ff */
[----:B------:R-:W-:Y:S01]  /*1940*/  IMAD.SHL.U32 R14, R14, 0x40, RZ ;  /* 0x000000400e0e7824 */ /* 0x000fe200078e00ff */
[----:B------:R-:W-:Y:S01]  /*1950*/  LOP3.LUT R17, R17, 0x18, RZ, 0xc0, !PT ;  /* 0x0000001811117812 */ /* 0x000fe200078ec0ff */
[----:B------:R-:W-:Y:S01]  /*1960*/  IMAD R4, R12, -0x2, R11 ;  /* 0xfffffffe0c047824 */ /* 0x000fe200078e020b */
[----:B------:R-:W-:Y:S01]  /*1970*/  SHF.R.U32.HI R15, RZ, 0x3, R10 ;  /* 0x00000003ff0f7819 */ /* 0x000fe2000001160a */
[----:B------:R-:W-:Y:S01]  /*1980*/  CS2R R128, SRZ ;  /* 0x0000000000807805 */ /* 0x000fe2000001ff00 */
[----:B------:R-:W-:Y:S01]  /*1990*/  LOP3.LUT R11, R17, 0x20, R8, 0xf8, !PT ;  /* 0x00000020110b7812 */ /* 0x000fe200078ef808 */
[----:B------:R-:W-:Y:S01]  /*19a0*/  CS2R R126, SRZ ;  /* 0x00000000007e7805 */ /* 0x000fe2000001ff00 */
[----:B------:R-:W-:Y:S01]  /*19b0*/  LOP3.LUT R15, R15, R10, R17, 0x1e, !PT ;  /* 0x0000000a0f0f7212 */ /* 0x000fe200078e1e11 */
[----:B------:R-:W-:Y:S01]  /*19c0*/  IMAD.SHL.U32 R17, R229, 0x8, RZ ;  /* 0x00000008e5117824 */ /* 0x000fe200078e00ff */
[----:B------:R-:W-:Y:S01]  /*19d0*/  LOP3.LUT R13, R13, 0x3ffffffc, RZ, 0xc0, !PT ;  /* 0x3ffffffc0d0d7812 */ /* 0x000fe200078ec0ff */
[----:B------:R-:W-:Y:S01]  /*19e0*/  CS2R R124, SRZ ;  /* 0x00000000007c7805 */ /* 0x000fe2000001ff00 */
[----:B------:R-:W-:Y:S01]  /*19f0*/  LOP3.LUT R14, R14, 0x1c0, RZ, 0xc0, !PT ;  /* 0x000001c00e0e7812 */ /* 0x000fe200078ec0ff */
[----:B------:R-:W-:Y:S01]  /*1a00*/  CS2R R122, SRZ ;  /* 0x00000000007a7805 */ /* 0x000fe2000001ff00 */
[----:B------:R-:W-:Y:S01]  /*1a10*/  LOP3.LUT R228, R228, 0xfffffe00, RZ, 0xc0, !PT ;  /* 0xfffffe00e4e47812 */ /* 0x000fe200078ec0ff */
[----:B------:R-:W-:Y:S01]  /*1a20*/  IMAD.IADD R13, R234, 0x1, -R13 ;  /* 0x00000001ea0d7824 */ /* 0x000fe200078e0a0d */
[----:B------:R-:W-:Y:S01]  /*1a30*/  SHF.R.U32.HI R8, RZ, 0x3, R14 ;  /* 0x00000003ff087819 */ /* 0x000fe2000001160e */
[----:B------:R-:W-:Y:S01]  /*1a40*/  CS2R R120, SRZ ;  /* 0x0000000000787805 */ /* 0x000fe2000001ff00 */
[----:B------:R-:W-:Y:S01]  /*1a50*/  LOP3.LUT R17, R14, 0x8, R17, 0xf8, !PT ;  /* 0x000000080e117812 */ /* 0x000fe200078ef811 */
[----:B------:R-:W-:Y:S01]  /*1a60*/  IMAD R240, R13, 0x2, R2 ;  /* 0x000000020df07824 */ /* 0x000fe200078e0202 */
[----:B------:R-:W-:Y:S01]  /*1a70*/  LOP3.LUT R6, R7, R6, RZ, 0x3c, !PT ;  /* 0x0000000607067212 */ /* 0x000fe200078e3cff */
[----:B------:R-:W-:Y:S01]  /*1a80*/  CS2R R118, SRZ ;  /* 0x0000000000767805 */ /* 0x000fe2000001ff00 */
[----:B------:R-:W-:Y:S01]  /*1a90*/  LOP3.LUT R17, R17, R8, RZ, 0x3c, !PT ;  /* 0x0000000811117212 */ /* 0x000fe200078e3cff */
[----:B------:R-:W-:Y:S01]  /*1aa0*/  IMAD.IADD R240, R15, 0x1, R240 ;  /* 0x000000010ff07824 */ /* 0x000fe200078e02f0 */
[----:B------:R-:W-:Y:S01]  /*1ab0*/  LOP3.LUT R11, R8, R11, R14, 0x1e, !PT ;  /* 0x0000000b080b7212 */ /* 0x000fe200078e1e0e */
[----:B------:R-:W-:Y:S01]  /*1ac0*/  IMAD R229, R229, 0x200, R6 ;  /* 0x00000200e5e57824 */ /* 0x000fe200078e0206 */
[-C--:B------:R-:W-:Y:S01]  /*1ad0*/  IADD3 R2, R17, R228.reuse, R2 ;  /* 0x000000e411027210 */ /* 0x080fe20007ffe002 */
[----:B------:R-:W-:Y:S01]  /*1ae0*/  CS2R R116, SRZ ;  /* 0x0000000000747805 */ /* 0x000fe2000001ff00 */
[----:B------:R-:W-:Y:S01]  /*1af0*/  SEL R3, R3, 0xffffffe0, !P2 ;  /* 0xffffffe003037807 */ /* 0x000fe20005000000 */
[----:B------:R-:W-:Y:S01]  /*1b00*/  IMAD R0, R229, 0x2, R0 ;  /* 0x00000002e5007824 */ /* 0x000fe200078e0200 */
[----:B------:R-:W-:Y:S01]  /*1b10*/  SEL R5, R5, 0xffffffc0, !P1 ;  /* 0xffffffc005057807 */ /* 0x000fe20004800000 */
[C---:B------:R-:W-:Y:S01]  /*1b20*/  IMAD.SHL.U32 R230, R2.reuse, 0x2, RZ ;  /* 0x0000000202e67824 */ /* 0x040fe200078e00ff */
[----:B------:R-:W-:Y:S01]  /*1b30*/  LOP3.LUT R228, R11, R228, RZ, 0xfc, !PT ;  /* 0x000000e40be47212 */ /* 0x000fe200078efcff */
[----:B------:R-:W-:Y:S01]  /*1b40*/  IMAD R224, R2, 0x2, R3 ;  /* 0x0000000202e07824 */ /* 0x000fe200078e0203 */
[----:B------:R-:W-:Y:S01]  /*1b50*/  LEA R240, R240, 0x12280, 0x1 ;  /* 0x00012280f0f07811 */ /* 0x000fe200078e08ff */
[----:B------:R-:W-:Y:S01]  /*1b60*/  IMAD R3, R2, 0x2, R5 ;  /* 0x0000000202037824 */ /* 0x000fe200078e0205 */
[----:B------:R-:W-:Y:S01]  /*1b70*/  LEA.HI R239, R239, R16, RZ, 0x1e ;  /* 0x00000010efef7211 */ /* 0x000fe200078ff0ff */
[----:B------:R-:W-:Y:S01]  /*1b80*/  CS2R R114, SRZ ;  /* 0x0000000000727805 */ /* 0x000fe2000001ff00 */
[C---:B------:R-:W-:Y:S01]  /*1b90*/  IADD3 R243, R240.reuse, 0x40, RZ ;  /* 0x00000040f0f37810 */ /* 0x040fe20007ffe0ff */
        /* <DEDUP_REMOVED lines=39> */
[----:B------:R-:W-:Y:S01]  /*1e10*/  IADD3 R238, R249, UR5, RZ ;  /* 0x00000005f9ee7c10 */ /* 0x000fe2000fffe0ff */
[----:B------:R-:W-:Y:S01]  /*1e20*/  IMAD.SHL.U32 R229, R229, 0x2, RZ ;  /* 0x00000002e5e57824 */ /* 0x000fe200078e00ff */
[----:B------:R-:W-:Y:S01]  /*1e30*/  @P0 IADD3 R243, R240, -0x40, RZ ;  /* 0xffffffc0f0f30810 */ /* 0x000fe20007ffe0ff */
[----:B------:R-:W-:Y:S01]  /*1e40*/  IMAD.SHL.U32 R228, R228, 0x2, RZ ;  /* 0x00000002e4e47824 */ /* 0x000fe200078e00ff */
[----:B------:R-:W-:Y:S01]  /*1e50*/  USHF.R.S32.HI UR20, URZ, 0x6, UR20 ;  /* 0x000000063f147899 */ /* 0x000fe20008011414 */
[----:B------:R-:W-:Y:S01]  /*1e60*/  IMAD.IADD R2, R5, 0x1, R224 ;  /* 0x0000000105027824 */ /* 0x000fe200078e02e0 */
[----:B------:R-:W-:-:S02]  /*1e70*/  UMOV UR18, URZ ;  /* 0x0000003f00127c82 */ /* 0x000fc40008000000 */
[C---:B------:R-:W-:Y:S02]  /*1e80*/  ISETP.GT.AND P2, PT, R4.reuse, RZ, PT ;  /* 0x000000ff0400720c */ /* 0x040fe40003f44270 */
[----:B------:R-:W-:-:S02]  /*1e90*/  ISETP.GT.AND P1, PT, R4, 0x1, PT ;  /* 0x000000010400780c */ /* 0x000fc40003f24270 */
[----:B------:R-:W-:Y:S02]  /*1ea0*/  LOP3.LUT R233, R233, 0xfffffffb, RZ, 0xc0, !PT ;  /* 0xfffffffbe9e97812 */ /* 0x000fe400078ec0ff */
[C---:B------:R-:W-:Y:S02]  /*1eb0*/  ISETP.GT.AND P0, PT, R4.reuse, 0x20, PT ;  /* 0x000000200400780c */ /* 0x040fe40003f04270 */
[----:B------:R-:W-:-:S05]  /*1ec0*/  ISETP.GT.AND P6, PT, R4, 0x21, PT ;  /* 0x000000210400780c */ /* 0x000fca0003fc4270 */
[----:B------:R-:W-:-:S04]  /*1ed0*/  @P2 LOP3.LUT R233, R233, 0x4, RZ, 0xfc, !PT ;  /* 0x00000004e9e92812 */ /* 0x000fc800078efcff */
[----:B------:R-:W-:-:S04]  /*1ee0*/  LOP3.LUT R233, R233, 0xfffffffd, RZ, 0xc0, !PT ;  /* 0xfffffffde9e97812 */ /* 0x000fc800078ec0ff */
[----:B------:R-:W-:-:S04]  /*1ef0*/  @P1 LOP3.LUT R233, R233, 0x2, RZ, 0xfc, !PT ;  /* 0x00000002e9e91812 */ /* 0x000fc800078efcff */
[----:B------:R-:W-:-:S04]  /*1f00*/  LOP3.LUT R233, R233, 0xfffffffe, RZ, 0xc0, !PT ;  /* 0xfffffffee9e97812 */ /* 0x000fc800078ec0ff */
[----:B------:R-:W-:Y:S02]  /*1f10*/  @P0 LOP3.LUT R233, R233, 0x1, RZ, 0xfc, !PT ;  /* 0x00000001e9e90812 */ /* 0x000fe400078efcff */
.L_x_27:
[----:B------:R-:W-:Y:S04]  /*1f20*/  DEPBAR.LE SB0, 0x0 ;  /* 0x000080000000791a */ /* 0x000fe80000000000 */
[----:B------:R-:W-:Y:S01]  /*1f30*/  BAR.SYNC.DEFER_BLOCKING 0x0 ;  /* 0x0000000000007b1d */ /* 0x000fe20000010000 */
[C---:B------:R-:W-:Y:S01]  /*1f40*/  LOP3.LUT P1, RZ, R233.reuse, 0x2, RZ, 0xc0, !PT ;  /* 0x00000002e9ff7812 */ /* 0x040fe2000782c0ff */
[----:B------:R-:W-:Y:S01]  /*1f50*/  UIADD3 UR21, UR18, 0x1, URZ ;  /* 0x0000000112157890 */ /* 0x000fe2000fffe03f */
[C---:B------:R-:W-:Y:S02]  /*1f60*/  LOP3.LUT P2, RZ, R233.reuse, 0x4, RZ, 0xc0, !PT ;  /* 0x00000004e9ff7812 */ /* 0x040fe4000784c0ff */
[----:B------:R-:W-:Y:S01]  /*1f70*/  LOP3.LUT P0, RZ, R233, 0x1, RZ, 0xc0, !PT ;  /* 0x00000001e9ff7812 */ /* 0x000fe2000780c0ff */
[----:B------:R-:W-:Y:S06]  /*1f80*/  UISETP.GE.AND UP0, UPT, UR21, UR20, UPT ;  /* 0x000000141500728c */ /* 0x000fec000bf06270 */
[----:B------:R-:W-:Y:S01]  /*1f90*/  PLOP3.LUT P4, PT, PT, PT, UP0, 0x80, 0x0 ;  /* 0x000000000000781c */ /* 0x000fe20003f8f008 */
        /* <DEDUP_REMOVED lines=8> */
[----:B------:R-:W-:Y:S01]  /*2020*/  LDSM.16.M88.4 R28, [R231+0x2080] ;  /* 0x00208000e71c783b */ /* 0x000fe20000000200 */
[-C--:B-1----:R-:W-:Y:S04]  /*2030*/  HMMA.16816.F32 R4, R132, R136.reuse, RZ ;  /* 0x000000888404723c */ /* 0x082fe800000018ff */
[----:B------:R-:W-:Y:S05]  /*2040*/  LDSM.16.M88.4 R32, [R230+0x9080] ;  /* 0x00908000e620783b */ /* 0x000fea0000000200 */
[----:B------:R-:W-:Y:S01]  /*2050*/  LDS R207, [R239.X4+0x12080] ;  /* 0x01208000efcf7984 */ /* 0x000fe20000004800 */
[C---:B--2---:R-:W-:Y:S04]  /*2060*/  HMMA.16816.F32 R8, R140.reuse, R136, RZ ;  /* 0x000000888c08723c */ /* 0x044fe800000018ff */
[----:B------:R-:W-:Y:S04]  /*2070*/  LDS R206, [R239.X4+0x120a0] ;  /* 0x0120a000efce7984 */ /* 0x000fe80000004800 */
[-C--:B------:R-:W-:Y:S01]  /*2080*/  HMMA.16816.F32 R12, R140, R138.reuse, RZ ;  /* 0x0000008a8c0c723c */ /* 0x080fe200000018ff */
[----:B------:R-:W-:Y:S05]  /*2090*/  LDSM.16.M88.4 R140, [R3+0x7080] ;  /* 0x00708000038c783b */ /* 0x000fea0000000200 */
[----:B------:R-:W-:Y:S02]  /*20a0*/  LDS R205, [R239.X4+0x12100] ;  /* 0x01210000efcd7984 */ /* 0x000fe40000004800 */
[----:B------:R-:W-:Y:S03]  /*20b0*/  HMMA.16816.F32 R16, R132, R138, RZ ;  /* 0x0000008a8410723c */ /* 0x000fe600000018ff */
[----:B------:R-:W-:Y:S05]  /*20c0*/  LDSM.16.M88.4 R132, [R3+0x6080] ;  /* 0x006080000384783b */ /* 0x000fea0000000200 */
[-C--:B---3--:R-:W-:Y:S01]  /*20d0*/  HMMA.16816.F32 R4, R144, R148.reuse, R4 ;  /* 0x000000949004723c */ /* 0x088fe20000001804 */
[----:B------:R-:W1:Y:S05]  /*20e0*/  LDSM.16.M88.4 R136, [R226+0x80] ;  /* 0x00008000e288783b */ /* 0x000e6a0000000200 */
[----:B------:R-:W-:Y:S02]  /*20f0*/  LDS R204, [R239.X4+0x12120] ;  /* 0x01212000efcc7984 */ /* 0x000fe40000004800 */
[C---:B----4-:R-:W-:Y:S08]  /*2100*/  HMMA.16816.F32 R8, R152.reuse, R148, R8 ;  /* 0x000000949808723c */ /* 0x050ff00000001808 */
[-C--:B------:R-:W-:Y:S08]  /*2110*/  HMMA.16816.F32 R12, R152, R150.reuse, R12 ;  /* 0x00000096980c723c */ /* 0x080ff0000000180c */
[----:B------:R-:W-:Y:S01]  /*2120*/  HMMA.16816.F32 R16, R144, R150, R16 ;  /* 0x000000969010723c */ /* 0x000fe20000001810 */
[----:B------:R-:W-:Y:S05]  /*2130*/  LDSM.16.M88.4 R144, [R2+0x6080] ;  /* 0x006080000290783b */ /* 0x000fea0000000200 */
[----:B------:R-:W2:Y:S02]  /*2140*/  LDSM.16.M88.4 R148, [R225+0x80] ;  /* 0x00008000e194783b */ /* 0x000ea40000000200 */
[-C--:B-1----:R-:W-:Y:S08]  /*2150*/  HMMA.16816.F32 R4, R132, R136.reuse, R4 ;  /* 0x000000888404723c */ /* 0x082ff00000001804 */
[C---:B------:R-:W-:Y:S08]  /*2160*/  HMMA.16816.F32 R8, R140.reuse, R136, R8 ;  /* 0x000000888c08723c */ /* 0x040ff00000001808 */
[-C--:B------:R-:W-:Y:S08]  /*2170*/  HMMA.16816.F32 R12, R140, R138.reuse, R12 ;  /* 0x0000008a8c0c723c */ /* 0x080ff0000000180c */
[----:B------:R-:W-:Y:S01]  /*2180*/  HMMA.16816.F32 R16, R132, R138, R16 ;  /* 0x0000008a8410723c */ /* 0x000fe20000001810 */
[----:B------:R-:W-:Y:S05]  /*2190*/  LDSM.16.M88.4 R132, [R227+0x2080] ;  /* 0x00208000e384783b */ /* 0x000fea0000000200 */
[----:B------:R-:W-:Y:S02]  /*21a0*/  LDSM.16.M88.4 R136, [R224+0x9080] ;  /* 0x00908000e088783b */ /* 0x000fe40000000200 */
[-C--:B--2---:R-:W-:Y:S08]  /*21b0*/  HMMA.16816.F32 R4, R144, R148.reuse, R4 ;  /* 0x000000949004723c */ /* 0x084ff00000001804 */
[C---:B------:R-:W-:Y:S08]  /*21c0*/  HMMA.16816.F32 R8, R20.reuse, R148, R8 ;  /* 0x000000941408723c */ /* 0x040ff00000001808 */
[-C--:B------:R-:W-:Y:S01]  /*21d0*/  HMMA.16816.F32 R12, R20, R150.reuse, R12 ;  /* 0x00000096140c723c */ /* 0x080fe2000000180c */
[----:B------:R-:W1:Y:S07]  /*21e0*/  LDSM.16.M88.4 R20, [R224+0x8080] ;  /* 0x00808000e014783b */ /* 0x000e6e0000000200 */
[----:B------:R-:W-:Y:S08]  /*21f0*/  HMMA.16816.F32 R16, R144, R150, R16 ;  /* 0x000000969010723c */ /* 0x000ff00000001810 */
[-C--:B------:R-:W-:Y:S08]  /*2200*/  HMMA.16816.F32 R4, R24, R28.reuse, R4 ;  /* 0x0000001c1804723c */ /* 0x080ff00000001804 */
        /* <DEDUP_REMOVED lines=41> */
[----:B------:R-:W-:Y:S04]  /*24a0*/  DEPBAR.LE SB0, 0x0 ;  /* 0x000080000000791a */ /* 0x000fe80000000000 */
[----:B------:R-:W-:Y:S01]  /*24b0*/  BAR.SYNC.DEFER_BLOCKING 0x0 ;  /* 0x0000000000007b1d */ /* 0x000fe20000010000 */
[-C--:B--2---:R-:W-:Y:S08]  /*24c0*/  HMMA.16816.F32 R4, R24, R28.reuse, R4 ;  /* 0x0000001c1804723c */ /* 0x084ff00000001804 */
[C---:B------:R-:W-:Y:S08]  /*24d0*/  HMMA.16816.F32 R8, R32.reuse, R28, R8 ;  /* 0x0000001c2008723c */ /* 0x040ff00000001808 */
[-C--:B------:R-:W-:Y:S01]  /*24e0*/  HMMA.16816.F32 R12, R32, R30.reuse, R12 ;  /* 0x0000001e200c723c */ /* 0x080fe2000000180c */
[----:B------:R-:W2:Y:S07]  /*24f0*/  LDSM.16.M88.4 R140, [R230+0xc080] ;  /* 0x00c08000e68c783b */ /* 0x000eae0000000200 */
[----:B------:R-:W-:Y:S01]  /*2500*/  HMMA.16816.F32 R16, R24, R30, R16 ;  /* 0x0000001e1810723c */ /* 0x000fe20000001810 */
[----:B------:R-:W3:Y:S07]  /*2510*/  LDSM.16.M88.4 R144, [R230+0xd080] ;  /* 0x00d08000e690783b */ /* 0x000eee0000000200 */
[-C--:B-1----:R-:W-:Y:S01]  /*2520*/  HMMA.16816.F32 R4, R20, R132.reuse, R4 ;  /* 0x000000841404723c */ /* 0x082fe20000001804 */
[----:B------:R-:W1:Y:S05]  /*2530*/  LDSM.16.M88.4 R148, [R224+0xc080] ;  /* 0x00c08000e094783b */ /* 0x000e6a0000000200 */
[----:B------:R-:W4:Y:S02]  /*2540*/  LDSM.16.M88.4 R152, [R224+0xd080] ;  /* 0x00d08000e098783b */ /* 0x000f240000000200 */
[C---:B------:R-:W-:Y:S03]  /*2550*/  HMMA.16816.F32 R8, R136.reuse, R132, R8 ;  /* 0x000000848808723c */ /* 0x040fe60000001808 */
[----:B------:R-:W-:Y:S05]  /*2560*/  LDS R219, [R239.X4+0x121a0] ;  /* 0x0121a000efdb7984 */ /* 0x000fea0000004800 */
[-C--:B------:R-:W-:Y:S01]  /*2570*/  HMMA.16816.F32 R12, R136, R134.reuse, R12 ;  /* 0x00000086880c723c */ /* 0x080fe2000000180c */
[----:B------:R-:W-:Y:S07]  /*2580*/  LDSM.16.M88.4 R136, [R3+0xd080] ;  /* 0x00d080000388783b */ /* 0x000fee0000000200 */
[----:B------:R-:W-:Y:S01]  /*2590*/  HMMA.16816.F32 R16, R20, R134, R16 ;  /* 0x000000861410723c */ /* 0x000fe20000001810 */
[----:B------:R-:W5:Y:S03]  /*25a0*/  LDSM.16.M88.4 R132, [R3+0xc080] ;  /* 0x00c080000384783b */ /* 0x000f660000000200 */
[----:B------:R-:W-:Y:S02]  /*25b0*/  FSEL R210, R4, -INF , P2 ;  /* 0xff80000004d27808 */ /* 0x000fe40001000000 */
[----:B------:R-:W-:Y:S02]  /*25c0*/  FSEL R211, R6, -INF , P2 ;  /* 0xff80000006d37808 */ /* 0x000fe40001000000 */
[-C--:B--2---:R-:W-:Y:S04]  /*25d0*/  HMMA.16816.F32 R20, R140, R156.reuse, RZ ;  /* 0x0000009c8c14723c */ /* 0x084fe800000018ff */
[----:B------:R-:W-:Y:S01]  /*25e0*/  FSEL R217, R10, -INF , P2 ;  /* 0xff8000000ad97808 */ /* 0x000fe20001000000 */
[--C-:B------:R-:W-:Y:S01]  /*25f0*/  FFMA.FTZ R208, R210, c[0x0][0x29c], -R207.reuse ;  /* 0x0000a700d2d07a23 */ /* 0x100fe200000108cf */
[----:B------:R-:W-:Y:S01]  /*2600*/  FSEL R210, R5, -INF , P1 ;  /* 0xff80000005d27808 */ /* 0x000fe20000800000 */
[--C-:B------:R-:W-:Y:S01]  /*2610*/  FFMA.FTZ R213, R211, c[0x0][0x29c], -R206.reuse ;  /* 0x0000a700d3d57a23 */ /* 0x100fe200000108ce */
[C---:B---3--:R-:W-:Y:S03]  /*2620*/  HMMA.16816.F32 R24, R144.reuse, R156, RZ ;  /* 0x0000009c9018723c */ /* 0x048fe600000018ff */
[----:B------:R-:W2:Y:S01]  /*2630*/  MUFU.EX2 R208, R208 ;  /* 0x000000d000d07308 */ /* 0x000ea20000000800 */
[----:B------:R-:W-:Y:S01]  /*2640*/  FFMA.FTZ R209, R210, c[0x0][0x29c], -R207 ;  /* 0x0000a700d2d17a23 */ /* 0x000fe200000108cf */
[----:B------:R-:W-:Y:S02]  /*2650*/  FSEL R211, R7, -INF , P1 ;  /* 0xff80000007d37808 */ /* 0x000fe40000800000 */
[----:B------:R-:W-:Y:S01]  /*2660*/  FSEL R216, R8, -INF , P2 ;  /* 0xff80000008d87808 */ /* 0x000fe20001000000 */
[-C--:B------:R-:W-:Y:S01]  /*2670*/  HMMA.16816.F32 R28, R144, R158.reuse, RZ ;  /* 0x0000009e901c723c */ /* 0x080fe200000018ff */
[----:B------:R-:W-:Y:S03]  /*2680*/  LDSM.16.M88.4 R144, [R2+0xd080] ;  /* 0x00d080000290783b */ /* 0x000fe60000000200 */
[----:B------:R-:W-:Y:S01]  /*2690*/  FFMA.FTZ R212, R216, c[0x0][0x29c], -R205 ;  /* 0x0000a700d8d47a23 */ /* 0x000fe200000108cd */
[----:B------:R3:W-:Y:S01]  /*26a0*/  MUFU.EX2 R210, R213 ;  /* 0x000000d500d27308 */ /* 0x0007e20000000800 */
[----:B------:R-:W-:Y:S01]  /*26b0*/  FSEL R218, R16, -INF , P0 ;  /* 0xff80000010da7808 */ /* 0x000fe20000000000 */
[----:B------:R-:W-:Y:S01]  /*26c0*/  FFMA.FTZ R214, R211, c[0x0][0x29c], -R206 ;  /* 0x0000a700d3d67a23 */ /* 0x000fe200000108ce */
[----:B------:R-:W-:Y:S01]  /*26d0*/  HMMA.16816.F32 R32, R140, R158, RZ ;  /* 0x0000009e8c20723c */ /* 0x000fe200000018ff */
[----:B------:R-:W2:Y:S03]  /*26e0*/  LDSM.16.M88.4 R140, [R2+0xc080] ;  /* 0x00c08000028c783b */ /* 0x000ea60000000200 */
[--C-:B------:R-:W-:Y:S01]  /*26f0*/  FFMA.FTZ R221, R218, c[0x0][0x29c], -R207.reuse ;  /* 0x0000a700dadd7a23 */ /* 0x100fe200000108cf */
[----:B------:R-:W-:Y:S02]  /*2700*/  FSEL R222, R17, -INF , P6 ;  /* 0xff80000011de7808 */ /* 0x000fe40003000000 */
[----:B------:R-:W-:Y:S01]  /*2710*/  MUFU.EX2 R212, R212 ;  /* 0x000000d400d47308 */ /* 0x000fe20000000800 */
[-C--:B-1----:R-:W-:Y:S05]  /*2720*/  HMMA.16816.F32 R20, R148, R160.reuse, R20 ;  /* 0x000000a09414723c */ /* 0x082fea0000001814 */
[----:B------:R-:W-:Y:S01]  /*2730*/  FFMA.FTZ R207, R222, c[0x0][0x29c], -R207 ;  /* 0x0000a700decf7a23 */ /* 0x000fe200000108cf */
[----:B------:R-:W-:Y:S02]  /*2740*/  FSEL R222, R13, -INF , P6 ;  /* 0xff8000000dde7808 */ /* 0x000fe40003000000 */
[C---:B----4-:R-:W-:Y:S01]  /*2750*/  HMMA.16816.F32 R24, R152.reuse, R160, R24 ;  /* 0x000000a09818723c */ /* 0x050fe20000001818 */
[----:B------:R1:W-:Y:S03]  /*2760*/  MUFU.EX2 R218, R221 ;  /* 0x000000dd00da7308 */ /* 0x0003e60000000800 */
[----:B------:R-:W-:Y:S02]  /*2770*/  FSEL R216, R9, -INF , P1 ;  /* 0xff80000009d87808 */ /* 0x000fe40000800000 */
[----:B------:R-:W-:Y:S02]  /*2780*/  FSEL R223, R18, -INF , P0 ;  /* 0xff80000012df7808 */ /* 0x000fe40000000000 */
[-C--:B------:R-:W-:Y:S03]  /*2790*/  HMMA.16816.F32 R28, R152, R162.reuse, R28 ;  /* 0x000000a2981c723c */ /* 0x080fe6000000181c */
[----:B------:R4:W-:Y:S01]  /*27a0*/  MUFU.EX2 R211, R214 ;  /* 0x000000d600d37308 */ /* 0x0009e20000000800 */
[--C-:B---3--:R-:W-:Y:S01]  /*27b0*/  FFMA.FTZ R213, R216, c[0x0][0x29c], -R205.reuse ;  /* 0x0000a700d8d57a23 */ /* 0x108fe200000108cd */
[----:B------:R-:W-:Y:S02]  /*27c0*/  FSEL R216, R12, -INF , P0 ;  /* 0xff8000000cd87808 */ /* 0x000fe40000000000 */
[----:B------:R-:W-:Y:S01]  /*27d0*/  FSEL R252, R14, -INF , P0 ;  /* 0xff8000000efc7808 */ /* 0x000fe20000000000 */
[----:B------:R-:W-:Y:S01]  /*27e0*/  HMMA.16816.F32 R32, R148, R162, R32 ;  /* 0x000000a29420723c */ /* 0x000fe20000001820 */
[----:B------:R-:W3:Y:S03]  /*27f0*/  LDSM.16.M88.4 R148, [R230+0xe080] ;  /* 0x00e08000e694783b */ /* 0x000ee60000000200 */
[--C-:B------:R-:W-:Y:S01]  /*2800*/  FFMA.FTZ R220, R216, c[0x0][0x29c], -R205.reuse ;  /* 0x0000a700d8dc7a23 */ /* 0x100fe200000108cd */
[----:B------:R-:W-:Y:S01]  /*2810*/  MUFU.EX2 R213, R213 ;  /* 0x000000d500d57308 */ /* 0x000fe20000000800 */
[----:B------:R-:W-:Y:S02]  /*2820*/  FFMA.FTZ R205, R222, c[0x0][0x29c], -R205 ;  /* 0x0000a700decd7a23 */ /* 0x000fe400000108cd */
[-C--:B-----5:R-:W-:Y:S01]  /*2830*/  HMMA.16816.F32 R20, R132, R164.reuse, R20 ;  /* 0x000000a48414723c */ /* 0x0a0fe20000001814 */
[----:B-1----:R-:W-:Y:S04]  /*2840*/  LDS R221, [R239.X4+0x12200] ;  /* 0x01220000efdd7984 */ /* 0x002fe80000004800 */
[--C-:B------:R-:W-:Y:S02]  /*2850*/  FFMA.FTZ R252, R252, c[0x0][0x29c], -R204.reuse ;  /* 0x0000a700fcfc7a23 */ /* 0x100fe400000108cc */
[----:B------:R1:W-:Y:S01]  /*2860*/  MUFU.EX2 R216, R220 ;  /* 0x000000dc00d87308 */ /* 0x0003e20000000800 */
[C---:B------:R-:W-:Y:S04]  /*2870*/  HMMA.16816.F32 R24, R136.reuse, R164, R24 ;  /* 0x000000a48818723c */ /* 0x040fe80000001818 */
[--C-:B----4-:R-:W-:Y:S01]  /*2880*/  FFMA.FTZ R214, R217, c[0x0][0x29c], -R204.reuse ;  /* 0x0000a700d9d67a23 */ /* 0x110fe200000108cc */
[----:B------:R-:W-:Y:S03]  /*2890*/  FSEL R217, R11, -INF , P1 ;  /* 0xff8000000bd97808 */ /* 0x000fe60000800000 */
[-C--:B------:R-:W-:Y:S01]  /*28a0*/  HMMA.16816.F32 R28, R136, R166.reuse, R28 ;  /* 0x000000a6881c723c */ /* 0x080fe2000000181c */
[----:B------:R-:W4:Y:S01]  /*28b0*/  LDSM.16.M88.4 R136, [R230+0xf080] ;  /* 0x00f08000e688783b */ /* 0x000f220000000200 */
[----:B------:R-:W-:Y:S02]  /*28c0*/  MUFU.EX2 R214, R214 ;  /* 0x000000d600d67308 */ /* 0x000fe40000000800 */
[----:B------:R-:W-:Y:S02]  /*28d0*/  FFMA.FTZ R215, R217, c[0x0][0x29c], -R204 ;  /* 0x0000a700d9d77a23 */ /* 0x000fe400000108cc */
[----:B------:R-:W-:Y:S02]  /*28e0*/  LDS R217, [R239.X4+0x12180] ;  /* 0x01218000efd97984 */ /* 0x000fe40000004800 */
[----:B------:R-:W-:Y:S03]  /*28f0*/  HMMA.16816.F32 R32, R132, R166, R32 ;  /* 0x000000a68420723c */ /* 0x000fe60000001820 */
[----:B------:R-:W5:Y:S01]  /*2900*/  LDSM.16.M88.4 R132, [R224+0xe080] ;  /* 0x00e08000e084783b */ /* 0x000f620000000200 */
[----:B------:R-:W-:Y:S01]  /*2910*/  MUFU.EX2 R215, R215 ;  /* 0x000000d700d77308 */ /* 0x000fe20000000800 */
[--C-:B-1----:R-:W-:Y:S03]  /*2920*/  FFMA.FTZ R220, R223, c[0x0][0x29c], -R206.reuse ;  /* 0x0000a700dfdc7a23 */ /* 0x102fe600000108ce */
[-C--:B--2---:R-:W-:Y:S05]  /*2930*/  HMMA.16816.F32 R20, R140, R168.reuse, R20 ;  /* 0x000000a88c14723c */ /* 0x084fea0000001814 */
[----:B------:R-:W-:Y:S01]  /*2940*/  FSEL R223, R19, -INF , P6 ;  /* 0xff80000013df7808 */ /* 0x000fe20003000000 */
[----:B------:R-:W1:Y:S02]  /*2950*/  MUFU.EX2 R209, R209 ;  /* 0x000000d100d17308 */ /* 0x000e640000000800 */
[C---:B------:R-:W-:Y:S04]  /*2960*/  HMMA.16816.F32 R24, R144.reuse, R168, R24 ;  /* 0x000000a89018723c */ /* 0x040fe80000001818 */
[----:B------:R-:W-:Y:S04]  /*2970*/  FFMA.FTZ R206, R223, c[0x0][0x29c], -R206 ;  /* 0x0000a700dfce7a23 */ /* 0x000fe800000108ce */
[-C--:B------:R-:W-:Y:S01]  /*2980*/  HMMA.16816.F32 R28, R144, R170.reuse, R28 ;  /* 0x000000aa901c723c */ /* 0x080fe2000000181c */
[----:B------:R-:W2:Y:S01]  /*2990*/  LDSM.16.M88.4 R144, [R224+0xf080] ;  /* 0x00f08000e090783b */ /* 0x000ea20000000200 */
[----:B------:R1:W-:Y:S06]  /*29a0*/  MUFU.EX2 R223, R206 ;  /* 0x000000ce00df7308 */ /* 0x0003ec0000000800 */
[----:B------:R-:W-:Y:S01]  /*29b0*/  HMMA.16816.F32 R32, R140, R170, R32 ;  /* 0x000000aa8c20723c */ /* 0x000fe20000001820 */
[----:B------:R-:W2:Y:S03]  /*29c0*/  LDSM.16.M88.4 R140, [R3+0xe080] ;  /* 0x00e08000038c783b */ /* 0x000ea60000000200 */
[----:B------:R-:W2:Y:S04]  /*29d0*/  MUFU.EX2 R207, R207 ;  /* 0x000000cf00cf7308 */ /* 0x000ea80000000800 */
[-C--:B---3--:R-:W-:Y:S06]  /*29e0*/  HMMA.16816.F32 R20, R148, R172.reuse, R20 ;  /* 0x000000ac9414723c */ /* 0x088fec0000001814 */
[----:B------:R-:W3:Y:S02]  /*29f0*/  MUFU.EX2 R220, R220 ;  /* 0x000000dc00dc7308 */ /* 0x000ee40000000800 */
[C---:B----4-:R-:W-:Y:S04]  /*2a00*/  HMMA.16816.F32 R24, R136.reuse, R172, R24 ;  /* 0x000000ac8818723c */ /* 0x050fe80000001818 */
[----:B-1----:R-:W-:Y:S04]  /*2a10*/  FSEL R206, R15, -INF , P6 ;  /* 0xff8000000fce7808 */ /* 0x002fe80003000000 */
[-C--:B------:R-:W-:Y:S01]  /*2a20*/  HMMA.16816.F32 R28, R136, R174.reuse, R28 ;  /* 0x000000ae881c723c */ /* 0x080fe2000000181c */
[----:B------:R-:W1:Y:S01]  /*2a30*/  LDSM.16.M88.4 R136, [R3+0xf080] ;  /* 0x00f080000388783b */ /* 0x000e620000000200 */
[----:B------:R-:W4:Y:S02]  /*2a40*/  MUFU.EX2 R205, R205 ;  /* 0x000000cd00cd7308 */ /* 0x000f240000000800 */
[----:B------:R-:W-:Y:S04]  /*2a50*/  FFMA.FTZ R204, R206, c[0x0][0x29c], -R204 ;  /* 0x0000a700cecc7a23 */ /* 0x000fe800000108cc */
[----:B------:R-:W-:Y:S01]  /*2a60*/  HMMA.16816.F32 R32, R148, R174, R32 ;  /* 0x000000ae9420723c */ /* 0x000fe20000001820 */
[----:B------:R-:W1:Y:S03]  /*2a70*/  LDSM.16.M88.4 R148, [R2+0xe080] ;  /* 0x00e080000294783b */ /* 0x000e660000000200 */
[----:B------:R-:W-:Y:S04]  /*2a80*/  MUFU.EX2 R252, R252 ;  /* 0x000000fc00fc7308 */ /* 0x000fe80000000800 */
[-C--:B-----5:R-:W-:Y:S08]  /*2a90*/  HMMA.16816.F32 R20, R132, R176.reuse, R20 ;  /* 0x000000b08414723c */ /* 0x0a0ff00000001814 */
[C---:B--2---:R-:W-:Y:S08]  /*2aa0*/  HMMA.16816.F32 R24, R144.reuse, R176, R24 ;  /* 0x000000b09018723c */ /* 0x044ff00000001818 */
[-C--:B------:R-:W-:Y:S01]  /*2ab0*/  HMMA.16816.F32 R28, R144, R178.reuse, R28 ;  /* 0x000000b2901c723c */ /* 0x080fe2000000181c */
[----:B------:R-:W2:Y:S07]  /*2ac0*/  LDSM.16.M88.4 R144, [R2+0xf080] ;  /* 0x00f080000290783b */ /* 0x000eae0000000200 */
[----:B------:R-:W-:Y:S01]  /*2ad0*/  HMMA.16816.F32 R32, R132, R178, R32 ;  /* 0x000000b28420723c */ /* 0x000fe20000001820 */
[----:B------:R-:W5:Y:S07]  /*2ae0*/  LDSM.16.M88.4 R132, [R230+0x10080] ;  /* 0x01008000e684783b */ /* 0x000f6e0000000200 */
        /* <DEDUP_REMOVED lines=10> */
[----:B------:R-:W-:Y:S08]  /*2b90*/  HMMA.16816.F32 R32, R148, R186, R32 ;  /* 0x000000ba9420723c */ /* 0x000ff00000001820 */
[-C--:B-----5:R-:W-:Y:S08]  /*2ba0*/  HMMA.16816.F32 R20, R132, R188.reuse, R20 ;  /* 0x000000bc8414723c */ /* 0x0a0ff00000001814 */
[C---:B-1----:R-:W-:Y:S08]  /*2bb0*/  HMMA.16816.F32 R24, R136.reuse, R188, R24 ;  /* 0x000000bc8818723c */ /* 0x042ff00000001818 */
[-C--:B------:R-:W-:Y:S01]  /*2bc0*/  HMMA.16816.F32 R28, R136, R190.reuse, R28 ;  /* 0x000000be881c723c */ /* 0x080fe2000000181c */
[----:B------:R-:W1:Y:S07]  /*2bd0*/  LDSM.16.M88.4 R136, [R3+0x10080] ;  /* 0x010080000388783b */ /* 0x000e6e0000000200 */
[----:B------:R-:W-:Y:S01]  /*2be0*/  HMMA.16816.F32 R32, R132, R190, R32 ;  /* 0x000000be8420723c */ /* 0x000fe20000001820 */
[----:B------:R-:W5:Y:S07]  /*2bf0*/  LDSM.16.M88.4 R132, [R3+0x11080] ;  /* 0x011080000384783b */ /* 0x000f6e0000000200 */
[-C--:B------:R-:W-:Y:S08]  /*2c00*/  HMMA.16816.F32 R20, R140, R192.reuse, R20 ;  /* 0x000000c08c14723c */ /* 0x080ff00000001814 */
[C---:B--2---:R-:W-:Y:S08]  /*2c10*/  HMMA.16816.F32 R24, R144.reuse, R192, R24 ;  /* 0x000000c09018723c */ /* 0x044ff00000001818 */
[-C--:B------:R-:W-:Y:S01]  /*2c20*/  HMMA.16816.F32 R28, R144, R194.reuse, R28 ;  /* 0x000000c2901c723c */ /* 0x080fe2000000181c */
[----:B------:R-:W2:Y:S07]  /*2c30*/  LDSM.16.M88.4 R144, [R2+0x10080] ;  /* 0x010080000290783b */ /* 0x000eae0000000200 */
[----:B------:R-:W-:Y:S01]  /*2c40*/  HMMA.16816.F32 R32, R140, R194, R32 ;  /* 0x000000c28c20723c */ /* 0x000fe20000001820 */
[----:B------:R-:W3:Y:S07]  /*2c50*/  LDSM.16.M88.4 R140, [R2+0x11080] ;  /* 0x01108000028c783b */ /* 0x000eee0000000200 */
[-C--:B-1----:R-:W-:Y:S08]  /*2c60*/  HMMA.16816.F32 R20, R136, R196.reuse, R20 ;  /* 0x000000c48814723c */ /* 0x082ff00000001814 */
[C---:B-----5:R-:W-:Y:S08]  /*2c70*/  HMMA.16816.F32 R24, R132.reuse, R196, R24 ;  /* 0x000000c48418723c */ /* 0x060ff00000001818 */
[-C--:B------:R-:W-:Y:S08]  /*2c80*/  HMMA.16816.F32 R28, R132, R198.reuse, R28 ;  /* 0x000000c6841c723c */ /* 0x080ff0000000181c */
[----:B------:R-:W-:Y:S08]  /*2c90*/  HMMA.16816.F32 R32, R136, R198, R32 ;  /* 0x000000c68820723c */ /* 0x000ff00000001820 */
[-C--:B--2---:R-:W-:Y:S08]  /*2ca0*/  HMMA.16816.F32 R20, R144, R200.reuse, R20 ;  /* 0x000000c89014723c */ /* 0x084ff00000001814 */
[C---:B---3--:R-:W-:Y:S08]  /*2cb0*/  HMMA.16816.F32 R24, R140.reuse, R200, R24 ;  /* 0x000000c88c18723c */ /* 0x048ff00000001818 */
[-C--:B------:R-:W-:Y:S08]  /*2cc0*/  HMMA.16816.F32 R28, R140, R202.reuse, R28 ;  /* 0x000000ca8c1c723c */ /* 0x080ff0000000181c */
[----:B------:R-:W-:Y:S04]  /*2cd0*/  HMMA.16816.F32 R32, R144, R202, R32 ;  /* 0x000000ca9020723c */ /* 0x000fe80000001820 */
[--C-:B------:R-:W-:Y:S02]  /*2ce0*/  FADD.FTZ R20, R20, -R217.reuse ;  /* 0x800000d914147221 */ /* 0x100fe40000010000 */
[--C-:B------:R-:W-:Y:S02]  /*2cf0*/  FADD.FTZ R21, R21, -R217.reuse ;  /* 0x800000d915157221 */ /* 0x100fe40000010000 */
[----:B------:R-:W-:Y:S01]  /*2d00*/  FMUL.FTZ R20, R208, R20 ;  /* 0x00000014d0147220 */ /* 0x000fe20000410000 */
[C---:B------:R-:W-:Y:S03]  /*2d10*/  F2FP.PACK_AB R208, R209.reuse, R208 ;  /* 0x000000d0d1d0723e */ /* 0x040fe600000000ff */
[----:B------:R-:W-:Y:S11]  /*2d20*/  FMUL.FTZ R21, R209, R21 ;  /* 0x00000015d1157220 */ /* 0x000ff60000410000 */
[----:B------:R-:W-:Y:S01]  /*2d30*/  @!UPT UIADD3 URZ, URZ, URZ, URZ ;  /* 0x0000003f3f3ff290 */ /* 0x000fe2000fffe03f */
[--C-:B------:R-:W-:Y:S02]  /*2d40*/  FADD.FTZ R209, R32, -R217.reuse ;  /* 0x800000d920d17221 */ /* 0x100fe40000010000 */
[----:B------:R-:W-:Y:S01]  /*2d50*/  FADD.FTZ R206, R33, -R217 ;  /* 0x800000d921ce7221 */ /* 0x000fe20000010000 */
[----:B------:R-:W1:Y:S01]  /*2d60*/  LDS R32, [R239.X4+0x12220] ;  /* 0x01222000ef207984 */ /* 0x000e620000004800 */
[----:B------:R-:W-:Y:S01]  /*2d70*/  FMUL.FTZ R209, R218, R209 ;  /* 0x000000d1dad17220 */ /* 0x000fe20000410000 */
[C---:B------:R-:W-:Y:S01]  /*2d80*/  F2FP.PACK_AB R218, R207.reuse, R218 ;  /* 0x000000dacfda723e */ /* 0x040fe200000000ff */
[----:B------:R-:W-:Y:S01]  /*2d90*/  FMUL.FTZ R206, R207, R206 ;  /* 0x000000cecfce7220 */ /* 0x000fe20000410000 */
[----:B------:R-:W-:Y:S01]  /*2da0*/  F2FP.PACK_AB R33, R21, R20 ;  /* 0x000000141521723e */ /* 0x000fe200000000ff */
[----:B------:R-:W2:Y:S01]  /*2db0*/  MUFU.EX2 R207, R204 ;  /* 0x000000cc00cf7308 */ /* 0x000ea20000000800 */
[--C-:B------:R-:W-:Y:S01]  /*2dc0*/  FADD.FTZ R21, R22, -R219.reuse ;  /* 0x800000db16157221 */ /* 0x100fe20000010000 */
[----:B------:R3:W-:Y:S01]  /*2dd0*/  STS [R240], R208 ;  /* 0x000000d0f0007388 */ /* 0x0007e20000000800 */
[--C-:B------:R-:W-:Y:S01]  /*2de0*/  FADD.FTZ R22, R35, -R219.reuse ;  /* 0x800000db23167221 */ /* 0x100fe20000010000 */
[----:B------:R-:W-:Y:S01]  /*2df0*/  F2FP.PACK_AB R35, R211, R210 ;  /* 0x000000d2d323723e */ /* 0x000fe200000000ff */
[--C-:B------:R-:W-:Y:S01]  /*2e00*/  FADD.FTZ R20, R23, -R219.reuse ;  /* 0x800000db17147221 */ /* 0x100fe20000010000 */
[----:B------:R-:W-:Y:S01]  /*2e10*/  F2FP.PACK_AB R206, R206, R209 ;  /* 0x000000d1cece723e */ /* 0x000fe200000000ff */
[----:B------:R-:W-:Y:S02]  /*2e20*/  FADD.FTZ R23, R34, -R219 ;  /* 0x800000db22177221 */ /* 0x000fe40000010000 */
[----:B------:R-:W-:Y:S01]  /*2e30*/  STS [R240+0x400], R35 ;  /* 0x00040023f0007388 */ /* 0x000fe20000000800 */
[----:B------:R-:W-:Y:S02]  /*2e40*/  FMUL.FTZ R21, R210, R21 ;  /* 0x00000015d2157220 */ /* 0x000fe40000410000 */
[----:B------:R-:W-:Y:S02]  /*2e50*/  FMUL.FTZ R20, R211, R20 ;  /* 0x00000014d3147220 */ /* 0x000fe40000410000 */
[----:B------:R-:W-:Y:S01]  /*2e60*/  FMUL.FTZ R23, R220, R23 ;  /* 0x00000017dc177220 */ /* 0x000fe20000410000 */
[----:B------:R-:W-:Y:S01]  /*2e70*/  F2FP.PACK_AB R220, R223, R220 ;  /* 0x000000dcdfdc723e */ /* 0x000fe200000000ff */
[--C-:B------:R-:W-:Y:S01]  /*2e80*/  FADD.FTZ R211, R24, -R221.reuse ;  /* 0x800000dd18d37221 */ /* 0x100fe20000010000 */
[----:B------:R-:W-:Y:S01]  /*2e90*/  STS [R243], R218 ;  /* 0x000000daf3007388 */ /* 0x000fe20000000800 */
[--C-:B------:R-:W-:Y:S02]  /*2ea0*/  FADD.FTZ R24, R25, -R221.reuse ;  /* 0x800000dd19187221 */ /* 0x100fe40000010000 */
[--C-:B------:R-:W-:Y:S02]  /*2eb0*/  FADD.FTZ R25, R28, -R221.reuse ;  /* 0x800000dd1c197221 */ /* 0x100fe40000010000 */
[----:B------:R-:W-:Y:S01]  /*2ec0*/  FADD.FTZ R28, R29, -R221 ;  /* 0x800000dd1d1c7221 */ /* 0x000fe20000010000 */
[----:B------:R-:W-:Y:S01]  /*2ed0*/  STS [R243+0x400], R220 ;  /* 0x000400dcf3007388 */ /* 0x000fe20000000800 */
[----:B------:R-:W-:Y:S01]  /*2ee0*/  F2FP.PACK_AB R29, R213, R212 ;  /* 0x000000d4d51d723e */ /* 0x000fe200000000ff */
[----:B------:R-:W-:Y:S01]  /*2ef0*/  FMUL.FTZ R25, R216, R25 ;  /* 0x00000019d8197220 */ /* 0x000fe20000410000 */
[C---:B----4-:R-:W-:Y:S01]  /*2f00*/  F2FP.PACK_AB R216, R205.reuse, R216 ;  /* 0x000000d8cdd8723e */ /* 0x050fe200000000ff */
[----:B------:R-:W-:Y:S01]  /*2f10*/  FMUL.FTZ R28, R205, R28 ;  /* 0x0000001ccd1c7220 */ /* 0x000fe20000410000 */
[----:B------:R-:W-:Y:S01]  /*2f20*/  F2FP.PACK_AB R205, R20, R21 ;  /* 0x0000001514cd723e */ /* 0x000fe200000000ff */
[----:B------:R-:W-:Y:S01]  /*2f30*/  STS [R240+0x1000], R29 ;  /* 0x0010001df0007388 */ /* 0x000fe20000000800 */
[----:B------:R-:W-:Y:S01]  /*2f40*/  F2FP.PACK_AB R21, R215, R214 ;  /* 0x000000d6d715723e */ /* 0x000fe200000000ff */
[----:B------:R-:W-:Y:S01]  /*2f50*/  FMUL.FTZ R22, R223, R22 ;  /* 0x00000016df167220 */ /* 0x000fe20000410000 */
[----:B--2---:R-:W-:Y:S01]  /*2f60*/  F2FP.PACK_AB R20, R207, R252 ;  /* 0x000000fccf14723e */ /* 0x004fe200000000ff */
[----:B------:R-:W-:Y:S01]  /*2f70*/  FMUL.FTZ R211, R212, R211 ;  /* 0x000000d3d4d37220 */ /* 0x000fe20000410000 */
[----:B------:R-:W-:Y:S01]  /*2f80*/  F2FP.PACK_AB R210, R28, R25 ;  /* 0x000000191cd2723e */ /* 0x000fe200000000ff */
[----:B------:R-:W-:Y:S01]  /*2f90*/  STS [R240+0x1400], R21 ;  /* 0x00140015f0007388 */ /* 0x000fe20000000800 */
[----:B------:R-:W-:Y:S01]  /*2fa0*/  F2FP.PACK_AB R204, R22, R23 ;  /* 0x0000001716cc723e */ /* 0x000fe200000000ff */
[--C-:B-1----:R-:W-:Y:S02]  /*2fb0*/  FADD.FTZ R23, R26, -R32.reuse ;  /* 0x800000201a177221 */ /* 0x102fe40000010000 */
[--C-:B------:R-:W-:Y:S01]  /*2fc0*/  FADD.FTZ R22, R27, -R32.reuse ;  /* 0x800000201b167221 */ /* 0x100fe20000010000 */
[----:B------:R-:W-:Y:S01]  /*2fd0*/  STS [R243+0x1000], R216 ;  /* 0x001000d8f3007388 */ /* 0x000fe20000000800 */
[----:B------:R-:W-:Y:S02]  /*2fe0*/  FMUL.FTZ R24, R213, R24 ;  /* 0x00000018d5187220 */ /* 0x000fe40000410000 */
[----:B------:R-:W-:Y:S02]  /*2ff0*/  FMUL.FTZ R23, R214, R23 ;  /* 0x00000017d6177220 */ /* 0x000fe40000410000 */
[----:B------:R-:W-:Y:S01]  /*3000*/  STS [R243+0x1400], R20 ;  /* 0x00140014f3007388 */ /* 0x000fe20000000800 */
[----:B------:R-:W-:Y:S01]  /*3010*/  FMUL.FTZ R22, R215, R22 ;  /* 0x00000016d7167220 */ /* 0x000fe20000410000 */
[----:B------:R-:W-:Y:S01]  /*3020*/  F2FP.PACK_AB R211, R24, R211 ;  /* 0x000000d318d3723e */ /* 0x000fe200000000ff */
[--C-:B------:R-:W-:Y:S02]  /*3030*/  FADD.FTZ R25, R30, -R32.reuse ;  /* 0x800000201e197221 */ /* 0x100fe40000010000 */
[----:B------:R-:W-:Y:S01]  /*3040*/  BAR.SYNC.DEFER_BLOCKING 0x0 ;  /* 0x0000000000007b1d */ /* 0x000fe20000010000 */
[----:B------:R-:W-:Y:S02]  /*3050*/  FADD.FTZ R32, R31, -R32 ;  /* 0x800000201f207221 */ /* 0x000fe40000010000 */
[----:B------:R-:W-:Y:S02]  /*3060*/  FMUL.FTZ R25, R252, R25 ;  /* 0x00000019fc197220 */ /* 0x000fe40000410000 */
[----:B------:R-:W-:Y:S01]  /*3070*/  FMUL.FTZ R32, R207, R32 ;  /* 0x00000020cf207220 */ /* 0x000fe20000410000 */
[----:B------:R-:W-:Y:S04]  /*3080*/  F2FP.PACK_AB R207, R22, R23 ;  /* 0x0000001716cf723e */ /* 0x000fe800000000ff */
[----:B---3--:R-:W-:Y:S01]  /*3090*/  F2FP.PACK_AB R208, R32, R25 ;  /* 0x0000001920d0723e */ /* 0x008fe200000000ff */
        /* <DEDUP_REMOVED lines=64> */
[----:B------:R3:W5:Y:S02]  /*34a0*/  LDSM.16.MT88.4 R136, [R228+0x8080] ;  /* 0x00808000e488783b */ /* 0x0007640000004200 */
        /* <DEDUP_REMOVED lines=23> */
[C---:B---345:R-:W-:Y:S01]  /*3620*/  LOP3.LUT P2, RZ, R241.reuse, 0x1, RZ, 0xc0, !PT ;  /* 0x00000001f1ff7812 */ /* 0x078fe2000784c0ff */
[----:B------:R-:W-:Y:S01]  /*3630*/  USHF.R.S32.HI UR22, URZ, 0x1f, UR21 ;  /* 0x0000001f3f167899 */ /* 0x000fe20008011415 */
[----:B------:R-:W-:Y:S01]  /*3640*/  LOP3.LUT P3, RZ, R241, 0x4, RZ, 0xc0, !PT ;  /* 0x00000004f1ff7812 */ /* 0x000fe2000786c0ff */
[----:B------:R-:W-:Y:S01]  /*3650*/  ULDC.64 UR4, c[0x0][0x208] ;  /* 0x0000820000047ab9 */ /* 0x000fe20000000a00 */
[----:B------:R-:W-:Y:S01]  /*3660*/  IMAD.U32 R9, RZ, RZ, UR15 ;  /* 0x0000000fff097e24 */ /* 0x000fe2000f8e00ff */
[----:B------:R-:W-:Y:S01]  /*3670*/  UIMAD UR22, UR22, UR4, URZ ;  /* 0x00000004161672a4 */ /* 0x000fe2000f8e023f */
[----:B------:R-:W-:Y:S01]  /*3680*/  IMAD.U32 R7, RZ, RZ, UR15 ;  /* 0x0000000fff077e24 */ /* 0x000fe2000f8e00ff */
[----:B------:R-:W-:Y:S02]  /*3690*/  UIMAD.WIDE.U32 UR24, UR21, UR4, URZ ;  /* 0x00000004151872a5 */ /* 0x000fe4000f8e003f */
[----:B------:R-:W-:Y:S02]  /*36a0*/  UIMAD UR22, UR21, UR5, UR22 ;  /* 0x00000005151672a4 */ /* 0x000fe4000f8e0216 */
[----:B------:R-:W-:Y:S02]  /*36b0*/  USHF.L.U32 UR4, UR21, 0x6, URZ ;  /* 0x0000000615047899 */ /* 0x000fe4000800063f */
[----:B------:R-:W-:Y:S01]  /*36c0*/  UIADD3 UR22, UR25, UR22, URZ ;  /* 0x0000001619167290 */ /* 0x000fe2000fffe03f */
[----:B------:R-:W-:Y:S02]  /*36d0*/  IMAD.U32 R11, RZ, RZ, UR24 ;  /* 0x00000018ff0b7e24 */ /* 0x000fe4000f8e00ff */
[----:B------:R-:W-:Y:S03]  /*36e0*/  IMAD.U32 R4, RZ, RZ, UR24 ;  /* 0x00000018ff047e24 */ /* 0x000fe6000f8e00ff */
[----:B------:R-:W-:Y:S01]  /*36f0*/  LEA R10, P0, R11, R250, 0x7 ;  /* 0x000000fa0b0a7211 */ /* 0x000fe200078038ff */
[----:B------:R-:W-:Y:S05]  /*3700*/  IMAD.U32 R5, RZ, RZ, UR22 ;  /* 0x00000016ff057e24 */ /* 0x000fea000f8e00ff */
[----:B------:R-:W-:Y:S02]  /*3710*/  LEA.HI.X R11, R4, R251, R5, 0x7, P0 ;  /* 0x000000fb040b7211 */ /* 0x000fe400000f3c05 */
[--C-:B------:R-:W-:Y:S01]  /*3720*/  IADD3 R8, P1, P0, R9, 0x80, R10.reuse ;  /* 0x0000008009087810 */ /* 0x100fe2000783e00a */
[----:B------:R-:W1:Y:S03]  /*3730*/  S2R R5, SR_CTAID.Y ;  /* 0x0000000000057919 */ /* 0x000e660000002600 */
[--C-:B------:R-:W-:Y:S02]  /*3740*/  IADD3.X R9, RZ, UR19, R11.reuse, P1, P0 ;  /* 0x00000013ff097c10 */ /* 0x100fe40008fe040b */
[----:B------:R-:W-:Y:S04]  /*3750*/  IADD3 R6, P1, P0, R7, 0x100, R10 ;  /* 0x0000010007067810 */ /* 0x000fe8000783e00a */
[----:B------:R-:W-:Y:S02]  /*3760*/  IADD3.X R7, RZ, UR19, R11, P1, P0 ;  /* 0x00000013ff077c10 */ /* 0x000fe40008fe040b */
[----:B------:R-:W-:Y:S02]  /*3770*/  LOP3.LUT P1, RZ, R241, 0x2, RZ, 0xc0, !PT ;  /* 0x00000002f1ff7812 */ /* 0x000fe4000782c0ff */
[----:B-1----:R-:W-:Y:S01]  /*3780*/  SHF.R.S32.HI R4, RZ, 0x1f, R5 ;  /* 0x0000001fff047819 */ /* 0x002fe20000011405 */
[C---:B------:R-:W-:Y:S04]  /*3790*/  IMAD.WIDE.U32 R12, R5.reuse, c[0x0][0x288], R246 ;  /* 0x0000a200050c7a25 */ /* 0x040fe800078e00f6 */
[----:B------:R-:W-:Y:S04]  /*37a0*/  IMAD R4, R4, c[0x0][0x288], RZ ;  /* 0x0000a20004047a24 */ /* 0x000fe800078e02ff */
[----:B------:R-:W-:Y:S01]  /*37b0*/  IMAD R4, R5, c[0x0][0x28c], R4 ;  /* 0x0000a30005047a24 */ /* 0x000fe200078e0204 */
[----:B------:R-:W-:Y:S04]  /*37c0*/  IADD3 R5, P0, R12, UR10, RZ ;  /* 0x0000000a0c057c10 */ /* 0x000fe8000ff1e0ff */
[----:B------:R-:W-:Y:S02]  /*37d0*/  IADD3.X R4, R13, UR14, R4, P0, !PT ;  /* 0x0000000e0d047c10 */ /* 0x000fe400087fe404 */
[C---:B------:R-:W-:Y:S04]  /*37e0*/  LEA R12, P0, R5.reuse, c[0x0][0x280], 0x2 ;  /* 0x0000a000050c7a11 */ /* 0x040fe800078010ff */
[----:B------:R-:W-:Y:S01]  /*37f0*/  LEA.HI.X R13, R5, c[0x0][0x284], R4, 0x2, P0 ;  /* 0x0000a100050d7a11 */ /* 0x000fe200000f1404 */
[----:B------:R-:W-:Y:S02]  /*3800*/  IMAD.U32 R5, RZ, RZ, UR4 ;  /* 0x00000004ff057e24 */ /* 0x000fe4000f8e00ff */
[----:B------:R-:W-:Y:S03]  /*3810*/  IMAD.U32 R4, RZ, RZ, UR4 ;  /* 0x00000004ff047e24 */ /* 0x000fe6000f8e00ff */
[----:B------:R-:W-:Y:S02]  /*3820*/  LEA R12, P0, R5, R12, 0x2 ;  /* 0x0000000c050c7211 */ /* 0x000fe400078010ff */
[----:B------:R-:W-:Y:S02]  /*3830*/  IADD3 R5, -R244, c[0x0][0x168], -R5 ;  /* 0x00005a00f4057a10 */ /* 0x000fe40007ffe905 */
[----:B------:R-:W-:Y:S01]  /*3840*/  LEA.HI.X.SX32 R13, R4, R13, 0x2, P0 ;  /* 0x0000000d040d7211 */ /* 0x000fe200000f16ff */
[----:B------:R-:W-:Y:S01]  /*3850*/  @!P5 IMAD.SHL.U32 R4, R234, 0x10, RZ ;  /* 0x00000010ea04d824 */ /* 0x000fe200078e00ff */
[C---:B------:R-:W-:Y:S11]  /*3860*/  ISETP.LT.OR P0, PT, R5.reuse, 0x1, !P2 ;  /* 0x000000010500780c */ /* 0x040ff60005701670 */
        /* <DEDUP_REMOVED lines=10> */
[----:B------:R1:W-:Y:S01]  /*3910*/  LDGSTS.E.BYPASS.LTC128B.128 [R232+0x10080], [R10.64+0x100], !P0 ;  /* 0x100801000ae87fae */ /* 0x0003e2000c101d50 */
[----:B------:R-:W-:Y:S04]  /*3920*/  IADD3 R14, P0, R10, UR15, RZ ;  /* 0x0000000f0a0e7c10 */ /* 0x000fe8000ff1e0ff */
[----:B------:R-:W-:Y:S02]  /*3930*/  IADD3.X R15, R11, UR19, RZ, P0, !PT ;  /* 0x000000130b0f7c10 */ /* 0x000fe400087fe4ff */
[C---:B------:R-:W-:Y:S11]  /*3940*/  ISETP.LT.OR P0, PT, R5.reuse, 0x21, !P2 ;  /* 0x000000210500780c */ /* 0x040ff60005701670 */
[----:B------:R-:W-:Y:S02]  /*3950*/  @!UPT UIADD3 URZ, URZ, URZ, URZ ;  /* 0x0000003f3f3ff290 */ /* 0x000fe4000fffe03f */
[----:B------:R1:W-:Y:S01]  /*3960*/  LDGSTS.E.BYPASS.LTC128B.128 [R232+0xd080], [R14.64], !P0 ;  /* 0x0d0800000ee87fae */ /* 0x0003e2000c101d50 */
[C---:B------:R-:W-:Y:S11]  /*3970*/  ISETP.LT.OR P0, PT, R5.reuse, 0x21, !P1 ;  /* 0x000000210500780c */ /* 0x040ff60004f01670 */
[----:B------:R-:W-:Y:S02]  /*3980*/  @!UPT UIADD3 URZ, URZ, URZ, URZ ;  /* 0x0000003f3f3ff290 */ /* 0x000fe4000fffe03f */
[----:B------:R1:W-:Y:S01]  /*3990*/  LDGSTS.E.BYPASS.LTC128B.128 [R232+0xf080], [R8.64], !P0 ;  /* 0x0f08000008e87fae */ /* 0x0003e2000c101d50 */
[----:B------:R-:W-:Y:S11]  /*39a0*/  ISETP.LT.OR P0, PT, R5, 0x21, !P3 ;  /* 0x000000210500780c */ /* 0x000ff60005f01670 */
[----:B------:R-:W-:Y:S02]  /*39b0*/  @!UPT UIADD3 URZ, URZ, URZ, URZ ;  /* 0x0000003f3f3ff290 */ /* 0x000fe4000fffe03f */
[----:B------:R1:W-:Y:S04]  /*39c0*/  LDGSTS.E.BYPASS.LTC128B.128 [R232+0x11080], [R6.64], !P0 ;  /* 0x1108000006e87fae */ /* 0x0003e8000c101d50 */
[----:B------:R1:W-:Y:S02]  /*39d0*/  @!P5 LDGSTS.E.BYPASS.LTC128B.128 [R4+0x12180], [R12.64] ;  /* 0x121800000c04dfae */ /* 0x0003e4000b901d50 */
.L_x_25:
[-C--:B---345:R-:W-:Y:S01]  /*39e0*/  HMMA.16816.F32 R84, R20, R28.reuse, R84 ;  /* 0x0000001c1454723c */ /* 0x0b8fe20000001854 */
[----:B-1----:R-:W-:Y:S07]  /*39f0*/  LDSM.16.MT88.4 R4, [R229+0x15280] ;  /* 0x01528000e504783b */ /* 0x002fee0000004200 */
[C---:B------:R-:W-:Y:S01]  /*3a00*/  HMMA.16816.F32 R88, R132.reuse, R28, R88 ;  /* 0x0000001c8458723c */ /* 0x040fe20000001858 */
[----:B------:R-:W1:Y:S07]  /*3a10*/  LDSM.16.MT88.4 R8, [R228+0x7080] ;  /* 0x00708000e408783b */ /* 0x000e6e0000004200 */
[-C--:B------:R-:W-:Y:S01]  /*3a20*/  HMMA.16816.F32 R92, R132, R30.reuse, R92 ;  /* 0x0000001e845c723c */ /* 0x080fe2000000185c */
[----:B------:R-:W2:Y:S07]  /*3a30*/  LDSM.16.MT88.4 R12, [R0+0x15280] ;  /* 0x01528000000c783b */ /* 0x000eae0000004200 */
[C---:B------:R-:W-:Y:S01]  /*3a40*/  HMMA.16816.F32 R96, R20.reuse, R30, R96 ;  /* 0x0000001e1460723c */ /* 0x040fe20000001860 */
[----:B------:R-:W3:Y:S07]  /*3a50*/  LDSM.16.MT88.4 R16, [R228+0x9080] ;  /* 0x00908000e410783b */ /* 0x000eee0000004200 */
[-C--:B------:R-:W-:Y:S01]  /*3a60*/  HMMA.16816.F32 R100, R20, R136.reuse, R100 ;  /* 0x000000881464723c */ /* 0x080fe20000001864 */
[----:B------:R-:W-:Y:S07]  /*3a70*/  LDSM.16.MT88.4 R24, [R229+0x15a80] ;  /* 0x015a8000e518783b */ /* 0x000fee0000004200 */
[C---:B------:R-:W-:Y:S01]  /*3a80*/  HMMA.16816.F32 R104, R132.reuse, R136, R104 ;  /* 0x000000888468723c */ /* 0x040fe20000001868 */
[----:B------:R-:W-:Y:S07]  /*3a90*/  LDSM.16.MT88.4 R28, [R228+0x7880] ;  /* 0x00788000e41c783b */ /* 0x000fee0000004200 */
[-C--:B------:R-:W-:Y:S01]  /*3aa0*/  HMMA.16816.F32 R108, R132, R138.reuse, R108 ;  /* 0x0000008a846c723c */ /* 0x080fe2000000186c */
[----:B------:R-:W-:Y:S07]  /*3ab0*/  LDSM.16.MT88.4 R32, [R0+0x15a80] ;  /* 0x015a80000020783b */ /* 0x000fee0000004200 */
[C---:B------:R-:W-:Y:S01]  /*3ac0*/  HMMA.16816.F32 R112, R20.reuse, R138, R112 ;  /* 0x0000008a1470723c */ /* 0x040fe20000001870 */
[----:B------:R-:W0:Y:S07]  /*3ad0*/  LDGDEPBAR ;  /* 0x00000000000079af */ /* 0x000e2e0000000000 */
[-C--:B------:R-:W-:Y:S08]  /*3ae0*/  HMMA.16816.F32 R116, R20, R140.reuse, R116 ;  /* 0x0000008c1474723c */ /* 0x080ff00000001874 */
[C---:B------:R-:W-:Y:S08]  /*3af0*/  HMMA.16816.F32 R120, R132.reuse, R140, R120 ;  /* 0x0000008c8478723c */ /* 0x040ff00000001878 */
[-C--:B------:R-:W-:Y:S01]  /*3b00*/  HMMA.16816.F32 R124, R132, R142.reuse, R124 ;  /* 0x0000008e847c723c */ /* 0x080fe2000000187c */
[----:B------:R-:W-:Y:S07]  /*3b10*/  LDSM.16.MT88.4 R132, [R228+0xb880] ;  /* 0x00b88000e484783b */ /* 0x000fee0000004200 */
[----:B------:R-:W-:Y:S01]  /*3b20*/  HMMA.16816.F32 R128, R20, R142, R128 ;  /* 0x0000008e1480723c */ /* 0x000fe20000001880 */
[----:B------:R-:W4:Y:S07]  /*3b30*/  LDSM.16.MT88.4 R20, [R228+0xb080] ;  /* 0x00b08000e414783b */ /* 0x000f2e0000004200 */
        /* <DEDUP_REMOVED lines=11> */
[----:B------:R-:W-:Y:S08]  /*3bf0*/  HMMA.16816.F32 R128, R144, R222, R128 ;  /* 0x000000de9080723c */ /* 0x000ff00000001880 */
[-C--:B-1----:R-:W-:Y:S08]  /*3c00*/  HMMA.16816.F32 R84, R4, R8.reuse, R84 ;  /* 0x000000080454723c */ /* 0x082ff00000001854 */
[C---:B--2---:R-:W-:Y:S08]  /*3c10*/  HMMA.16816.F32 R88, R12.reuse, R8, R88 ;  /* 0x000000080c58723c */ /* 0x044ff00000001858 */
[-C--:B------:R-:W-:Y:S08]  /*3c20*/  HMMA.16816.F32 R92, R12, R10.reuse, R92 ;  /* 0x0000000a0c5c723c */ /* 0x080ff0000000185c */
[C---:B------:R-:W-:Y:S01]  /*3c30*/  HMMA.16816.F32 R96, R4.reuse, R10, R96 ;  /* 0x0000000a0460723c */ /* 0x040fe20000001860 */
[----:B------:R-:W1:Y:S07]  /*3c40*/  LDSM.16.MT88.4 R8, [R228+0x9880] ;  /* 0x00988000e408783b */ /* 0x000e6e0000004200 */
[-C--:B---3--:R-:W-:Y:S01]  /*3c50*/  HMMA.16816.F32 R100, R4, R16.reuse, R100 ;  /* 0x000000100464723c */ /* 0x088fe20000001864 */
[----:B------:R-:W-:Y:S07]  /*3c60*/  BAR.SYNC.DEFER_BLOCKING 0x0 ;  /* 0x0000000000007b1d */ /* 0x000fee0000010000 */
[C---:B------:R-:W-:Y:S08]  /*3c70*/  HMMA.16816.F32 R104, R12.reuse, R16, R104 ;  /* 0x000000100c68723c */ /* 0x040ff00000001868 */
[-C--:B------:R-:W-:Y:S08]  /*3c80*/  HMMA.16816.F32 R108, R12, R18.reuse, R108 ;  /* 0x000000120c6c723c */ /* 0x080ff0000000186c */
[C---:B------:R-:W-:Y:S01]  /*3c90*/  HMMA.16816.F32 R112, R4.reuse, R18, R112 ;  /* 0x000000120470723c */ /* 0x040fe20000001870 */
[----:B------:R2:W3:Y:S07]  /*3ca0*/  LDSM.16.M88.4 R148, [R230+0x14280] ;  /* 0x01428000e694783b */ /* 0x0004ee0000000200 */
[-C--:B----4-:R-:W-:Y:S01]  /*3cb0*/  HMMA.16816.F32 R116, R4, R20.reuse, R116 ;  /* 0x000000140474723c */ /* 0x090fe20000001874 */
[----:B------:R2:W4:Y:S07]  /*3cc0*/  LDSM.16.M88.4 R140, [R230+0x15280] ;  /* 0x01528000e68c783b */ /* 0x00052e0000000200 */
[C---:B------:R-:W-:Y:S01]  /*3cd0*/  HMMA.16816.F32 R120, R12.reuse, R20, R120 ;  /* 0x000000140c78723c */ /* 0x040fe20000001878 */
[----:B------:R2:W5:Y:S07]  /*3ce0*/  LDSM.16.MT88.4 R152, [R228+0x80] ;  /* 0x00008000e498783b */ /* 0x00056e0000004200 */
[-C--:B------:R-:W-:Y:S01]  /*3cf0*/  HMMA.16816.F32 R124, R12, R22.reuse, R124 ;  /* 0x000000160c7c723c */ /* 0x080fe2000000187c */
[----:B------:R2:W1:Y:S07]  /*3d00*/  LDSM.16.MT88.4 R136, [R228+0x2080] ;  /* 0x00208000e488783b */ /* 0x00046e0000004200 */
[----:B------:R-:W-:Y:S01]  /*3d10*/  HMMA.16816.F32 R128, R4, R22, R128 ;  /* 0x000000160480723c */ /* 0x000fe20000001880 */
[----:B------:R2:W2:Y:S07]  /*3d20*/  LDSM.16.MT88.4 R144, [R228+0x4080] ;  /* 0x00408000e490783b */ /* 0x0004ae0000004200 */
[-C--:B------:R-:W-:Y:S01]  /*3d30*/  HMMA.16816.F32 R84, R24, R28.reuse, R84 ;  /* 0x0000001c1854723c */ /* 0x080fe20000001854 */
        /* <DEDUP_REMOVED lines=17> */
[----:B-12345:R-:W-:Y:S01]  /*3e50*/  LOP3.LUT P2, RZ, R242, 0x1, RZ, 0xc0, !PT ;  /* 0x00000001f2ff7812 */ /* 0x03efe2000784c0ff */
        /* <DEDUP_REMOVED lines=44> */
[----:B------:R-:W-:Y:S11]  /*4120*/  ISETP.LT.OR P0, PT, R5, 0x1, P3 ;  /* 0x000000010500780c */ /* 0x000ff60001f01670 */
        /* <DEDUP_REMOVED lines=10> */
[----:B------:R-:W-:Y:S11]  /*41d0*/  ISETP.LT.OR P0, PT, R5, 0x21, P3 ;  /* 0x000000210500780c */ /* 0x000ff60001f01670 */
[----:B------:R-:W-:Y:S02]  /*41e0*/  @!UPT UIADD3 URZ, URZ, URZ, URZ ;  /* 0x0000003f3f3ff290 */ /* 0x000fe4000fffe03f */
[----:B------:R1:W-:Y:S04]  /*41f0*/  LDGSTS.E.BYPASS.LTC128B.128 [R232+0xb080], [R6.64], !P0 ;  /* 0x0b08000006e87fae */ /* 0x0003e8000c101d50 */
[----:B------:R1:W-:Y:S02]  /*4200*/  @!P5 LDGSTS.E.BYPASS.LTC128B.128 [R4+0x12080], [R12.64] ;  /* 0x120800000c04dfae */ /* 0x0003e4000b901d50 */
.L_x_26:
[-C--:B-12345:R-:W-:Y:S01]  /*4210*/  HMMA.16816.F32 R4, R148, R152.reuse, RZ ;  /* 0x000000989404723c */ /* 0x0befe200000018ff */
[----:B------:R-:W0:Y:S01]  /*4220*/  LDGDEPBAR ;  /* 0x00000000000079af */ /* 0x000e220000000000 */
[----:B------:R-:W-:Y:S02]  /*4230*/  UIMAD UR18, UR18, 0x3000, URZ ;  /* 0x00003000121278a4 */ /* 0x000fe4000f8e023f */
[----:B------:R-:W-:Y:S04]  /*4240*/  UISETP.GE.AND UP0, UPT, UR21, UR20, UPT ;  /* 0x000000141500728c */ /* 0x000fe8000bf06270 */
[C---:B------:R-:W-:Y:S08]  /*4250*/  HMMA.16816.F32 R8, R140.reuse, R152, RZ ;  /* 0x000000988c08723c */ /* 0x040ff000000018ff */
[-C--:B------:R-:W-:Y:S08]  /*4260*/  HMMA.16816.F32 R12, R140, R154.reuse, RZ ;  /* 0x0000009a8c0c723c */ /* 0x080ff000000018ff */
[C---:B------:R-:W-:Y:S01]  /*4270*/  HMMA.16816.F32 R16, R148.reuse, R154, RZ ;  /* 0x0000009a9410723c */ /* 0x040fe200000018ff */
[----:B------:R-:W-:Y:S07]  /*4280*/  LDSM.16.MT88.4 R152, [R228+0x1080] ;  /* 0x00108000e498783b */ /* 0x000fee0000004200 */
        /* <DEDUP_REMOVED lines=8> */
[----:B------:R-:W1:Y:S07]  /*4310*/  LDSM.16.M88.4 R148, [R3+0x14280] ;  /* 0x014280000394783b */ /* 0x000e6e0000000200 */
[-C--:B------:R-:W-:Y:S08]  /*4320*/  HMMA.16816.F32 R4, R204, R208.reuse, R4 ;  /* 0x000000d0cc04723c */ /* 0x080ff00000001804 */
[C---:B------:R-:W-:Y:S08]  /*4330*/  HMMA.16816.F32 R8, R212.reuse, R208, R8 ;  /* 0x000000d0d408723c */ /* 0x040ff00000001808 */
[-C--:B------:R-:W-:Y:S08]  /*4340*/  HMMA.16816.F32 R12, R212, R210.reuse, R12 ;  /* 0x000000d2d40c723c */ /* 0x080ff0000000180c */
[C---:B------:R-:W-:Y:S01]  /*4350*/  HMMA.16816.F32 R16, R204.reuse, R210, R16 ;  /* 0x000000d2cc10723c */ /* 0x040fe20000001810 */
[----:B------:R-:W2:Y:S07]  /*4360*/  LDSM.16.M88.4 R208, [R3+0x15280] ;  /* 0x0152800003d0783b */ /* 0x000eae0000000200 */
[-C--:B------:R-:W-:Y:S08]  /*4370*/  HMMA.16816.F32 R20, R204, R216.reuse, R20 ;  /* 0x000000d8cc14723c */ /* 0x080ff00000001814 */
[C---:B------:R-:W-:Y:S08]  /*4380*/  HMMA.16816.F32 R24, R212.reuse, R216, R24 ;  /* 0x000000d8d418723c */ /* 0x040ff00000001818 */
[-C--:B------:R-:W-:Y:S08]  /*4390*/  HMMA.16816.F32 R28, R212, R218.reuse, R28 ;  /* 0x000000dad41c723c */ /* 0x080ff0000000181c */
[C---:B------:R-:W-:Y:S01]  /*43a0*/  HMMA.16816.F32 R32, R204.reuse, R218, R32 ;  /* 0x000000dacc20723c */ /* 0x040fe20000001820 */
[----:B------:R-:W3:Y:S07]  /*43b0*/  LDSM.16.MT88.4 R216, [R228+0x3080] ;  /* 0x00308000e4d8783b */ /* 0x000eee0000004200 */
[-C--:B------:R-:W-:Y:S08]  /*43c0*/  HMMA.16816.F32 R132, R204, R220.reuse, R132 ;  /* 0x000000dccc84723c */ /* 0x080ff00000001884 */
[C---:B------:R-:W-:Y:S08]  /*43d0*/  HMMA.16816.F32 R136, R212.reuse, R220, R136 ;  /* 0x000000dcd488723c */ /* 0x040ff00000001888 */
[-C--:B------:R-:W-:Y:S01]  /*43e0*/  HMMA.16816.F32 R140, R212, R222.reuse, R140 ;  /* 0x000000ded48c723c */ /* 0x080fe2000000188c */
[----:B------:R-:W4:Y:S07]  /*43f0*/  LDSM.16.MT88.4 R212, [R228+0x5080] ;  /* 0x00508000e4d4783b */ /* 0x000f2e0000004200 */
[----:B------:R-:W-:Y:S01]  /*4400*/  HMMA.16816.F32 R144, R204, R222, R144 ;  /* 0x000000decc90723c */ /* 0x000fe20000001890 */
[----:B------:R-:W-:Y:S04]  /*4410*/  LDSM.16.MT88.4 R204, [R228+0x1880] ;  /* 0x00188000e4cc783b */ /* 0x000fe80000004200 */
[----:B------:R-:W-:Y:S03]  /*4420*/  LDSM.16.M88.4 R220, [R2+0x15280] ;  /* 0x0152800002dc783b */ /* 0x000fe60000000200 */
[-C--:B-1----:R-:W-:Y:S08]  /*4430*/  HMMA.16816.F32 R4, R148, R152.reuse, R4 ;  /* 0x000000989404723c */ /* 0x082ff00000001804 */
[C---:B--2---:R-:W-:Y:S08]  /*4440*/  HMMA.16816.F32 R8, R208.reuse, R152, R8 ;  /* 0x00000098d008723c */ /* 0x044ff00000001808 */
[-C--:B------:R-:W-:Y:S08]  /*4450*/  HMMA.16816.F32 R12, R208, R154.reuse, R12 ;  /* 0x0000009ad00c723c */ /* 0x080ff0000000180c */
[C---:B------:R-:W-:Y:S01]  /*4460*/  HMMA.16816.F32 R16, R148.reuse, R154, R16 ;  /* 0x0000009a9410723c */ /* 0x040fe20000001810 */
[----:B------:R-:W1:Y:S07]  /*4470*/  LDSM.16.M88.4 R152, [R2+0x14280] ;  /* 0x014280000298783b */ /* 0x000e6e0000000200 */
[-C--:B---3--:R-:W-:Y:S08]  /*4480*/  HMMA.16816.F32 R20, R148, R216.reuse, R20 ;  /* 0x000000d89414723c */ /* 0x088ff00000001814 */
[C---:B------:R-:W-:Y:S08]  /*4490*/  HMMA.16816.F32 R24, R208.reuse, R216, R24 ;  /* 0x000000d8d018723c */ /* 0x040ff00000001818 */
[-C--:B------:R-:W-:Y:S08]  /*44a0*/  HMMA.16816.F32 R28, R208, R218.reuse, R28 ;  /* 0x000000dad01c723c */ /* 0x080ff0000000181c */
[C---:B------:R-:W-:Y:S01]  /*44b0*/  HMMA.16816.F32 R32, R148.reuse, R218, R32 ;  /* 0x000000da9420723c */ /* 0x040fe20000001820 */
[----:B------:R-:W2:Y:S07]  /*44c0*/  LDSM.16.MT88.4 R216, [R228+0x3880] ;  /* 0x00388000e4d8783b */ /* 0x000eae0000004200 */
[-C--:B----4-:R-:W-:Y:S08]  /*44d0*/  HMMA.16816.F32 R132, R148, R212.reuse, R132 ;  /* 0x000000d49484723c */ /* 0x090ff00000001884 */
[C---:B------:R-:W-:Y:S08]  /*44e0*/  HMMA.16816.F32 R136, R208.reuse, R212, R136 ;  /* 0x000000d4d088723c */ /* 0x040ff00000001888 */
[-C--:B------:R-:W-:Y:S01]  /*44f0*/  HMMA.16816.F32 R140, R208, R214.reuse, R140 ;  /* 0x000000d6d08c723c */ /* 0x080fe2000000188c */
[----:B------:R-:W3:Y:S07]  /*4500*/  LDSM.16.MT88.4 R208, [R228+0x5880] ;  /* 0x00588000e4d0783b */ /* 0x000eee0000004200 */
[----:B------:R-:W-:Y:S08]  /*4510*/  HMMA.16816.F32 R144, R148, R214, R144 ;  /* 0x000000d69490723c */ /* 0x000ff00000001890 */
[-C--:B-1----:R-:W-:Y:S08]  /*4520*/  HMMA.16816.F32 R4, R152, R204.reuse, R4 ;  /* 0x000000cc9804723c */ /* 0x082ff00000001804 */
[C---:B------:R-:W-:Y:S07]  /*4530*/  HMMA.16816.F32 R8, R220.reuse, R204, R8 ;  /* 0x000000ccdc08723c */ /* 0x040fee0000001808 */
[----:B------:R-:W-:Y:S01]  /*4540*/  IMAD.U32 R205, RZ, RZ, UR18 ;  /* 0x00000012ffcd7e24 */ /* 0x000fe2000f8e00ff */
[-C--:B------:R-:W-:Y:S04]  /*4550*/  HMMA.16816.F32 R12, R220, R206.reuse, R12 ;  /* 0x000000cedc0c723c */ /* 0x080fe8000000180c */
[----:B------:R-:W-:Y:S01]  /*4560*/  IADD3 R204, P0, R248, UR18, RZ ;  /* 0x00000012f8cc7c10 */ /* 0x000fe2000ff1e0ff */
[----:B------:R-:W-:Y:S03]  /*4570*/  UMOV UR18, UR21 ;  /* 0x0000001500127c82 */ /* 0x000fe60008000000 */
[C---:B------:R-:W-:Y:S04]  /*4580*/  HMMA.16816.F32 R16, R152.reuse, R206, R16 ;  /* 0x000000ce9810723c */ /* 0x040fe80000001810 */
[----:B------:R-:W-:Y:S03]  /*4590*/  LEA.HI.X.SX32 R205, R205, R238, 0x1, P0 ;  /* 0x000000eecdcd7211 */ /* 0x000fe600000f0eff */
[C---:B------:R-:W-:Y:S01]  /*45a0*/  LEA R206, P0, R204.reuse, c[0x0][0x220], 0x2 ;  /* 0x00008800ccce7a11 */ /* 0x040fe200078010ff */
[-C--:B--2---:R-:W-:Y:S04]  /*45b0*/  HMMA.16816.F32 R20, R152, R216.reuse, R20 ;  /* 0x000000d89814723c */ /* 0x084fe80000001814 */
[----:B------:R-:W-:Y:S02]  /*45c0*/  LEA.HI.X R207, R204, c[0x0][0x224], R205, 0x2, P0 ;  /* 0x00008900cccf7a11 */ /* 0x000fe400000f14cd */
[----:B------:R-:W-:Y:S02]  /*45d0*/  PLOP3.LUT P0, PT, PT, PT, UP0, 0x80, 0x0 ;  /* 0x000000000000781c */ /* 0x000fe40003f0f008 */
[C---:B------:R-:W-:Y:S01]  /*45e0*/  HMMA.16816.F32 R24, R220.reuse, R216, R24 ;  /* 0x000000d8dc18723c */ /* 0x040fe20000001818 */
[----:B------:R1:W-:Y:S04]  /*45f0*/  RED.E.ADD.F32.FTZ.RN.STRONG.GPU [R206.64], R4 ;  /* 0x00000004ce00798e */ /* 0x0003e8000c10e790 */
[----:B------:R1:W-:Y:S03]  /*4600*/  RED.E.ADD.F32.FTZ.RN.STRONG.GPU [R206.64+0x400], R5 ;  /* 0x00040005ce00798e */ /* 0x0003e6000c10e790 */
[-C--:B------:R-:W-:Y:S01]  /*4610*/  HMMA.16816.F32 R28, R220, R218.reuse, R28 ;  /* 0x000000dadc1c723c */ /* 0x080fe2000000181c */
[----:B------:R1:W-:Y:S04]  /*4620*/  RED.E.ADD.F32.FTZ.RN.STRONG.GPU [R206.64+0x800], R6 ;  /* 0x00080006ce00798e */ /* 0x0003e8000c10e790 */
[----:B------:R1:W-:Y:S03]  /*4630*/  RED.E.ADD.F32.FTZ.RN.STRONG.GPU [R206.64+0xc00], R7 ;  /* 0x000c0007ce00798e */ /* 0x0003e6000c10e790 */
[C---:B------:R-:W-:Y:S01]  /*4640*/  HMMA.16816.F32 R32, R152.reuse, R218, R32 ;  /* 0x000000da9820723c */ /* 0x040fe20000001820 */
[----:B------:R1:W-:Y:S04]  /*4650*/  RED.E.ADD.F32.FTZ.RN.STRONG.GPU [R206.64+0x1000], R8 ;  /* 0x00100008ce00798e */ /* 0x0003e8000c10e790 */
[----:B------:R1:W-:Y:S03]  /*4660*/  RED.E.ADD.F32.FTZ.RN.STRONG.GPU [R206.64+0x1400], R9 ;  /* 0x00140009ce00798e */ /* 0x0003e6000c10e790 */
[-C--:B---3--:R-:W-:Y:S01]  /*4670*/  HMMA.16816.F32 R132, R152, R208.reuse, R132 ;  /* 0x000000d09884723c */ /* 0x088fe20000001884 */
[----:B------:R1:W-:Y:S04]  /*4680*/  RED.E.ADD.F32.FTZ.RN.STRONG.GPU [R206.64+0x1800], R10 ;  /* 0x0018000ace00798e */ /* 0x0003e8000c10e790 */
[----:B------:R1:W-:Y:S03]  /*4690*/  RED.E.ADD.F32.FTZ.RN.STRONG.GPU [R206.64+0x1c00], R11 ;  /* 0x001c000bce00798e */ /* 0x0003e6000c10e790 */
[C---:B------:R-:W-:Y:S01]  /*46a0*/  HMMA.16816.F32 R136, R220.reuse, R208, R136 ;  /* 0x000000d0dc88723c */ /* 0x040fe20000001888 */
[----:B------:R1:W-:Y:S04]  /*46b0*/  RED.E.ADD.F32.FTZ.RN.STRONG.GPU [R206.64+0x2000], R16 ;  /* 0x00200010ce00798e */ /* 0x0003e8000c10e790 */
[----:B------:R1:W-:Y:S03]  /*46c0*/  RED.E.ADD.F32.FTZ.RN.STRONG.GPU [R206.64+0x2400], R17 ;  /* 0x00240011ce00798e */ /* 0x0003e6000c10e790 */
[-C--:B------:R-:W-:Y:S01]  /*46d0*/  HMMA.16816.F32 R140, R220, R210.reuse, R140 ;  /* 0x000000d2dc8c723c */ /* 0x080fe2000000188c */
[----:B------:R1:W-:Y:S04]  /*46e0*/  RED.E.ADD.F32.FTZ.RN.STRONG.GPU [R206.64+0x2800], R18 ;  /* 0x00280012ce00798e */ /* 0x0003e8000c10e790 */
[----:B------:R1:W-:Y:S03]  /*46f0*/  RED.E.ADD.F32.FTZ.RN.STRONG.GPU [R206.64+0x2c00], R19 ;  /* 0x002c0013ce00798e */ /* 0x0003e6000c10e790 */
[----:B------:R-:W-:Y:S01]  /*4700*/  HMMA.16816.F32 R144, R152, R210, R144 ;  /* 0x000000d29890723c */ /* 0x000fe20000001890 */
        /* <DEDUP_REMOVED lines=37> */
.L_x_24:
[----:B--2345:R-:W2:Y:S01]  /*4960*/  S2R R0, SR_CTAID.Y ;  /* 0x0000000000007919 */ /* 0x03cea20000002600 */
[----:B------:R-:W3:Y:S01]  /*4970*/  S2UR UR4, SR_CTAID.X ;  /* 0x00000000000479c3 */ /* 0x000ee20000002500 */
[----:B------:R-:W-:Y:S01]  /*4980*/  MOV R2, c[0x0][0x338] ;  /* 0x0000ce0000027a02 */ /* 0x000fe20000000f00 */
[----:B------:R-:W-:Y:S01]  /*4990*/  USHF.R.S32.HI UR6, URZ, 0x1f, UR9 ;  /* 0x0000001f3f067899 */ /* 0x000fe20008011409 */
[----:B------:R-:W-:Y:S02]  /*49a0*/  BAR.SYNC.DEFER_BLOCKING 0x1, 0x100 ;  /* 0x0044000000007b1d */ /* 0x000fe40000010000 */
[----:B------:R-:W-:-:S13]  /*49b0*/  ISETP.NE.AND P0, PT, R2, 0x1, PT ;  /* 0x000000010200780c */ /* 0x000fda0003f05270 */
[----:B--2---:R-:W-:Y:S01]  /*49c0*/  @P0 IMAD.HI.U32 R3, R0, c[0x0][0x33c], RZ ;  /* 0x0000cf0000030a27 */ /* 0x004fe200078e00ff */
[----:B---3--:R-:W-:Y:S01]  /*49d0*/  UIMAD UR4, UR4, 0x3000, URZ ;  /* 0x00003000040478a4 */ /* 0x008fe2000f8e023f */
[----:B-1----:R-:W-:Y:S02]  /*49e0*/  SHF.R.S32.HI R7, RZ, 0x1f, R0 ;  /* 0x0000001fff077819 */ /* 0x002fe40000011400 */
[----:B------:R-:W-:Y:S01]  /*49f0*/  MOV R6, R0 ;  /* 0x0000000000067202 */ /* 0x000fe20000000f00 */
[----:B------:R-:W-:Y:S01]  /*4a00*/  USHF.R.S32.HI UR7, URZ, 0x1f, UR4 ;  /* 0x0000001f3f077899 */ /* 0x000fe20008011404 */
[----:B------:R-:W-:Y:S02]  /*4a10*/  @P0 SHF.R.U32.HI R3, RZ, c[0x0][0x340], R3 ;  /* 0x0000d000ff030a19 */ /* 0x000fe40000011603 */
[C---:B------:R-:W-:Y:S01]  /*4a20*/  IADD3 R4, P1, R234.reuse, UR4, RZ ;  /* 0x00000004ea047c10 */ /* 0x040fe2000ff3e0ff */
[----:B------:R-:W-:Y:S01]  /*4a30*/  ULDC.64 UR4, c[0x0][0x330] ;  /* 0x0000cc0000047ab9 */ /* 0x000fe20000000a00 */
[----:B------:R-:W-:Y:S01]  /*4a40*/  @P0 SHF.R.S32.HI R2, RZ, 0x1f, R3 ;  /* 0x0000001fff020819 */ /* 0x000fe20000011403 */
[----:B------:R-:W-:Y:S01]  /*4a50*/  UIMAD UR4, UR6, UR4, URZ ;  /* 0x00000004060472a4 */ /* 0x000fe2000f8e023f */
[----:B------:R-:W-:-:S02]  /*4a60*/  LEA.HI.X.SX32 R5, R234, UR7, 0x1, P1 ;  /* 0x00000007ea057c11 */ /* 0x000fc400088f0eff */
[----:B------:R-:W-:Y:S01]  /*4a70*/  @P0 MOV R7, R2 ;  /* 0x0000000200070202 */ /* 0x000fe20000000f00 */
[----:B------:R-:W-:Y:S01]  /*4a80*/  UIMAD UR7, UR9, UR5, UR4 ;  /* 0x00000005090772a4 */ /* 0x000fe2000f8e0204 */
[----:B------:R-:W-:Y:S02]  /*4a90*/  @P0 MOV R6, R3 ;  /* 0x0000000300060202 */ /* 0x000fe40000000f00 */
[----:B------:R-:W-:Y:S01]  /*4aa0*/  MOV R2, UR9 ;  /* 0x0000000900027c02 */ /* 0x000fe20008000f00 */
[C---:B------:R-:W-:Y:S01]  /*4ab0*/  IMAD R9, R7.reuse, c[0x0][0x328], RZ ;  /* 0x0000ca0007097a24 */ /* 0x040fe200078e02ff */
[----:B------:R-:W-:Y:S01]  /*4ac0*/  ULDC.64 UR4, c[0x0][0x308] ;  /* 0x0000c20000047ab9 */ /* 0x000fe20000000a00 */
[----:B------:R-:W-:Y:S01]  /*4ad0*/  IMAD R3, R7, c[0x0][0x300], RZ ;  /* 0x0000c00007037a24 */ /* 0x000fe200078e02ff */
[----:B------:R-:W-:Y:S01]  /*4ae0*/  UIMAD UR4, UR6, UR4, URZ ;  /* 0x00000004060472a4 */ /* 0x000fe2000f8e023f */
[----:B------:R-:W-:-:S03]  /*4af0*/  IMAD.WIDE.U32 R10, R6, c[0x0][0x328], R4 ;  /* 0x0000ca00060a7a25 */ /* 0x000fc600078e0004 */
[----:B------:R-:W-:Y:S01]  /*4b00*/  UIMAD UR4, UR9, UR5, UR4 ;  /* 0x00000005090472a4 */ /* 0x000fe2000f8e0204 */
[C---:B------:R-:W-:Y:S02]  /*4b10*/  IMAD R0, R6.reuse, c[0x0][0x32c], R9 ;  /* 0x0000cb0006007a24 */ /* 0x040fe400078e0209 */
[----:B------:R-:W-:-:S03]  /*4b20*/  IMAD.WIDE.U32 R4, R6, c[0x0][0x300], R4 ;  /* 0x0000c00006047a25 */ /* 0x000fc600078e0004 */
[----:B------:R-:W-:Y:S01]  /*4b30*/  IADD3 R11, R11, R0, RZ ;  /* 0x000000000b0b7210 */ /* 0x000fe20007ffe0ff */
[----:B------:R-:W-:Y:S01]  /*4b40*/  IMAD R3, R6, c[0x0][0x304], R3 ;  /* 0x0000c10006037a24 */ /* 0x000fe200078e0203 */
[----:B------:R-:W-:-:S04]  /*4b50*/  MOV R0, UR9 ;  /* 0x0000000900007c02 */ /* 0x000fc80008000f00 */
[----:B------:R-:W-:Y:S01]  /*4b60*/  IADD3 R5, R5, R3, RZ ;  /* 0x0000000305057210 */ /* 0x000fe20007ffe0ff */
[----:B------:R-:W-:-:S04]  /*4b70*/  IMAD.WIDE.U32 R2, R2, c[0x0][0x330], R10 ;  /* 0x0000cc0002027a25 */ /* 0x000fc800078e000a */
[----:B------:R-:W-:Y:S01]  /*4b80*/  IMAD.WIDE.U32 R4, R0, c[0x0][0x308], R4 ;  /* 0x0000c20000047a25 */ /* 0x000fe200078e0004 */
[----:B------:R-:W-:Y:S02]  /*4b90*/  IADD3 R3, R3, UR7, RZ ;  /* 0x0000000703037c10 */ /* 0x000fe4000fffe0ff */
[----:B------:R-:W-:Y:S02]  /*4ba0*/  LEA R8, P1, R2, c[0x0][0x310], 0x2 ;  /* 0x0000c40002087a11 */ /* 0x000fe400078210ff */
[----:B------:R-:W-:Y:S02]  /*4bb0*/  LEA R6, P0, R4, c[0x0][0x2e8], 0x2 ;  /* 0x0000ba0004067a11 */ /* 0x000fe400078010ff */
[----:B------:R-:W-:Y:S01]  /*4bc0*/  LEA.HI.X R9, R2, c[0x0][0x314], R3, 0x2, P1 ;  /* 0x0000c50002097a11 */ /* 0x000fe200008f1403 */
[----:B------:R-:W-:Y:S01]  /*4bd0*/  FMUL.FTZ R3, R84, c[0x0][0x298] ;  /* 0x0000a60054037a20 */ /* 0x000fe20000410000 */
[----:B------:R-:W-:-:S03]  /*4be0*/  IADD3 R0, R5, UR4, RZ ;  /* 0x0000000405007c10 */ /* 0x000fc6000fffe0ff */
[----:B------:R-:W-:Y:S01]  /*4bf0*/  RED.E.ADD.F32.FTZ.RN.STRONG.GPU [R8.64], R36 ;  /* 0x000000240800798e */ /* 0x000fe2000c10e790 */
[----:B------:R-:W-:-:S03]  /*4c00*/  LEA.HI.X R7, R4, c[0x0][0x2ec], R0, 0x2, P0 ;  /* 0x0000bb0004077a11 */ /* 0x000fc600000f1400 */
[----:B------:R-:W-:Y:S04]  /*4c10*/  RED.E.ADD.F32.FTZ.RN.STRONG.GPU [R8.64+0x400], R37 ;  /* 0x000400250800798e */ /* 0x000fe8000c10e790 */
        /* <DEDUP_REMOVED lines=38> */
[----:B------:R-:W-:Y:S01]  /*4e80*/  RED.E.ADD.F32.FTZ.RN.STRONG.GPU [R8.64+0xa000], R80 ;  /* 0x00a000500800798e */ /* 0x000fe2000c10e790 */
[----:B------:R-:W-:-:S03]  /*4e90*/  FMUL.FTZ R85, R85, c[0x0][0x298] ;  /* 0x0000a60055557a20 */ /* 0x000fc60000410000 */
        /* <DEDUP_REMOVED lines=12> */
[----:B------:R1:W-:Y:S01]  /*4f60*/  RED.E.ADD.F32.FTZ.RN.STRONG.GPU [R8.64+0xbc00], R79 ;  /* 0x00bc004f0800798e */ /* 0x0003e2000c10e790 */
[----:B------:R-:W-:-:S03]  /*4f70*/  FMUL.FTZ R15, R96, c[0x0][0x298] ;  /* 0x0000a600600f7a20 */ /* 0x000fc60000410000 */
[----:B------:R-:W-:Y:S01]  /*4f80*/  RED.E.ADD.F32.FTZ.RN.STRONG.GPU [R6.64], R3 ;  /* 0x000000030600798e */ /* 0x000fe2000c10e790 */
[----:B------:R-:W-:-:S03]  /*4f90*/  FMUL.FTZ R97, R97, c[0x0][0x298] ;  /* 0x0000a60061617a20 */ /* 0x000fc60000410000 */
[----:B------:R-:W-:Y:S01]  /*4fa0*/  RED.E.ADD.F32.FTZ.RN.STRONG.GPU [R6.64+0x400], R85 ;  /* 0x000400550600798e */ /* 0x000fe2000c10e790 */
[----:B------:R-:W-:-:S03]  /*4fb0*/  FMUL.FTZ R17, R98, c[0x0][0x298] ;  /* 0x0000a60062117a20 */ /* 0x000fc60000410000 */
[----:B------:R-:W-:Y:S01]  /*4fc0*/  RED.E.ADD.F32.FTZ.RN.STRONG.GPU [R6.64+0x800], R5 ;  /* 0x000800050600798e */ /* 0x000fe2000c10e790 */
[----:B------:R-:W-:-:S03]  /*4fd0*/  FMUL.FTZ R99, R99, c[0x0][0x298] ;  /* 0x0000a60063637a20 */ /* 0x000fc60000410000 */
[----:B------:R-:W-:Y:S04]  /*4fe0*/  RED.E.ADD.F32.FTZ.RN.STRONG.GPU [R6.64+0xc00], R87 ;  /* 0x000c00570600798e */ /* 0x000fe8000c10e790 */
[----:B------:R-:W-:Y:S01]  /*4ff0*/  RED.E.ADD.F32.FTZ.RN.STRONG.GPU [R6.64+0x1000], R11 ;  /* 0x0010000b0600798e */ /* 0x000fe2000c10e790 */
[----:B------:R-:W-:-:S03]  /*5000*/  FMUL.FTZ R93, R93, c[0x0][0x298] ;  /* 0x0000a6005d5d7a20 */ /* 0x000fc60000410000 */
[----:B------:R-:W-:Y:S01]  /*5010*/  RED.E.ADD.F32.FTZ.RN.STRONG.GPU [R6.64+0x1400], R89 ;  /* 0x001400590600798e */ /* 0x000fe2000c10e790 */
[----:B------:R-:W-:Y:S02]  /*5020*/  FMUL.FTZ R19, R94, c[0x0][0x298] ;  /* 0x0000a6005e137a20 */ /* 0x000fe40000410000 */
[----:B-1----:R-:W-:Y:S01]  /*5030*/  FMUL.FTZ R9, R92, c[0x0][0x298] ;  /* 0x0000a6005c097a20 */ /* 0x002fe20000410000 */
        /* <DEDUP_REMOVED lines=75> */
[----:B------:R-:W-:Y:S05]  /*54f0*/  EXIT ;  /* 0x000000000000794d */ /* 0x000fea0003800000 */
.L_x_28:
        /* <DEDUP_REMOVED lines=16> */
.L_x_1373:


//--------------------- .text._ZN7cutlass13device_kernelIN5flash19enable_sm80_to_sm89INS1_16FlashAttnBwdSm80INS1_25CollectiveMainloopBwdSm80ILi1ELi1EN4cute5tupleIJNS5_1CILi64EEES8_NS7_ILi192EEEEEENS_6half_tEfNS_4arch4Sm80ELb0ELb0ELb0ELb0ELb1ELb0ELb0ELb0ELi2ELi2ELi2ELi2ELb1EEENS1_24CollectiveEpilogueBwdGQAISA_fSD_Li256ELb0ELb1EEENS1_19SingleTileSchedulerILb0ELb0ELb0ELi64EEEEEEEEEvNT_6ParamsE --------------------------
	.section	.text._ZN7cutlass13device_kernelIN5flash19enable_sm80_to_sm89INS1_16FlashAttnBwdSm80INS1_25CollectiveMainloopBwdSm80ILi1ELi1EN4cute5tupleIJNS5_1CILi64EEES8_NS7_ILi192EEEEEENS_6half_tEfNS_4arch4Sm80ELb0ELb0ELb0ELb0ELb1ELb0ELb0ELb0ELi2ELi2ELi2ELi2ELb1EEENS1_24CollectiveEpilogueBwdGQAISA_fSD_Li256ELb0ELb1EEENS1_19SingleTileSchedulerILb0ELb0ELb0ELi64EEEEEEEEEvNT_6ParamsE,"ax",@progbits
	.sectioninfo	@"SHI_REGISTERS=255"
	.align	128
.text._ZN7cutlass13device_kernelIN5flash19enable_sm80_to_sm89INS1_16FlashAttnBwdSm80INS1_25CollectiveMainloopBwdSm80ILi1ELi1EN4cute5tupleIJNS5_1CILi64EEES8_NS7_ILi192EEEEEENS_6half_tEfNS_4arch4Sm80ELb0ELb0ELb0ELb0ELb1ELb0ELb0ELb0ELi2ELi2ELi2ELi2ELb1EEENS1_24CollectiveEpilogueBwdGQAISA_fSD_Li256ELb0ELb1EEENS1_19SingleTileSchedulerILb0ELb0ELb0ELi64EEEEEEEEEvNT_6ParamsE:
        .type           _ZN7cutlass13device_kernelIN5flash19enable_sm80_to_sm89INS1_16FlashAttnBwdSm80INS1_25CollectiveMainloopBwdSm80ILi1ELi1EN4cute5tupleIJNS5_1CILi64EEES8_NS7_ILi192EEEEEENS_6half_tEfNS_4arch4Sm80ELb0ELb0ELb0ELb0ELb1ELb0ELb0ELb0ELi2ELi2ELi2ELi2ELb1EEENS1_24CollectiveEpilogueBwdGQAISA_fSD_Li256ELb0ELb1EEENS1_19SingleTileSchedulerILb0ELb0ELb0ELi64EEEEEEEEEvNT_6ParamsE,@function
        .size           _ZN7cutlass13device_kernelIN5flash19enable_sm80_to_sm89INS1_16FlashAttnBwdSm80INS1_25CollectiveMainloopBwdSm80ILi1ELi1EN4cute5tupleIJNS5_1CILi64EEES8_NS7_ILi192EEEEEENS_6half_tEfNS_4arch4Sm80ELb0ELb0ELb0ELb0ELb1ELb0ELb0ELb0ELi2ELi2ELi2ELi2ELb1EEENS1_24CollectiveEpilogueBwdGQAISA_fSD_Li256ELb0ELb1EEENS1_19SingleTileSchedulerILb0ELb0ELb0ELi64EEEEEEEEEvNT_6ParamsE,(.L_x_1374 - _ZN7cutlass13device_kernelIN5flash19enable_sm80_to_sm89INS1_16FlashAttnBwdSm80INS1_25CollectiveMainloopBwdSm80ILi1ELi1EN4cute5tupleIJNS5_1CILi64EEES8_NS7_ILi192EEEEEENS_6half_tEfNS_4arch4Sm80ELb0ELb0ELb0ELb0ELb1ELb0ELb0ELb0ELi2ELi2ELi2ELi2ELb1EEENS1_24CollectiveEpilogueBwdGQAISA_fSD_Li256ELb0ELb1EEENS1_19SingleTileSchedulerILb0ELb0ELb0ELi64EEEEEEEEEvNT_6ParamsE)
        .other          _ZN7cutlass13device_kernelIN5flash19enable_sm80_to_sm89INS1_16FlashAttnBwdSm80INS1_25CollectiveMainloopBwdSm80ILi1ELi1EN4cute5tupleIJNS5_1CILi64EEES8_NS7_ILi192EEEEEENS_6half_tEfNS_4arch4Sm80ELb0ELb0ELb0ELb0ELb1ELb0ELb0ELb0ELi2ELi2ELi2ELi2ELb1EEENS1_24CollectiveEpilogueBwdGQAISA_fSD_Li256ELb0ELb1EEENS1_19SingleTileSchedulerILb0ELb0ELb0ELi64EEEEEEEEEvNT_6ParamsE,@"STO_CUDA_ENTRY STV_DEFAULT"
_ZN7cutlass13device_kernelIN5flash19enable_sm80_to_sm89INS1_16FlashAttnBwdSm80INS1_25CollectiveMainloopBwdSm80ILi1ELi1EN4cute5tupleIJNS5_1CILi64EEES8_NS7_ILi192EEEEEENS_6half_tEfNS_4arch4Sm80ELb0ELb0ELb0ELb0ELb1ELb0ELb0ELb0ELi2ELi2ELi2ELi2ELb1EEENS1_24CollectiveEpilogueBwdGQAISA_fSD_Li256ELb0ELb1EEENS1_19SingleTileSchedulerILb0ELb0ELb0ELi64EEEEEEEEEvNT_6ParamsE:
[----:B------:R-:W-:Y:S02]  /*0000*/  MOV R1, c[0x0][0x28] ;  /* 0x00000a0000017a02 */ /* 0x000fe40000000f00 */
[----:B------:R-:W1:Y:S02]  /*0010*/  S2UR UR18, SR_CTAID.Z ;  /* 0x00000000001279c3 */ /* 0x000e640000002700 */
[----:B-1----:R-:W-:-:S13]  /*0020*/  ISETP.LE.AND P0, PT, RZ, UR18, PT ;  /* 0x00000012ff007c0c */ /* 0x002fda000bf03270 */
[----:B------:R-:W-:Y:S05]  /*0030*/  @!P0 EXIT ;  /* 0x000000000000894d */ /* 0x000fea0003800000 */
[----:B------:R-:W1:Y:S01]  /*0040*/  S2R R234, SR_TID.X ;  /* 0x0000000000ea7919 */ /* 0x000e620000002100 */
[----:B------:R-:W-:Y:S01]  /*0050*/  IMAD.MOV.U32 R0, RZ, RZ, c[0x0][0x248] ;  /* 0x00009200ff007624 */ /* 0x000fe200078e00ff */
[----:B------:R-:W-:Y:S01]  /*0060*/  USHF.R.S32.HI UR9, URZ, 0x1f, UR18 ;  /* 0x0000001f3f097899 */ /* 0x000fe20008011412 */
[----:B------:R-:W-:Y:S01]  /*0070*/  LOP3.LUT R233, R233, 0xfffffff7, RZ, 0xc0, !PT ;  /* 0xfffffff7e9e97812 */ /* 0x000fe200078ec0ff */
[----:B------:R-:W2:Y:S01]  /*0080*/  S2R R9, SR_CTAID.Y ;  /* 0x0000000000097919 */ /* 0x000ea20000002600 */
[----:B------:R-:W-:Y:S01]  /*0090*/  ULDC.64 UR4, c[0x0][0x1e8] ;  /* 0x00007a0000047ab9 */ /* 0x000fe20000000a00 */
[----:B------:R-:W-:Y:S01]  /*00a0*/  ISETP.NE.AND P0, PT, R0, 0x1, PT ;  /* 0x000000010000780c */ /* 0x000fe20003f05270 */
[----:B------:R-:W-:Y:S01]  /*00b0*/  UIMAD UR4, UR9, UR4, URZ ;  /* 0x00000004090472a4 */ /* 0x000fe2000f8e023f */
[----:B------:R-:W3:Y:S01]  /*00c0*/  S2R R248, SR_CTAID.Z ;  /* 0x0000000000f87919 */ /* 0x000ee20000002700 */
[----:B------:R-:W-:Y:S01]  /*00d0*/  ULDC.64 UR16, c[0x0][0x118] ;  /* 0x0000460000107ab9 */ /* 0x000fe20000000a00 */
[----:B------:R-:W-:Y:S01]  /*00e0*/  CS2R R126, SRZ ;  /* 0x00000000007e7805 */ /* 0x000fe2000001ff00 */
[----:B------:R-:W-:Y:S01]  /*00f0*/  UIMAD UR6, UR18, UR5, UR4 ;  /* 0x00000005120672a4 */ /* 0x000fe2000f8e0204 */
[----:B------:R-:W4:Y:S01]  /*0100*/  S2R R2, SR_CTAID.X ;  /* 0x0000000000027919 */ /* 0x000f220000002500 */
        /* <DEDUP_REMOVED lines=12> */
[C---:B------:R-:W-:Y:S01]  /*01d0*/  IMAD.SHL.U32 R246, R234.reuse, 0x4, RZ ;  /* 0x00000004eaf67824 */ /* 0x040fe200078e00ff */
        /* <DEDUP_REMOVED lines=9> */
[----:B------:R-:W-:Y:S01]  /*0270*/  CS2R R108, SRZ ;  /* 0x00000000006c7805 */ /* 0x000fe2000001ff00 */
        /* <DEDUP_REMOVED lines=8> */
[----:B------:R-:W-:Y:S01]  /*0300*/  LEA.HI R12, R13, R234, RZ, 0x4 ;  /* 0x000000ea0d0c7211 */ /* 0x000fe200078f20ff */
[----:B------:R-:W-:Y:S01]  /*0310*/  IMAD R0, R0, c[0x0][0x1b0], RZ ;  /* 0x00006c0000007a24 */ /* 0x000fe200078e02ff */
[----:B------:R-:W-:Y:S01]  /*0320*/  SHF.R.S32.HI R23, RZ, 0x1f, R22 ;  /* 0x0000001fff177819 */ /* 0x000fe20000011416 */
[C---:B------:R-:W-:Y:S01]  /*0330*/  IMAD R4, R5.reuse, c[0x0][0x1e4], R4 ;  /* 0x0000790005047a24 */ /* 0x040fe200078e0204 */
[----:B------:R-:W-:Y:S01]  /*0340*/  ISETP.GE.AND P2, PT, R22, c[0x0][0x1cc], PT ;  /* 0x0000730016007a0c */ /* 0x000fe20003f46270 */
[C---:B------:R-:W-:Y:S01]  /*0350*/  IMAD R0, R5.reuse, c[0x0][0x1b4], R0 ;  /* 0x00006d0005007a24 */ /* 0x040fe200078e0200 */
[----:B------:R-:W-:Y:S01]  /*0360*/  CS2R R112, SRZ ;  /* 0x0000000000707805 */ /* 0x000fe2000001ff00 */
[----:B------:R-:W-:Y:S01]  /*0370*/  IMAD.WIDE.U32 R10, R5, c[0x0][0x1e0], R22 ;  /* 0x00007800050a7a25 */ /* 0x000fe200078e0016 */
[----:B------:R-:W-:Y:S01]  /*0380*/  CS2R R106, SRZ ;  /* 0x00000000006a7805 */ /* 0x000fe2000001ff00 */
[----:B------:R-:W-:Y:S01]  /*0390*/  CS2R R104, SRZ ;  /* 0x0000000000687805 */ /* 0x000fe2000001ff00 */
[----:B------:R-:W-:Y:S01]  /*03a0*/  CS2R R102, SRZ ;  /* 0x0000000000667805 */ /* 0x000fe2000001ff00 */
[----:B------:R-:W-:Y:S01]  /*03b0*/  IMAD.IADD R11, R11, 0x1, R4 ;  /* 0x000000010b0b7824 */ /* 0x000fe200078e0204 */
[----:B------:R-:W-:Y:S01]  /*03c0*/  CS2R R100, SRZ ;  /* 0x0000000000647805 */ /* 0x000fe2000001ff00 */
[----:B------:R-:W-:Y:S01]  /*03d0*/  IMAD.WIDE.U32 R16, R5, c[0x0][0x1b0], R22 ;  /* 0x00006c0005107a25 */ /* 0x000fe200078e0016 */
[----:B------:R-:W-:Y:S01]  /*03e0*/  CS2R R94, SRZ ;  /* 0x00000000005e7805 */ /* 0x000fe2000001ff00 */
[----:B------:R-:W-:Y:S01]  /*03f0*/  CS2R R92, SRZ ;  /* 0x00000000005c7805 */ /* 0x000fe2000001ff00 */
[----:B------:R-:W-:Y:S01]  /*0400*/  CS2R R98, SRZ ;  /* 0x0000000000627805 */ /* 0x000fe2000001ff00 */
[----:B---3--:R-:W-:Y:S01]  /*0410*/  IMAD.WIDE.U32 R10, R248, c[0x0][0x1e8], R10 ;  /* 0x00007a00f80a7a25 */ /* 0x008fe200078e000a */
[----:B------:R-:W-:Y:S01]  /*0420*/  CS2R R96, SRZ ;  /* 0x0000000000607805 */ /* 0x000fe2000001ff00 */
[----:B------:R-:W-:Y:S01]  /*0430*/  CS2R R90, SRZ ;  /* 0x00000000005a7805 */ /* 0x000fe2000001ff00 */
[----:B------:R-:W-:Y:S01]  /*0440*/  CS2R R88, SRZ ;  /* 0x0000000000587805 */ /* 0x000fe2000001ff00 */
[----:B----4-:R-:W-:Y:S01]  /*0450*/  IMAD.WIDE R14, R2, 0x40, R244 ;  /* 0x00000040020e7825 */ /* 0x010fe200078e02f4 */
[----:B------:R-:W-:Y:S01]  /*0460*/  IADD3 R11, R11, UR6, RZ ;  /* 0x000000060b0b7c10 */ /* 0x000fe2000fffe0ff */
[----:B------:R-:W-:Y:S01]  /*0470*/  CS2R R86, SRZ ;  /* 0x0000000000567805 */ /* 0x000fe2000001ff00 */
[----:B------:R-:W-:Y:S01]  /*0480*/  CS2R R84, SRZ ;  /* 0x0000000000547805 */ /* 0x000fe2000001ff00 */
[----:B------:R-:W-:Y:S01]  /*0490*/  IMAD.IADD R17, R17, 0x1, R0 ;  /* 0x0000000111117824 */ /* 0x000fe200078e0200 */
[----:B------:R-:W-:Y:S01]  /*04a0*/  CS2R R78, SRZ ;  /* 0x00000000004e7805 */ /* 0x000fe2000001ff00 */
[----:B------:R-:W-:Y:S01]  /*04b0*/  IMAD R5, R15, c[0x0][0x1d8], RZ ;  /* 0x000076000f057a24 */ /* 0x000fe200078e02ff */
[----:B------:R-:W-:Y:S01]  /*04c0*/  CS2R R76, SRZ ;  /* 0x00000000004c7805 */ /* 0x000fe2000001ff00 */
[----:B------:R-:W-:Y:S01]  /*04d0*/  IMAD.WIDE.U32 R16, R248, c[0x0][0x1b8], R16 ;  /* 0x00006e00f8107a25 */ /* 0x000fe200078e0010 */
[----:B------:R-:W-:Y:S01]  /*04e0*/  CS2R R82, SRZ ;  /* 0x0000000000527805 */ /* 0x000fe2000001ff00 */
[----:B------:R-:W-:Y:S01]  /*04f0*/  CS2R R80, SRZ ;  /* 0x0000000000507805 */ /* 0x000fe2000001ff00 */
[----:B------:R-:W-:Y:S01]  /*0500*/  CS2R R74, SRZ ;  /* 0x00000000004a7805 */ /* 0x000fe2000001ff00 */
[C---:B------:R-:W-:Y:S01]  /*0510*/  IMAD R4, R14.reuse, c[0x0][0x1dc], R5 ;  /* 0x000077000e047a24 */ /* 0x040fe200078e0205 */
[----:B------:R-:W-:Y:S01]  /*0520*/  IADD3 R17, R17, UR4, RZ ;  /* 0x0000000411117c10 */ /* 0x000fe2000fffe0ff */
[----:B------:R-:W-:Y:S01]  /*0530*/  IMAD.WIDE.U32 R10, R14, c[0x0][0x1d8], R10 ;  /* 0x000076000e0a7a25 */ /* 0x000fe200078e000a */
[----:B------:R-:W-:Y:S01]  /*0540*/  ULDC.64 UR4, c[0x0][0x278] ;  /* 0x00009e0000047ab9 */ /* 0x000fe20000000a00 */
[----:B------:R-:W-:Y:S01]  /*0550*/  CS2R R72, SRZ ;  /* 0x0000000000487805 */ /* 0x000fe2000001ff00 */
[----:B------:R-:W-:Y:S01]  /*0560*/  UIMAD.WIDE.U32 UR12, UR18, UR4, URZ ;  /* 0x00000004120c72a5 */ /* 0x000fe2000f8e003f */
[----:B------:R-:W-:Y:S01]  /*0570*/  IMAD R0, R15, c[0x0][0x1a8], RZ ;  /* 0x00006a000f007a24 */ /* 0x000fe200078e02ff */
[C---:B------:R-:W-:Y:S01]  /*0580*/  LEA R28, P0, R10.reuse, c[0x0][0x1c0], 0x1 ;  /* 0x000070000a1c7a11 */ /* 0x040fe200078008ff */
[----:B------:R-:W-:Y:S01]  /*0590*/  IMAD.IADD R4, R11, 0x1, R4 ;  /* 0x000000010b047824 */ /* 0x000fe200078e0204 */
[----:B------:R-:W-:Y:S01]  /*05a0*/  UIMAD UR4, UR9, UR4, URZ ;  /* 0x00000004090472a4 */ /* 0x000fe2000f8e023f */
[----:B------:R-:W-:Y:S01]  /*05b0*/  IMAD.MOV.U32 R15, RZ, RZ, c[0x0][0x1d8] ;  /* 0x00007600ff0f7624 */ /* 0x000fe200078e00ff */
[----:B------:R-:W-:Y:S01]  /*05c0*/  CS2R R70, SRZ ;  /* 0x0000000000467805 */ /* 0x000fe2000001ff00 */
[----:B------:R-:W-:Y:S01]  /*05d0*/  IMAD.MOV.U32 R5, RZ, RZ, c[0x0][0x1dc] ;  /* 0x00007700ff057624 */ /* 0x000fe200078e00ff */
[----:B------:R-:W-:Y:S01]  /*05e0*/  LEA.HI.X R29, R10, c[0x0][0x1c4], R4, 0x1, P0 ;  /* 0x000071000a1d7a11 */ /* 0x000fe200000f0c04 */
[C---:B------:R-:W-:Y:S01]  /*05f0*/  IMAD R0, R14.reuse, c[0x0][0x1ac], R0 ;  /* 0x00006b000e007a24 */ /* 0x040fe200078e0200 */
[----:B------:R-:W-:Y:S01]  /*0600*/  LEA R24, P1, R15, R28, 0x6 ;  /* 0x0000001c0f187211 */ /* 0x000fe200078230ff */
[----:B------:R-:W-:Y:S01]  /*0610*/  IMAD.WIDE.U32 R16, R14, c[0x0][0x1a8], R16 ;  /* 0x00006a000e107a25 */ /* 0x000fe200078e0010 */
[----:B------:R-:W-:Y:S01]  /*0620*/  LEA.HI R4, R13, R234, RZ, 0x6 ;  /* 0x000000ea0d047211 */ /* 0x000fe200078f30ff */
[----:B------:R-:W-:Y:S01]  /*0630*/  UIMAD UR4, UR18, UR5, UR4 ;  /* 0x00000005120472a4 */ /* 0x000fe2000f8e0204 */
[----:B------:R-:W-:Y:S01]  /*0640*/  LEA.HI.X R25, R15, R29, R5, 0x6, P1 ;  /* 0x0000001d0f197211 */ /* 0x000fe200008f3405 */
[----:B------:R-:W-:Y:S01]  /*0650*/  IMAD.IADD R0, R17, 0x1, R0 ;  /* 0x0000000111007824 */ /* 0x000fe200078e0200 */
[C---:B------:R-:W-:Y:S01]  /*0660*/  LEA R26, P0, R16.reuse, c[0x0][0x190], 0x1 ;  /* 0x00006400101a7a11 */ /* 0x040fe200078008ff */
[----:B------:R-:W-:Y:S01]  /*0670*/  IMAD.MOV.U32 R15, RZ, RZ, c[0x0][0x1a8] ;  /* 0x00006a00ff0f7624 */ /* 0x000fe200078e00ff */
[----:B------:R-:W-:Y:S01]  /*0680*/  SHF.R.S32.HI R4, RZ, 0x6, R4 ;  /* 0x00000006ff047819 */ /* 0x000fe20000011404 */
[----:B------:R-:W-:Y:S01]  /*0690*/  IMAD.MOV.U32 R5, RZ, RZ, c[0x0][0x1ac] ;  /* 0x00006b00ff057624 */ /* 0x000fe200078e00ff */
[----:B------:R-:W-:Y:S01]  /*06a0*/  LEA.HI.X R27, R16, c[0x0][0x194], R0, 0x1, P0 ;  /* 0x00006500101b7a11 */ /* 0x000fe200000f0c00 */
[----:B------:R-:W-:Y:S01]  /*06b0*/  IMAD.MOV.U32 R11, RZ, RZ, -0x40 ;  /* 0xffffffc0ff0b7424 */ /* 0x000fe200078e00ff */
[C---:B------:R-:W-:Y:S01]  /*06c0*/  LEA R20, P0, R15.reuse, R26, 0x6 ;  /* 0x0000001a0f147211 */ /* 0x040fe200078030ff */
[----:B------:R-:W-:Y:S01]  /*06d0*/  IMAD R0, R8, c[0x0][0x270], RZ ;  /* 0x00009c0008007a24 */ /* 0x000fe200078e02ff */
[----:B------:R-:W-:Y:S01]  /*06e0*/  IADD3 R16, R22, 0x40, RZ ;  /* 0x0000004016107810 */ /* 0x000fe20007ffe0ff */
[----:B------:R-:W-:Y:S01]  /*06f0*/  IMAD R11, R2, R11, c[0x0][0x198] ;  /* 0x00006600020b7624 */ /* 0x000fe200078e020b */
[----:B------:R-:W-:Y:S01]  /*0700*/  LEA.HI.X R21, R15, R27, R5, 0x6, P0 ;  /* 0x0000001b0f157211 */ /* 0x000fe200000f3405 */
[----:B------:R-:W-:Y:S01]  /*0710*/  IMAD.SHL.U32 R5, R244, 0x40, RZ ;  /* 0x00000040f4057824 */ /* 0x000fe200078e00ff */
[----:B------:R-:W-:Y:S01]  /*0720*/  IADD3 R15, R22, 0x80, RZ ;  /* 0x00000080160f7810 */ /* 0x000fe20007ffe0ff */
[----:B------:R-:W-:Y:S01]  /*0730*/  IMAD.IADD R6, R11, 0x1, -R244 ;  /* 0x000000010b067824 */ /* 0x000fe200078e0af4 */
[----:B------:R-:W-:Y:S01]  /*0740*/  UIADD3 UR6, UR13, UR4, URZ ;  /* 0x000000040d067290 */ /* 0x000fe2000fffe03f */
[----:B------:R-:W-:Y:S01]  /*0750*/  IMAD R17, R9, c[0x0][0x274], R0 ;  /* 0x00009d0009117a24 */ /* 0x000fe200078e0200 */
[----:B------:R-:W-:Y:S01]  /*0760*/  LOP3.LUT R5, R5, 0x1c0, RZ, 0xc0, !PT ;  /* 0x000001c005057812 */ /* 0x000fe200078ec0ff */
[----:B------:R-:W-:Y:S01]  /*0770*/  IMAD.SHL.U32 R0, R4, 0x200, RZ ;  /* 0x0000020004007824 */ /* 0x000fe200078e00ff */
[C---:B------:R-:W-:Y:S01]  /*0780*/  ISETP.LT.OR P6, PT, R6.reuse, 0x1, P2 ;  /* 0x000000010600780c */ /* 0x040fe200017c1670 */
[----:B------:R-:W-:Y:S01]  /*0790*/  IMAD.WIDE.U32 R18, R9, c[0x0][0x270], R246 ;  /* 0x00009c0009127a25 */ /* 0x000fe200078e00f6 */
[----:B------:R-:W-:Y:S01]  /*07a0*/  LOP3.LUT R232, R5, 0x38, R22, 0xf8, !PT ;  /* 0x0000003805e87812 */ /* 0x000fe200078ef816 */
[----:B------:R-:W-:Y:S01]  /*07b0*/  ULDC.64 UR4, c[0x0][0x188] ;  /* 0x0000620000047ab9 */ /* 0x000fe20000000a00 */
[----:B------:R-:W-:Y:S01]  /*07c0*/  SHF.R.U32.HI R5, RZ, 0x3, R5 ;  /* 0x00000003ff057819 */ /* 0x000fe20000011605 */
[----:B------:R-:W-:Y:S01]  /*07d0*/  IMAD.SHL.U32 R10, R3, 0x40, RZ ;  /* 0x00000040030a7824 */ /* 0x000fe200078e00ff */
[----:B------:R-:W-:Y:S01]  /*07e0*/  ISETP.LT.OR P2, PT, R6, 0x21, P2 ;  /* 0x000000210600780c */ /* 0x000fe20001741670 */
[----:B------:R-:W-:Y:S01]  /*07f0*/  UIMAD UR4, UR9, UR4, URZ ;  /* 0x00000004090472a4 */ /* 0x000fe2000f8e023f */
[----:B------:R-:W-:Y:S01]  /*0800*/  LOP3.LUT R232, R0, R232, R5, 0xf6, !PT ;  /* 0x000000e800e87212 */ /* 0x000fe200078ef605 */
[----:B------:R-:W-:Y:S01]  /*0810*/  CS2R R68, SRZ ;  /* 0x0000000000447805 */ /* 0x000fe2000001ff00 */
[----:B------:R-:W-:Y:S01]  /*0820*/  ISETP.GE.AND P1, PT, R16, c[0x0][0x1cc], PT ;  /* 0x0000730010007a0c */ /* 0x000fe20003f26270 */
[----:B------:R-:W-:Y:S01]  /*0830*/  UIMAD UR8, UR18, UR5, UR4 ;  /* 0x00000005120872a4 */ /* 0x000fe2000f8e0204 */
[----:B------:R-:W-:Y:S01]  /*0840*/  ISETP.GE.AND P0, PT, R15, c[0x0][0x1cc], PT ;  /* 0x000073000f007a0c */ /* 0x000fe20003f06270 */
[----:B------:R-:W-:Y:S01]  /*0850*/  IMAD.SHL.U32 R232, R232, 0x2, RZ ;  /* 0x00000002e8e87824 */ /* 0x000fe200078e00ff */
[----:B------:R-:W-:Y:S01]  /*0860*/  IADD3 R18, P3, R18, UR12, RZ ;  /* 0x0000000c12127c10 */ /* 0x000fe2000ff7e0ff */
[----:B------:R-:W-:Y:S01]  /*0870*/  ULDC.64 UR4, c[0x0][0x178] ;  /* 0x00005e0000047ab9 */ /* 0x000fe20000000a00 */
[----:B------:R-:W-:Y:S01]  /*0880*/  P2R R2, PR, RZ, 0x4 ;  /* 0x00000004ff027803 */ /* 0x000fe20000000000 */
[----:B------:R-:W-:Y:S01]  /*0890*/  USHF.L.U64.HI UR7, UR4, UR19, UR5 ;  /* 0x0000001304077299 */ /* 0x000fe20008010205 */
[C---:B------:R-:W-:Y:S01]  /*08a0*/  ISETP.LT.OR P5, PT, R6.reuse, 0x1, P1 ;  /* 0x000000010600780c */ /* 0x040fe20000fa1670 */
[----:B------:R1:W-:Y:S01]  /*08b0*/  LDGSTS.E.BYPASS.LTC128B.128 [R232+0x6080], [R28.64], !P6 ;  /* 0x060800001ce87fae */ /* 0x0003e2000f101d50 */
[----:B------:R-:W-:Y:S01]  /*08c0*/  ISETP.LT.OR P4, PT, R6, 0x1, P0 ;  /* 0x000000010600780c */ /* 0x000fe20000781670 */
[----:B------:R-:W-:Y:S01]  /*08d0*/  CS2R R62, SRZ ;  /* 0x00000000003e7805 */ /* 0x000fe2000001ff00 */
[----:B------:R-:W-:Y:S01]  /*08e0*/  IADD3.X R17, R19, UR6, R17, P3, !PT ;  /* 0x0000000613117c10 */ /* 0x000fe20009ffe411 */
[----:B------:R-:W-:Y:S01]  /*08f0*/  IMAD R19, R245, c[0x0][0x178], RZ ;  /* 0x00005e00f5137a24 */ /* 0x000fe200078e02ff */
[----:B------:R-:W-:Y:S01]  /*0900*/  ISETP.NE.AND P6, PT, R2, RZ, PT ;  /* 0x000000ff0200720c */ /* 0x000fe20003fc5270 */
[----:B------:R-:W-:Y:S01]  /*0910*/  CS2R R60, SRZ ;  /* 0x00000000003c7805 */ /* 0x000fe2000001ff00 */
[----:B------:R-:W-:Y:S01]  /*0920*/  ISETP.LT.OR P3, PT, R6, 0x21, P1 ;  /* 0x000000210600780c */ /* 0x000fe20000f61670 */
[----:B------:R-:W-:Y:S01]  /*0930*/  IMAD R2, R244, c[0x0][0x17c], R19 ;  /* 0x00005f00f4027a24 */ /* 0x000fe200078e0213 */
[----:B------:R-:W-:Y:S01]  /*0940*/  ISETP.GE.AND P2, PT, R22, c[0x0][0x19c], PT ;  /* 0x0000670016007a0c */ /* 0x000fe20003f46270 */
[----:B------:R-:W-:Y:S01]  /*0950*/  CS2R R66, SRZ ;  /* 0x0000000000427805 */ /* 0x000fe2000001ff00 */
[----:B------:R-:W-:Y:S01]  /*0960*/  ISETP.GE.AND P1, PT, R16, c[0x0][0x19c], PT ;  /* 0x0000670010007a0c */ /* 0x000fe20003f26270 */
[----:B------:R1:W-:Y:S01]  /*0970*/  LDGSTS.E.BYPASS.LTC128B.128 [R232+0x8080], [R28.64+0x80], !P5 ;  /* 0x080800801ce87fae */ /* 0x0003e2000e901d50 */
[C---:B------:R-:W-:Y:S01]  /*0980*/  ISETP.LT.OR P0, PT, R6.reuse, 0x21, P0 ;  /* 0x000000210600780c */ /* 0x040fe20000701670 */
[----:B------:R-:W-:Y:S01]  /*0990*/  CS2R R64, SRZ ;  /* 0x0000000000407805 */ /* 0x000fe2000001ff00 */
[C---:B------:R-:W-:Y:S01]  /*09a0*/  ISETP.LT.OR P5, PT, R6.reuse, 0x1, P2 ;  /* 0x000000010600780c */ /* 0x040fe200017a1670 */
[----:B------:R1:W-:Y:S01]  /*09b0*/  LDGSTS.E.BYPASS.LTC128B.128 [R232+0xa080], [R28.64+0x100], !P4 ;  /* 0x0a0801001ce87fae */ /* 0x0003e2000e101d50 */
[----:B------:R-:W-:Y:S01]  /*09c0*/  ISETP.LT.OR P4, PT, R6, 0x1, P1 ;  /* 0x000000010600780c */ /* 0x000fe20000f81670 */
[----:B------:R-:W-:Y:S01]  /*09d0*/  CS2R R58, SRZ ;  /* 0x00000000003a7805 */ /* 0x000fe2000001ff00 */
[----:B------:R-:W-:Y:S01]  /*09e0*/  SHF.R.S32.HI R5, RZ, 0x4, R12 ;  /* 0x00000004ff057819 */ /* 0x000fe2000001140c */
[----:B------:R2:W-:Y:S01]  /*09f0*/  LDGSTS.E.BYPASS.LTC128B.128 [R232+0x7080], [R24.64], !P6 ;  /* 0x0708000018e87fae */ /* 0x0005e2000f101d50 */
[----:B------:R-:W-:Y:S01]  /*0a00*/  LOP3.LUT R10, R10, 0x1c0, RZ, 0xc0, !PT ;  /* 0x000001c00a0a7812 */ /* 0x000fe200078ec0ff */
[----:B------:R-:W-:Y:S01]  /*0a10*/  CS2R R56, SRZ ;  /* 0x0000000000387805 */ /* 0x000fe2000001ff00 */
[----:B------:R-:W-:Y:S01]  /*0a20*/  LEA.HI R229, R12, R5, RZ, 0x1 ;  /* 0x000000050ce57211 */ /* 0x000fe200078f08ff */
[----:B------:R2:W-:Y:S01]  /*0a30*/  LDGSTS.E.BYPASS.LTC128B.128 [R232+0x9080], [R24.64+0x80], !P3 ;  /* 0x0908008018e87fae */ /* 0x0005e2000d901d50 */
[----:B------:R-:W-:Y:S01]  /*0a40*/  ISETP.GE.AND P3, PT, R22, c[0x0][0x16c], PT ;  /* 0x00005b0016007a0c */ /* 0x000fe20003f66270 */
[----:B------:R-:W-:Y:S01]  /*0a50*/  CS2R R54, SRZ ;  /* 0x0000000000367805 */ /* 0x000fe2000001ff00 */
[----:B------:R-:W-:Y:S01]  /*0a60*/  LOP3.LUT R229, R229, 0xfffffffe, RZ, 0xc0, !PT ;  /* 0xfffffffee5e57812 */ /* 0x000fe200078ec0ff */
[----:B------:R2:W-:Y:S01]  /*0a70*/  LDGSTS.E.BYPASS.LTC128B.128 [R232+0xb080], [R24.64+0x100], !P0 ;  /* 0x0b08010018e87fae */ /* 0x0005e2000c101d50 */
[----:B------:R-:W-:Y:S01]  /*0a80*/  SEL R242, RZ, 0x1, P3 ;  /* 0x00000001fff27807 */ /* 0x000fe20001800000 */
[----:B------:R-:W-:Y:S01]  /*0a90*/  CS2R R52, SRZ ;  /* 0x0000000000347805 */ /* 0x000fe2000001ff00 */
[C---:B------:R-:W-:Y:S01]  /*0aa0*/  ISETP.GE.AND P3, PT, R15.reuse, c[0x0][0x16c], PT ;  /* 0x00005b000f007a0c */ /* 0x040fe20003f66270 */
[----:B------:R-:W0:Y:S01]  /*0ab0*/  LDGDEPBAR ;  /* 0x00000000000079af */ /* 0x000e220000000000 */
[----:B------:R-:W-:Y:S01]  /*0ac0*/  ISETP.GE.AND P0, PT, R15, c[0x0][0x19c], PT ;  /* 0x000067000f007a0c */ /* 0x000fe20003f06270 */
[----:B------:R-:W-:Y:S01]  /*0ad0*/  IMAD.IADD R229, R5, 0x1, -R229 ;  /* 0x0000000105e57824 */ /* 0x000fe200078e0ae5 */
[----:B------:R-:W-:Y:S01]  /*0ae0*/  SEL R19, RZ, 0x4, P3 ;  /* 0x00000004ff137807 */ /* 0x000fe20001800000 */
[----:B------:R3:W-:Y:S01]  /*0af0*/  LDGSTS.E.BYPASS.LTC128B.128 [R232+0x80], [R26.64], !P5 ;  /* 0x000800001ae87fae */ /* 0x0007e2000e901d50 */
[C---:B------:R-:W-:Y:S01]  /*0b00*/  ISETP.LT.OR P6, PT, R6.reuse, 0x1, P0 ;  /* 0x000000010600780c */ /* 0x040fe200007c1670 */
[----:B------:R-:W-:Y:S01]  /*0b10*/  IMAD R0, R229, 0x800, R0 ;  /* 0x00000800e5007824 */ /* 0x000fe200078e0200 */
[----:B------:R-:W-:Y:S01]  /*0b20*/  ISETP.LT.OR P5, PT, R6, 0x21, P2 ;  /* 0x000000210600780c */ /* 0x000fe200017a1670 */
[----:B------:R3:W-:Y:S01]  /*0b30*/  LDGSTS.E.BYPASS.LTC128B.128 [R232+0x2080], [R26.64+0x80], !P4 ;  /* 0x020800801ae87fae */ /* 0x0007e2000e101d50 */
[----:B------:R-:W-:Y:S01]  /*0b40*/  ISETP.GE.AND P4, PT, R16, c[0x0][0x16c], PT ;  /* 0x00005b0010007a0c */ /* 0x000fe20003f86270 */
[----:B------:R-:W-:Y:S01]  /*0b50*/  CS2R R46, SRZ ;  /* 0x00000000002e7805 */ /* 0x000fe2000001ff00 */
[----:B------:R-:W-:Y:S01]  /*0b60*/  LOP3.LUT P2, RZ, R3, 0x4, RZ, 0xc0, !PT ;  /* 0x0000000403ff7812 */ /* 0x000fe2000784c0ff */
[----:B-1----:R-:W-:Y:S01]  /*0b70*/  IMAD.WIDE.U32 R28, R9, c[0x0][0x288], R246 ;  /* 0x0000a200091c7a25 */ /* 0x002fe200078e00f6 */
[----:B------:R-:W-:Y:S01]  /*0b80*/  SEL R5, RZ, 0x2, P4 ;  /* 0x00000002ff057807 */ /* 0x000fe20002000000 */
[----:B------:R-:W-:Y:S01]  /*0b90*/  CS2R R44, SRZ ;  /* 0x00000000002c7805 */ /* 0x000fe2000001ff00 */
[----:B------:R-:W-:Y:S01]  /*0ba0*/  @P3 LOP3.LUT R233, R233, 0x8, RZ, 0xfc, !PT ;  /* 0x00000008e9e93812 */ /* 0x000fe200078efcff */
[----:B------:R-:W-:Y:S01]  /*0bb0*/  CS2R R50, SRZ ;  /* 0x0000000000327805 */ /* 0x000fe2000001ff00 */
[C---:B------:R-:W-:Y:S01]  /*0bc0*/  ISETP.LT.OR P4, PT, R6.reuse, 0x21, P1 ;  /* 0x000000210600780c */ /* 0x040fe20000f81670 */
[----:B------:R3:W-:Y:S01]  /*0bd0*/  LDGSTS.E.BYPASS.LTC128B.128 [R232+0x4080], [R26.64+0x100], !P6 ;  /* 0x040801001ae87fae */ /* 0x0007e2000f101d50 */
[----:B------:R-:W-:Y:S01]  /*0be0*/  ISETP.LT.OR P3, PT, R6, 0x21, P0 ;  /* 0x000000210600780c */ /* 0x000fe20000761670 */
[----:B------:R-:W-:Y:S01]  /*0bf0*/  CS2R R48, SRZ ;  /* 0x0000000000307805 */ /* 0x000fe2000001ff00 */
[----:B------:R-:W-:Y:S01]  /*0c00*/  LOP3.LUT P1, RZ, R3, 0x2, RZ, 0xc0, !PT ;  /* 0x0000000203ff7812 */ /* 0x000fe2000782c0ff */
[----:B------:R1:W-:Y:S01]  /*0c10*/  LDGSTS.E.BYPASS.LTC128B.128 [R232+0x1080], [R20.64], !P5 ;  /* 0x0108000014e87fae */ /* 0x0003e2000e901d50 */
[----:B--2---:R-:W-:Y:S01]  /*0c20*/  IMAD.WIDE.U32 R24, R244, c[0x0][0x178], R22 ;  /* 0x00005e00f4187a25 */ /* 0x004fe200078e0016 */
[----:B------:R-:W-:Y:S01]  /*0c30*/  LOP3.LUT R231, R10, 0x8, R7, 0xf8, !PT ;  /* 0x000000080ae77812 */ /* 0x000fe200078ef807 */
[----:B------:R-:W-:Y:S01]  /*0c40*/  CS2R R42, SRZ ;  /* 0x00000000002a7805 */ /* 0x000fe2000001ff00 */
[----:B------:R-:W-:Y:S01]  /*0c50*/  SHF.R.U32.HI R6, RZ, 0x3, R10 ;  /* 0x00000003ff067819 */ /* 0x000fe2000001160a */
[----:B------:R-:W-:Y:S01]  /*0c60*/  IMAD.IADD R25, R25, 0x1, R2 ;  /* 0x0000000119197824 */ /* 0x000fe200078e0202 */
[----:B------:R-:W-:Y:S01]  /*0c70*/  IADD3 R19, R19, R5, R242 ;  /* 0x0000000513137210 */ /* 0x000fe20007ffe0f2 */
[----:B------:R-:W-:Y:S01]  /*0c80*/  IMAD R2, R8, c[0x0][0x180], RZ ;  /* 0x0000600008027a24 */ /* 0x000fe200078e02ff */
[----:B------:R1:W-:Y:S01]  /*0c90*/  LDGSTS.E.BYPASS.LTC128B.128 [R232+0x3080], [R20.64+0x80], !P4 ;  /* 0x0308008014e87fae */ /* 0x0003e2000e101d50 */
[----:B------:R-:W-:Y:S01]  /*0ca0*/  IMAD.WIDE.U32 R24, R9, c[0x0][0x180], R24 ;  /* 0x0000600009187a25 */ /* 0x000fe200078e0018 */
[----:B------:R-:W-:Y:S01]  /*0cb0*/  LOP3.LUT R231, R231, R6, RZ, 0x3c, !PT ;  /* 0x00000006e7e77212 */ /* 0x000fe200078e3cff */
[----:B------:R-:W-:Y:S01]  /*0cc0*/  CS2R R40, SRZ ;  /* 0x0000000000287805 */ /* 0x000fe2000001ff00 */
[----:B------:R1:W-:Y:S01]  /*0cd0*/  LDGSTS.E.BYPASS.LTC128B.128 [R232+0x5080], [R20.64+0x100], !P3 ;  /* 0x0508010014e87fae */ /* 0x0003e2000d901d50 */
[----:B------:R-:W-:Y:S01]  /*0ce0*/  IMAD R2, R9, c[0x0][0x184], R2 ;  /* 0x0000610009027a24 */ /* 0x000fe200078e0202 */
[----:B------:R-:W-:Y:S01]  /*0cf0*/  IADD3 R14, -R244, c[0x0][0x168], RZ ;  /* 0x00005a00f40e7a10 */ /* 0x000fe20007ffe1ff */
[----:B------:R-:W-:Y:S01]  /*0d00*/  IMAD R3, R245, c[0x0][0x208], RZ ;  /* 0x00008200f5037a24 */ /* 0x000fe200078e02ff */
[----:B------:R-:W0:Y:S01]  /*0d10*/  LDGDEPBAR ;  /* 0x00000000000079af */ /* 0x000e220000000000 */
[----:B------:R-:W-:Y:S01]  /*0d20*/  IMAD.IADD R25, R25, 0x1, R2 ;  /* 0x0000000119197824 */ /* 0x000fe200078e0202 */
[----:B------:R-:W-:Y:S01]  /*0d30*/  LOP3.LUT P3, RZ, R19, 0x2, RZ, 0xc0, !PT ;  /* 0x0000000213ff7812 */ /* 0x000fe2000786c0ff */
[----:B------:R-:W-:Y:S01]  /*0d40*/  IMAD.IADD R231, R0, 0x1, R231 ;  /* 0x0000000100e77824 */ /* 0x000fe200078e02e7 */
[----:B------:R-:W-:Y:S01]  /*0d50*/  ISETP.GT.AND P5, PT, R234, 0xf, PT ;  /* 0x0000000fea00780c */ /* 0x000fe20003fa4270 */
[----:B------:R-:W-:Y:S01]  /*0d60*/  IMAD.WIDE.U32 R24, R248, c[0x0][0x188], R24 ;  /* 0x00006200f8187a25 */ /* 0x000fe200078e0018 */
[----:B------:R-:W-:Y:S01]  /*0d70*/  ISETP.GE.AND P6, PT, R22, c[0x0][0x1fc], PT ;  /* 0x00007f0016007a0c */ /* 0x000fe20003fc6270 */
[----:B------:R-:W-:Y:S01]  /*0d80*/  CS2R R38, SRZ ;  /* 0x0000000000267805 */ /* 0x000fe2000001ff00 */
[----:B------:R-:W-:Y:S01]  /*0d90*/  CS2R R36, SRZ ;  /* 0x0000000000247805 */ /* 0x000fe2000001ff00 */
[C---:B---3--:R-:W-:Y:S01]  /*0da0*/  IMAD R26, R244.reuse, c[0x0][0x20c], R3 ;  /* 0x00008300f41a7a24 */ /* 0x048fe200078e0203 */
[----:B------:R-:W-:Y:S01]  /*0db0*/  IADD3 R0, R25, UR8, RZ ;  /* 0x0000000819007c10 */ /* 0x000fe2000fffe0ff */
[----:B------:R-:W-:Y:S01]  /*0dc0*/  IMAD.WIDE.U32 R2, R244, c[0x0][0x208], R22 ;  /* 0x00008200f4027a25 */ /* 0x000fe200078e0016 */
[----:B------:R-:W-:Y:S01]  /*0dd0*/  LEA R236, P0, R24, c[0x0][0x160], 0x1 ;  /* 0x0000580018ec7a11 */ /* 0x000fe200078008ff */
[----:B------:R-:W-:-:S02]  /*0de0*/  USHF.L.U32 UR8, UR4, 0x6, URZ ;  /* 0x0000000604087899 */ /* 0x000fc4000800063f */
[----:B------:R-:W-:Y:S01]  /*0df0*/  IMAD.IADD R27, R3, 0x1, R26 ;  /* 0x00000001031b7824 */ /* 0x000fe200078e021a */
[----:B------:R-:W-:Y:S01]  /*0e00*/  LEA.HI.X R237, R24, c[0x0][0x164], R0, 0x1, P0 ;  /* 0x0000590018ed7a11 */ /* 0x000fe200000f0c00 */
[----:B------:R-:W-:Y:S01]  /*0e10*/  IMAD.MOV.U32 R3, RZ, RZ, 0x20 ;  /* 0x00000020ff037424 */ /* 0x000fe200078e00ff */
[----:B------:R-:W-:Y:S01]  /*0e20*/  ULDC.64 UR4, c[0x0][0x290] ;  /* 0x0000a40000047ab9 */ /* 0x000fe20000000a00 */
[----:B------:R-:W-:Y:S01]  /*0e30*/  IMAD.MOV.U32 R26, RZ, RZ, R2 ;  /* 0x000000ffff1a7224 */ /* 0x000fe200078e0002 */
[----:B------:R-:W-:Y:S01]  /*0e40*/  IADD3 R24, P0, R236, UR8, RZ ;  /* 0x00000008ec187c10 */ /* 0x000fe2000ff1e0ff */
[----:B------:R-:W-:Y:S01]  /*0e50*/  IMAD.MOV.U32 R5, RZ, RZ, 0x40 ;  /* 0x00000040ff057424 */ /* 0x000fe200078e00ff */
[----:B------:R-:W-:Y:S01]  /*0e60*/  SEL R2, R3, 0xffffffe0, !P1 ;  /* 0xffffffe003027807 */ /* 0x000fe20004800000 */
[----:B------:R-:W-:Y:S01]  /*0e70*/  IMAD.SHL.U32 R231, R231, 0x2, RZ ;  /* 0x00000002e7e77824 */ /* 0x000fe200078e00ff */
[----:B------:R-:W-:-:S04]  /*0e80*/  DEPBAR.LE SB0, 0x1 ;  /* 0x000080400000791a */ /* 0x000fc80000000000 */
[----:B------:R-:W-:Y:S01]  /*0e90*/  BAR.SYNC.DEFER_BLOCKING 0x0 ;  /* 0x0000000000007b1d */ /* 0x000fe20000010000 */
[----:B------:R-:W-:Y:S01]  /*0ea0*/  SEL R0, R5, 0xffffffc0, !P2 ;  /* 0xffffffc005007807 */ /* 0x000fe20005000000 */
[----:B------:R-:W-:Y:S01]  /*0eb0*/  IMAD.IADD R227, R231, 0x1, R2 ;  /* 0x00000001e7e37824 */ /* 0x000fe200078e0202 */
[----:B------:R-:W-:Y:S01]  /*0ec0*/  LOP3.LUT P1, RZ, R19, 0x1, RZ, 0xc0, !PT ;  /* 0x0000000113ff7812 */ /* 0x000fe2000782c0ff */
[----:B------:R-:W-:Y:S01]  /*0ed0*/  UIMAD.WIDE.U32 UR10, UR18, UR4, URZ ;  /* 0x00000004120a72a5 */ /* 0x000fe2000f8e003f */
[----:B------:R-:W-:Y:S01]  /*0ee0*/  IADD3.X R25, R237, UR7, RZ, P0, !PT ;  /* 0x00000007ed197c10 */ /* 0x000fe200087fe4ff */
[----:B------:R-:W-:Y:S01]  /*0ef0*/  IMAD.IADD R226, R231, 0x1, R0 ;  /* 0x00000001e7e27824 */ /* 0x000fe200078e0200 */
[----:B------:R-:W-:Y:S01]  /*0f00*/  ISETP.LT.OR P2, PT, R14, 0x1, !P1 ;  /* 0x000000010e00780c */ /* 0x000fe20004f41670 */
[----:B------:R-:W-:Y:S01]  /*0f10*/  IMAD.IADD R225, R0, 0x1, R227 ;  /* 0x0000000100e17824 */ /* 0x000fe200078e02e3 */
[----:B------:R-:W-:Y:S01]  /*0f20*/  ISETP.LT.OR P0, PT, R14, 0x1, !P3 ;  /* 0x000000010e00780c */ /* 0x000fe20005f01670 */
[----:B------:R-:W-:Y:S01]  /*0f30*/  UIMAD UR4, UR9, UR4, URZ ;  /* 0x00000004090472a4 */ /* 0x000fe2000f8e023f */
[----:B------:R-:W-:Y:S01]  /*0f40*/  IMAD R2, R8, c[0x0][0x288], RZ ;  /* 0x0000a20008027a24 */ /* 0x000fe200078e02ff */
[C---:B------:R-:W-:Y:S01]  /*0f50*/  ISETP.LT.OR P1, PT, R14.reuse, 0x21, !P1 ;  /* 0x000000210e00780c */ /* 0x040fe20004f21670 */
[----:B------:R-:W-:Y:S01]  /*0f60*/  IMAD.WIDE.U32 R30, R9, c[0x0][0x210], R26 ;  /* 0x00008400091e7a25 */ /* 0x000fe200078e001a */
[----:B------:R-:W-:Y:S01]  /*0f70*/  UIMAD UR4, UR18, UR5, UR4 ;  /* 0x00000005120472a4 */ /* 0x000fe2000f8e0204 */
[----:B------:R-:W-:-:S02]  /*0f80*/  ISETP.LT.OR P3, PT, R14, 0x21, !P3 ;  /* 0x000000210e00780c */ /* 0x000fc40005f61670 */
[C---:B------:R-:W-:Y:S01]  /*0f90*/  IMAD R2, R9.reuse, c[0x0][0x28c], R2 ;  /* 0x0000a30009027a24 */ /* 0x040fe200078e0202 */
[----:B------:R-:W-:Y:S01]  /*0fa0*/  UIADD3 UR14, UR11, UR4, URZ ;  /* 0x000000040b0e7290 */ /* 0x000fe2000fffe03f */
[----:B-1----:R-:W-:Y:S02]  /*0fb0*/  IMAD R20, R8, c[0x0][0x210], RZ ;  /* 0x0000840008147a24 */ /* 0x002fe400078e02ff */
[----:B------:R-:W-:Y:S02]  /*0fc0*/  ULDC.64 UR4, c[0x0][0x218] ;  /* 0x0000860000047ab9 */ /* 0x000fe40000000a00 */
[----:B------:R-:W-:Y:S01]  /*0fd0*/  IMAD R20, R9, c[0x0][0x214], R20 ;  /* 0x0000850009147a24 */ /* 0x000fe200078e0214 */
[----:B------:R1:W2:Y:S01]  /*0fe0*/  LDSM.16.M88.4 R156, [R231+0x6080] ;  /* 0x00608000e79c783b */ /* 0x0002a20000000200 */
[----:B------:R-:W-:Y:S02]  /*0ff0*/  UIMAD UR4, UR9, UR4, URZ ;  /* 0x00000004090472a4 */ /* 0x000fe4000f8e023f */
[----:B------:R-:W-:Y:S01]  /*1000*/  IMAD.IADD R31, R31, 0x1, R20 ;  /* 0x000000011f1f7824 */ /* 0x000fe200078e0214 */
[----:B------:R1:W3:Y:S01]  /*1010*/  LDSM.16.M88.4 R160, [R227+0x6080] ;  /* 0x00608000e3a0783b */ /* 0x0002e20000000200 */
[----:B------:R-:W-:-:S02]  /*1020*/  UIMAD UR4, UR18, UR5, UR4 ;  /* 0x00000005120472a4 */ /* 0x000fc4000f8e0204 */
[----:B------:R-:W-:Y:S01]  /*1030*/  IMAD.WIDE.U32 R30, R248, c[0x0][0x218], R30 ;  /* 0x00008600f81e7a25 */ /* 0x000fe200078e001e */
        /* <DEDUP_REMOVED lines=50> */
[C---:B------:R-:W-:Y:S01]  /*1360*/  ISETP.LT.OR P0, PT, R14.reuse, 0x1, P3 ;  /* 0x000000010e00780c */ /* 0x040fe20001f01670 */
[----:B------:R3:W-:Y:S01]  /*1370*/  LDGSTS.E.BYPASS.LTC128B.128 [R232+0xc080], [R250.64], !P4 ;  /* 0x0c080000fae87fae */ /* 0x0007e2000e101d50 */
[----:B------:R-:W-:-:S02]  /*1380*/  ISETP.LT.OR P3, PT, R14, 0x21, P3 ;  /* 0x000000210e00780c */ /* 0x000fc40001f61670 */
[----:B-1----:R-:W-:Y:S02]  /*1390*/  SEL R20, RZ, 0x1, P1 ;  /* 0x00000001ff147807 */ /* 0x002fe40000800000 */
[C---:B------:R-:W-:Y:S02]  /*13a0*/  ISETP.LT.OR P1, PT, R14.reuse, 0x1, P2 ;  /* 0x000000010e00780c */ /* 0x040fe40001721670 */
[----:B------:R-:W-:-:S05]  /*13b0*/  ISETP.LT.OR P2, PT, R14, 0x21, P2 ;  /* 0x000000210e00780c */ /* 0x000fca0001741670 */
[----:B------:R1:W-:Y:S01]  /*13c0*/  LDGSTS.E.BYPASS.LTC128B.128 [R232+0xe080], [R250.64+0x80], !P0 ;  /* 0x0e080080fae87fae */ /* 0x0003e2000c101d50 */
[----:B------:R-:W-:-:S04]  /*13d0*/  LEA R22, P0, R19, c[0x0][0x280], 0x2 ;  /* 0x0000a00013167a11 */ /* 0x000fc800078010ff */
[----:B------:R-:W-:Y:S02]  /*13e0*/  LEA.HI.X R23, R19, c[0x0][0x284], R2, 0x2, P0 ;  /* 0x0000a10013177a11 */ /* 0x000fe400000f1402 */
[----:B-----5:R-:W-:Y:S01]  /*13f0*/  IADD3 R24, P0, R250, UR15, RZ ;  /* 0x0000000ffa187c10 */ /* 0x020fe2000ff1e0ff */
[----:B------:R1:W-:Y:S01]  /*1400*/  LDGSTS.E.BYPASS.LTC128B.128 [R232+0x10080], [R250.64+0x100], !P1 ;  /* 0x10080100fae87fae */ /* 0x0003e2000c901d50 */
[----:B------:R-:W-:Y:S01]  /*1410*/  ISETP.GE.AND P1, PT, R15, c[0x0][0x1fc], PT ;  /* 0x00007f000f007a0c */ /* 0x000fe20003f26270 */
[----:B------:R-:W-:Y:S01]  /*1420*/  IMAD.SHL.U32 R15, R16, 0x2, RZ ;  /* 0x00000002100f7824 */ /* 0x000fe200078e00ff */
[----:B------:R-:W-:Y:S01]  /*1430*/  IADD3.X R25, R251, UR19, RZ, P0, !PT ;  /* 0x00000013fb197c10 */ /* 0x000fe200087fe4ff */
[----:B--2---:R-:W-:Y:S01]  /*1440*/  IMAD.SHL.U32 R17, R18, 0x2, RZ ;  /* 0x0000000212117824 */ /* 0x004fe200078e00ff */
[----:B------:R-:W-:Y:S02]  /*1450*/  SEL R241, RZ, 0xffffffff, P1 ;  /* 0xfffffffffff17807 */ /* 0x000fe40000800000 */
[----:B------:R-:W-:Y:S01]  /*1460*/  LOP3.LUT R20, R15, 0x2, R20, 0xe2, !PT ;  /* 0x000000020f147812 */ /* 0x000fe200078ee214 */
[----:B------:R-:W-:Y:S01]  /*1470*/  IMAD.U32 R15, RZ, RZ, UR15 ;  /* 0x0000000fff0f7e24 */ /* 0x000fe2000f8e00ff */
[----:B------:R-:W-:Y:S01]  /*1480*/  LOP3.LUT R242, R17, 0x2, R242, 0xe2, !PT ;  /* 0x0000000211f27812 */ /* 0x000fe200078ee2f2 */
[----:B------:R1:W-:Y:S01]  /*1490*/  LDGSTS.E.BYPASS.LTC128B.128 [R232+0xd080], [R24.64], !P6 ;  /* 0x0d08000018e87fae */ /* 0x0003e2000f101d50 */
[----:B------:R-:W-:-:S02]  /*14a0*/  IMAD.SHL.U32 R241, R241, 0x4, RZ ;  /* 0x00000004f1f17824 */ /* 0x000fc400078e00ff */
[----:B------:R-:W-:Y:S01]  /*14b0*/  IADD3 R16, P1, P0, R15, 0x100, R250 ;  /* 0x000001000f107810 */ /* 0x000fe2000783e0fa */
[----:B------:R-:W-:Y:S01]  /*14c0*/  @!P5 IMAD.SHL.U32 R15, R234, 0x10, RZ ;  /* 0x00000010ea0fd824 */ /* 0x000fe200078e00ff */
[----:B------:R1:W-:Y:S01]  /*14d0*/  LDGSTS.E.BYPASS.LTC128B.128 [R232+0xf080], [R24.64+0x80], !P3 ;  /* 0x0f08008018e87fae */ /* 0x0003e2000d901d50 */
[----:B------:R-:W-:Y:S02]  /*14e0*/  LOP3.LUT R241, R241, 0x4, R20, 0xe2, !PT ;  /* 0x00000004f1f17812 */ /* 0x000fe400078ee214 */
[----:B------:R-:W-:Y:S02]  /*14f0*/  IADD3.X R17, RZ, UR19, R251, P1, P0 ;  /* 0x00000013ff117c10 */ /* 0x000fe40008fe04fb */
[----:B------:R-:W-:-:S03]  /*1500*/  PLOP3.LUT P0, PT, PT, PT, UP0, 0x80, 0x0 ;  /* 0x000000000000781c */ /* 0x000fc60003f0f008 */
[----:B------:R1:W-:Y:S04]  /*1510*/  LDGSTS.E.BYPASS.LTC128B.128 [R232+0x11080], [R16.64], !P2 ;  /* 0x1108000010e87fae */ /* 0x0003e8000d101d50 */
[----:B------:R1:W-:Y:S04]  /*1520*/  @!P5 LDGSTS.E.BYPASS.LTC128B.128 [R15+0x12180], [R22.64] ;  /* 0x12180000160fdfae */ /* 0x0003e8000b901d50 */
[----:B------:R-:W0:Y:S02]  /*1530*/  LDGDEPBAR ;  /* 0x00000000000079af */ /* 0x000e240000000000 */
[----:B------:R-:W-:Y:S05]  /*1540*/  @!P0 BRA `(.L_x_29) ;  /* 0x0000337000008947 */ /* 0x000fea0003800000 */
[-C--:B---34-:R-:W-:Y:S01]  /*1550*/  LEA.HI R2, R13, R234.reuse, RZ, 0x5 ;  /* 0x000000ea0d027211 */ /* 0x098fe200078f28ff */
[----:B------:R-:W-:Y:S01]  /*1560*/  IMAD R14, R8, c[0x0][0x238], RZ ;  /* 0x00008e00080e7a24 */ /* 0x000fe200078e02ff */
[----:B------:R-:W-:Y:S01]  /*1570*/  SHF.R.S32.HI R19, RZ, 0x1f, R4 ;  /* 0x0000001fff137819 */ /* 0x000fe20000011404 */
[----:B------:R-:W-:Y:S01]  /*1580*/  ULDC.64 UR4, c[0x0][0x240] ;  /* 0x0000900000047ab9 */ /* 0x000fe20000000a00 */
[----:B-1----:R-:W-:Y:S01]  /*1590*/  SHF.R.S32.HI R17, RZ, 0x5, R2 ;  /* 0x00000005ff117819 */ /* 0x002fe20000011402 */
[----:B------:R-:W-:Y:S01]  /*15a0*/  IMAD R14, R9, c[0x0][0x23c], R14 ;  /* 0x00008f00090e7a24 */ /* 0x000fe200078e020e */
[--C-:B------:R-:W-:Y:S01]  /*15b0*/  SHF.R.S32.HI R235, RZ, 0x1f, R234.reuse ;  /* 0x0000001fffeb7819 */ /* 0x100fe200000114ea */
[----:B------:R-:W-:Y:S01]  /*15c0*/  UIMAD UR4, UR9, UR4, URZ ;  /* 0x00000004090472a4 */ /* 0x000fe2000f8e023f */
[----:B------:R-:W-:Y:S01]  /*15d0*/  LEA.HI R8, R2, R17, RZ, 0x1 ;  /* 0x0000001102087211 */ /* 0x000fe200078f08ff */
[----:B------:R-:W-:Y:S01]  /*15e0*/  UIADD3 UR20, UR20, 0x3f, URZ ;  /* 0x0000003f14147890 */ /* 0x000fe2000fffe03f */
[----:B------:R-:W-:Y:S01]  /*15f0*/  LEA.HI R13, R13, R234, RZ, 0x2 ;  /* 0x000000ea0d0d7211 */ /* 0x000fe200078f10ff */
[----:B------:R-:W-:Y:S01]  /*1600*/  IMAD.WIDE.U32 R20, R9, c[0x0][0x238], R234 ;  /* 0x00008e0009147a25 */ /* 0x000fe200078e00ea */
[----:B------:R-:W-:Y:S01]  /*1610*/  LOP3.LUT R8, R8, 0xfffffffe, RZ, 0xc0, !PT ;  /* 0xfffffffe08087812 */ /* 0x000fe200078ec0ff */
[----:B------:R-:W-:Y:S01]  /*1620*/  UIMAD UR4, UR18, UR5, UR4 ;  /* 0x00000005120472a4 */ /* 0x000fe2000f8e0204 */
[----:B------:R-:W-:Y:S01]  /*1630*/  LOP3.LUT R15, R12, 0xfffffff0, RZ, 0xc0, !PT ;  /* 0xfffffff00c0f7812 */ /* 0x000fe200078ec0ff */
[----:B------:R-:W-:Y:S01]  /*1640*/  IMAD.IADD R21, R21, 0x1, R14 ;  /* 0x0000000115157824 */ /* 0x000fe200078e020e */
[----:B------:R-:W-:Y:S01]  /*1650*/  SHF.R.S32.HI R9, RZ, 0x2, R13 ;  /* 0x00000002ff097819 */ /* 0x000fe2000001140d */
[----:B------:R-:W-:Y:S01]  /*1660*/  IMAD.IADD R8, R17, 0x1, -R8 ;  /* 0x0000000111087824 */ /* 0x000fe200078e0a08 */
[----:B------:R-:W-:Y:S01]  /*1670*/  LEA.HI R17, R19, R4, RZ, 0x2 ;  /* 0x0000000413117211 */ /* 0x000fe200078f10ff */
[----:B------:R-:W-:Y:S01]  /*1680*/  IMAD.IADD R15, R234, 0x1, -R15 ;  /* 0x00000001ea0f7824 */ /* 0x000fe200078e0a0f */
[----:B------:R-:W-:Y:S01]  /*1690*/  LOP3.LUT R19, R2, 0xffffffe0, RZ, 0xc0, !PT ;  /* 0xffffffe002137812 */ /* 0x000fe200078ec0ff */
[C---:B------:R-:W-:Y:S01]  /*16a0*/  IMAD.SHL.U32 R239, R8.reuse, 0x10, RZ ;  /* 0x0000001008ef7824 */ /* 0x040fe200078e00ff */
[----:B------:R-:W-:Y:S01]  /*16b0*/  SHF.R.S32.HI R18, RZ, 0x1f, R13 ;  /* 0x0000001fff127819 */ /* 0x000fe2000001140d */
[----:B------:R-:W-:Y:S01]  /*16c0*/  IMAD.SHL.U32 R8, R8, 0x400, RZ ;  /* 0x0000040008087824 */ /* 0x000fe200078e00ff */
[----:B------:R-:W-:Y:S01]  /*16d0*/  LOP3.LUT R17, R17, 0xfffffffc, RZ, 0xc0, !PT ;  /* 0xfffffffc11117812 */ /* 0x000fe200078ec0ff */
[----:B------:R-:W-:Y:S01]  /*16e0*/  IMAD.IADD R12, R234, 0x1, -R19 ;  /* 0x00000001ea0c7824 */ /* 0x000fe200078e0a13 */
[----:B------:R-:W-:Y:S01]  /*16f0*/  LEA.HI R18, R18, R9, RZ, 0x3 ;  /* 0x0000000912127211 */ /* 0x000fe200078f18ff */
[----:B------:R-:W-:Y:S01]  /*1700*/  IMAD.WIDE.U32 R248, R248, c[0x0][0x240], R20 ;  /* 0x00009000f8f87a25 */ /* 0x000fe200078e0014 */
[----:B------:R-:W-:Y:S01]  /*1710*/  SHF.R.S32.HI R2, RZ, 0x1f, R15 ;  /* 0x0000001fff027819 */ /* 0x000fe2000001140f */
[----:B------:R-:W-:Y:S01]  /*1720*/  USHF.R.S32.HI UR5, URZ, 0x1f, UR20 ;  /* 0x0000001f3f057899 */ /* 0x000fe20008011414 */
[----:B------:R-:W-:Y:S01]  /*1730*/  LOP3.LUT R18, R18, 0xfffffff8, RZ, 0xc0, !PT ;  /* 0xfffffff812127812 */ /* 0x000fe200078ec0ff */
[----:B------:R-:W-:Y:S01]  /*1740*/  IMAD.IADD R16, R4, 0x1, -R17 ;  /* 0x0000000104107824 */ /* 0x000fe200078e0a11 */
[----:B------:R-:W-:Y:S01]  /*1750*/  SHF.R.S32.HI R17, RZ, 0x1f, R12 ;  /* 0x0000001fff117819 */ /* 0x000fe2000001140c */
[----:B------:R-:W-:Y:S01]  /*1760*/  ULEA.HI UR20, UR5, UR20, URZ, 0x6 ;  /* 0x0000001405147291 */ /* 0x000fe2000f8f303f */
[----:B------:R-:W-:Y:S01]  /*1770*/  LEA.HI R2, R2, R15, RZ, 0x3 ;  /* 0x0000000f02027211 */ /* 0x000fe200078f18ff */
[----:B------:R-:W-:Y:S01]  /*1780*/  IMAD.IADD R9, R9, 0x1, -R18 ;  /* 0x0000000109097824 */ /* 0x000fe200078e0a12 */
[----:B------:R-:W-:Y:S01]  /*1790*/  LEA.HI R17, R17, R12, RZ, 0x2 ;  /* 0x0000000c11117211 */ /* 0x000fe200078f10ff */
[----:B------:R-:W-:Y:S01]  /*17a0*/  IMAD R16, R16, -0x8, R11 ;  /* 0xfffffff810107824 */ /* 0x000fe200078e020b */
[----:B------:R-:W-:Y:S01]  /*17b0*/  LOP3.LUT R10, R10, 0x10, R239, 0xf8, !PT ;  /* 0x000000100a0a7812 */ /* 0x000fe200078ef8ef */
[C---:B------:R-:W-:Y:S01]  /*17c0*/  IMAD.SHL.U32 R228, R2.reuse, 0x40, RZ ;  /* 0x0000004002e47824 */ /* 0x040fe200078e00ff */
[----:B------:R-:W-:Y:S01]  /*17d0*/  LOP3.LUT R14, R2, 0xfffffff8, RZ, 0xc0, !PT ;  /* 0xfffffff8020e7812 */ /* 0x000fe200078ec0ff */
[----:B------:R-:W-:Y:S01]  /*17e0*/  CS2R R130, SRZ ;  /* 0x0000000000827805 */ /* 0x000fe2000001ff00 */
[----:B------:R-:W-:Y:S01]  /*17f0*/  LOP3.LUT R11, R17, 0xfffffffc, RZ, 0xc0, !PT ;  /* 0xfffffffc110b7812 */ /* 0x000fe200078ec0ff */
[----:B------:R-:W-:Y:S01]  /*1800*/  CS2R R128, SRZ ;  /* 0x0000000000807805 */ /* 0x000fe2000001ff00 */
[----:B------:R-:W-:Y:S01]  /*1810*/  LOP3.LUT R7, R10, 0x8, R7, 0xf8, !PT ;  /* 0x000000080a077812 */ /* 0x000fe200078ef807 */
[----:B------:R-:W-:Y:S01]  /*1820*/  IMAD.SHL.U32 R10, R9, 0x40, RZ ;  /* 0x00000040090a7824 */ /* 0x000fe200078e00ff */
[----:B------:R-:W-:Y:S01]  /*1830*/  LOP3.LUT R13, R13, 0x3ffffffc, RZ, 0xc0, !PT ;  /* 0x3ffffffc0d0d7812 */ /* 0x000fe200078ec0ff */
[----:B------:R-:W-:Y:S01]  /*1840*/  IMAD.IADD R15, R15, 0x1, -R14 ;  /* 0x000000010f0f7824 */ /* 0x000fe200078e0a0e */
[----:B------:R-:W-:Y:S01]  /*1850*/  LOP3.LUT P0, RZ, R9, 0x4, RZ, 0xc0, !PT ;  /* 0x0000000409ff7812 */ /* 0x000fe2000780c0ff */
[----:B------:R-:W-:Y:S01]  /*1860*/  IMAD.IADD R11, R12, 0x1, -R11 ;  /* 0x000000010c0b7824 */ /* 0x000fe200078e0a0b */
[----:B------:R-:W-:Y:S01]  /*1870*/  LOP3.LUT R10, R10, 0x1c0, RZ, 0xc0, !PT ;  /* 0x000001c00a0a7812 */ /* 0x000fe200078ec0ff */
[----:B------:R-:W-:Y:S01]  /*1880*/  IMAD.SHL.U32 R12, R4, 0x8, RZ ;  /* 0x00000008040c7824 */ /* 0x000fe200078e00ff */
[C---:B------:R-:W-:Y:S01]  /*1890*/  LOP3.LUT P2, RZ, R15.reuse, 0x2, RZ, 0xc0, !PT ;  /* 0x000000020fff7812 */ /* 0x040fe2000784c0ff */
[C---:B------:R-:W-:Y:S01]  /*18a0*/  IMAD.SHL.U32 R14, R15.reuse, 0x40, RZ ;  /* 0x000000400f0e7824 */ /* 0x040fe200078e00ff */
[----:B------:R-:W-:Y:S01]  /*18b0*/  LOP3.LUT P1, RZ, R15, 0x4, RZ, 0xc0, !PT ;  /* 0x000000040fff7812 */ /* 0x000fe2000782c0ff */
[----:B------:R-:W-:Y:S01]  /*18c0*/  IMAD R4, R11, -0x2, R16 ;  /* 0xfffffffe0b047824 */ /* 0x000fe200078e0210 */
[----:B------:R-:W-:Y:S01]  /*18d0*/  LOP3.LUT R12, R12, 0x18, RZ, 0xc0, !PT ;  /* 0x000000180c0c7812 */ /* 0x000fe200078ec0ff */
[----:B------:R-:W-:Y:S01]  /*18e0*/  IMAD.IADD R13, R234, 0x1, -R13 ;  /* 0x00000001ea0d7824 */ /* 0x000fe200078e0a0d */
[----:B------:R-:W-:Y:S01]  /*18f0*/  SHF.R.U32.HI R15, RZ, 0x3, R10 ;  /* 0x00000003ff0f7819 */ /* 0x000fe2000001160a */
[----:B------:R-:W-:Y:S01]  /*1900*/  IMAD.SHL.U32 R11, R229, 0x8, RZ ;  /* 0x00000008e50b7824 */ /* 0x000fe200078e00ff */
[----:B------:R-:W-:Y:S01]  /*1910*/  SEL R3, R3, 0xffffffe0, !P2 ;  /* 0xffffffe003037807 */ /* 0x000fe20005000000 */
[----:B------:R-:W-:Y:S01]  /*1920*/  IMAD R240, R13, 0x2, R8 ;  /* 0x000000020df07824 */ /* 0x000fe200078e0208 */
[----:B------:R-:W-:Y:S01]  /*1930*/  LOP3.LUT R15, R15, R10, R12, 0x1e, !PT ;  /* 0x0000000a0f0f7212 */ /* 0x000fe200078e1e0c */
[----:B------:R-:W-:Y:S01]  /*1940*/  IMAD.SHL.U32 R9, R229, 0x20, RZ ;  /* 0x00000020e5097824 */ /* 0x000fe200078e00ff */
[----:B------:R-:W-:Y:S01]  /*1950*/  ISETP.GT.AND P2, PT, R4, RZ, PT ;  /* 0x000000ff0400720c */ /* 0x000fe20003f44270 */
[----:B------:R-:W-:Y:S01]  /*1960*/  CS2R R126, SRZ ;  /* 0x00000000007e7805 */ /* 0x000fe2000001ff00 */
[----:B------:R-:W-:Y:S01]  /*1970*/  SEL R5, R5, 0xffffffc0, !P1 ;  /* 0xffffffc005057807 */ /* 0x000fe20004800000 */
[----:B------:R-:W-:Y:S01]  /*1980*/  IMAD.IADD R240, R15, 0x1, R240 ;  /* 0x000000010ff07824 */ /* 0x000fe200078e02f0 */
[----:B------:R-:W-:Y:S01]  /*1990*/  LOP3.LUT R14, R14, 0x1c0, RZ, 0xc0, !PT ;  /* 0x000001c00e0e7812 */ /* 0x000fe200078ec0ff */
[----:B------:R-:W-:Y:S01]  /*19a0*/  CS2R R124, SRZ ;  /* 0x00000000007c7805 */ /* 0x000fe2000001ff00 */
[----:B------:R-:W-:Y:S01]  /*19b0*/  ISETP.GT.AND P1, PT, R4, 0x1, PT ;  /* 0x000000010400780c */ /* 0x000fe20003f24270 */
[----:B------:R-:W-:Y:S01]  /*19c0*/  CS2R R122, SRZ ;  /* 0x00000000007a7805 */ /* 0x000fe2000001ff00 */
[----:B------:R-:W-:Y:S01]  /*19d0*/  LOP3.LUT R233, R233, 0xfffffffb, RZ, 0xc0, !PT ;  /* 0xfffffffbe9e97812 */ /* 0x000fe200078ec0ff */
[----:B------:R-:W-:Y:S01]  /*19e0*/  CS2R R120, SRZ ;  /* 0x0000000000787805 */ /* 0x000fe2000001ff00 */
[----:B------:R-:W-:Y:S01]  /*19f0*/  LEA R240, R240, 0x12280, 0x1 ;  /* 0x00012280f0f07811 */ /* 0x000fe200078e08ff */
[----:B------:R-:W-:Y:S01]  /*1a00*/  CS2R R118, SRZ ;  /* 0x0000000000767805 */ /* 0x000fe2000001ff00 */
[--C-:B------:R-:W-:Y:S01]  /*1a10*/  SHF.R.U32.HI R10, RZ, 0x3, R14.reuse ;  /* 0x00000003ff0a7819 */ /* 0x100fe2000001160e */
[----:B------:R-:W-:Y:S01]  /*1a20*/  CS2R R116, SRZ ;  /* 0x0000000000747805 */ /* 0x000fe2000001ff00 */
[----:B------:R-:W-:Y:S01]  /*1a30*/  LOP3.LUT R11, R14, 0x8, R11, 0xf8, !PT ;  /* 0x000000080e0b7812 */ /* 0x000fe200078ef80b */
[----:B------:R-:W-:Y:S01]  /*1a40*/  CS2R R114, SRZ ;  /* 0x0000000000727805 */ /* 0x000fe2000001ff00 */
[----:B------:R-:W-:Y:S01]  /*1a50*/  @P2 LOP3.LUT R233, R233, 0x4, RZ, 0xfc, !PT ;  /* 0x00000004e9e92812 */ /* 0x000fe200078efcff */
[----:B------:R-:W-:Y:S01]  /*1a60*/  CS2R R112, SRZ ;  /* 0x0000000000707805 */ /* 0x000fe2000001ff00 */
[C---:B------:R-:W-:Y:S01]  /*1a70*/  IADD3 R243, R240.reuse, 0x40, RZ ;  /* 0x00000040f0f37810 */ /* 0x040fe20007ffe0ff */
[----:B------:R-:W-:Y:S01]  /*1a80*/  CS2R R110, SRZ ;  /* 0x00000000006e7805 */ /* 0x000fe2000001ff00 */
[----:B------:R-:W-:Y:S01]  /*1a90*/  @P0 IADD3 R243, R240, -0x40, RZ ;  /* 0xffffffc0f0f30810 */ /* 0x000fe20007ffe0ff */
[----:B------:R-:W-:Y:S01]  /*1aa0*/  CS2R R108, SRZ ;  /* 0x00000000006c7805 */ /* 0x000fe2000001ff00 */
[----:B------:R-:W-:Y:S01]  /*1ab0*/  LOP3.LUT R9, R12, 0x20, R9, 0xf8, !PT ;  /* 0x000000200c097812 */ /* 0x000fe200078ef809 */
[----:B------:R-:W-:Y:S01]  /*1ac0*/  CS2R R106, SRZ ;  /* 0x00000000006a7805 */ /* 0x000fe2000001ff00 */
[----:B------:R-:W-:Y:S01]  /*1ad0*/  LOP3.LUT R11, R11, R10, RZ, 0x3c, !PT ;  /* 0x0000000a0b0b7212 */ /* 0x000fe200078e3cff */
[----:B------:R-:W-:Y:S01]  /*1ae0*/  CS2R R104, SRZ ;  /* 0x0000000000687805 */ /* 0x000fe2000001ff00 */
[----:B------:R-:W-:Y:S01]  /*1af0*/  LOP3.LUT R228, R228, 0xfffffe00, RZ, 0xc0, !PT ;  /* 0xfffffe00e4e47812 */ /* 0x000fe200078ec0ff */
[----:B------:R-:W-:Y:S01]  /*1b00*/  CS2R R102, SRZ ;  /* 0x0000000000667805 */ /* 0x000fe2000001ff00 */
[----:B------:R-:W-:Y:S01]  /*1b10*/  ISETP.GT.AND P0, PT, R4, 0x20, PT ;  /* 0x000000200400780c */ /* 0x000fe20003f04270 */
[----:B------:R-:W-:Y:S01]  /*1b20*/  CS2R R100, SRZ ;  /* 0x0000000000647805 */ /* 0x000fe2000001ff00 */
[----:B------:R-:W-:Y:S01]  /*1b30*/  LOP3.LUT R233, R233, 0xfffffffd, RZ, 0xc0, !PT ;  /* 0xfffffffde9e97812 */ /* 0x000fe200078ec0ff */
[----:B------:R-:W-:Y:S01]  /*1b40*/  CS2R R98, SRZ ;  /* 0x0000000000627805 */ /* 0x000fe2000001ff00 */
[----:B------:R-:W-:Y:S01]  /*1b50*/  LOP3.LUT R6, R7, R6, RZ, 0x3c, !PT ;  /* 0x0000000607067212 */ /* 0x000fe200078e3cff */
[----:B------:R-:W-:Y:S01]  /*1b60*/  CS2R R96, SRZ ;  /* 0x0000000000607805 */ /* 0x000fe2000001ff00 */
[----:B------:R-:W-:Y:S01]  /*1b70*/  LOP3.LUT R9, R10, R9, R14, 0x1e, !PT ;  /* 0x000000090a097212 */ /* 0x000fe200078e1e0e */
[----:B------:R-:W-:Y:S01]  /*1b80*/  CS2R R94, SRZ ;  /* 0x00000000005e7805 */ /* 0x000fe2000001ff00 */
[-C--:B------:R-:W-:Y:S01]  /*1b90*/  IADD3 R2, R11, R228.reuse, R8 ;  /* 0x000000e40b027210 */ /* 0x080fe20007ffe008 */
[----:B------:R-:W-:Y:S01]  /*1ba0*/  IMAD R229, R229, 0x200, R6 ;  /* 0x00000200e5e57824 */ /* 0x000fe200078e0206 */
[----:B------:R-:W-:Y:S01]  /*1bb0*/  @P1 LOP3.LUT R233, R233, 0x2, RZ, 0xfc, !PT ;  /* 0x00000002e9e91812 */ /* 0x000fe200078efcff */
[----:B------:R-:W-:Y:S01]  /*1bc0*/  CS2R R92, SRZ ;  /* 0x00000000005c7805 */ /* 0x000fe2000001ff00 */
[----:B------:R-:W-:Y:S01]  /*1bd0*/  LOP3.LUT R228, R9, R228, RZ, 0xfc, !PT ;  /* 0x000000e409e47212 */ /* 0x000fe200078efcff */
[C---:B------:R-:W-:Y:S01]  /*1be0*/  IMAD R224, R2.reuse, 0x2, R3 ;  /* 0x0000000202e07824 */ /* 0x040fe200078e0203 */
[----:B------:R-:W-:Y:S01]  /*1bf0*/  LOP3.LUT R233, R233, 0xfffffffe, RZ, 0xc0, !PT ;  /* 0xfffffffee9e97812 */ /* 0x000fe200078ec0ff */
[----:B------:R-:W-:Y:S01]  /*1c00*/  IMAD R0, R229, 0x2, R0 ;  /* 0x00000002e5007824 */ /* 0x000fe200078e0200 */
[----:B------:R-:W-:Y:S01]  /*1c10*/  LEA.HI R239, R17, R239, RZ, 0x1e ;  /* 0x000000ef11ef7211 */ /* 0x000fe200078ff0ff */
[C---:B------:R-:W-:Y:S01]  /*1c20*/  IMAD.SHL.U32 R230, R2.reuse, 0x2, RZ ;  /* 0x0000000202e67824 */ /* 0x040fe200078e00ff */
[----:B------:R-:W-:Y:S01]  /*1c30*/  CS2R R90, SRZ ;  /* 0x00000000005a7805 */ /* 0x000fe2000001ff00 */
[----:B------:R-:W-:Y:S01]  /*1c40*/  IMAD R3, R2, 0x2, R5 ;  /* 0x0000000202037824 */ /* 0x000fe200078e0205 */
        /* <DEDUP_REMOVED lines=29> */
[----:B------:R-:W-:Y:S01]  /*1e20*/  ISETP.GT.AND P6, PT, R4, 0x21, PT ;  /* 0x000000210400780c */ /* 0x000fe20003fc4270 */
[----:B------:R-:W-:Y:S01]  /*1e30*/  IMAD.SHL.U32 R228, R228, 0x2, RZ ;  /* 0x00000002e4e47824 */ /* 0x000fe200078e00ff */
[----:B------:R-:W-:Y:S01]  /*1e40*/  @P0 LOP3.LUT R233, R233, 0x1, RZ, 0xfc, !PT ;  /* 0x00000001e9e90812 */ /* 0x000fe200078efcff */
[----:B------:R-:W-:Y:S01]  /*1e50*/  IMAD.IADD R2, R5, 0x1, R224 ;  /* 0x0000000105027824 */ /* 0x000fe200078e02e0 */
[----:B------:R-:W-:-:S02]  /*1e60*/  USHF.R.S32.HI UR20, URZ, 0x6, UR20 ;  /* 0x000000063f147899 */ /* 0x000fc40008011414 */
[----:B------:R-:W-:Y:S02]  /*1e70*/  UMOV UR18, URZ ;  /* 0x0000003f00127c82 */ /* 0x000fe40008000000 */
.L_x_32:
        /* <DEDUP_REMOVED lines=368> */
[C---:B---34-:R-:W-:Y:S01]  /*3580*/  LOP3.LUT P2, RZ, R241.reuse, 0x1, RZ, 0xc0, !PT ;  /* 0x00000001f1ff7812 */ /* 0x058fe2000784c0ff */
        /* <DEDUP_REMOVED lines=59> */
.L_x_30:
[-C--:B---34-:R-:W-:Y:S01]  /*3940*/  HMMA.16816.F32 R84, R20, R28.reuse, R84 ;  /* 0x0000001c1454723c */ /* 0x098fe20000001854 */
        /* <DEDUP_REMOVED lines=47> */
[----:B------:R2:W1:Y:S07]  /*3c40*/  LDSM.16.MT88.4 R152, [R228+0x80] ;  /* 0x00008000e498783b */ /* 0x00046e0000004200 */
        /* <DEDUP_REMOVED lines=22> */
[----:B-1234-:R-:W-:Y:S01]  /*3db0*/  LOP3.LUT P2, RZ, R242, 0x1, RZ, 0xc0, !PT ;  /* 0x00000001f2ff7812 */ /* 0x01efe2000784c0ff */
        /* <DEDUP_REMOVED lines=59> */
.L_x_31:
[-C--:B-1234-:R-:W-:Y:S01]  /*4170*/  HMMA.16816.F32 R4, R148, R152.reuse, RZ ;  /* 0x000000989404723c */ /* 0x09efe200000018ff */
        /* <DEDUP_REMOVED lines=116> */
.L_x_29:
[----:B---34-:R-:W2:Y:S01]  /*48c0*/  S2UR UR11, SR_CTAID.Y ;  /* 0x00000000000b79c3 */ /* 0x018ea20000002600 */
[----:B------:R-:W-:Y:S01]  /*48d0*/  ULDC.64 UR14, c[0x0][0x338] ;  /* 0x0000ce00000e7ab9 */ /* 0x000fe20000000a00 */
[----:B------:R-:W-:Y:S01]  /*48e0*/  ISETP.NE.AND P1, PT, R234, RZ, PT ;  /* 0x000000ffea00720c */ /* 0x000fe20003f25270 */
[----:B------:R-:W-:Y:S01]  /*48f0*/  UISETP.NE.AND UP0, UPT, UR14, 0x1, UPT ;  /* 0x000000010e00788c */ /* 0x000fe2000bf05270 */
[----:B------:R-:W-:Y:S01]  /*4900*/  BSSY B0, `(.L_x_33) ;  /* 0x0000055000007945 */ /* 0x000fe20003800000 */
[----:B------:R-:W-:Y:S01]  /*4910*/  ULDC UR8, c[0x0][0x340] ;  /* 0x0000d00000087ab9 */ /* 0x000fe20000000800 */
[----:B------:R-:W-:Y:S01]  /*4920*/  FMUL.FTZ R84, R84, c[0x0][0x298] ;  /* 0x0000a60054547a20 */ /* 0x000fe20000410000 */
[----:B------:R-:W-:Y:S01]  /*4930*/  ULDC UR4, c[0x0][0x358] ;  /* 0x0000d60000047ab9 */ /* 0x000fe20000000800 */
[----:B------:R-:W3:Y:S01]  /*4940*/  S2UR UR7, SR_CTAID.X ;  /* 0x00000000000779c3 */ /* 0x000ee20000002500 */
[----:B------:R-:W-:Y:S01]  /*4950*/  ULDC UR5, c[0x0][0x2f4] ;  /* 0x0000bd0000057ab9 */ /* 0x000fe20000000800 */
[----:B------:R-:W-:-:S02]  /*4960*/  FMUL.FTZ R85, R85, c[0x0][0x298] ;  /* 0x0000a60055557a20 */ /* 0x000fc40000410000 */
[----:B------:R-:W-:Y:S02]  /*4970*/  FMUL.FTZ R86, R86, c[0x0][0x298] ;  /* 0x0000a60056567a20 */ /* 0x000fe40000410000 */
[----:B------:R-:W-:Y:S02]  /*4980*/  FMUL.FTZ R87, R87, c[0x0][0x298] ;  /* 0x0000a60057577a20 */ /* 0x000fe40000410000 */
[----:B------:R-:W4:Y:S01]  /*4990*/  S2UR UR6, SR_CTAID.Z ;  /* 0x00000000000679c3 */ /* 0x000f220000002700 */
[----:B------:R-:W-:Y:S02]  /*49a0*/  FMUL.FTZ R88, R88, c[0x0][0x298] ;  /* 0x0000a60058587a20 */ /* 0x000fe40000410000 */
[----:B------:R-:W-:Y:S02]  /*49b0*/  FMUL.FTZ R89, R89, c[0x0][0x298] ;  /* 0x0000a60059597a20 */ /* 0x000fe40000410000 */
[----:B------:R-:W-:Y:S02]  /*49c0*/  FMUL.FTZ R90, R90, c[0x0][0x298] ;  /* 0x0000a6005a5a7a20 */ /* 0x000fe40000410000 */
[----:B------:R-:W-:Y:S01]  /*49d0*/  FMUL.FTZ R91, R91, c[0x0][0x298] ;  /* 0x0000a6005b5b7a20 */ /* 0x000fe20000410000 */
[----:B--2---:R-:W-:Y:S01]  /*49e0*/  UIMAD.WIDE.U32 UR18, UR11, UR15, URZ ;  /* 0x0000000f0b1272a5 */ /* 0x004fe2000f8e003f */
[----:B------:R-:W-:Y:S01]  /*49f0*/  FMUL.FTZ R96, R96, c[0x0][0x298] ;  /* 0x0000a60060607a20 */ /* 0x000fe20000410000 */
[----:B------:R-:W-:Y:S01]  /*4a00*/  USHF.R.S32.HI UR13, URZ, 0x1f, UR11 ;  /* 0x0000001f3f0d7899 */ /* 0x000fe2000801140b */
[----:B------:R-:W-:Y:S01]  /*4a10*/  FMUL.FTZ R97, R97, c[0x0][0x298] ;  /* 0x0000a60061617a20 */ /* 0x000fe20000410000 */
[----:B------:R-:W-:Y:S01]  /*4a20*/  UMOV UR15, UR11 ;  /* 0x0000000b000f7c82 */ /* 0x000fe20008000000 */
[----:B------:R-:W-:Y:S01]  /*4a30*/  FMUL.FTZ R98, R98, c[0x0][0x298] ;  /* 0x0000a60062627a20 */ /* 0x000fe20000410000 */
[----:B------:R-:W-:Y:S01]  /*4a40*/  @UP0 USHF.R.U32.HI UR15, URZ, UR8, UR19 ;  /* 0x000000083f0f0299 */ /* 0x000fe20008011613 */
[----:B------:R-:W-:Y:S01]  /*4a50*/  FMUL.FTZ R99, R99, c[0x0][0x298] ;  /* 0x0000a60063637a20 */ /* 0x000fe20000410000 */
[----:B---3--:R-:W-:Y:S01]  /*4a60*/  UIMAD UR8, UR7, UR4, URZ ;  /* 0x00000004070872a4 */ /* 0x008fe2000f8e023f */
[----:B------:R-:W-:Y:S01]  /*4a70*/  FMUL.FTZ R92, R92, c[0x0][0x298] ;  /* 0x0000a6005c5c7a20 */ /* 0x000fe20000410000 */
[----:B------:R-:W-:Y:S01]  /*4a80*/  @UP0 USHF.R.S32.HI UR4, URZ, 0x1f, UR15 ;  /* 0x0000001f3f040899 */ /* 0x000fe2000801140f */
[----:B------:R-:W-:Y:S01]  /*4a90*/  FMUL.FTZ R93, R93, c[0x0][0x298] ;  /* 0x0000a6005d5d7a20 */ /* 0x000fe20000410000 */
[----:B------:R-:W-:Y:S01]  /*4aa0*/  UMOV UR12, UR11 ;  /* 0x0000000b000c7c82 */ /* 0x000fe20008000000 */
[----:B------:R-:W-:Y:S01]  /*4ab0*/  FMUL.FTZ R94, R94, c[0x0][0x298] ;  /* 0x0000a6005e5e7a20 */ /* 0x000fe20000410000 */
[----:B------:R-:W-:Y:S01]  /*4ac0*/  @UP0 UMOV UR12, UR15 ;  /* 0x0000000f000c0c82 */ /* 0x000fe20008000000 */
[----:B------:R-:W-:Y:S01]  /*4ad0*/  FMUL.FTZ R95, R95, c[0x0][0x298] ;  /* 0x0000a6005f5f7a20 */ /* 0x000fe20000410000 */
[----:B----4-:R-:W-:Y:S01]  /*4ae0*/  UIMAD UR10, UR6, UR5, URZ ;  /* 0x00000005060a72a4 */ /* 0x010fe2000f8e023f */
[----:B------:R-:W-:Y:S01]  /*4af0*/  FMUL.FTZ R100, R100, c[0x0][0x298] ;  /* 0x0000a60064647a20 */ /* 0x000fe20000410000 */
[----:B------:R-:W-:Y:S01]  /*4b00*/  UIMAD UR5, UR8, UR5, URZ ;  /* 0x00000005080572a4 */ /* 0x000fe2000f8e023f */
[----:B------:R-:W-:Y:S01]  /*4b10*/  FMUL.FTZ R101, R101, c[0x0][0x298] ;  /* 0x0000a60065657a20 */ /* 0x000fe20000410000 */
[----:B------:R-:W-:Y:S01]  /*4b20*/  USHF.R.S32.HI UR18, URZ, 0x1f, UR10 ;  /* 0x0000001f3f127899 */ /* 0x000fe2000801140a */
[----:B------:R-:W-:Y:S01]  /*4b30*/  FMUL.FTZ R102, R102, c[0x0][0x298] ;  /* 0x0000a60066667a20 */ /* 0x000fe20000410000 */
[----:B------:R-:W-:Y:S01]  /*4b40*/  @UP0 UMOV UR13, UR4 ;  /* 0x00000004000d0c82 */ /* 0x000fe20008000000 */
[----:B------:R-:W-:Y:S01]  /*4b50*/  FMUL.FTZ R103, R103, c[0x0][0x298] ;  /* 0x0000a60067677a20 */ /* 0x000fe20000410000 */
[----:B------:R-:W-:Y:S01]  /*4b60*/  USHF.R.S32.HI UR8, URZ, 0x1f, UR5 ;  /* 0x0000001f3f087899 */ /* 0x000fe20008011405 */
[----:B------:R-:W-:Y:S01]  /*4b70*/  FMUL.FTZ R104, R104, c[0x0][0x298] ;  /* 0x0000a60068687a20 */ /* 0x000fe20000410000 */
[----:B------:R-:W-:Y:S01]  /*4b80*/  UIADD3 UR10, UP1, UP0, UR5, UR12, UR10 ;  /* 0x0000000c050a7290 */ /* 0x000fe2000f83e00a */
[----:B------:R-:W-:Y:S01]  /*4b90*/  FMUL.FTZ R105, R105, c[0x0][0x298] ;  /* 0x0000a60069697a20 */ /* 0x000fe20000410000 */
[----:B------:R-:W-:Y:S01]  /*4ba0*/  UIADD3 UR15, -UR15, URZ, URZ ;  /* 0x0000003f0f0f7290 */ /* 0x000fe2000fffe13f */
[----:B------:R-:W-:Y:S01]  /*4bb0*/  FMUL.FTZ R106, R106, c[0x0][0x298] ;  /* 0x0000a6006a6a7a20 */ /* 0x000fe20000410000 */
[----:B------:R-:W-:Y:S01]  /*4bc0*/  UIADD3.X UR18, UR8, UR13, UR18, UP1, UP0 ;  /* 0x0000000d08127290 */ /* 0x000fe20008fe0412 */
[----:B------:R-:W-:Y:S01]  /*4bd0*/  FMUL.FTZ R107, R107, c[0x0][0x298] ;  /* 0x0000a6006b6b7a20 */ /* 0x000fe20000410000 */
[----:B------:R-:W-:Y:S01]  /*4be0*/  USHF.L.U32 UR8, UR10, 0x2, URZ ;  /* 0x000000020a087899 */ /* 0x000fe2000800063f */
[----:B------:R-:W-:Y:S01]  /*4bf0*/  FMUL.FTZ R112, R112, c[0x0][0x298] ;  /* 0x0000a60070707a20 */ /* 0x000fe20000410000 */
[----:B------:R-:W-:Y:S01]  /*4c00*/  ULDC.64 UR4, c[0x0][0x350] ;  /* 0x0000d40000047ab9 */ /* 0x000fe20000000a00 */
[----:B------:R-:W-:Y:S01]  /*4c10*/  FMUL.FTZ R113, R113, c[0x0][0x298] ;  /* 0x0000a60071717a20 */ /* 0x000fe20000410000 */
[----:B------:R-:W-:Y:S01]  /*4c20*/  USHF.L.U64.HI UR10, UR10, 0x2, UR18 ;  /* 0x000000020a0a7899 */ /* 0x000fe20008010212 */
[----:B------:R-:W-:Y:S01]  /*4c30*/  FMUL.FTZ R114, R114, c[0x0][0x298] ;  /* 0x0000a60072727a20 */ /* 0x000fe20000410000 */
[----:B------:R-:W-:Y:S01]  /*4c40*/  UIADD3 UR4, UP0, UR8, UR4, URZ ;  /* 0x0000000408047290 */ /* 0x000fe2000ff1e03f */
[----:B------:R-:W-:Y:S01]  /*4c50*/  FMUL.FTZ R115, R115, c[0x0][0x298] ;  /* 0x0000a60073737a20 */ /* 0x000fe20000410000 */
[----:B------:R-:W-:Y:S01]  /*4c60*/  UIMAD UR11, UR15, UR14, UR11 ;  /* 0x0000000e0f0b72a4 */ /* 0x000fe2000f8e020b */
[----:B------:R-:W-:Y:S01]  /*4c70*/  FMUL.FTZ R108, R108, c[0x0][0x298] ;  /* 0x0000a6006c6c7a20 */ /* 0x000fe20000410000 */
[----:B------:R-:W-:Y:S01]  /*4c80*/  UIADD3.X UR5, UR10, UR5, URZ, UP0, !UPT ;  /* 0x000000050a057290 */ /* 0x000fe200087fe43f */
[----:B------:R-:W-:Y:S01]  /*4c90*/  FMUL.FTZ R109, R109, c[0x0][0x298] ;  /* 0x0000a6006d6d7a20 */ /* 0x000fe20000410000 */
[----:B------:R-:W-:Y:S01]  /*4ca0*/  MOV R2, UR4 ;  /* 0x0000000400027c02 */ /* 0x000fe20008000f00 */
[----:B------:R-:W-:-:S02]  /*4cb0*/  FMUL.FTZ R110, R110, c[0x0][0x298] ;  /* 0x0000a6006e6e7a20 */ /* 0x000fc40000410000 */
[----:B------:R-:W-:Y:S01]  /*4cc0*/  FMUL.FTZ R111, R111, c[0x0][0x298] ;  /* 0x0000a6006f6f7a20 */ /* 0x000fe20000410000 */
[----:B------:R-:W-:Y:S01]  /*4cd0*/  MOV R3, UR5 ;  /* 0x0000000500037c02 */ /* 0x000fe20008000f00 */
[----:B------:R-:W-:Y:S02]  /*4ce0*/  FMUL.FTZ R116, R116, c[0x0][0x298] ;  /* 0x0000a60074747a20 */ /* 0x000fe40000410000 */
[----:B------:R-:W-:Y:S02]  /*4cf0*/  FMUL.FTZ R117, R117, c[0x0][0x298] ;  /* 0x0000a60075757a20 */ /* 0x000fe40000410000 */
[----:B------:R-:W-:Y:S02]  /*4d00*/  FMUL.FTZ R118, R118, c[0x0][0x298] ;  /* 0x0000a60076767a20 */ /* 0x000fe40000410000 */
[----:B------:R-:W-:Y:S02]  /*4d10*/  FMUL.FTZ R119, R119, c[0x0][0x298] ;  /* 0x0000a60077777a20 */ /* 0x000fe40000410000 */
[----:B------:R-:W-:-:S02]  /*4d20*/  FMUL.FTZ R120, R120, c[0x0][0x298] ;  /* 0x0000a60078787a20 */ /* 0x000fc40000410000 */
[----:B------:R-:W-:Y:S02]  /*4d30*/  FMUL.FTZ R121, R121, c[0x0][0x298] ;  /* 0x0000a60079797a20 */ /* 0x000fe40000410000 */
        /* <DEDUP_REMOVED lines=9> */
[----:B------:R-:W-:Y:S01]  /*4dd0*/  FMUL.FTZ R127, R127, c[0x0][0x298] ;  /* 0x0000a6007f7f7a20 */ /* 0x000fe20000410000 */
[----:B------:R-:W-:Y:S06]  /*4de0*/  BAR.SYNC.DEFER_BLOCKING 0x1, 0x100 ;  /* 0x0044000000007b1d */ /* 0x000fec0000010000 */
[----:B------:R-:W-:Y:S05]  /*4df0*/  @P1 BRA `(.L_x_34) ;  /* 0x0000005000001947 */ /* 0x000fea0003800000 */
.L_x_35:
[----:B------:R-:W2:Y:S01]  /*4e00*/  LDG.E.STRONG.GPU R0, [R2.64] ;  /* 0x0000001002007981 */ /* 0x000ea2000c1ef900 */
[----:B------:R-:W-:Y:S01]  /*4e10*/  YIELD ;  /* 0x0000000000007946 */ /* 0x000fe20003800000 */
[----:B--2---:R-:W-:Y:S01]  /*4e20*/  ISETP.NE.AND P0, PT, R0, UR11, PT ;  /* 0x0000000b00007c0c */ /* 0x004fe2000bf05270 */
[----:B------:R-:W-:-:S12]  /*4e30*/  CCTL.IVALL ;  /* 0x00000000ff00798f */ /* 0x000fd80002000000 */
[----:B------:R-:W-:Y:S05]  /*4e40*/  @P0 BRA `(.L_x_35) ;  /* 0xffffffb000000947 */ /* 0x000fea000383ffff */
.L_x_34:
[----:B------:R-:W-:Y:S05]  /*4e50*/  BSYNC B0 ;  /* 0x0000000000007941 */ /* 0x000fea0003800000 */
.L_x_33:
[----:B-1----:R-:W-:Y:S01]  /*4e60*/  MOV R5, 0xffffffff ;  /* 0xffffffff00057802 */ /* 0x002fe20000000f00 */
[----:B------:R-:W-:Y:S05]  /*4e70*/  BRA.CONV ~URZ, `(.L_x_36) ;  /* 0x000000237f007947 */ /* 0x000fea000b800000 */
[----:B------:R-:W-:Y:S02]  /*4e80*/  MOV R4, 0x4ea0 ;  /* 0x00004ea000047802 */ /* 0x000fe40000000f00 */
[----:B------:R-:W-:Y:S05]  /*4e90*/  CALL.REL.NOINC `($__internal_0_$__cuda_sm70_warpsync) ;  /* 0x00000b2000007944 */ /* 0x000fea0003c00000 */
.L_x_36:
[----:B------:R-:W-:Y:S01]  /*4ea0*/  UIMAD UR4, UR7, 0x3000, URZ ;  /* 0x00003000070478a4 */ /* 0x000fe2000f8e023f */
[----:B------:R-:W1:Y:S01]  /*4eb0*/  S2R R0, SR_CTAID.Z ;  /* 0x0000000000007919 */ /* 0x000e620000002700 */
[----:B------:R-:W-:Y:S01]  /*4ec0*/  IMAD.U32 R8, RZ, RZ, UR12 ;  /* 0x0000000cff087e24 */ /* 0x000fe2000f8e00ff */
[----:B------:R-:W-:-:S06]  /*4ed0*/  NOP ;  /* 0x0000000000007918 */ /* 0x000fcc0000000000 */
[----:B------:R-:W-:Y:S01]  /*4ee0*/  USHF.R.S32.HI UR14, URZ, 0x1f, UR4 ;  /* 0x0000001f3f0e7899 */ /* 0x000fe20008011404 */
[C---:B------:R-:W-:Y:S01]  /*4ef0*/  IADD3 R6, P0, R234.reuse, UR4, RZ ;  /* 0x00000004ea067c10 */ /* 0x040fe2000ff1e0ff */
[----:B------:R-:W-:Y:S01]  /*4f00*/  IMAD.U32 R9, RZ, RZ, UR13 ;  /* 0x0000000dff097e24 */ /* 0x000fe2000f8e00ff */
[----:B------:R-:W-:Y:S02]  /*4f10*/  ULDC.64 UR4, c[0x0][0x328] ;  /* 0x0000ca0000047ab9 */ /* 0x000fe40000000a00 */
[----:B------:R-:W-:Y:S01]  /*4f20*/  UIMAD UR4, UR13, UR4, URZ ;  /* 0x000000040d0472a4 */ /* 0x000fe2000f8e023f */
[----:B------:R-:W-:-:S03]  /*4f30*/  LEA.HI.X.SX32 R7, R234, UR14, 0x1, P0 ;  /* 0x0000000eea077c11 */ /* 0x000fc600080f0eff */
[----:B------:R-:W-:Y:S02]  /*4f40*/  UIMAD UR14, UR12, UR5, UR4 ;  /* 0x000000050c0e72a4 */ /* 0x000fe4000f8e0204 */
[----:B------:R-:W-:Y:S01]  /*4f50*/  IMAD.WIDE.U32 R8, R8, c[0x0][0x328], R6 ;  /* 0x0000ca0008087a25 */ /* 0x000fe200078e0006 */
[----:B------:R-:W-:Y:S02]  /*4f60*/  ULDC.64 UR4, c[0x0][0x330] ;  /* 0x0000cc0000047ab9 */ /* 0x000fe40000000a00 */
[----:B------:R-:W-:Y:S02]  /*4f70*/  UIMAD UR4, UR9, UR4, URZ ;  /* 0x00000004090472a4 */ /* 0x000fe4000f8e023f */
[----:B------:R-:W-:Y:S02]  /*4f80*/  IADD3 R9, R9, UR14, RZ ;  /* 0x0000000e09097c10 */ /* 0x000fe4000fffe0ff */
[----:B------:R-:W-:-:S03]  /*4f90*/  UIMAD UR4, UR6, UR5, UR4 ;  /* 0x00000005060472a4 */ /* 0x000fc6000f8e0204 */
[----:B-1----:R-:W-:-:S05]  /*4fa0*/  IMAD.WIDE.U32 R8, R0, c[0x0][0x330], R8 ;  /* 0x0000cc0000087a25 */ /* 0x002fca00078e0008 */
[----:B------:R-:W-:Y:S02]  /*4fb0*/  IADD3 R4, R9, UR4, RZ ;  /* 0x0000000409047c10 */ /* 0x000fe4000fffe0ff */
[----:B------:R-:W-:-:S04]  /*4fc0*/  LEA R10, P0, R8, c[0x0][0x310], 0x2 ;  /* 0x0000c400080a7a11 */ /* 0x000fc800078010ff */
[----:B------:R-:W-:-:S05]  /*4fd0*/  LEA.HI.X R11, R8, c[0x0][0x314], R4, 0x2, P0 ;  /* 0x0000c500080b7a11 */ /* 0x000fca00000f1404 */
[----:B------:R1:W-:Y:S04]  /*4fe0*/  RED.E.ADD.F32.FTZ.RN.STRONG.GPU [R10.64], R36 ;  /* 0x000000240a00798e */ /* 0x0003e8000c10e790 */
        /* <DEDUP_REMOVED lines=47> */
[----:B------:R-:W-:Y:S05]  /*52e0*/  BRA.CONV ~URZ, `(.L_x_37) ;  /* 0x000000237f007947 */ /* 0x000fea000b800000 */
[----:B------:R-:W-:Y:S02]  /*52f0*/  MOV R4, 0x5310 ;  /* 0x0000531000047802 */ /* 0x000fe40000000f00 */
[----:B-1----:R-:W-:Y:S05]  /*5300*/  CALL.REL.NOINC `($__internal_0_$__cuda_sm70_warpsync) ;  /* 0x000006b000007944 */ /* 0x002fea0003c00000 */
.L_x_37:
[----:B------:R-:W-:-:S06]  /*5310*/  NOP ;  /* 0x0000000000007918 */ /* 0x000fcc0000000000 */
[----:B------:R-:W-:Y:S01]  /*5320*/  BSSY B0, `(.L_x_38) ;  /* 0x000000b000007945 */ /* 0x000fe20003800000 */
[----:B------:R-:W-:Y:S05]  /*5330*/  @P1 BRA `(.L_x_39) ;  /* 0x0000009000001947 */ /* 0x000fea0003800000 */
[----:B------:R-:W-:Y:S01]  /*5340*/  @!PT LDS RZ, [RZ] ;  /* 0x00000000fffff984 */ /* 0x000fe20000000800 */
[----:B------:R-:W-:Y:S01]  /*5350*/  @!PT LDS RZ, [RZ] ;  /* 0x00000000fffff984 */ /* 0x000fe20000000800 */
[----:B------:R-:W-:Y:S01]  /*5360*/  @!PT LDS RZ, [RZ] ;  /* 0x00000000fffff984 */ /* 0x000fe20000000800 */
[----:B------:R-:W-:Y:S01]  /*5370*/  @!PT LDS RZ, [RZ] ;  /* 0x00000000fffff984 */ /* 0x000fe20000000800 */
[----:B------:R-:W-:Y:S06]  /*5380*/  MEMBAR.ALL.GPU ;  /* 0x0000000000007992 */ /* 0x000fec000000a000 */
[----:B------:R-:W-:Y:S01]  /*5390*/  MOV R9, 0x1 ;  /* 0x0000000100097802 */ /* 0x000fe20000000f00 */
[----:B------:R-:W-:-:S00]  /*53a0*/  ERRBAR ;  /* 0x00000000000079ab */ /* 0x000fc00000000000 */
[----:B012345:R-:W-:-:S05]  /*53b0*/  CCTL.IVALL ;  /* 0x00000000ff00798f */ /* 0x03ffca0002000000 */
[----:B------:R2:W-:Y:S02]  /*53c0*/  RED.E.ADD.S32.STRONG.GPU [R2.64], R9 ;  /* 0x000000090200798e */ /* 0x0005e4000c10e390 */
.L_x_39:
[----:B------:R-:W-:Y:S05]  /*53d0*/  BSYNC B0 ;  /* 0x0000000000007941 */ /* 0x000fea0003800000 */
.L_x_38:
[----:B------:R-:W-:Y:S01]  /*53e0*/  ULDC.64 UR4, c[0x0][0x348] ;  /* 0x0000d20000047ab9 */ /* 0x000fe20000000a00 */
[----:B------:R-:W-:Y:S01]  /*53f0*/  BSSY B0, `(.L_x_40) ;  /* 0x000000b000007945 */ /* 0x000fe20003800000 */
[----:B------:R-:W-:-:S04]  /*5400*/  UIADD3 UR4, UP0, UR8, UR4, URZ ;  /* 0x0000000408047290 */ /* 0x000fc8000ff1e03f */
[----:B------:R-:W-:Y:S02]  /*5410*/  UIADD3.X UR5, UR10, UR5, URZ, UP0, !UPT ;  /* 0x000000050a057290 */ /* 0x000fe400087fe43f */
[----:B--2---:R-:W-:-:S04]  /*5420*/  MOV R2, UR4 ;  /* 0x0000000400027c02 */ /* 0x004fc80008000f00 */
[----:B------:R-:W-:Y:S01]  /*5430*/  MOV R3, UR5 ;  /* 0x0000000500037c02 */ /* 0x000fe20008000f00 */
[----:B------:R-:W-:Y:S05]  /*5440*/  @P1 BRA `(.L_x_41) ;  /* 0x0000005000001947 */ /* 0x000fea0003800000 */
.L_x_42:
[----:B------:R-:W2:Y:S01]  /*5450*/  LDG.E.STRONG.GPU R4, [R2.64] ;  /* 0x0000001002047981 */ /* 0x000ea2000c1ef900 */
[----:B------:R-:W-:Y:S01]  /*5460*/  YIELD ;  /* 0x0000000000007946 */ /* 0x000fe20003800000 */
[----:B--2---:R-:W-:Y:S01]  /*5470*/  ISETP.NE.AND P0, PT, R4, UR11, PT ;  /* 0x0000000b04007c0c */ /* 0x004fe2000bf05270 */
[----:B------:R-:W-:-:S12]  /*5480*/  CCTL.IVALL ;  /* 0x00000000ff00798f */ /* 0x000fd80002000000 */
[----:B------:R-:W-:Y:S05]  /*5490*/  @P0 BRA `(.L_x_42) ;  /* 0xffffffb000000947 */ /* 0x000fea000383ffff */
.L_x_41:
[----:B------:R-:W-:Y:S05]  /*54a0*/  BSYNC B0 ;  /* 0x0000000000007941 */ /* 0x000fea0003800000 */
.L_x_40:
[----:B------:R-:W-:Y:S05]  /*54b0*/  BRA.CONV ~URZ, `(.L_x_43) ;  /* 0x000000237f007947 */ /* 0x000fea000b800000 */
[----:B------:R-:W-:Y:S02]  /*54c0*/  MOV R4, 0x54e0 ;  /* 0x000054e000047802 */ /* 0x000fe40000000f00 */
[----:B-1----:R-:W-:Y:S05]  /*54d0*/  CALL.REL.NOINC `($__internal_0_$__cuda_sm70_warpsync) ;  /* 0x000004e000007944 */ /* 0x002fea0003c00000 */
.L_x_43:
[----:B------:R-:W-:Y:S01]  /*54e0*/  ULDC.64 UR4, c[0x0][0x300] ;  /* 0x0000c00000047ab9 */ /* 0x000fe20000000a00 */
[----:B------:R-:W-:Y:S01]  /*54f0*/  IMAD.U32 R8, RZ, RZ, UR12 ;  /* 0x0000000cff087e24 */ /* 0x000fe2000f8e00ff */
[----:B------:R-:W-:Y:S01]  /*5500*/  UIMAD UR4, UR13, UR4, URZ ;  /* 0x000000040d0472a4 */ /* 0x000fe2000f8e023f */
[----:B------:R-:W-:Y:S02]  /*5510*/  IMAD.U32 R9, RZ, RZ, UR13 ;  /* 0x0000000dff097e24 */ /* 0x000fe4000f8e00ff */
[----:B------:R-:W-:Y:S01]  /*5520*/  IMAD.WIDE.U32 R6, R8, c[0x0][0x300], R6 ;  /* 0x0000c00008067a25 */ /* 0x000fe200078e0006 */
[----:B------:R-:W-:-:S03]  /*5530*/  UIMAD UR14, UR12, UR5, UR4 ;  /* 0x000000050c0e72a4 */ /* 0x000fc6000f8e0204 */
[----:B------:R-:W-:Y:S02]  /*5540*/  ULDC.64 UR4, c[0x0][0x308] ;  /* 0x0000c20000047ab9 */ /* 0x000fe40000000a00 */
[----:B------:R-:W-:Y:S01]  /*5550*/  UIMAD UR4, UR9, UR4, URZ ;  /* 0x00000004090472a4 */ /* 0x000fe2000f8e023f */
[----:B------:R-:W-:-:S03]  /*5560*/  IADD3 R7, R7, UR14, RZ ;  /* 0x0000000e07077c10 */ /* 0x000fc6000fffe0ff */
[----:B------:R-:W-:Y:S02]  /*5570*/  UIMAD UR4, UR6, UR5, UR4 ;  /* 0x00000005060472a4 */ /* 0x000fe4000f8e0204 */
[----:B------:R-:W-:-:S05]  /*5580*/  IMAD.WIDE.U32 R6, R0, c[0x0][0x308], R6 ;  /* 0x0000c20000067a25 */ /* 0x000fca00078e0006 */
[----:B------:R-:W-:Y:S02]  /*5590*/  IADD3 R0, R7, UR4, RZ ;  /* 0x0000000407007c10 */ /* 0x000fe4000fffe0ff */
[----:B------:R-:W-:-:S04]  /*55a0*/  LEA R8, P0, R6, c[0x0][0x2e8], 0x2 ;  /* 0x0000ba0006087a11 */ /* 0x000fc800078010ff */
[----:B------:R-:W-:Y:S01]  /*55b0*/  LEA.HI.X R9, R6, c[0x0][0x2ec], R0, 0x2, P0 ;  /* 0x0000bb0006097a11 */ /* 0x000fe200000f1400 */
[----:B------:R-:W-:-:S06]  /*55c0*/  NOP ;  /* 0x0000000000007918 */ /* 0x000fcc0000000000 */
        /* <DEDUP_REMOVED lines=50> */
[----:B-12---:R-:W-:Y:S05]  /*58f0*/  CALL.REL.NOINC `($__internal_0_$__cuda_sm70_warpsync) ;  /* 0x000000c000007944 */ /* 0x006fea0003c00000 */
.L_x_44:
[----:B------:R-:W-:-:S06]  /*5900*/  NOP ;  /* 0x0000000000007918 */ /* 0x000fcc0000000000 */
[----:B------:R-:W-:Y:S05]  /*5910*/  @P1 EXIT ;  /* 0x000000000000194d */ /* 0x000fea0003800000 */
        /* <DEDUP_REMOVED lines=8> */
[----:B------:R-:W-:Y:S01]  /*59a0*/  RED.E.ADD.S32.STRONG.GPU [R2.64], R5 ;  /* 0x000000050200798e */ /* 0x000fe2000c10e390 */
[----:B------:R-:W-:Y:S05]  /*59b0*/  EXIT ;  /* 0x000000000000794d */ /* 0x000fea0003800000 */
        .weak           $__internal_0_$__cuda_sm70_warpsync
        .type           $__internal_0_$__cuda_sm70_warpsync,@function
        .size           $__internal_0_$__cuda_sm70_warpsync,(.L_x_1374 - $__internal_0_$__cuda_sm70_warpsync)
$__internal_0_$__cuda_sm70_warpsync:
[----:B------:R-:W-:Y:S01]  /*59c0*/  MOV R8, R4 ;  /* 0x0000000400087202 */ /* 0x000fe20000000f00 */
[----:B------:R-:W-:Y:S04]  /*59d0*/  WARPSYNC R5 ;  /* 0x0000000500007348 */ /* 0x000fe80003800000 */
[----:B------:R-:W-:-:S04]  /*59e0*/  MOV R9, 0x0 ;  /* 0x0000000000097802 */ /* 0x000fc80000000f00 */
[----:B------:R-:W-:Y:S05]  /*59f0*/  RET.REL.NODEC R8 `(_ZN7cutlass13device_kernelIN5flash19enable_sm80_to_sm89INS1_16FlashAttnBwdSm80INS1_25CollectiveMainloopBwdSm80ILi1ELi1EN4cute5tupleIJNS5_1CILi64EEES8_NS7_ILi192EEEEEENS_6half_tEfNS_4arch4Sm80ELb0ELb0ELb0ELb0ELb1ELb0ELb0ELb0ELi2ELi2ELi2ELi2ELb1EEENS1_24CollectiveEpilogueBwdGQAISA_fSD_Li256ELb0ELb1EEENS1_19SingleTileSchedulerILb0ELb0ELb0ELi64EEEEEEEEEvNT_6ParamsE) ;  /* 0xffffa60008007950 */ /* 0x000fea0003c3ffff */
.L_x_45:
        /* <DEDUP_REMOVED lines=16> */
.L_x_1374:


//--------------------- .text._ZN7cutlass13device_kernelIN5flash19enable_sm80_to_sm89INS1_16FlashAttnBwdSm80INS1_25CollectiveMainloopBwdSm80ILi1ELi1EN4cute5tupleIJNS5_1CILi64EEES8_NS7_ILi192EEEEEENS_6half_tEfNS_4arch4Sm80ELb0ELb0ELb0ELb1ELb0ELb0ELb0ELb0ELi2ELi2ELi2ELi2ELb1EEENS1_21CollectiveEpilogueBwdISA_SB_SD_Li256ELb1ELb0ELi4EEENS1_19SingleTileSchedulerILb1ELb0ELb0ELi64EEEEEEEEEvNT_6ParamsE --------------------------
	.section	.text._ZN7cutlass13device_kernelIN5flash19enable_sm80_to_sm89INS1_16FlashAttnBwdSm80INS1_25CollectiveMainloopBwdSm80ILi1ELi1EN4cute5tupleIJNS5_1CILi64EEES8_NS7_ILi192EEEEEENS_6half_tEfNS_4arch4Sm80ELb0ELb0ELb0ELb1ELb0ELb0ELb0ELb0ELi2ELi2ELi2ELi2ELb1EEENS1_21CollectiveEpilogueBwdISA_SB_SD_Li256ELb1ELb0ELi4EEENS1_19SingleTileSchedulerILb1ELb0ELb0ELi64EEEEEEEEEvNT_6ParamsE,"ax",@progbits
	.sectioninfo	@"SHI_REGISTERS=255"
	.align	128
.text._ZN7cutlass13device_kernelIN5flash19enable_sm80_to_sm89INS1_16FlashAttnBwdSm80INS1_25CollectiveMainloopBwdSm80ILi1ELi1EN4cute5tupleIJNS5_1CILi64EEES8_NS7_ILi192EEEEEENS_6half_tEfNS_4arch4Sm80ELb0ELb0ELb0ELb1ELb0ELb0ELb0ELb0ELi2ELi2ELi2ELi2ELb1EEENS1_21CollectiveEpilogueBwdISA_SB_SD_Li256ELb1ELb0ELi4EEENS1_19SingleTileSchedulerILb1ELb0ELb0ELi64EEEEEEEEEvNT_6ParamsE:
        .type           _ZN7cutlass13device_kernelIN5flash19enable_sm80_to_sm89INS1_16FlashAttnBwdSm80INS1_25CollectiveMainloopBwdSm80ILi1ELi1EN4cute5tupleIJNS5_1CILi64EEES8_NS7_ILi192EEEEEENS_6half_tEfNS_4arch4Sm80ELb0ELb0ELb0ELb1ELb0ELb0ELb0ELb0ELi2ELi2ELi2ELi2ELb1EEENS1_21CollectiveEpilogueBwdISA_SB_SD_Li256ELb1ELb0ELi4EEENS1_19SingleTileSchedulerILb1ELb0ELb0ELi64EEEEEEEEEvNT_6ParamsE,@function
        .size           _ZN7cutlass13device_kernelIN5flash19enable_sm80_to_sm89INS1_16FlashAttnBwdSm80INS1_25CollectiveMainloopBwdSm80ILi1ELi1EN4cute5tupleIJNS5_1CILi64EEES8_NS7_ILi192EEEEEENS_6half_tEfNS_4arch4Sm80ELb0ELb0ELb0ELb1ELb0ELb0ELb0ELb0ELi2ELi2ELi2ELi2ELb1EEENS1_21CollectiveEpilogueBwdISA_SB_SD_Li256ELb1ELb0ELi4EEENS1_19SingleTileSchedulerILb1ELb0ELb0ELi64EEEEEEEEEvNT_6ParamsE,(.L_x_1376 - _ZN7cutlass13device_kernelIN5flash19enable_sm80_to_sm89INS1_16FlashAttnBwdSm80INS1_25CollectiveMainloopBwdSm80ILi1ELi1EN4cute5tupleIJNS5_1CILi64EEES8_NS7_ILi192EEEEEENS_6half_tEfNS_4arch4Sm80ELb0ELb0ELb0ELb1ELb0ELb0ELb0ELb0ELi2ELi2ELi2ELi2ELb1EEENS1_21CollectiveEpilogueBwdISA_SB_SD_Li256ELb1ELb0ELi4EEENS1_19SingleTileSchedulerILb1ELb0ELb0ELi64EEEEEEEEEvNT_6ParamsE)
        .other          _ZN7cutlass13device_kernelIN5flash19enable_sm80_to_sm89INS1_16FlashAttnBwdSm80INS1_25CollectiveMainloopBwdSm80ILi1ELi1EN4cute5tupleIJNS5_1CILi64EEES8_NS7_ILi192EEEEEENS_6half_tEfNS_4arch4Sm80ELb0ELb0ELb0ELb1ELb0ELb0ELb0ELb0ELi2ELi2ELi2ELi2ELb1EEENS1_21CollectiveEpilogueBwdISA_SB_SD_Li256ELb1ELb0ELi4EEENS1_19SingleTileSchedulerILb1ELb0ELb0ELi64EEEEEEEEEvNT_6ParamsE,@"STO_CUDA_ENTRY STV_DEFAULT"
_ZN7cutlass13device_kernelIN5flash19enable_sm80_to_sm89INS1_16FlashAttnBwdSm80INS1_25CollectiveMainloopBwdSm80ILi1ELi1EN4cute5tupleIJNS5_1CILi64EEES8_NS7_ILi192EEEEEENS_6half_tEfNS_4arch4Sm80ELb0ELb0ELb0ELb1ELb0ELb0ELb0ELb0ELi2ELi2ELi2ELi2ELb1EEENS1_21CollectiveEpilogueBwdISA_SB_SD_Li256ELb1ELb0ELi4EEENS1_19SingleTileSchedulerILb1ELb0ELb0ELi64EEEEEEEEEvNT_6ParamsE:
[----:B------:R-:W-:Y:S02]  /*0000*/  MOV R1, c[0x0][0x28] ;  /* 0x00000a0000017a02 */ /* 0x000fe40000000f00 */
[----:B------:R-:W1:Y:S01]  /*0010*/  S2R R252, SR_TID.X ;  /* 0x0000000000fc7919 */ /* 0x000e620000002100 */
[----:B------:R-:W-:Y:S01]  /*0020*/  MOV R12, 0x4 ;  /* 0x00000004000c7802 */ /* 0x000fe20000000f00 */
[----:B------:R-:W-:Y:S02]  /*0030*/  ULDC.64 UR10, c[0x0][0x118] ;  /* 0x00004600000a7ab9 */ /* 0x000fe40000000a00 */
[----:B------:R-:W2:Y:S04]  /*0040*/  S2R R5, SR_CTAID.Z ;  /* 0x0000000000057919 */ /* 0x000ea80000002700 */
[----:B------:R-:W3:Y:S04]  /*0050*/  S2R R28, SR_CTAID.X ;  /* 0x00000000001c7919 */ /* 0x000ee80000002500 */
[----:B------:R-:W4:Y:S01]  /*0060*/  S2R R34, SR_CTAID.Y ;  /* 0x0000000000227919 */ /* 0x000f220000002600 */
[----:B-1----:R-:W-:Y:S01]  /*0070*/  SHF.R.U32.HI R0, RZ, 0x5, R252 ;  /* 0x00000005ff007819 */ /* 0x002fe200000116fc */
[----:B--2---:R-:W-:-:S05]  /*0080*/  IMAD.WIDE R2, R5, R12, c[0x0][0x3c0] ;  /* 0x0000f00005027625 */ /* 0x004fca00078e020c */
[----:B------:R-:W1:Y:S02]  /*0090*/  SHFL.IDX PT, R0, R0, RZ, 0x1f ;  /* 0x00001fff00007589 */ /* 0x000e6400000e0000 */
[----:B-1----:R-:W-:-:S13]  /*00a0*/  ISETP.NE.AND P0, PT, R0, RZ, PT ;  /* 0x000000ff0000720c */ /* 0x002fda0003f05270 */
[----:B------:R-:W-:Y:S05]  /*00b0*/  @!P0 BRA `(.L_x_46) ;  /* 0x0000012000008947 */ /* 0x000fea0003800000 */
[----:B---34-:R-:W-:-:S04]  /*00c0*/  ISETP.NE.U32.AND P0, PT, RZ, c[0x0][0x3c0], PT ;  /* 0x0000f000ff007a0c */ /* 0x018fc80003f05070 */
[----:B------:R-:W-:-:S13]  /*00d0*/  ISETP.NE.AND.EX P0, PT, RZ, c[0x0][0x3c4], PT, P0 ;  /* 0x0000f100ff007a0c */ /* 0x000fda0003f05300 */
[----:B------:R-:W-:Y:S05]  /*00e0*/  @!P0 BRA `(.L_x_47) ;  /* 0x0000002000008947 */ /* 0x000fea0003800000 */
[----:B------:R1:W5:Y:S01]  /*00f0*/  LDG.E R0, [R2.64] ;  /* 0x0000000a02007981 */ /* 0x000362000c1e1900 */
[----:B------:R-:W-:Y:S05]  /*0100*/  BRA `(.L_x_48) ;  /* 0x0000009000007947 */ /* 0x000fea0003800000 */
.L_x_47:
[----:B------:R-:W-:-:S04]  /*0110*/  ISETP.NE.U32.AND P0, PT, RZ, c[0x0][0x3b8], PT ;  /* 0x0000ee00ff007a0c */ /* 0x000fc80003f05070 */
[----:B------:R-:W-:-:S13]  /*0120*/  ISETP.NE.AND.EX P0, PT, RZ, c[0x0][0x3bc], PT, P0 ;  /* 0x0000ef00ff007a0c */ /* 0x000fda0003f05300 */
[----:B------:R-:W-:Y:S05]  /*0130*/  @!P0 BRA `(.L_x_49) ;  /* 0x0000005000008947 */ /* 0x000fea0003800000 */
[----:B------:R-:W-:-:S05]  /*0140*/  IMAD.WIDE R2, R5, R12, c[0x0][0x3b8] ;  /* 0x0000ee0005027625 */ /* 0x000fca00078e020c */
[----:B------:R-:W2:Y:S04]  /*0150*/  LDG.E R4, [R2.64] ;  /* 0x0000000a02047981 */ /* 0x000ea8000c1e1900 */
[----:B------:R-:W2:Y:S02]  /*0160*/  LDG.E R0, [R2.64+0x4] ;  /* 0x0000040a02007981 */ /* 0x000ea4000c1e1900 */
[----:B--2---:R-:W-:Y:S01]  /*0170*/  IADD3 R0, -R4, R0, RZ ;  /* 0x0000000004007210 */ /* 0x004fe20007ffe1ff */
[----:B------:R-:W-:Y:S05]  /*0180*/  BRA `(.L_x_48) ;  /* 0x0000001000007947 */ /* 0x000fea0003800000 */
.L_x_49:
[----:B------:R-:W-:Y:S02]  /*0190*/  MOV R0, c[0x0][0x3a4] ;  /* 0x0000e90000007a02 */ /* 0x000fe40000000f00 */
.L_x_48:
[----:B-1----:R-:W-:-:S05]  /*01a0*/  IMAD.SHL.U32 R2, R28, 0x40, RZ ;  /* 0x000000401c027824 */ /* 0x002fca00078e00ff */
[----:B-----5:R-:W-:-:S04]  /*01b0*/  ISETP.GE.AND P0, PT, R2, R0, PT ;  /* 0x000000000200720c */ /* 0x020fc80003f06270 */
[----:B------:R-:W-:Y:S01]  /*01c0*/  SEL R251, R5, 0xffffffff, !P0 ;  /* 0xffffffff05fb7807 */ /* 0x000fe20004000000 */
[----:B------:R-:W-:Y:S05]  /*01d0*/  BRA `(.L_x_50) ;  /* 0x0000011000007947 */ /* 0x000fea0003800000 */
.L_x_46:
[----:B---34-:R-:W-:-:S04]  /*01e0*/  ISETP.NE.U32.AND P0, PT, RZ, c[0x0][0x3c0], PT ;  /* 0x0000f000ff007a0c */ /* 0x018fc80003f05070 */
[----:B------:R-:W-:-:S13]  /*01f0*/  ISETP.NE.AND.EX P0, PT, RZ, c[0x0][0x3c4], PT, P0 ;  /* 0x0000f100ff007a0c */ /* 0x000fda0003f05300 */
[----:B------:R-:W-:Y:S05]  /*0200*/  @!P0 BRA `(.L_x_51) ;  /* 0x0000002000008947 */ /* 0x000fea0003800000 */
[----:B------:R1:W5:Y:S01]  /*0210*/  LDG.E R0, [R2.64] ;  /* 0x0000000a02007981 */ /* 0x000362000c1e1900 */
[----:B------:R-:W-:Y:S05]  /*0220*/  BRA `(.L_x_52) ;  /* 0x0000009000007947 */ /* 0x000fea0003800000 */
.L_x_51:
        /* <DEDUP_REMOVED lines=8> */
.L_x_53:
[----:B------:R-:W-:Y:S02]  /*02b0*/  MOV R0, c[0x0][0x3a4] ;  /* 0x0000e90000007a02 */ /* 0x000fe40000000f00 */
.L_x_52:
[----:B-1----:R-:W-:-:S05]  /*02c0*/  IMAD.SHL.U32 R2, R28, 0x40, RZ ;  /* 0x000000401c027824 */ /* 0x002fca00078e00ff */
[----:B-----5:R-:W-:-:S04]  /*02d0*/  ISETP.GE.AND P0, PT, R2, R0, PT ;  /* 0x000000000200720c */ /* 0x020fc80003f06270 */
[----:B------:R-:W-:-:S04]  /*02e0*/  SEL R251, R5, 0xffffffff, !P0 ;  /* 0xffffffff05fb7807 */ /* 0x000fc80004000000 */
.L_x_50:
[----:B------:R-:W-:-:S13]  /*02f0*/  ISETP.GE.AND P0, PT, R251, RZ, PT ;  /* 0x000000fffb00720c */ /* 0x000fda0003f06270 */
[----:B------:R-:W-:Y:S05]  /*0300*/  @!P0 EXIT ;  /* 0x000000000000894d */ /* 0x000fea0003800000 */
[----:B------:R-:W-:Y:S01]  /*0310*/  ISETP.NE.U32.AND P0, PT, RZ, c[0x0][0x2d8], PT ;  /* 0x0000b600ff007a0c */ /* 0x000fe20003f05070 */
[----:B------:R-:W-:Y:S01]  /*0320*/  IMAD.WIDE R6, R251, R12, c[0x0][0x2c8] ;  /* 0x0000b200fb067625 */ /* 0x000fe200078e020c */
[----:B------:R-:W-:Y:S02]  /*0330*/  ISETP.NE.U32.AND P2, PT, RZ, c[0x0][0x2c8], PT ;  /* 0x0000b200ff007a0c */ /* 0x000fe40003f45070 */
[----:B------:R-:W-:Y:S02]  /*0340*/  ISETP.NE.AND.EX P0, PT, RZ, c[0x0][0x2dc], PT, P0 ;  /* 0x0000b700ff007a0c */ /* 0x000fe40003f05300 */
[----:B------:R-:W-:Y:S02]  /*0350*/  ISETP.NE.AND.EX P2, PT, RZ, c[0x0][0x2cc], PT, P2 ;  /* 0x0000b300ff007a0c */ /* 0x000fe40003f45320 */
[----:B------:R-:W-:-:S09]  /*0360*/  ISETP.NE.U32.AND P3, PT, RZ, c[0x0][0x2d0], PT ;  /* 0x0000b400ff007a0c */ /* 0x000fd20003f65070 */
[----:B------:R-:W-:Y:S02]  /*0370*/  @P0 IMAD.WIDE R2, R251, R12, c[0x0][0x2d8] ;  /* 0x0000b600fb020625 */ /* 0x000fe400078e020c */
[----:B------:R-:W2:Y:S01]  /*0380*/  @P2 LDG.E R0, [R6.64] ;  /* 0x0000000a06002981 */ /* 0x000ea2000c1e1900 */
[----:B------:R-:W-:-:S03]  /*0390*/  ISETP.NE.AND.EX P3, PT, RZ, c[0x0][0x2d4], PT, P3 ;  /* 0x0000b500ff007a0c */ /* 0x000fc60003f65330 */
[----:B------:R-:W3:Y:S01]  /*03a0*/  @P0 LDG.E R2, [R2.64] ;  /* 0x0000000a02020981 */ /* 0x000ee2000c1e1900 */
[----:B------:R-:W-:Y:S01]  /*03b0*/  CS2R R8, SRZ ;  /* 0x0000000000087805 */ /* 0x000fe2000001ff00 */
[----:B------:R-:W-:Y:S02]  /*03c0*/  IMAD.MOV.U32 R10, RZ, RZ, RZ ;  /* 0x000000ffff0a7224 */ /* 0x000fe400078e00ff */
[----:B------:R-:W-:-:S03]  /*03d0*/  IMAD.WIDE R4, R251, R12, c[0x0][0x2d0] ;  /* 0x0000b400fb047625 */ /* 0x000fc600078e020c */
[----:B------:R1:W5:Y:S04]  /*03e0*/  @P2 LDG.E R9, [R6.64] ;  /* 0x0000000a06092981 */ /* 0x000368000c1e1900 */
[----:B------:R1:W5:Y:S01]  /*03f0*/  @P3 LDG.E R10, [R4.64] ;  /* 0x0000000a040a3981 */ /* 0x000362000c1e1900 */
[----:B------:R-:W-:Y:S01]  /*0400*/  ULDC UR8, c[0x0][0x168] ;  /* 0x00005a0000087ab9 */ /* 0x000fe20000000800 */
[----:B------:R-:W-:Y:S02]  /*0410*/  IMAD.MOV.U32 R11, RZ, RZ, c[0x0][0x198] ;  /* 0x00006600ff0b7624 */ /* 0x000fe400078e00ff */
[----:B--2---:R-:W-:Y:S01]  /*0420*/  @P2 IMAD R0, R251, 0x40, R0 ;  /* 0x00000040fb002824 */ /* 0x004fe200078e0200 */
[----:B---3--:R2:W3:Y:S04]  /*0430*/  @P0 R2UR UR8, R2 ;  /* 0x00000000020803c2 */ /* 0x0084e800000e0000 */
[----:B--2---:R-:W-:-:S04]  /*0440*/  @P2 SHF.R.S32.HI R2, RZ, 0x1f, R0 ;  /* 0x0000001fff022819 */ /* 0x004fc80000011400 */
[----:B------:R-:W-:-:S04]  /*0450*/  @P2 LEA.HI R0, R2, R0, RZ, 0x6 ;  /* 0x0000000002002211 */ /* 0x000fc800078f30ff */
[----:B------:R-:W-:Y:S01]  /*0460*/  @P2 LOP3.LUT R8, R0, 0xffffffc0, RZ, 0xc0, !PT ;  /* 0xffffffc000082812 */ /* 0x000fe200078ec0ff */
[----:B---3--:R-:W-:Y:S05]  /*0470*/  @P0 BRA `(.L_x_54) ;  /* 0x0000006000000947 */ /* 0x008fea0003800000 */
[----:B-1----:R-:W-:Y:S05]  /*0480*/  @!P2 BRA `(.L_x_54) ;  /* 0x000000500000a947 */ /* 0x002fea0003800000 */
[----:B------:R-:W2:Y:S04]  /*0490*/  LDG.E R2, [R6.64] ;  /* 0x0000000a06027981 */ /* 0x000ea8000c1e1900 */
[----:B------:R-:W3:Y:S01]  /*04a0*/  LDG.E R0, [R6.64+0x4] ;  /* 0x0000040a06007981 */ /* 0x000ee2000c1e1900 */
[----:B--2---:R-:W1:Y:S08]  /*04b0*/  R2UR UR8, R2 ;  /* 0x00000000020873c2 */ /* 0x004e7000000e0000 */
[----:B---3--:R-:W1:Y:S02]  /*04c0*/  R2UR UR4, R0 ;  /* 0x00000000000473c2 */ /* 0x008e6400000e0000 */
[----:B-1----:R-:W-:-:S06]  /*04d0*/  UIADD3 UR8, -UR8, UR4, URZ ;  /* 0x0000000408087290 */ /* 0x002fcc000fffe13f */
.L_x_54:
[----:B-1----:R-:W-:-:S04]  /*04e0*/  ISETP.NE.U32.AND P0, PT, RZ, c[0x0][0x2e0], PT ;  /* 0x0000b800ff007a0c */ /* 0x002fc80003f05070 */
[----:B------:R-:W-:-:S13]  /*04f0*/  ISETP.NE.AND.EX P0, PT, RZ, c[0x0][0x2e4], PT, P0 ;  /* 0x0000b900ff007a0c */ /* 0x000fda0003f05300 */
[----:B------:R-:W-:Y:S05]  /*0500*/  @!P0 BRA `(.L_x_55) ;  /* 0x0000003000008947 */ /* 0x000fea0003800000 */
[----:B------:R-:W-:-:S05]  /*0510*/  IMAD.WIDE R2, R251, R12, c[0x0][0x2e0] ;  /* 0x0000b800fb027625 */ /* 0x000fca00078e020c */
[----:B------:R1:W5:Y:S01]  /*0520*/  LDG.E R11, [R2.64] ;  /* 0x0000000a020b7981 */ /* 0x000362000c1e1900 */
[----:B------:R-:W-:Y:S05]  /*0530*/  BRA `(.L_x_56) ;  /* 0x0000004000007947 */ /* 0x000fea0003800000 */
.L_x_55:
[----:B------:R-:W-:Y:S05]  /*0540*/  @!P3 BRA `(.L_x_56) ;  /* 0x000000300000b947 */ /* 0x000fea0003800000 */
[----:B------:R-:W2:Y:S04]  /*0550*/  LDG.E R0, [R4.64] ;  /* 0x0000000a04007981 */ /* 0x000ea8000c1e1900 */
[----:B------:R-:W2:Y:S02]  /*0560*/  LDG.E R2, [R4.64+0x4] ;  /* 0x0000040a04027981 */ /* 0x000ea4000c1e1900 */
[----:B--2---:R-:W-:Y:S02]  /*0570*/  IADD3 R11, -R0, R2, RZ ;  /* 0x00000002000b7210 */ /* 0x004fe40007ffe1ff */
.L_x_56:
[----:B------:R-:W-:Y:S01]  /*0580*/  UISETP.GE.AND UP0, UPT, UR8, 0x1, UPT ;  /* 0x000000010800788c */ /* 0x000fe2000bf06270 */
[----:B------:R-:W-:Y:S01]  /*0590*/  PLOP3.LUT P0, PT, PT, PT, PT, 0x80, 0x0 ;  /* 0x000000000000781c */ /* 0x000fe20003f0f070 */
[----:B------:R-:W-:Y:S01]  /*05a0*/  CS2R R126, SRZ ;  /* 0x00000000007e7805 */ /* 0x000fe2000001ff00 */
[----:B------:R-:W-:Y:S01]  /*05b0*/  CS2R R124, SRZ ;  /* 0x00000000007c7805 */ /* 0x000fe2000001ff00 */
[----:B------:R-:W-:Y:S01]  /*05c0*/  CS2R R130, SRZ ;  /* 0x0000000000827805 */ /* 0x000fe2000001ff00 */
[----:B------:R-:W-:Y:S01]  /*05d0*/  CS2R R128, SRZ ;  /* 0x0000000000807805 */ /* 0x000fe2000001ff00 */
[----:B------:R-:W-:Y:S01]  /*05e0*/  PLOP3.LUT P1, PT, PT, PT, UP0, 0x80, 0x0 ;  /* 0x000000000000781c */ /* 0x000fe20003f2f008 */
[----:B------:R-:W-:Y:S01]  /*05f0*/  CS2R R12, SRZ ;  /* 0x00000000000c7805 */ /* 0x000fe2000001ff00 */
[----:B------:R-:W-:Y:S01]  /*0600*/  IMAD.MOV.U32 R122, RZ, RZ, RZ ;  /* 0x000000ffff7a7224 */ /* 0x000fe200078e00ff */
[----:B------:R-:W-:Y:S01]  /*0610*/  CS2R R120, SRZ ;  /* 0x0000000000787805 */ /* 0x000fe2000001ff00 */
[----:B------:R-:W-:Y:S01]  /*0620*/  CS2R R118, SRZ ;  /* 0x0000000000767805 */ /* 0x000fe2000001ff00 */
[----:B------:R-:W-:Y:S01]  /*0630*/  CS2R R116, SRZ ;  /* 0x0000000000747805 */ /* 0x000fe2000001ff00 */
[----:B------:R-:W-:Y:S01]  /*0640*/  CS2R R110, SRZ ;  /* 0x00000000006e7805 */ /* 0x000fe2000001ff00 */
[----:B------:R-:W-:Y:S01]  /*0650*/  CS2R R108, SRZ ;  /* 0x00000000006c7805 */ /* 0x000fe2000001ff00 */
[----:B------:R-:W-:Y:S01]  /*0660*/  IMAD.MOV.U32 R114, RZ, RZ, RZ ;  /* 0x000000ffff727224 */ /* 0x000fe200078e00ff */
[----:B------:R-:W-:Y:S01]  /*0670*/  CS2R R14, SRZ ;  /* 0x00000000000e7805 */ /* 0x000fe2000001ff00 */
[----:B------:R-:W-:Y:S01]  /*0680*/  MOV R112, RZ ;  /* 0x000000ff00707202 */ /* 0x000fe20000000f00 */
        /* <DEDUP_REMOVED lines=16> */
[----:B------:R-:W-:Y:S01]  /*0790*/  MOV R26, RZ ;  /* 0x000000ff001a7202 */ /* 0x000fe20000000f00 */
[----:B------:R-:W-:Y:S01]  /*07a0*/  IMAD.MOV.U32 R84, RZ, RZ, RZ ;  /* 0x000000ffff547224 */ /* 0x000fe200078e00ff */
        /* <DEDUP_REMOVED lines=24> */
[----:B------:R-:W-:Y:S05]  /*0930*/  @!P1 BRA `(.L_x_57) ;  /* 0x0000470000009947 */ /* 0x000fea0003800000 */
[----:B------:R-:W-:Y:S01]  /*0940*/  IMAD.MOV.U32 R0, RZ, RZ, c[0x0][0x248] ;  /* 0x00009200ff007624 */ /* 0x000fe200078e00ff */
[--C-:B------:R-:W-:Y:S01]  /*0950*/  SHF.R.S32.HI R33, RZ, 0x1f, R252.reuse ;  /* 0x0000001fff217819 */ /* 0x100fe200000114fc */
[----:B-1----:R-:W-:Y:S01]  /*0960*/  IMAD.SHL.U32 R3, R252, 0x4, RZ ;  /* 0x00000004fc037824 */ /* 0x002fe200078e00ff */
[----:B------:R-:W-:Y:S01]  /*0970*/  SHF.R.S32.HI R5, RZ, 0x1f, R252 ;  /* 0x0000001fff057819 */ /* 0x000fe200000114fc */
[----:B------:R-:W-:Y:S01]  /*0980*/  IMAD R2, R8, 0xc0, RZ ;  /* 0x000000c008027824 */ /* 0x000fe200078e02ff */
[----:B------:R-:W-:Y:S01]  /*0990*/  ISETP.NE.AND P1, PT, R0, 0x1, PT ;  /* 0x000000010000780c */ /* 0x000fe20003f25270 */
[----:B-----5:R-:W-:Y:S01]  /*09a0*/  IMAD R29, R28, -0x40, R11 ;  /* 0xffffffc01c1d7824 */ /* 0x020fe200078e020b */
[----:B------:R-:W-:Y:S01]  /*09b0*/  SHF.R.S32.HI R0, RZ, 0x1f, R8 ;  /* 0x0000001fff007819 */ /* 0x000fe20000011408 */
[----:B------:R-:W-:Y:S01]  /*09c0*/  IMAD.MOV.U32 R25, RZ, RZ, c[0x0][0x1ac] ;  /* 0x00006b00ff197624 */ /* 0x000fe200078e00ff */
[----:B------:R-:W-:Y:S01]  /*09d0*/  IADD3 R14, P0, R3, R8, RZ ;  /* 0x00000008030e7210 */ /* 0x000fe20007f1e0ff */
[----:B------:R-:W-:Y:S01]  /*09e0*/  ULDC.64 UR4, c[0x0][0x178] ;  /* 0x00005e0000047ab9 */ /* 0x000fe20000000a00 */
[----:B------:R-:W-:Y:S01]  /*09f0*/  LEA.HI R31, R33, R252, RZ, 0x3 ;  /* 0x000000fc211f7211 */ /* 0x000fe200078f18ff */
[----:B------:R-:W-:Y:S01]  /*0a00*/  USHF.L.U32 UR7, UR4, 0x6, URZ ;  /* 0x0000000604077899 */ /* 0x000fe2000800063f */
[----:B------:R-:W-:Y:S01]  /*0a10*/  LEA.HI.X.SX32 R15, R3, R0, 0x1, P0 ;  /* 0x00000000030f7211 */ /* 0x000fe200000f0eff */
[----:B------:R-:W-:Y:S01]  /*0a20*/  IMAD.MOV.U32 R0, RZ, RZ, R34 ;  /* 0x000000ffff007224 */ /* 0x000fe200078e0022 */
[----:B------:R-:W-:Y:S01]  /*0a30*/  LOP3.LUT R3, R31, 0xfffffff8, RZ, 0xc0, !PT ;  /* 0xfffffff81f037812 */ /* 0x000fe200078ec0ff */
[----:B------:R-:W-:Y:S01]  /*0a40*/  UMOV UR9, 0x6 ;  /* 0x0000000600097882 */ /* 0x000fe20000000000 */
[-C--:B------:R-:W-:Y:S01]  /*0a50*/  LEA.HI R32, R33, R252.reuse, RZ, 0x4 ;  /* 0x000000fc21207211 */ /* 0x080fe200078f20ff */
[----:B------:R-:W-:Y:S01]  /*0a60*/  @P1 IMAD.HI.U32 R4, R34, c[0x0][0x24c], RZ ;  /* 0x0000930022041a27 */ /* 0x000fe200078e00ff */
[----:B------:R-:W-:Y:S01]  /*0a70*/  IADD3 R26, P0, R2, R252, RZ ;  /* 0x000000fc021a7210 */ /* 0x000fe20007f1e0ff */
[----:B------:R-:W-:Y:S01]  /*0a80*/  USHF.L.U64.HI UR6, UR4, UR9, UR5 ;  /* 0x0000000904067299 */ /* 0x000fe20008010205 */
[----:B------:R-:W-:Y:S01]  /*0a90*/  SHF.R.S32.HI R7, RZ, 0x4, R32 ;  /* 0x00000004ff077819 */ /* 0x000fe20000011420 */
[----:B------:R-:W-:Y:S01]  /*0aa0*/  IMAD.IADD R22, R252, 0x1, -R3 ;  /* 0x00000001fc167824 */ /* 0x000fe200078e0a03 */
[----:B------:R-:W-:Y:S01]  /*0ab0*/  @P1 SHF.R.U32.HI R0, RZ, c[0x0][0x250], R4 ;  /* 0x00009400ff001a19 */ /* 0x000fe20000011604 */
[----:B------:R-:W-:Y:S01]  /*0ac0*/  ULDC.64 UR4, c[0x0][0x208] ;  /* 0x0000820000047ab9 */ /* 0x000fe20000000a00 */
[----:B------:R-:W-:Y:S01]  /*0ad0*/  LEA.HI R6, R32, R7, RZ, 0x1 ;  /* 0x0000000720067211 */ /* 0x000fe200078f08ff */
[----:B------:R-:W-:Y:S01]  /*0ae0*/  IMAD.SHL.U32 R18, R22, 0x8, RZ ;  /* 0x0000000816127824 */ /* 0x000fe200078e00ff */
[----:B------:R-:W-:Y:S01]  /*0af0*/  SHF.R.S32.HI R3, RZ, 0x1f, R0 ;  /* 0x0000001fff037819 */ /* 0x000fe20000011400 */
[----:B------:R-:W-:Y:S01]  /*0b00*/  USHF.L.U32 UR14, UR4, 0x6, URZ ;  /* 0x00000006040e7899 */ /* 0x000fe2000800063f */
[----:B------:R-:W-:Y:S01]  /*0b10*/  LEA.HI.X.SX32 R27, R2, R5, 0x1, P0 ;  /* 0x00000005021b7211 */ /* 0x000fe200000f0eff */
[----:B------:R-:W-:Y:S01]  /*0b20*/  USHF.L.U64.HI UR9, UR4, UR9, UR5 ;  /* 0x0000000904097299 */ /* 0x000fe20008010205 */
[----:B------:R-:W-:Y:S01]  /*0b30*/  SHF.R.S32.HI R19, RZ, 0x1f, R18 ;  /* 0x0000001fff137819 */ /* 0x000fe20000011412 */
[C---:B------:R-:W-:Y:S01]  /*0b40*/  IMAD R2, R3.reuse, c[0x0][0x1e0], RZ ;  /* 0x0000780003027a24 */ /* 0x040fe200078e02ff */
[----:B------:R-:W-:Y:S01]  /*0b50*/  LOP3.LUT R6, R6, 0xfffffffe, RZ, 0xc0, !PT ;  /* 0xfffffffe06067812 */ /* 0x000fe200078ec0ff */
[----:B------:R-:W-:Y:S01]  /*0b60*/  IMAD R3, R3, c[0x0][0x1b0], RZ ;  /* 0x00006c0003037a24 */ /* 0x000fe200078e02ff */
[----:B------:R-:W-:Y:S01]  /*0b70*/  SHF.R.S32.HI R243, RZ, 0x3, R31 ;  /* 0x00000003fff37819 */ /* 0x000fe2000001141f */
[C---:B------:R-:W-:Y:S01]  /*0b80*/  IMAD R2, R0.reuse, c[0x0][0x1e4], R2 ;  /* 0x0000790000027a24 */ /* 0x040fe200078e0202 */
[----:B------:R-:W-:Y:S01]  /*0b90*/  SHF.R.S32.HI R35, RZ, 0x1f, R34 ;  /* 0x0000001fff237819 */ /* 0x000fe20000011422 */
[C---:B------:R-:W-:Y:S01]  /*0ba0*/  IMAD.WIDE.U32 R4, R0.reuse, c[0x0][0x1e0], R18 ;  /* 0x0000780000047a25 */ /* 0x040fe200078e0012 */
[----:B------:R-:W-:Y:S01]  /*0bb0*/  SHF.R.S32.HI R21, RZ, 0x1f, R251 ;  /* 0x0000001fff157819 */ /* 0x000fe200000114fb */
[----:B------:R-:W-:Y:S01]  /*0bc0*/  UIADD3 UR5, UR8, 0x3f, URZ ;  /* 0x0000003f08057890 */ /* 0x000fe2000fffe03f */
[----:B------:R-:W-:Y:S01]  /*0bd0*/  SHF.R.S32.HI R8, RZ, 0x1f, R243 ;  /* 0x0000001fff087819 */ /* 0x000fe200000114f3 */
[----:B------:R-:W-:Y:S01]  /*0be0*/  IMAD.IADD R24, R7, 0x1, -R6 ;  /* 0x0000000107187824 */ /* 0x000fe200078e0a06 */
[----:B------:R-:W-:Y:S01]  /*0bf0*/  IADD3 R20, P1, R243, R9, RZ ;  /* 0x00000009f3147210 */ /* 0x000fe20007f3e0ff */
[----:B------:R-:W-:Y:S01]  /*0c00*/  IMAD.IADD R5, R5, 0x1, R2 ;  /* 0x0000000105057824 */ /* 0x000fe200078e0202 */
[----:B------:R-:W-:Y:S01]  /*0c10*/  IADD3 R16, P0, R243, R10, RZ ;  /* 0x0000000af3107210 */ /* 0x000fe20007f1e0ff */
[C---:B------:R-:W-:Y:S01]  /*0c20*/  IMAD R6, R0.reuse, c[0x0][0x1b4], R3 ;  /* 0x00006d0000067a24 */ /* 0x040fe200078e0203 */
[-C--:B------:R-:W-:Y:S01]  /*0c30*/  LEA.HI.X.SX32 R23, R9, R8.reuse, 0x1, P1 ;  /* 0x0000000809177211 */ /* 0x080fe200008f0eff */
[----:B------:R-:W-:Y:S01]  /*0c40*/  IMAD.WIDE.U32 R2, R0, c[0x0][0x1b0], R18 ;  /* 0x00006c0000027a25 */ /* 0x000fe200078e0012 */
[----:B------:R-:W-:Y:S01]  /*0c50*/  SEL R0, R21, RZ, !P3 ;  /* 0x000000ff15007207 */ /* 0x000fe20005800000 */
[----:B------:R-:W-:Y:S01]  /*0c60*/  USHF.R.S32.HI UR4, URZ, 0x1f, UR5 ;  /* 0x0000001f3f047899 */ /* 0x000fe20008011405 */
[----:B------:R-:W-:Y:S01]  /*0c70*/  LEA.HI.X.SX32 R17, R10, R8, 0x1, P0 ;  /* 0x000000080a117211 */ /* 0x000fe200000f0eff */
[----:B------:R-:W-:Y:S01]  /*0c80*/  IMAD R12, R35, c[0x0][0x270], RZ ;  /* 0x00009c00230c7a24 */ /* 0x000fe200078e02ff */
[----:B------:R-:W-:Y:S01]  /*0c90*/  SEL R10, R251, RZ, !P3 ;  /* 0x000000fffb0a7207 */ /* 0x000fe20005800000 */
[----:B------:R-:W-:Y:S01]  /*0ca0*/  IMAD.IADD R3, R3, 0x1, R6 ;  /* 0x0000000103037824 */ /* 0x000fe200078e0206 */
[----:B------:R-:W-:Y:S01]  /*0cb0*/  SEL R21, R21, RZ, !P2 ;  /* 0x000000ff15157207 */ /* 0x000fe20005000000 */
[----:B------:R-:W-:Y:S01]  /*0cc0*/  IMAD R12, R34, c[0x0][0x274], R12 ;  /* 0x00009d00220c7a24 */ /* 0x000fe200078e020c */
[----:B------:R-:W-:Y:S01]  /*0cd0*/  LOP3.LUT R236, R236, 0xfffffffb, RZ, 0xc0, !PT ;  /* 0xfffffffbecec7812 */ /* 0x000fe200078ec0ff */
[----:B------:R-:W-:Y:S01]  /*0ce0*/  IMAD.WIDE.U32 R8, R34, c[0x0][0x270], R14 ;  /* 0x00009c0022087a25 */ /* 0x000fe200078e000e */
[----:B------:R-:W-:Y:S01]  /*0cf0*/  ULEA.HI UR4, UR4, UR5, URZ, 0x6 ;  /* 0x0000000504047291 */ /* 0x000fe2000f8f303f */
[----:B------:R-:W-:Y:S01]  /*0d00*/  CS2R R130, SRZ ;  /* 0x0000000000827805 */ /* 0x000fe2000001ff00 */
[----:B------:R-:W-:Y:S01]  /*0d10*/  CS2R R128, SRZ ;  /* 0x0000000000807805 */ /* 0x000fe2000001ff00 */
[C---:B------:R-:W-:Y:S01]  /*0d20*/  IMAD R6, R0.reuse, c[0x0][0x1e8], RZ ;  /* 0x00007a0000067a24 */ /* 0x040fe200078e02ff */
[----:B------:R-:W-:Y:S01]  /*0d30*/  CS2R R126, SRZ ;  /* 0x00000000007e7805 */ /* 0x000fe2000001ff00 */
[----:B------:R-:W-:Y:S01]  /*0d40*/  IMAD R0, R0, c[0x0][0x1b8], RZ ;  /* 0x00006e0000007a24 */ /* 0x000fe200078e02ff */
[----:B------:R-:W-:Y:S01]  /*0d50*/  CS2R R124, SRZ ;  /* 0x00000000007c7805 */ /* 0x000fe2000001ff00 */
[----:B------:R-:W-:Y:S01]  /*0d60*/  IMAD.IADD R13, R9, 0x1, R12 ;  /* 0x00000001090d7824 */ /* 0x000fe200078e020c */
[----:B------:R-:W-:Y:S01]  /*0d70*/  CS2R R122, SRZ ;  /* 0x00000000007a7805 */ /* 0x000fe2000001ff00 */
[C---:B------:R-:W-:Y:S01]  /*0d80*/  IMAD R9, R10.reuse, c[0x0][0x1ec], R6 ;  /* 0x00007b000a097a24 */ /* 0x040fe200078e0206 */
[----:B------:R-:W-:Y:S01]  /*0d90*/  CS2R R120, SRZ ;  /* 0x0000000000787805 */ /* 0x000fe2000001ff00 */
[C---:B------:R-:W-:Y:S01]  /*0da0*/  IMAD.WIDE.U32 R6, R10.reuse, c[0x0][0x1e8], R4 ;  /* 0x00007a000a067a25 */ /* 0x040fe200078e0004 */
[----:B------:R-:W-:Y:S01]  /*0db0*/  CS2R R118, SRZ ;  /* 0x0000000000767805 */ /* 0x000fe2000001ff00 */
[----:B------:R-:W-:Y:S01]  /*0dc0*/  CS2R R116, SRZ ;  /* 0x0000000000747805 */ /* 0x000fe2000001ff00 */
[----:B------:R-:W-:Y:S01]  /*0dd0*/  CS2R R114, SRZ ;  /* 0x0000000000727805 */ /* 0x000fe2000001ff00 */
[C---:B------:R-:W-:Y:S01]  /*0de0*/  IMAD R0, R10.reuse, c[0x0][0x1bc], R0 ;  /* 0x00006f000a007a24 */ /* 0x040fe200078e0200 */
[----:B------:R-:W-:Y:S01]  /*0df0*/  CS2R R112, SRZ ;  /* 0x0000000000707805 */ /* 0x000fe2000001ff00 */
[----:B------:R-:W-:Y:S01]  /*0e00*/  IMAD.WIDE.U32 R4, R10, c[0x0][0x1b8], R2 ;  /* 0x00006e000a047a25 */ /* 0x000fe200078e0002 */
[----:B------:R-:W-:Y:S01]  /*0e10*/  CS2R R110, SRZ ;  /* 0x00000000006e7805 */ /* 0x000fe2000001ff00 */
[----:B------:R-:W-:Y:S01]  /*0e20*/  CS2R R108, SRZ ;  /* 0x00000000006c7805 */ /* 0x000fe2000001ff00 */
[----:B------:R-:W-:Y:S01]  /*0e30*/  CS2R R106, SRZ ;  /* 0x00000000006a7805 */ /* 0x000fe2000001ff00 */
[----:B------:R-:W-:Y:S01]  /*0e40*/  IMAD.IADD R5, R5, 0x1, R0 ;  /* 0x0000000105057824 */ /* 0x000fe200078e0200 */
[----:B------:R-:W-:Y:S01]  /*0e50*/  LEA.HI R0, R33, R252, RZ, 0x6 ;  /* 0x000000fc21007211 */ /* 0x000fe200078f30ff */
[----:B------:R-:W-:Y:S01]  /*0e60*/  IMAD.WIDE R2, R28, 0x40, R16 ;  /* 0x000000401c027825 */ /* 0x000fe200078e0210 */
[----:B------:R-:W-:Y:S01]  /*0e70*/  IADD3 R28, R18, 0x80, RZ ;  /* 0x00000080121c7810 */ /* 0x000fe20007ffe0ff */
[----:B------:R-:W-:Y:S01]  /*0e80*/  CS2R R104, SRZ ;  /* 0x0000000000687805 */ /* 0x000fe2000001ff00 */
[----:B------:R-:W-:Y:S01]  /*0e90*/  SHF.R.S32.HI R17, RZ, 0x6, R0 ;  /* 0x00000006ff117819 */ /* 0x000fe20000011400 */
[----:B------:R-:W-:Y:S01]  /*0ea0*/  IMAD.MOV.U32 R12, RZ, RZ, R8 ;  /* 0x000000ffff0c7224 */ /* 0x000fe200078e0008 */
[----:B------:R-:W-:Y:S01]  /*0eb0*/  CS2R R102, SRZ ;  /* 0x0000000000667805 */ /* 0x000fe2000001ff00 */
[----:B------:R-:W-:Y:S01]  /*0ec0*/  IMAD R16, R35, c[0x0][0x288], RZ ;  /* 0x0000a20023107a24 */ /* 0x000fe200078e02ff */
[----:B------:R-:W-:Y:S01]  /*0ed0*/  CS2R R100, SRZ ;  /* 0x0000000000647805 */ /* 0x000fe2000001ff00 */
[----:B------:R-:W-:Y:S01]  /*0ee0*/  IMAD.SHL.U32 R0, R243, 0x40, RZ ;  /* 0x00000040f3007824 */ /* 0x000fe200078e00ff */
[----:B------:R-:W-:Y:S01]  /*0ef0*/  CS2R R98, SRZ ;  /* 0x0000000000627805 */ /* 0x000fe2000001ff00 */
[----:B------:R-:W-:Y:S01]  /*0f00*/  IMAD R8, R3, c[0x0][0x1d8], RZ ;  /* 0x0000760003087a24 */ /* 0x000fe200078e02ff */
[----:B------:R-:W-:Y:S01]  /*0f10*/  CS2R R96, SRZ ;  /* 0x0000000000607805 */ /* 0x000fe2000001ff00 */
[----:B------:R-:W-:Y:S01]  /*0f20*/  IMAD.IADD R7, R7, 0x1, R9 ;  /* 0x0000000107077824 */ /* 0x000fe200078e0209 */
[----:B------:R-:W-:Y:S01]  /*0f30*/  LOP3.LUT R0, R0, 0x1c0, RZ, 0xc0, !PT ;  /* 0x000001c000007812 */ /* 0x000fe200078ec0ff */
[C---:B------:R-:W-:Y:S01]  /*0f40*/  IMAD R16, R34.reuse, c[0x0][0x28c], R16 ;  /* 0x0000a30022107a24 */ /* 0x040fe200078e0210 */
        /* <DEDUP_REMOVED lines=8> */
[----:B------:R-:W-:Y:S01]  /*0fd0*/  CS2R R84, SRZ ;  /* 0x0000000000547805 */ /* 0x000fe2000001ff00 */
[C---:B------:R-:W-:Y:S01]  /*0fe0*/  IMAD.WIDE.U32 R8, R2.reuse, c[0x0][0x1d8], R6 ;  /* 0x0000760002087a25 */ /* 0x040fe200078e0006 */
[----:B------:R-:W-:Y:S01]  /*0ff0*/  CS2R R82, SRZ ;  /* 0x0000000000527805 */ /* 0x000fe2000001ff00 */
[----:B------:R-:W-:Y:S01]  /*1000*/  CS2R R80, SRZ ;  /* 0x0000000000507805 */ /* 0x000fe2000001ff00 */
[----:B------:R-:W-:Y:S01]  /*1010*/  CS2R R78, SRZ ;  /* 0x00000000004e7805 */ /* 0x000fe2000001ff00 */
[C---:B------:R-:W-:Y:S01]  /*1020*/  IMAD.WIDE.U32 R6, R2.reuse, c[0x0][0x1a8], R4 ;  /* 0x00006a0002067a25 */ /* 0x040fe200078e0004 */
[----:B------:R-:W-:Y:S01]  /*1030*/  CS2R R76, SRZ ;  /* 0x00000000004c7805 */ /* 0x000fe2000001ff00 */
[----:B------:R-:W-:Y:S01]  /*1040*/  CS2R R74, SRZ ;  /* 0x00000000004a7805 */ /* 0x000fe2000001ff00 */
[----:B------:R-:W-:Y:S01]  /*1050*/  CS2R R72, SRZ ;  /* 0x0000000000487805 */ /* 0x000fe2000001ff00 */
[----:B------:R-:W-:Y:S01]  /*1060*/  IMAD R15, R2, c[0x0][0x1ac], R3 ;  /* 0x00006b00020f7a24 */ /* 0x000fe200078e0203 */
[----:B------:R-:W-:Y:S01]  /*1070*/  SHF.R.U32.HI R3, RZ, 0x3, R0 ;  /* 0x00000003ff037819 */ /* 0x000fe20000011600 */
[----:B------:R-:W-:Y:S01]  /*1080*/  IMAD.IADD R5, R11, 0x1, R16 ;  /* 0x000000010b057824 */ /* 0x000fe200078e0210 */
[----:B------:R-:W-:Y:S01]  /*1090*/  LOP3.LUT R11, R0, 0x38, R18, 0xf8, !PT ;  /* 0x00000038000b7812 */ /* 0x000fe200078ef812 */
[----:B------:R-:W-:Y:S01]  /*10a0*/  IMAD.SHL.U32 R30, R17, 0x200, RZ ;  /* 0x00000200111e7824 */ /* 0x000fe200078e00ff */
[----:B------:R-:W-:Y:S01]  /*10b0*/  LEA R2, P0, R8, c[0x0][0x1c0], 0x1 ;  /* 0x0000700008027a11 */ /* 0x000fe200078008ff */
[----:B------:R-:W-:Y:S01]  /*10c0*/  IMAD.IADD R0, R9, 0x1, R14 ;  /* 0x0000000109007824 */ /* 0x000fe200078e020e */
[----:B------:R-:W-:Y:S01]  /*10d0*/  SEL R16, R251, RZ, !P2 ;  /* 0x000000fffb107207 */ /* 0x000fe20005000000 */
[----:B------:R-:W-:Y:S01]  /*10e0*/  IMAD.MOV.U32 R4, RZ, RZ, R10 ;  /* 0x000000ffff047224 */ /* 0x000fe200078e000a */
[----:B------:R-:W-:Y:S01]  /*10f0*/  LOP3.LUT R232, R30, R11, R3, 0xf6, !PT ;  /* 0x0000000b1ee87212 */ /* 0x000fe200078ef603 */
[----:B------:R-:W-:Y:S01]  /*1100*/  CS2R R70, SRZ ;  /* 0x0000000000467805 */ /* 0x000fe2000001ff00 */
[----:B------:R-:W-:Y:S01]  /*1110*/  LEA.HI.X R3, R8, c[0x0][0x1c4], R0, 0x1, P0 ;  /* 0x0000710008037a11 */ /* 0x000fe200000f0c00 */
[----:B------:R-:W-:Y:S01]  /*1120*/  IMAD.IADD R8, R7, 0x1, R15 ;  /* 0x0000000107087824 */ /* 0x000fe200078e020f */
[C---:B------:R-:W-:Y:S01]  /*1130*/  LEA R10, P0, R6.reuse, c[0x0][0x190], 0x1 ;  /* 0x00006400060a7a11 */ /* 0x040fe200078008ff */
[C---:B------:R-:W-:Y:S01]  /*1140*/  IMAD R7, R21.reuse, c[0x0][0x278], RZ ;  /* 0x00009e0015077a24 */ /* 0x040fe200078e02ff */
[----:B------:R-:W-:Y:S01]  /*1150*/  CS2R R68, SRZ ;  /* 0x0000000000447805 */ /* 0x000fe2000001ff00 */
[----:B------:R-:W-:Y:S01]  /*1160*/  IMAD R0, R21, c[0x0][0x290], RZ ;  /* 0x0000a40015007a24 */ /* 0x000fe200078e02ff */
[----:B------:R-:W-:Y:S01]  /*1170*/  LEA.HI.X R11, R6, c[0x0][0x194], R8, 0x1, P0 ;  /* 0x00006500060b7a11 */ /* 0x000fe200000f0c08 */
[----:B------:R-:W-:Y:S01]  /*1180*/  IMAD.WIDE.U32 R8, R16, c[0x0][0x278], R12 ;  /* 0x00009e0010087a25 */ /* 0x000fe200078e000c */
[----:B------:R-:W-:Y:S01]  /*1190*/  CS2R R66, SRZ ;  /* 0x0000000000427805 */ /* 0x000fe2000001ff00 */
[----:B------:R-:W-:Y:S01]  /*11a0*/  CS2R R64, SRZ ;  /* 0x0000000000407805 */ /* 0x000fe2000001ff00 */
[----:B------:R-:W-:Y:S01]  /*11b0*/  CS2R R62, SRZ ;  /* 0x00000000003e7805 */ /* 0x000fe2000001ff00 */
[----:B------:R-:W-:Y:S01]  /*11c0*/  IMAD.MOV.U32 R13, RZ, RZ, c[0x0][0x1a8] ;  /* 0x00006a00ff0d7624 */ /* 0x000fe200078e00ff */
[----:B------:R-:W-:Y:S01]  /*11d0*/  LEA R246, P3, R8, c[0x0][0x258], 0x2 ;  /* 0x0000960008f67a11 */ /* 0x000fe200078610ff */
[C---:B------:R-:W-:Y:S01]  /*11e0*/  IMAD R14, R16.reuse, c[0x0][0x27c], R7 ;  /* 0x00009f00100e7a24 */ /* 0x040fe200078e0207 */
[----:B------:R-:W-:Y:S01]  /*11f0*/  CS2R R60, SRZ ;  /* 0x00000000003c7805 */ /* 0x000fe2000001ff00 */
[C---:B------:R-:W-:Y:S01]  /*1200*/  IMAD R0, R16.reuse, c[0x0][0x294], R0 ;  /* 0x0000a50010007a24 */ /* 0x040fe200078e0200 */
[C---:B------:R-:W-:Y:S01]  /*1210*/  LEA R12, P0, R13.reuse, R10, 0x6 ;  /* 0x0000000a0d0c7211 */ /* 0x040fe200078030ff */
[----:B------:R-:W-:Y:S01]  /*1220*/  IMAD.WIDE.U32 R6, R16, c[0x0][0x290], R4 ;  /* 0x0000a40010067a25 */ /* 0x000fe200078e0004 */
[----:B------:R-:W-:Y:S01]  /*1230*/  CS2R R58, SRZ ;  /* 0x00000000003a7805 */ /* 0x000fe2000001ff00 */
[----:B------:R-:W-:Y:S01]  /*1240*/  CS2R R56, SRZ ;  /* 0x0000000000387805 */ /* 0x000fe2000001ff00 */
[----:B------:R-:W-:Y:S01]  /*1250*/  LEA.HI.X R13, R13, R11, R25, 0x6, P0 ;  /* 0x0000000b0d0d7211 */ /* 0x000fe200000f3419 */
[----:B------:R-:W-:Y:S01]  /*1260*/  IMAD.MOV.U32 R15, RZ, RZ, c[0x0][0x1d8] ;  /* 0x00007600ff0f7624 */ /* 0x000fe200078e00ff */
[----:B------:R-:W-:Y:S01]  /*1270*/  LEA R244, P2, R6, c[0x0][0x280], 0x2 ;  /* 0x0000a00006f47a11 */ /* 0x000fe200078410ff */
[----:B------:R-:W-:Y:S01]  /*1280*/  IMAD.IADD R0, R7, 0x1, R0 ;  /* 0x0000000107007824 */ /* 0x000fe200078e0200 */
[----:B------:R-:W-:Y:S01]  /*1290*/  IADD3 R25, R18, 0x40, RZ ;  /* 0x0000004012197810 */ /* 0x000fe20007ffe0ff */
[----:B------:R-:W-:Y:S01]  /*12a0*/  IMAD.MOV.U32 R5, RZ, RZ, c[0x0][0x1dc] ;  /* 0x00007700ff057624 */ /* 0x000fe200078e00ff */
[----:B------:R-:W-:Y:S01]  /*12b0*/  LEA R4, P1, R15, R2, 0x6 ;  /* 0x000000020f047211 */ /* 0x000fe200078230ff */
[----:B------:R-:W-:Y:S01]  /*12c0*/  IMAD.IADD R14, R9, 0x1, R14 ;  /* 0x00000001090e7824 */ /* 0x000fe200078e020e */
[----:B------:R-:W-:Y:S01]  /*12d0*/  LEA.HI.X R245, R6, c[0x0][0x284], R0, 0x2, P2 ;  /* 0x0000a10006f57a11 */ /* 0x000fe200010f1400 */
[----:B------:R-:W-:Y:S01]  /*12e0*/  IMAD.IADD R0, R29, 0x1, -R243 ;  /* 0x000000011d007824 */ /* 0x000fe200078e0af3 */
[----:B------:R-:W-:Y:S01]  /*12f0*/  LEA.HI.X R5, R15, R3, R5, 0x6, P1 ;  /* 0x000000030f057211 */ /* 0x000fe200008f3405 */
[----:B------:R-:W-:Y:S01]  /*1300*/  IMAD.SHL.U32 R232, R232, 0x2, RZ ;  /* 0x00000002e8e87824 */ /* 0x000fe200078e00ff */
[----:B------:R-:W-:Y:S01]  /*1310*/  ISETP.GE.AND P2, PT, R18, c[0x0][0x1cc], PT ;  /* 0x0000730012007a0c */ /* 0x000fe20003f46270 */
[----:B------:R-:W-:Y:S01]  /*1320*/  IMAD R7, R23, c[0x0][0x178], RZ ;  /* 0x00005e0017077a24 */ /* 0x000fe200078e02ff */
[----:B------:R-:W-:Y:S01]  /*1330*/  ISETP.GE.AND P1, PT, R25, c[0x0][0x1cc], PT ;  /* 0x0000730019007a0c */ /* 0x000fe20003f26270 */
[----:B------:R-:W-:Y:S01]  /*1340*/  IMAD R6, R23, c[0x0][0x208], RZ ;  /* 0x0000820017067a24 */ /* 0x000fe200078e02ff */
[----:B------:R-:W-:Y:S01]  /*1350*/  ISETP.GE.AND P0, PT, R28, c[0x0][0x1cc], PT ;  /* 0x000073001c007a0c */ /* 0x000fe20003f06270 */
[----:B------:R-:W-:Y:S01]  /*1360*/  IMAD.MOV.U32 R23, RZ, RZ, 0x20 ;  /* 0x00000020ff177424 */ /* 0x000fe200078e00ff */
[----:B------:R-:W-:Y:S01]  /*1370*/  ISETP.LT.OR P6, PT, R0, 0x1, P2 ;  /* 0x000000010000780c */ /* 0x000fe200017c1670 */
[----:B------:R-:W-:Y:S01]  /*1380*/  IMAD R15, R20, c[0x0][0x20c], R6 ;  /* 0x00008300140f7a24 */ /* 0x000fe200078e0206 */
[----:B------:R-:W-:Y:S01]  /*1390*/  ISETP.LT.OR P5, PT, R0, 0x1, P1 ;  /* 0x000000010000780c */ /* 0x000fe20000fa1670 */
[----:B------:R-:W-:Y:S01]  /*13a0*/  CS2R R54, SRZ ;  /* 0x0000000000367805 */ /* 0x000fe2000001ff00 */
[----:B------:R-:W-:Y:S01]  /*13b0*/  LEA.HI.X R247, R8, c[0x0][0x25c], R14, 0x2, P3 ;  /* 0x0000970008f77a11 */ /* 0x000fe200018f140e */
[----:B------:R-:W-:Y:S01]  /*13c0*/  IMAD R14, R20, c[0x0][0x17c], R7 ;  /* 0x00005f00140e7a24 */ /* 0x000fe200078e0207 */
[----:B------:R-:W-:Y:S01]  /*13d0*/  ISETP.LT.OR P4, PT, R0, 0x1, P0 ;  /* 0x000000010000780c */ /* 0x000fe20000781670 */
[--C-:B------:R-:W-:Y:S01]  /*13e0*/  IMAD.WIDE.U32 R6, R20, c[0x0][0x178], R18.reuse ;  /* 0x00005e0014067a25 */ /* 0x100fe200078e0012 */
[C---:B------:R-:W-:Y:S01]  /*13f0*/  ISETP.LT.OR P3, PT, R0.reuse, 0x21, P2 ;  /* 0x000000210000780c */ /* 0x040fe20001761670 */
[----:B------:R-:W-:Y:S01]  /*1400*/  CS2R R52, SRZ ;  /* 0x0000000000347805 */ /* 0x000fe2000001ff00 */
[----:B------:R-:W-:Y:S01]  /*1410*/  ISETP.LT.OR P1, PT, R0, 0x21, P1 ;  /* 0x000000210000780c */ /* 0x000fe20000f21670 */
[----:B------:R-:W-:Y:S01]  /*1420*/  IMAD.WIDE.U32 R8, R20, c[0x0][0x208], R18 ;  /* 0x0000820014087a25 */ /* 0x000fe200078e0012 */
[----:B------:R-:W-:Y:S01]  /*1430*/  ISETP.LT.OR P0, PT, R0, 0x21, P0 ;  /* 0x000000210000780c */ /* 0x000fe20000701670 */
[----:B------:R-:W-:Y:S01]  /*1440*/  @!PT LDS RZ, [RZ] ;  /* 0x00000000fffff984 */ /* 0x000fe20000000800 */
[----:B------:R-:W-:Y:S01]  /*1450*/  @!PT LDS RZ, [RZ] ;  /* 0x00000000fffff984 */ /* 0x000fe20000000800 */
[----:B------:R-:W-:Y:S01]  /*1460*/  @!PT LDS RZ, [RZ] ;  /* 0x00000000fffff984 */ /* 0x000fe20000000800 */
[----:B------:R1:W-:Y:S01]  /*1470*/  LDGSTS.E.BYPASS.LTC128B.128 [R232+0x6080], [R2.64], !P6 ;  /* 0x0608000002e87fae */ /* 0x0003e2000f101d4a */
[----:B------:R-:W-:Y:S01]  /*1480*/  ISETP.GE.AND P2, PT, R18, c[0x0][0x19c], PT ;  /* 0x0000670012007a0c */ /* 0x000fe20003f46270 */
[----:B------:R-:W-:Y:S01]  /*1490*/  CS2R R50, SRZ ;  /* 0x0000000000327805 */ /* 0x000fe2000001ff00 */
[----:B------:R-:W-:Y:S01]  /*14a0*/  ISETP.GE.AND P6, PT, R28, c[0x0][0x16c], PT ;  /* 0x00005b001c007a0c */ /* 0x000fe20003fc6270 */
[----:B------:R1:W-:Y:S01]  /*14b0*/  LDGSTS.E.BYPASS.LTC128B.128 [R232+0x8080], [R2.64+0x80], !P5 ;  /* 0x0808008002e87fae */ /* 0x0003e2000e901d4a */
[C---:B------:R-:W-:Y:S01]  /*14c0*/  ISETP.LT.OR P5, PT, R0.reuse, 0x1, P2 ;  /* 0x000000010000780c */ /* 0x040fe200017a1670 */
[----:B------:R-:W-:Y:S01]  /*14d0*/  CS2R R48, SRZ ;  /* 0x0000000000307805 */ /* 0x000fe2000001ff00 */
[----:B------:R-:W-:Y:S01]  /*14e0*/  LEA.HI R19, R33, R252, RZ, 0x2 ;  /* 0x000000fc21137211 */ /* 0x000fe200078f10ff */
[----:B------:R1:W-:Y:S01]  /*14f0*/  LDGSTS.E.BYPASS.LTC128B.128 [R232+0xa080], [R2.64+0x100], !P4 ;  /* 0x0a08010002e87fae */ /* 0x0003e2000e101d4a */
[----:B------:R-:W-:Y:S01]  /*1500*/  CS2R R46, SRZ ;  /* 0x00000000002e7805 */ /* 0x000fe2000001ff00 */
[----:B------:R-:W-:Y:S01]  /*1510*/  CS2R R44, SRZ ;  /* 0x00000000002c7805 */ /* 0x000fe2000001ff00 */
[----:B------:R-:W-:Y:S01]  /*1520*/  CS2R R42, SRZ ;  /* 0x00000000002a7805 */ /* 0x000fe2000001ff00 */
[----:B------:R2:W-:Y:S01]  /*1530*/  LDGSTS.E.BYPASS.LTC128B.128 [R232+0x7080], [R4.64], !P3 ;  /* 0x0708000004e87fae */ /* 0x0005e2000d901d4a */
[----:B------:R-:W-:Y:S01]  /*1540*/  ISETP.LT.OR P3, PT, R0, 0x21, P2 ;  /* 0x000000210000780c */ /* 0x000fe20001761670 */
[----:B------:R-:W-:Y:S01]  /*1550*/  CS2R R40, SRZ ;  /* 0x0000000000287805 */ /* 0x000fe2000001ff00 */
[----:B------:R-:W-:Y:S01]  /*1560*/  CS2R R38, SRZ ;  /* 0x0000000000267805 */ /* 0x000fe2000001ff00 */
[----:B------:R2:W-:Y:S01]  /*1570*/  LDGSTS.E.BYPASS.LTC128B.128 [R232+0x9080], [R4.64+0x80], !P1 ;  /* 0x0908008004e87fae */ /* 0x0005e2000c901d4a */
[----:B------:R-:W-:Y:S01]  /*1580*/  ISETP.GE.AND P1, PT, R25, c[0x0][0x19c], PT ;  /* 0x0000670019007a0c */ /* 0x000fe20003f26270 */
[----:B------:R-:W-:Y:S01]  /*1590*/  CS2R R36, SRZ ;  /* 0x0000000000247805 */ /* 0x000fe2000001ff00 */
[----:B------:R-:W-:Y:S01]  /*15a0*/  @P6 LOP3.LUT R236, R236, 0x4, RZ, 0xfc, !PT ;  /* 0x00000004ecec6812 */ /* 0x000fe200078efcff */
[----:B------:R2:W-:Y:S01]  /*15b0*/  LDGSTS.E.BYPASS.LTC128B.128 [R232+0xb080], [R4.64+0x100], !P0 ;  /* 0x0b08010004e87fae */ /* 0x0005e2000c101d4a */
[----:B------:R-:W-:Y:S01]  /*15c0*/  ISETP.GE.AND P0, PT, R28, c[0x0][0x19c], PT ;  /* 0x000067001c007a0c */ /* 0x000fe20003f06270 */
[----:B------:R-:W-:Y:S01]  /*15d0*/  USHF.R.S32.HI UR13, URZ, 0x6, UR4 ;  /* 0x000000063f0d7899 */ /* 0x000fe20008011404 */
[C---:B------:R-:W-:Y:S01]  /*15e0*/  ISETP.LT.OR P4, PT, R0.reuse, 0x1, P1 ;  /* 0x000000010000780c */ /* 0x040fe20000f81670 */
[----:B------:R-:W0:Y:S01]  /*15f0*/  LDGDEPBAR ;  /* 0x00000000000079af */ /* 0x000e220000000000 */
[C---:B------:R-:W-:Y:S01]  /*1600*/  ISETP.LT.OR P2, PT, R0.reuse, 0x1, P0 ;  /* 0x000000010000780c */ /* 0x040fe20000741670 */
[----:B------:R-:W-:Y:S01]  /*1610*/  UMOV UR12, URZ ;  /* 0x0000003f000c7c82 */ /* 0x000fe20008000000 */
[C---:B------:R-:W-:Y:S01]  /*1620*/  ISETP.LT.OR P1, PT, R0.reuse, 0x21, P1 ;  /* 0x000000210000780c */ /* 0x040fe20000f21670 */
[----:B------:R3:W-:Y:S01]  /*1630*/  LDGSTS.E.BYPASS.LTC128B.128 [R232+0x80], [R10.64], !P5 ;  /* 0x000800000ae87fae */ /* 0x0007e2000e901d4a */
[----:B------:R-:W-:Y:S01]  /*1640*/  ISETP.LT.OR P0, PT, R0, 0x21, P0 ;  /* 0x000000210000780c */ /* 0x000fe20000701670 */
[C---:B------:R-:W-:Y:S01]  /*1650*/  IMAD.SHL.U32 R0, R22.reuse, 0x40, RZ ;  /* 0x0000004016007824 */ /* 0x040fe200078e00ff */
[----:B------:R-:W-:-:S02]  /*1660*/  LOP3.LUT P5, RZ, R22, 0x4, RZ, 0xc0, !PT ;  /* 0x0000000416ff7812 */ /* 0x000fc400078ac0ff */
[----:B------:R-:W-:Y:S01]  /*1670*/  LOP3.LUT R236, R236, 0xfffffff7, RZ, 0xc0, !PT ;  /* 0xfffffff7ecec7812 */ /* 0x000fe200078ec0ff */
[----:B-1----:R-:W-:Y:S02]  /*1680*/  IMAD.IADD R3, R9, 0x1, R15 ;  /* 0x0000000109037824 */ /* 0x002fe400078e020f */
[----:B------:R3:W-:Y:S01]  /*1690*/  LDGSTS.E.BYPASS.LTC128B.128 [R232+0x2080], [R10.64+0x80], !P4 ;  /* 0x020800800ae87fae */ /* 0x0007e2000e101d4a */
[----:B------:R-:W-:Y:S01]  /*16a0*/  IMAD.MOV.U32 R2, RZ, RZ, R8 ;  /* 0x000000ffff027224 */ /* 0x000fe200078e0008 */
[----:B------:R-:W-:Y:S01]  /*16b0*/  LOP3.LUT P4, RZ, R22, 0x2, RZ, 0xc0, !PT ;  /* 0x0000000216ff7812 */ /* 0x000fe2000788c0ff */
[----:B------:R-:W-:Y:S01]  /*16c0*/  IMAD.MOV.U32 R22, RZ, RZ, 0x40 ;  /* 0x00000040ff167424 */ /* 0x000fe200078e00ff */
[----:B------:R3:W-:Y:S01]  /*16d0*/  LDGSTS.E.BYPASS.LTC128B.128 [R232+0x4080], [R10.64+0x100], !P2 ;  /* 0x040801000ae87fae */ /* 0x0007e2000d101d4a */
[----:B------:R-:W-:Y:S02]  /*16e0*/  ISETP.GE.AND P2, PT, R25, c[0x0][0x16c], PT ;  /* 0x00005b0019007a0c */ /* 0x000fe40003f46270 */
[----:B------:R-:W-:Y:S01]  /*16f0*/  SHF.R.S32.HI R15, RZ, 0x2, R19 ;  /* 0x00000002ff0f7819 */ /* 0x000fe20000011413 */
[----:B------:R1:W-:Y:S01]  /*1700*/  LDGSTS.E.BYPASS.LTC128B.128 [R232+0x1080], [R12.64], !P3 ;  /* 0x010800000ce87fae */ /* 0x0003e2000d901d4a */
[----:B------:R-:W-:Y:S01]  /*1710*/  SEL R226, R22, 0xffffffc0, !P5 ;  /* 0xffffffc016e27807 */ /* 0x000fe20006800000 */
[----:B--2---:R-:W-:-:S02]  /*1720*/  IMAD.IADD R5, R7, 0x1, R14 ;  /* 0x0000000107057824 */ /* 0x004fc400078e020e */
[----:B------:R1:W-:Y:S01]  /*1730*/  LDGSTS.E.BYPASS.LTC128B.128 [R232+0x3080], [R12.64+0x80], !P1 ;  /* 0x030800800ce87fae */ /* 0x0003e2000c901d4a */
[----:B------:R-:W-:Y:S01]  /*1740*/  IMAD.MOV.U32 R4, RZ, RZ, R6 ;  /* 0x000000ffff047224 */ /* 0x000fe200078e0006 */
[----:B------:R-:W-:Y:S01]  /*1750*/  LOP3.LUT R14, R0, 0x1c0, RZ, 0xc0, !PT ;  /* 0x000001c0000e7812 */ /* 0x000fe200078ec0ff */
[C---:B------:R-:W-:Y:S01]  /*1760*/  IMAD R6, R35.reuse, c[0x0][0x180], RZ ;  /* 0x0000600023067a24 */ /* 0x040fe200078e02ff */
[----:B------:R1:W-:Y:S01]  /*1770*/  LDGSTS.E.BYPASS.LTC128B.128 [R232+0x5080], [R12.64+0x100], !P0 ;  /* 0x050801000ce87fae */ /* 0x0003e2000c101d4a */
[----:B------:R-:W-:Y:S01]  /*1780*/  IMAD R7, R35, c[0x0][0x210], RZ ;  /* 0x0000840023077a24 */ /* 0x000fe200078e02ff */
[----:B------:R-:W-:Y:S01]  /*1790*/  LOP3.LUT R9, R14, 0x8, R31, 0xf8, !PT ;  /* 0x000000080e097812 */ /* 0x000fe200078ef81f */
[C---:B------:R-:W-:Y:S01]  /*17a0*/  IMAD R0, R34.reuse, c[0x0][0x184], R6 ;  /* 0x0000610022007a24 */ /* 0x040fe200078e0206 */
[----:B------:R-:W0:Y:S01]  /*17b0*/  LDGDEPBAR ;  /* 0x00000000000079af */ /* 0x000e220000000000 */
[----:B------:R-:W-:Y:S01]  /*17c0*/  SHF.R.U32.HI R20, RZ, 0x3, R14 ;  /* 0x00000003ff147819 */ /* 0x000fe2000001160e */
[----:B------:R-:W-:Y:S01]  /*17d0*/  IMAD R8, R34, c[0x0][0x214], R7 ;  /* 0x0000850022087a24 */ /* 0x000fe200078e0207 */
[----:B------:R-:W-:Y:S01]  /*17e0*/  ISETP.GE.AND P0, PT, R18, c[0x0][0x16c], PT ;  /* 0x00005b0012007a0c */ /* 0x000fe20003f06270 */
[----:B------:R-:W-:-:S04]  /*17f0*/  IMAD.WIDE.U32 R6, R34, c[0x0][0x180], R4 ;  /* 0x0000600022067a25 */ /* 0x000fc800078e0004 */
[----:B------:R-:W-:Y:S01]  /*1800*/  IMAD.WIDE.U32 R4, R34, c[0x0][0x210], R2 ;  /* 0x0000840022047a25 */ /* 0x000fe200078e0002 */
[----:B------:R-:W-:-:S03]  /*1810*/  LOP3.LUT R2, R9, R20, RZ, 0x3c, !PT ;  /* 0x0000001409027212 */ /* 0x000fc600078e3cff */
[----:B------:R-:W-:Y:S02]  /*1820*/  IMAD R3, R24, 0x800, R30 ;  /* 0x0000080018037824 */ /* 0x000fe400078e021e */
[----:B------:R-:W-:Y:S02]  /*1830*/  IMAD.IADD R7, R7, 0x1, R0 ;  /* 0x0000000107077824 */ /* 0x000fe400078e0200 */
[----:B------:R-:W-:Y:S02]  /*1840*/  IMAD.IADD R2, R3, 0x1, R2 ;  /* 0x0000000103027824 */ /* 0x000fe400078e0202 */
[C---:B------:R-:W-:Y:S02]  /*1850*/  IMAD R3, R21.reuse, c[0x0][0x188], RZ ;  /* 0x0000620015037a24 */ /* 0x040fe400078e02ff */
[----:B------:R-:W-:Y:S02]  /*1860*/  IMAD R0, R21, c[0x0][0x218], RZ ;  /* 0x0000860015007a24 */ /* 0x000fe400078e02ff */
[----:B---3--:R-:W-:Y:S01]  /*1870*/  IMAD R10, R16, c[0x0][0x18c], R3 ;  /* 0x00006300100a7a24 */ /* 0x008fe200078e0203 */
[----:B-1----:R-:W-:Y:S01]  /*1880*/  SEL R12, RZ, 0x1, P0 ;  /* 0x00000001ff0c7807 */ /* 0x002fe20000000000 */
[----:B------:R-:W-:-:S04]  /*1890*/  DEPBAR.LE SB0, 0x1 ;  /* 0x000080400000791a */ /* 0x000fc80000000000 */
[C---:B------:R-:W-:Y:S01]  /*18a0*/  IMAD.WIDE.U32 R6, R16.reuse, c[0x0][0x188], R6 ;  /* 0x0000620010067a25 */ /* 0x040fe200078e0006 */
[----:B------:R-:W-:Y:S02]  /*18b0*/  SEL R3, RZ, 0x4, P6 ;  /* 0x00000004ff037807 */ /* 0x000fe40003000000 */
[----:B------:R-:W-:Y:S01]  /*18c0*/  LEA.HI R13, R33, R252, RZ, 0x5 ;  /* 0x000000fc210d7211 */ /* 0x000fe200078f28ff */
[----:B------:R-:W-:Y:S01]  /*18d0*/  IMAD R9, R16, c[0x0][0x21c], R0 ;  /* 0x0000870010097a24 */ /* 0x000fe200078e0200 */
[----:B------:R-:W-:Y:S01]  /*18e0*/  BAR.SYNC.DEFER_BLOCKING 0x0 ;  /* 0x0000000000007b1d */ /* 0x000fe20000010000 */
[----:B------:R-:W-:Y:S01]  /*18f0*/  IMAD.IADD R0, R7, 0x1, R10 ;  /* 0x0000000107007824 */ /* 0x000fe200078e020a */
[----:B------:R-:W-:Y:S01]  /*1900*/  LEA R238, P1, R6, c[0x0][0x160], 0x1 ;  /* 0x0000580006ee7a11 */ /* 0x000fe200078208ff */
[----:B------:R-:W-:Y:S01]  /*1910*/  IMAD.SHL.U32 R228, R2, 0x2, RZ ;  /* 0x0000000202e47824 */ /* 0x000fe200078e00ff */
[----:B------:R-:W-:Y:S01]  /*1920*/  SHF.R.S32.HI R224, RZ, 0x5, R13 ;  /* 0x00000005ffe07819 */ /* 0x000fe2000001140d */
[----:B------:R-:W-:Y:S01]  /*1930*/  IMAD.IADD R5, R5, 0x1, R8 ;  /* 0x0000000105057824 */ /* 0x000fe200078e0208 */
[----:B------:R-:W-:Y:S01]  /*1940*/  LEA.HI.X R239, R6, c[0x0][0x164], R0, 0x1, P1 ;  /* 0x0000590006ef7a11 */ /* 0x000fe200008f0c00 */
[----:B------:R-:W-:Y:S01]  /*1950*/  IMAD.IADD R231, R228, 0x1, R226 ;  /* 0x00000001e4e77824 */ /* 0x000fe200078e02e2 */
[----:B------:R-:W-:Y:S01]  /*1960*/  SEL R0, R23, 0xffffffe0, !P4 ;  /* 0xffffffe017007807 */ /* 0x000fe20006000000 */
[----:B------:R-:W-:Y:S01]  /*1970*/  IMAD.WIDE.U32 R4, R16, c[0x0][0x218], R4 ;  /* 0x0000860010047a25 */ /* 0x000fe200078e0004 */
[----:B------:R-:W-:-:S03]  /*1980*/  SEL R8, RZ, 0x2, P2 ;  /* 0x00000002ff087807 */ /* 0x000fc60001000000 */
[----:B------:R-:W-:Y:S01]  /*1990*/  IMAD.IADD R229, R228, 0x1, R0 ;  /* 0x00000001e4e57824 */ /* 0x000fe200078e0200 */
[----:B------:R-:W-:Y:S01]  /*19a0*/  LEA R240, P0, R4, c[0x0][0x1f0], 0x1 ;  /* 0x00007c0004f07a11 */ /* 0x000fe200078008ff */
[----:B------:R-:W-:Y:S01]  /*19b0*/  IMAD.IADD R5, R5, 0x1, R9 ;  /* 0x0000000105057824 */ /* 0x000fe200078e0209 */
[----:B------:R-:W-:Y:S01]  /*19c0*/  IADD3 R3, R3, R8, R12 ;  /* 0x0000000803037210 */ /* 0x000fe20007ffe00c */
[----:B------:R-:W-:Y:S01]  /*19d0*/  IMAD.IADD R230, R226, 0x1, R229 ;  /* 0x00000001e2e67824 */ /* 0x000fe200078e02e5 */
[----:B------:R-:W-:Y:S01]  /*19e0*/  LEA.HI R0, R13, R224, RZ, 0x1 ;  /* 0x000000e00d007211 */ /* 0x000fe200078f08ff */
[----:B------:R-:W-:Y:S01]  /*19f0*/  IMAD.U32 R8, RZ, RZ, UR7 ;  /* 0x00000007ff087e24 */ /* 0x000fe2000f8e00ff */
[----:B------:R-:W-:Y:S01]  /*1a00*/  LEA.HI.X R241, R4, c[0x0][0x1f4], R5, 0x1, P0 ;  /* 0x00007d0004f17a11 */ /* 0x000fe200000f0c05 */
[----:B------:R-:W-:Y:S01]  /*1a10*/  IMAD R7, R35, c[0x0][0x238], RZ ;  /* 0x00008e0023077a24 */ /* 0x000fe200078e02ff */
[----:B------:R-:W-:Y:S01]  /*1a20*/  IADD3 R4, -R243, UR8, RZ ;  /* 0x00000008f3047c10 */ /* 0x000fe2000fffe1ff */
[----:B------:R-:W-:Y:S01]  /*1a30*/  IMAD.U32 R6, RZ, RZ, UR7 ;  /* 0x00000007ff067e24 */ /* 0x000fe2000f8e00ff */
[----:B------:R1:W2:Y:S01]  /*1a40*/  LDSM.16.M88.4 R148, [R228+0x6080] ;  /* 0x00608000e494783b */ /* 0x0002a20000000200 */
[C---:B------:R-:W-:Y:S01]  /*1a50*/  LOP3.LUT P3, RZ, R3.reuse, 0x1, RZ, 0xc0, !PT ;  /* 0x0000000103ff7812 */ /* 0x040fe2000786c0ff */
[----:B------:R-:W-:Y:S01]  /*1a60*/  IMAD R7, R34, c[0x0][0x23c], R7 ;  /* 0x00008f0022077a24 */ /* 0x000fe200078e0207 */
[----:B------:R-:W-:Y:S01]  /*1a70*/  LOP3.LUT P2, RZ, R3, 0x2, RZ, 0xc0, !PT ;  /* 0x0000000203ff7812 */ /* 0x000fe2000784c0ff */
[----:B------:R1:W3:Y:S01]  /*1a80*/  LDSM.16.M88.4 R152, [R229+0x6080] ;  /* 0x00608000e598783b */ /* 0x0002e20000000200 */
[C---:B------:R-:W-:Y:S01]  /*1a90*/  ISETP.LT.OR P0, PT, R4.reuse, 0x1, !P3 ;  /* 0x000000010400780c */ /* 0x040fe20005f01670 */
[----:B------:R-:W-:Y:S01]  /*1aa0*/  IMAD R21, R21, c[0x0][0x240], RZ ;  /* 0x0000900015157a24 */ /* 0x000fe200078e02ff */
[----:B------:R-:W-:Y:S01]  /*1ab0*/  LOP3.LUT P4, RZ, R3, 0x4, RZ, 0xc0, !PT ;  /* 0x0000000403ff7812 */ /* 0x000fe2000788c0ff */
[----:B------:R1:W4:Y:S01]  /*1ac0*/  LDSM.16.M88.4 R160, [R231+0x6080] ;  /* 0x00608000e7a0783b */ /* 0x0003220000000200 */
[----:B------:R-:W-:Y:S01]  /*1ad0*/  ISETP.LT.OR P1, PT, R4, 0x1, !P2 ;  /* 0x000000010400780c */ /* 0x000fe20005721670 */
[----:B------:R-:W-:Y:S01]  /*1ae0*/  IMAD.WIDE.U32 R2, R34, c[0x0][0x238], R26 ;  /* 0x00008e0022027a25 */ /* 0x000fe200078e001a */
[----:B------:R-:W-:Y:S01]  /*1af0*/  LOP3.LUT R0, R0, 0xfffffffe, RZ, 0xc0, !PT ;  /* 0xfffffffe00007812 */ /* 0x000fe200078ec0ff */
[----:B------:R1:W1:Y:S01]  /*1b00*/  LDSM.16.M88.4 R164, [R230+0x6080] ;  /* 0x00608000e6a4783b */ /* 0x0002620000000200 */
[----:B------:R-:W-:Y:S01]  /*1b10*/  SHF.R.S32.HI R5, RZ, 0x1f, R19 ;  /* 0x0000001fff057819 */ /* 0x000fe20000011413 */
[----:B------:R-:W-:Y:S01]  /*1b20*/  IMAD.IADD R3, R3, 0x1, R7 ;  /* 0x0000000103037824 */ /* 0x000fe200078e0207 */
[----:B------:R-:W-:Y:S01]  /*1b30*/  ISETP.LT.OR P6, PT, R4, 0x21, !P3 ;  /* 0x000000210400780c */ /* 0x000fe20005fc1670 */
[----:B------:R1:W1:Y:S01]  /*1b40*/  LDSM.16.M88.4 R168, [R228+0x8080] ;  /* 0x00808000e4a8783b */ /* 0x0002620000000200 */
[----:B------:R-:W-:Y:S01]  /*1b50*/  IMAD.IADD R224, R224, 0x1, -R0 ;  /* 0x00000001e0e07824 */ /* 0x000fe200078e0a00 */
[----:B------:R-:W-:Y:S01]  /*1b60*/  LEA.HI R0, R5, R15, RZ, 0x3 ;  /* 0x0000000f05007211 */ /* 0x000fe200078f18ff */
[----:B------:R-:W-:Y:S01]  /*1b70*/  IMAD.WIDE.U32 R248, R16, c[0x0][0x240], R2 ;  /* 0x0000900010f87a25 */ /* 0x000fe200078e0002 */
[----:B------:R1:W1:Y:S01]  /*1b80*/  LDSM.16.M88.4 R172, [R229+0x8080] ;  /* 0x00808000e5ac783b */ /* 0x0002620000000200 */
[----:B------:R-:W-:-:S02]  /*1b90*/  ISETP.LT.OR P5, PT, R4, 0x21, !P2 ;  /* 0x000000210400780c */ /* 0x000fc400057a1670 */
[----:B------:R-:W-:Y:S01]  /*1ba0*/  LOP3.LUT R0, R0, 0xfffffff8, RZ, 0xc0, !PT ;  /* 0xfffffff800007812 */ /* 0x000fe200078ec0ff */
[----:B------:R1:W1:Y:S01]  /*1bb0*/  LDSM.16.M88.4 R176, [R231+0x8080] ;  /* 0x00808000e7b0783b */ /* 0x0002620000000200 */
[----:B------:R-:W-:Y:S01]  /*1bc0*/  ISETP.LT.OR P3, PT, R4, 0x21, !P4 ;  /* 0x000000210400780c */ /* 0x000fe20006761670 */
[----:B------:R-:W-:Y:S01]  /*1bd0*/  IMAD R21, R16, c[0x0][0x244], R21 ;  /* 0x0000910010157a24 */ /* 0x000fe200078e0215 */
[----:B------:R-:W-:Y:S01]  /*1be0*/  ISETP.GE.AND P2, PT, R18, c[0x0][0x1fc], PT ;  /* 0x00007f0012007a0c */ /* 0x000fe20003f46270 */
[----:B------:R1:W1:Y:S01]  /*1bf0*/  LDSM.16.M88.4 R180, [R230+0x8080] ;  /* 0x00808000e6b4783b */ /* 0x0002620000000200 */
[----:B------:R-:W-:Y:S01]  /*1c00*/  IMAD.IADD R5, R15, 0x1, -R0 ;  /* 0x000000010f057824 */ /* 0x000fe200078e0a00 */
[----:B------:R-:W-:Y:S01]  /*1c10*/  SHF.R.S32.HI R0, RZ, 0x1f, R17 ;  /* 0x0000001fff007819 */ /* 0x000fe20000011411 */
[C---:B------:R-:W-:Y:S01]  /*1c20*/  IMAD.SHL.U32 R235, R224.reuse, 0x10, RZ ;  /* 0x00000010e0eb7824 */ /* 0x040fe200078e00ff */
[----:B------:R1:W1:Y:S01]  /*1c30*/  LDSM.16.M88.4 R184, [R228+0xa080] ;  /* 0x00a08000e4b8783b */ /* 0x0002620000000200 */
[----:B------:R-:W-:Y:S01]  /*1c40*/  IMAD.SHL.U32 R224, R224, 0x400, RZ ;  /* 0x00000400e0e07824 */ /* 0x000fe200078e00ff */
[----:B------:R-:W-:Y:S01]  /*1c50*/  LEA.HI R0, R0, R17, RZ, 0x2 ;  /* 0x0000001100007211 */ /* 0x000fe200078f10ff */
[----:B------:R-:W-:Y:S01]  /*1c60*/  IMAD.IADD R250, R249, 0x1, R21 ;  /* 0x00000001f9fa7824 */ /* 0x000fe200078e0215 */
[----:B------:R1:W1:Y:S01]  /*1c70*/  LDSM.16.M88.4 R188, [R229+0xa080] ;  /* 0x00a08000e5bc783b */ /* 0x0002620000000200 */
[----:B------:R-:W-:-:S02]  /*1c80*/  LOP3.LUT R14, R14, 0x10, R235, 0xf8, !PT ;  /* 0x000000100e0e7812 */ /* 0x000fc400078ef8eb */
[----:B------:R-:W-:Y:S01]  /*1c90*/  LOP3.LUT R0, R0, 0xfffffffc, RZ, 0xc0, !PT ;  /* 0xfffffffc00007812 */ /* 0x000fe200078ec0ff */
[----:B------:R1:W1:Y:S04]  /*1ca0*/  LDSM.16.M88.4 R192, [R231+0xa080] ;  /* 0x00a08000e7c0783b */ /* 0x0002680000000200 */
[----:B------:R1:W1:Y:S04]  /*1cb0*/  LDSM.16.M88.4 R196, [R230+0xa080] ;  /* 0x00a08000e6c4783b */ /* 0x0002680000000200 */
[----:B------:R-:W-:Y:S06]  /*1cc0*/  BAR.SYNC.DEFER_BLOCKING 0x0 ;  /* 0x0000000000007b1d */ /* 0x000fec0000010000 */
[----:B------:R-:W-:Y:S01]  /*1cd0*/  @!PT LDS RZ, [RZ] ;  /* 0x00000000fffff984 */ /* 0x000fe20000000800 */
[----:B------:R-:W-:Y:S01]  /*1ce0*/  @!PT LDS RZ, [RZ] ;  /* 0x00000000fffff984 */ /* 0x000fe20000000800 */
[----:B------:R-:W-:Y:S01]  /*1cf0*/  @!PT LDS RZ, [RZ] ;  /* 0x00000000fffff984 */ /* 0x000fe20000000800 */
[----:B------:R1:W-:Y:S01]  /*1d00*/  LDGSTS.E.BYPASS.LTC128B.128 [R232+0x6080], [R238.64], !P0 ;  /* 0x06080000eee87fae */ /* 0x0003e2000c101d4a */
[----:B------:R-:W-:-:S02]  /*1d10*/  ISETP.LT.OR P0, PT, R4, 0x1, !P4 ;  /* 0x000000010400780c */ /* 0x000fc40006701670 */
[----:B------:R-:W-:Y:S01]  /*1d20*/  ISETP.GE.AND P4, PT, R25, c[0x0][0x1fc], PT ;  /* 0x00007f0019007a0c */ /* 0x000fe20003f86270 */
[----:B------:R1:W-:Y:S10]  /*1d30*/  LDGSTS.E.BYPASS.LTC128B.128 [R232+0x8080], [R238.64+0x80], !P1 ;  /* 0x08080080eee87fae */ /* 0x0003f4000c901d4a */
[----:B------:R1:W-:Y:S01]  /*1d40*/  LDGSTS.E.BYPASS.LTC128B.128 [R232+0xa080], [R238.64+0x100], !P0 ;  /* 0x0a080100eee87fae */ /* 0x0003e2000c101d4a */
[----:B------:R-:W-:-:S04]  /*1d50*/  IADD3 R8, P1, P0, R8, 0x80, R238 ;  /* 0x0000008008087810 */ /* 0x000fc8000783e0ee */
[----:B------:R-:W-:Y:S02]  /*1d60*/  IADD3.X R9, RZ, UR6, R239, P1, P0 ;  /* 0x00000006ff097c10 */ /* 0x000fe40008fe04ef */
[----:B------:R-:W-:-:S04]  /*1d70*/  IADD3 R10, P0, R238, UR7, RZ ;  /* 0x00000007ee0a7c10 */ /* 0x000fc8000ff1e0ff */
[----:B------:R-:W-:Y:S02]  /*1d80*/  IADD3.X R11, R239, UR6, RZ, P0, !PT ;  /* 0x00000006ef0b7c10 */ /* 0x000fe400087fe4ff */
[----:B------:R-:W-:-:S03]  /*1d90*/  IADD3 R6, P1, P0, R6, 0x100, R238 ;  /* 0x0000010006067810 */ /* 0x000fc6000783e0ee */
[----:B------:R1:W-:Y:S01]  /*1da0*/  LDGSTS.E.BYPASS.LTC128B.128 [R232+0x7080], [R10.64], !P6 ;  /* 0x070800000ae87fae */ /* 0x0003e2000f101d4a */
[----:B------:R-:W-:Y:S02]  /*1db0*/  IADD3.X R7, RZ, UR6, R239, P1, P0 ;  /* 0x00000006ff077c10 */ /* 0x000fe40008fe04ef */
[----:B------:R-:W-:Y:S01]  /*1dc0*/  ISETP.GE.AND P0, PT, R18, c[0x0][0x1fc], PT ;  /* 0x00007f0012007a0c */ /* 0x000fe20003f06270 */
[----:B------:R2:W-:Y:S01]  /*1dd0*/  LDGSTS.E.BYPASS.LTC128B.128 [R232+0x9080], [R8.64], !P5 ;  /* 0x0908000008e87fae */ /* 0x0005e2000e901d4a */
[----:B------:R-:W-:Y:S02]  /*1de0*/  ISETP.GT.AND P6, PT, R252, 0xf, PT ;  /* 0x0000000ffc00780c */ /* 0x000fe40003fc4270 */
[----:B------:R-:W-:Y:S01]  /*1df0*/  ISETP.GE.AND P5, PT, R25, c[0x0][0x1fc], PT ;  /* 0x00007f0019007a0c */ /* 0x000fe20003fa6270 */
[----:B------:R2:W-:Y:S01]  /*1e00*/  LDGSTS.E.BYPASS.LTC128B.128 [R232+0xb080], [R6.64], !P3 ;  /* 0x0b08000006e87fae */ /* 0x0005e2000d901d4a */
[----:B------:R-:W-:Y:S02]  /*1e10*/  SEL R18, RZ, 0x1, P0 ;  /* 0x00000001ff127807 */ /* 0x000fe40000000000 */
[----:B------:R-:W-:-:S02]  /*1e20*/  SEL R16, RZ, 0xffffffff, P5 ;  /* 0xffffffffff107807 */ /* 0x000fc40002800000 */
[----:B------:R-:W-:Y:S02]  /*1e30*/  ISETP.LT.OR P5, PT, R4, 0x1, P2 ;  /* 0x000000010400780c */ /* 0x000fe400017a1670 */
[----:B------:R-:W-:Y:S02]  /*1e40*/  ISETP.GE.AND P1, PT, R25, c[0x0][0x16c], PT ;  /* 0x00005b0019007a0c */ /* 0x000fe40003f26270 */
[C---:B------:R-:W-:Y:S02]  /*1e50*/  ISETP.GE.AND P3, PT, R28.reuse, c[0x0][0x1fc], PT ;  /* 0x00007f001c007a0c */ /* 0x040fe40003f66270 */
[----:B------:R-:W-:Y:S02]  /*1e60*/  SEL R15, RZ, 0xffffffff, P1 ;  /* 0xffffffffff0f7807 */ /* 0x000fe40000800000 */
[----:B------:R-:W-:Y:S02]  /*1e70*/  ISETP.GE.AND P1, PT, R28, c[0x0][0x1fc], PT ;  /* 0x00007f001c007a0c */ /* 0x000fe40003f26270 */
[----:B------:R-:W-:Y:S01]  /*1e80*/  @P6 LOP3.LUT R236, R236, 0x8, RZ, 0xfc, !PT ;  /* 0x00000008ecec6812 */ /* 0x000fe200078efcff */
[----:B------:R-:W-:Y:S01]  /*1e90*/  IMAD.SHL.U32 R15, R15, 0x2, RZ ;  /* 0x000000020f0f7824 */ /* 0x000fe200078e00ff */
[----:B------:R-:W-:Y:S01]  /*1ea0*/  SEL R237, RZ, 0xffffffff, P1 ;  /* 0xffffffffffed7807 */ /* 0x000fe20000800000 */
[----:B-1----:R-:W-:Y:S01]  /*1eb0*/  @!P6 IMAD.SHL.U32 R10, R252, 0x10, RZ ;  /* 0x00000010fc0ae824 */ /* 0x002fe200078e00ff */
[----:B------:R-:W-:-:S02]  /*1ec0*/  ISETP.LT.OR P1, PT, R4, 0x21, P2 ;  /* 0x000000210400780c */ /* 0x000fc40001721670 */
[----:B------:R-:W-:Y:S01]  /*1ed0*/  LOP3.LUT R242, R15, 0x2, R12, 0xe2, !PT ;  /* 0x000000020ff27812 */ /* 0x000fe200078ee20c */
[----:B------:R-:W-:Y:S01]  /*1ee0*/  IMAD.SHL.U32 R237, R237, 0x4, RZ ;  /* 0x00000004eded7824 */ /* 0x000fe200078e00ff */
[----:B------:R1:W-:Y:S01]  /*1ef0*/  @!P6 LDGSTS.E.BYPASS.LTC128B.128 [R10+0x12080], [R246.64] ;  /* 0x12080000f60aefae */ /* 0x0003e2000b901d4a */
[----:B------:R-:W-:Y:S02]  /*1f00*/  ISETP.GE.AND P2, PT, R252, 0x10, PT ;  /* 0x00000010fc00780c */ /* 0x000fe40003f46270 */
[----:B--2---:R-:W-:Y:S01]  /*1f10*/  LOP3.LUT R7, R13, 0xffffffe0, RZ, 0xc0, !PT ;  /* 0xffffffe00d077812 */ /* 0x004fe200078ec0ff */
[----:B------:R-:W-:Y:S01]  /*1f20*/  IMAD.IADD R6, R17, 0x1, -R0 ;  /* 0x0000000111067824 */ /* 0x000fe200078e0a00 */
[----:B------:R-:W-:Y:S01]  /*1f30*/  LOP3.LUT R0, R32, 0xfffffff0, RZ, 0xc0, !PT ;  /* 0xfffffff020007812 */ /* 0x000fe200078ec0ff */
[----:B------:R-:W0:Y:S01]  /*1f40*/  LDGDEPBAR ;  /* 0x00000000000079af */ /* 0x000e220000000000 */
[----:B------:R-:W-:Y:S01]  /*1f50*/  LOP3.LUT R236, R236, 0xfffffffd, RZ, 0xc0, !PT ;  /* 0xfffffffdecec7812 */ /* 0x000fe200078ec0ff */
[----:B------:R-:W-:-:S02]  /*1f60*/  IMAD.IADD R2, R252, 0x1, -R7 ;  /* 0x00000001fc027824 */ /* 0x000fc400078e0a07 */
[----:B------:R-:W-:Y:S01]  /*1f70*/  IMAD R13, R6, -0x8, R29 ;  /* 0xfffffff8060d7824 */ /* 0x000fe200078e021d */
[----:B------:R-:W-:Y:S01]  /*1f80*/  IADD3 R6, P0, R240, UR14, RZ ;  /* 0x0000000ef0067c10 */ /* 0x000fe2000ff1e0ff */
[----:B------:R-:W-:Y:S01]  /*1f90*/  IMAD.IADD R0, R252, 0x1, -R0 ;  /* 0x00000001fc007824 */ /* 0x000fe200078e0a00 */
[----:B------:R-:W-:Y:S01]  /*1fa0*/  SHF.R.S32.HI R3, RZ, 0x1f, R2 ;  /* 0x0000001fff037819 */ /* 0x000fe20000011402 */
[----:B------:R2:W-:Y:S01]  /*1fb0*/  LDGSTS.E.BYPASS.LTC128B.128 [R232+0xc080], [R240.64], !P5 ;  /* 0x0c080000f0e87fae */ /* 0x0005e2000e901d4a */
[----:B------:R-:W-:Y:S02]  /*1fc0*/  IADD3.X R7, R241, UR9, RZ, P0, !PT ;  /* 0x00000009f1077c10 */ /* 0x000fe400087fe4ff */
[----:B------:R-:W-:Y:S02]  /*1fd0*/  LEA.HI R3, R3, R2, RZ, 0x2 ;  /* 0x0000000203037211 */ /* 0x000fe400078f10ff */
[----:B------:R-:W-:Y:S02]  /*1fe0*/  ISETP.LT.OR P0, PT, R4, 0x1, P4 ;  /* 0x000000010400780c */ /* 0x000fe40002701670 */
[----:B------:R-:W-:-:S02]  /*1ff0*/  LEA.HI R235, R3, R235, RZ, 0x1e ;  /* 0x000000eb03eb7211 */ /* 0x000fc400078ff0ff */
[----:B------:R-:W-:Y:S02]  /*2000*/  LOP3.LUT R3, R3, 0xfffffffc, RZ, 0xc0, !PT ;  /* 0xfffffffc03037812 */ /* 0x000fe400078ec0ff */
[----:B------:R-:W-:Y:S02]  /*2010*/  SHF.R.S32.HI R8, RZ, 0x1f, R0 ;  /* 0x0000001fff087819 */ /* 0x000fe40000011400 */
[----:B------:R-:W-:Y:S01]  /*2020*/  ISETP.LT.OR P4, PT, R4, 0x21, P4 ;  /* 0x000000210400780c */ /* 0x000fe20002781670 */
[----:B------:R-:W-:Y:S01]  /*2030*/  IMAD.IADD R11, R2, 0x1, -R3 ;  /* 0x00000001020b7824 */ /* 0x000fe200078e0a03 */
[----:B------:R-:W-:Y:S01]  /*2040*/  LEA.HI R8, R8, R0, RZ, 0x3 ;  /* 0x0000000008087211 */ /* 0x000fe200078f18ff */
[C---:B------:R-:W-:Y:S01]  /*2050*/  IMAD.SHL.U32 R3, R5.reuse, 0x40, RZ ;  /* 0x0000004005037824 */ /* 0x040fe200078e00ff */
[----:B------:R-:W-:Y:S01]  /*2060*/  LOP3.LUT P5, RZ, R5, 0x4, RZ, 0xc0, !PT ;  /* 0x0000000405ff7812 */ /* 0x000fe200078ac0ff */
[----:B------:R2:W-:Y:S01]  /*2070*/  LDGSTS.E.BYPASS.LTC128B.128 [R232+0xe080], [R240.64+0x80], !P0 ;  /* 0x0e080080f0e87fae */ /* 0x0005e2000c101d4a */
[----:B------:R-:W-:Y:S01]  /*2080*/  IMAD.SHL.U32 R2, R17, 0x8, RZ ;  /* 0x0000000811027824 */ /* 0x000fe200078e00ff */
[----:B------:R-:W-:Y:S01]  /*2090*/  ISETP.LT.OR P0, PT, R4, 0x1, P3 ;  /* 0x000000010400780c */ /* 0x000fe20001f01670 */
[----:B------:R-:W-:Y:S01]  /*20a0*/  IMAD.SHL.U32 R5, R24, 0x20, RZ ;  /* 0x0000002018057824 */ /* 0x000fe200078e00ff */
[----:B------:R-:W-:Y:S01]  /*20b0*/  LOP3.LUT R3, R3, 0x1c0, RZ, 0xc0, !PT ;  /* 0x000001c003037812 */ /* 0x000fe200078ec0ff */
[----:B------:R-:W-:Y:S01]  /*20c0*/  IMAD R11, R11, -0x2, R13 ;  /* 0xfffffffe0b0b7824 */ /* 0x000fe200078e020d */
[----:B------:R-:W-:-:S02]  /*20d0*/  ISETP.LT.OR P3, PT, R4, 0x21, P3 ;  /* 0x000000210400780c */ /* 0x000fc40001f61670 */
[----:B------:R-:W-:Y:S02]  /*20e0*/  LOP3.LUT R2, R2, 0x18, RZ, 0xc0, !PT ;  /* 0x0000001802027812 */ /* 0x000fe400078ec0ff */
[----:B------:R-:W-:Y:S02]  /*20f0*/  SHF.R.U32.HI R4, RZ, 0x3, R3 ;  /* 0x00000003ff047819 */ /* 0x000fe40000011603 */
[----:B------:R-:W-:Y:S02]  /*2100*/  LOP3.LUT R9, R8, 0xfffffff8, RZ, 0xc0, !PT ;  /* 0xfffffff808097812 */ /* 0x000fe400078ec0ff */
[----:B-1----:R-:W-:Y:S01]  /*2110*/  LOP3.LUT R10, R4, R3, R2, 0x1e, !PT ;  /* 0x00000003040a7212 */ /* 0x002fe200078e1e02 */
[----:B------:R-:W-:Y:S01]  /*2120*/  IMAD.U32 R4, RZ, RZ, UR14 ;  /* 0x0000000eff047e24 */ /* 0x000fe2000f8e00ff */
[----:B------:R2:W-:Y:S01]  /*2130*/  LDGSTS.E.BYPASS.LTC128B.128 [R232+0x10080], [R240.64+0x100], !P0 ;  /* 0x10080100f0e87fae */ /* 0x0005e2000c101d4a */
[----:B------:R-:W-:Y:S01]  /*2140*/  IMAD.IADD R0, R0, 0x1, -R9 ;  /* 0x0000000100007824 */ /* 0x000fe200078e0a09 */
[----:B------:R-:W-:Y:S01]  /*2150*/  LOP3.LUT R13, R2, 0x20, R5, 0xf8, !PT ;  /* 0x00000020020d7812 */ /* 0x000fe200078ef805 */
[----:B------:R-:W-:Y:S01]  /*2160*/  IMAD.SHL.U32 R2, R16, 0x2, RZ ;  /* 0x0000000210027824 */ /* 0x000fe200078e00ff */
[----:B------:R1:W-:Y:S01]  /*2170*/  LDGSTS.E.BYPASS.LTC128B.128 [R232+0xd080], [R6.64], !P1 ;  /* 0x0d08000006e87fae */ /* 0x0003e2000c901d4a */
[----:B------:R-:W-:Y:S01]  /*2180*/  IADD3 R4, P1, P0, R4, 0x100, R240 ;  /* 0x0000010004047810 */ /* 0x000fe2000783e0f0 */
[----:B------:R-:W-:Y:S01]  /*2190*/  IMAD.SHL.U32 R3, R8, 0x40, RZ ;  /* 0x0000004008037824 */ /* 0x000fe200078e00ff */
[----:B------:R-:W-:Y:S01]  /*21a0*/  LOP3.LUT R9, R14, 0x8, R31, 0xf8, !PT ;  /* 0x000000080e097812 */ /* 0x000fe200078ef81f */
[----:B------:R1:W-:Y:S01]  /*21b0*/  LDGSTS.E.BYPASS.LTC128B.128 [R232+0xf080], [R6.64+0x80], !P4 ;  /* 0x0f08008006e87fae */ /* 0x0003e2000e101d4a */
[----:B------:R-:W-:-:S02]  /*21c0*/  IADD3.X R5, RZ, UR9, R241, P1, P0 ;  /* 0x00000009ff057c10 */ /* 0x000fc40008fe04f1 */
[C---:B------:R-:W-:Y:S02]  /*21d0*/  LOP3.LUT P1, RZ, R0.reuse, 0x2, RZ, 0xc0, !PT ;  /* 0x0000000200ff7812 */ /* 0x040fe4000782c0ff */
[C---:B------:R-:W-:Y:S01]  /*21e0*/  LOP3.LUT P0, RZ, R0.reuse, 0x4, RZ, 0xc0, !PT ;  /* 0x0000000400ff7812 */ /* 0x040fe2000780c0ff */
[----:B------:R-:W-:Y:S01]  /*21f0*/  IMAD.SHL.U32 R0, R0, 0x40, RZ ;  /* 0x0000004000007824 */ /* 0x000fe200078e00ff */
[----:B------:R-:W-:Y:S01]  /*2200*/  LOP3.LUT R12, R2, 0x2, R18, 0xe2, !PT ;  /* 0x00000002020c7812 */ /* 0x000fe200078ee212 */
[----:B------:R2:W-:Y:S01]  /*2210*/  LDGSTS.E.BYPASS.LTC128B.128 [R232+0x11080], [R4.64], !P3 ;  /* 0x1108000004e87fae */ /* 0x0005e2000d901d4a */
[----:B------:R-:W-:Y:S02]  /*2220*/  LOP3.LUT R2, R19, 0x3ffffffc, RZ, 0xc0, !PT ;  /* 0x3ffffffc13027812 */ /* 0x000fe400078ec0ff */
[----:B------:R-:W-:Y:S02]  /*2230*/  LOP3.LUT R0, R0, 0x1c0, RZ, 0xc0, !PT ;  /* 0x000001c000007812 */ /* 0x000fe400078ec0ff */
[----:B------:R-:W-:-:S02]  /*2240*/  LOP3.LUT R3, R3, 0xfffffe00, RZ, 0xc0, !PT ;  /* 0xfffffe0003037812 */ /* 0x000fc400078ec0ff */
[----:B------:R-:W-:Y:S02]  /*2250*/  LOP3.LUT R9, R9, R20, RZ, 0x3c, !PT ;  /* 0x0000001409097212 */ /* 0x000fe400078e3cff */
[----:B------:R-:W-:Y:S02]  /*2260*/  LOP3.LUT R237, R237, 0x4, R12, 0xe2, !PT ;  /* 0x00000004eded7812 */ /* 0x000fe400078ee20c */
[----:B------:R-:W-:Y:S01]  /*2270*/  ISETP.GT.AND P6, PT, R11, 0x20, PT ;  /* 0x000000200b00780c */ /* 0x000fe20003fc4270 */
[----:B------:R-:W-:-:S04]  /*2280*/  IMAD R227, R24, 0x200, R9 ;  /* 0x0000020018e37824 */ /* 0x000fc800078e0209 */
[C---:B------:R-:W-:Y:S02]  /*2290*/  IMAD R226, R227.reuse, 0x2, R226 ;  /* 0x00000002e3e27824 */ /* 0x040fe400078e02e2 */
[----:B------:R-:W-:Y:S02]  /*22a0*/  IMAD.SHL.U32 R227, R227, 0x2, RZ ;  /* 0x00000002e3e37824 */ /* 0x000fe400078e00ff */
[----:B-1----:R-:W-:Y:S02]  /*22b0*/  IMAD.SHL.U32 R7, R24, 0x8, RZ ;  /* 0x0000000818077824 */ /* 0x002fe400078e00ff */
[----:B------:R-:W-:Y:S01]  /*22c0*/  IMAD.IADD R6, R252, 0x1, -R2 ;  /* 0x00000001fc067824 */ /* 0x000fe200078e0a02 */
[----:B------:R-:W-:Y:S02]  /*22d0*/  SHF.R.U32.HI R2, RZ, 0x3, R0 ;  /* 0x00000003ff027819 */ /* 0x000fe40000011600 */
[----:B------:R-:W-:Y:S01]  /*22e0*/  LOP3.LUT R7, R0, 0x8, R7, 0xf8, !PT ;  /* 0x0000000800077812 */ /* 0x000fe200078ef807 */
[----:B------:R-:W-:Y:S01]  /*22f0*/  IMAD R6, R6, 0x2, R224 ;  /* 0x0000000206067824 */ /* 0x000fe200078e02e0 */
[----:B------:R-:W-:-:S02]  /*2300*/  LOP3.LUT R0, R2, R13, R0, 0x1e, !PT ;  /* 0x0000000d02007212 */ /* 0x000fc400078e1e00 */
[----:B------:R-:W-:Y:S01]  /*2310*/  LOP3.LUT R7, R7, R2, RZ, 0x3c, !PT ;  /* 0x0000000207077212 */ /* 0x000fe200078e3cff */
[----:B------:R-:W-:Y:S01]  /*2320*/  @!P2 IMAD.SHL.U32 R2, R252, 0x10, RZ ;  /* 0x00000010fc02a824 */ /* 0x000fe200078e00ff */
[-C--:B------:R-:W-:Y:S01]  /*2330*/  LOP3.LUT R0, R0, R3.reuse, RZ, 0xfc, !PT ;  /* 0x0000000300007212 */ /* 0x080fe200078efcff */
[----:B------:R-:W-:Y:S01]  /*2340*/  IMAD.IADD R6, R6, 0x1, R10 ;  /* 0x0000000106067824 */ /* 0x000fe200078e020a */
[----:B------:R-:W-:Y:S02]  /*2350*/  IADD3 R224, R7, R3, R224 ;  /* 0x0000000307e07210 */ /* 0x000fe40007ffe0e0 */
[----:B------:R1:W-:Y:S01]  /*2360*/  @!P2 LDGSTS.E.BYPASS.LTC128B.128 [R2+0x12180], [R244.64] ;  /* 0x12180000f402afae */ /* 0x0003e2000b901d4a */
[----:B------:R-:W-:Y:S01]  /*2370*/  SEL R3, R22, 0xffffffc0, !P0 ;  /* 0xffffffc016037807 */ /* 0x000fe20004000000 */
[----:B------:R-:W-:Y:S01]  /*2380*/  IMAD.SHL.U32 R0, R0, 0x2, RZ ;  /* 0x0000000200007824 */ /* 0x000fe200078e00ff */
[----:B------:R-:W-:Y:S01]  /*2390*/  ISETP.GT.AND P0, PT, R11, 0x1, PT ;  /* 0x000000010b00780c */ /* 0x000fe20003f04270 */
[----:B------:R-:W0:Y:S01]  /*23a0*/  LDGDEPBAR ;  /* 0x00000000000079af */ /* 0x000e220000000000 */
[----:B------:R-:W-:Y:S01]  /*23b0*/  LEA R233, R6, 0x12280, 0x1 ;  /* 0x0001228006e97811 */ /* 0x000fe200078e08ff */
[----:B------:R-:W-:-:S03]  /*23c0*/  IMAD.SHL.U32 R225, R224, 0x2, RZ ;  /* 0x00000002e0e17824 */ /* 0x000fc600078e00ff */
[C---:B------:R-:W-:Y:S02]  /*23d0*/  IADD3 R234, R233.reuse, 0x40, RZ ;  /* 0x00000040e9ea7810 */ /* 0x040fe40007ffe0ff */
[----:B------:R-:W-:Y:S02]  /*23e0*/  @P5 IADD3 R234, R233, -0x40, RZ ;  /* 0xffffffc0e9ea5810 */ /* 0x000fe40007ffe0ff */
[----:B------:R-:W-:Y:S02]  /*23f0*/  ISETP.GT.AND P5, PT, R11, 0x21, PT ;  /* 0x000000210b00780c */ /* 0x000fe40003fa4270 */
[----:B-1----:R-:W-:Y:S02]  /*2400*/  SEL R2, R23, 0xffffffe0, !P1 ;  /* 0xffffffe017027807 */ /* 0x002fe40004800000 */
[----:B------:R-:W-:-:S03]  /*2410*/  ISETP.GT.AND P1, PT, R11, RZ, PT ;  /* 0x000000ff0b00720c */ /* 0x000fc60003f24270 */
[C---:B------:R-:W-:Y:S02]  /*2420*/  IMAD R2, R224.reuse, 0x2, R2 ;  /* 0x00000002e0027824 */ /* 0x040fe400078e0202 */
[----:B------:R-:W-:Y:S02]  /*2430*/  IMAD R224, R224, 0x2, R3 ;  /* 0x00000002e0e07824 */ /* 0x000fe400078e0203 */
[----:B------:R-:W-:-:S06]  /*2440*/  IMAD.IADD R3, R3, 0x1, R2 ;  /* 0x0000000103037824 */ /* 0x000fcc00078e0202 */
[----:B------:R-:W-:-:S04]  /*2450*/  @P1 LOP3.LUT R236, R236, 0x2, RZ, 0xfc, !PT ;  /* 0x00000002ecec1812 */ /* 0x000fc800078efcff */
[----:B------:R-:W-:-:S04]  /*2460*/  LOP3.LUT R236, R236, 0xfffffffe, RZ, 0xc0, !PT ;  /* 0xfffffffeecec7812 */ /* 0x000fc800078ec0ff */
[----:B--234-:R-:W-:Y:S02]  /*2470*/  @P0 LOP3.LUT R236, R236, 0x1, RZ, 0xfc, !PT ;  /* 0x00000001ecec0812 */ /* 0x01cfe400078efcff */
.L_x_60:
[----:B------:R-:W-:Y:S04]  /*2480*/  DEPBAR.LE SB0, 0x0 ;  /* 0x000080000000791a */ /* 0x000fe80000000000 */
[----:B------:R-:W-:Y:S01]  /*2490*/  BAR.SYNC.DEFER_BLOCKING 0x0 ;  /* 0x0000000000007b1d */ /* 0x000fe20000010000 */
[C---:B------:R-:W-:Y:S01]  /*24a0*/  LOP3.LUT P1, RZ, R236.reuse, 0x2, RZ, 0xc0, !PT ;  /* 0x00000002ecff7812 */ /* 0x040fe2000782c0ff */
[----:B------:R-:W-:Y:S01]  /*24b0*/  UIADD3 UR15, UR12, 0x1, URZ ;  /* 0x000000010c0f7890 */ /* 0x000fe2000fffe03f */
[----:B------:R-:W-:Y:S03]  /*24c0*/  LOP3.LUT P0, RZ, R236, 0x1, RZ, 0xc0, !PT ;  /* 0x00000001ecff7812 */ /* 0x000fe6000780c0ff */
        /* <DEDUP_REMOVED lines=178> */
[----:B--2---:R-:W-:Y:S03]  /*2ff0*/  FSEL R8, R11, -INF , P0 ;  /* 0xff8000000b087808 */ /* 0x004fe60000000000 */
        /* <DEDUP_REMOVED lines=73> */
[----:B------:R-:W-:Y:S02]  /*3490*/  STS [R233], R17 ;  /* 0x00000011e9007388 */ /* 0x000fe40000000800 */
        /* <DEDUP_REMOVED lines=123> */
[----:B------:R-:W-:Y:S01]  /*3c50*/  LEA.HI.X R9, R10, R241, R9, 0x7, P0 ;  /* 0x000000f10a097211 */ /* 0x000fe200000f3c09 */
[----:B------:R-:W-:Y:S01]  /*3c60*/  IMAD.U32 R10, RZ, RZ, UR4 ;  /* 0x00000004ff0a7e24 */ /* 0x000fe2000f8e00ff */
[--C-:B------:R-:W-:Y:S04]  /*3c70*/  IADD3 R18, P1, P0, R18, 0x80, R8.reuse ;  /* 0x0000008012127810 */ /* 0x100fe8000783e008 */
[--C-:B------:R-:W-:Y:S02]  /*3c80*/  IADD3.X R19, RZ, UR9, R9.reuse, P1, P0 ;  /* 0x00000009ff137c10 */ /* 0x100fe40008fe0409 */
[----:B------:R-:W-:Y:S02]  /*3c90*/  IADD3 R16, P1, P0, R16, 0x100, R8 ;  /* 0x0000010010107810 */ /* 0x000fe4000783e008 */
[----:B------:R-:W-:Y:S02]  /*3ca0*/  IADD3 R10, -R243, UR8, -R10 ;  /* 0x00000008f30a7c10 */ /* 0x000fe4000fffe90a */
[----:B------:R-:W-:Y:S02]  /*3cb0*/  IADD3.X R17, RZ, UR9, R9, P1, P0 ;  /* 0x00000009ff117c10 */ /* 0x000fe40008fe0409 */
[C---:B------:R-:W-:Y:S02]  /*3cc0*/  ISETP.LT.OR P0, PT, R10.reuse, 0x1, !P2 ;  /* 0x000000010a00780c */ /* 0x040fe40005701670 */
[----:B------:R-:W-:Y:S11]  /*3cd0*/  LOP3.LUT P1, RZ, R237, 0x2, RZ, 0xc0, !PT ;  /* 0x00000002edff7812 */ /* 0x000ff6000782c0ff */
        /* <DEDUP_REMOVED lines=12> */
[----:B------:R-:W-:Y:S02]  /*3da0*/  ISETP.LT.OR P0, PT, R10, 0x21, !P2 ;  /* 0x000000210a00780c */ /* 0x000fe40005701670 */
[----:B------:R-:W-:Y:S11]  /*3db0*/  ISETP.GT.AND P2, PT, R252, 0xf, PT ;  /* 0x0000000ffc00780c */ /* 0x000ff60003f44270 */
[----:B------:R1:W-:Y:S01]  /*3dc0*/  LDGSTS.E.BYPASS.LTC128B.128 [R232+0xd080], [R8.64], !P0 ;  /* 0x0d08000008e87fae */ /* 0x0003e2000c101d4a */
[C---:B------:R-:W-:Y:S11]  /*3dd0*/  ISETP.LT.OR P0, PT, R10.reuse, 0x21, !P1 ;  /* 0x000000210a00780c */ /* 0x040ff60004f01670 */
[----:B------:R-:W-:Y:S02]  /*3de0*/  @!UPT UIADD3 URZ, URZ, URZ, URZ ;  /* 0x0000003f3f3ff290 */ /* 0x000fe4000fffe03f */
[----:B------:R2:W-:Y:S01]  /*3df0*/  LDGSTS.E.BYPASS.LTC128B.128 [R232+0xf080], [R18.64], !P0 ;  /* 0x0f08000012e87fae */ /* 0x0005e2000c101d4a */
[----:B------:R-:W-:Y:S01]  /*3e00*/  ISETP.LT.OR P0, PT, R10, 0x21, !P3 ;  /* 0x000000210a00780c */ /* 0x000fe20005f01670 */
[----:B------:R-:W-:Y:S02]  /*3e10*/  @!P2 IMAD.SHL.U32 R10, R252, 0x10, RZ ;  /* 0x00000010fc0aa824 */ /* 0x000fe400078e00ff */
[----:B-1----:R-:W-:Y:S10]  /*3e20*/  IMAD.U32 R8, RZ, RZ, UR4 ;  /* 0x00000004ff087e24 */ /* 0x002ff4000f8e00ff */
[----:B------:R2:W-:Y:S01]  /*3e30*/  LDGSTS.E.BYPASS.LTC128B.128 [R232+0x11080], [R16.64], !P0 ;  /* 0x1108000010e87fae */ /* 0x0005e2000c101d4a */
[----:B------:R-:W-:Y:S05]  /*3e40*/  @!P2 IMAD.WIDE R8, R8, 0x4, R244 ;  /* 0x000000040808a825 */ /* 0x000fea00078e02f4 */
[----:B------:R2:W-:Y:S02]  /*3e50*/  @!P2 LDGSTS.E.BYPASS.LTC128B.128 [R10+0x12180], [R8.64] ;  /* 0x12180000080aafae */ /* 0x0005e4000b901d4a */
.L_x_58:
[-C--:B---34-:R-:W-:Y:S01]  /*3e60*/  HMMA.16816.F32 R84, R4, R12.reuse, R84 ;  /* 0x0000000c0454723c */ /* 0x098fe20000001854 */
[----:B--2---:R-:W-:Y:S07]  /*3e70*/  LDSM.16.MT88.4 R8, [R227+0x15280] ;  /* 0x01528000e308783b */ /* 0x004fee0000004200 */
        /* <DEDUP_REMOVED lines=73> */
[----:B------:R-:W-:Y:S01]  /*4310*/  ISETP.GT.AND P3, PT, R252, 0xf, PT ;  /* 0x0000000ffc00780c */ /* 0x000fe20003f64270 */
[----:B------:R-:W-:Y:S01]  /*4320*/  UIMAD UR16, UR16, UR4, URZ ;  /* 0x00000004101072a4 */ /* 0x000fe2000f8e023f */
[----:B------:R-:W-:Y:S01]  /*4330*/  IMAD.U32 R10, RZ, RZ, UR7 ;  /* 0x00000007ff0a7e24 */ /* 0x000fe2000f8e00ff */
[----:B------:R-:W-:Y:S01]  /*4340*/  UIMAD.WIDE.U32 UR18, UR15, UR4, URZ ;  /* 0x000000040f1272a5 */ /* 0x000fe2000f8e003f */
[----:B------:R-:W-:Y:S01]  /*4350*/  IMAD.U32 R8, RZ, RZ, UR7 ;  /* 0x00000007ff087e24 */ /* 0x000fe2000f8e00ff */
        /* <DEDUP_REMOVED lines=14> */
[----:B------:R-:W-:Y:S02]  /*4440*/  ISETP.LT.OR P0, PT, R6, 0x1, !P2 ;  /* 0x000000010600780c */ /* 0x000fe40005701670 */
        /* <DEDUP_REMOVED lines=10> */
[----:B------:R1:W-:Y:S02]  /*44f0*/  LDGSTS.E.BYPASS.LTC128B.128 [R232+0xa080], [R4.64+0x100], !P0 ;  /* 0x0a08010004e87fae */ /* 0x0003e4000c101d4a */
[----:B-1----:R-:W-:Y:S04]  /*4500*/  IADD3 R4, P0, R4, UR7, RZ ;  /* 0x0000000704047c10 */ /* 0x002fe8000ff1e0ff */
[----:B------:R-:W-:Y:S02]  /*4510*/  IADD3.X R5, R5, UR6, RZ, P0, !PT ;  /* 0x0000000605057c10 */ /* 0x000fe400087fe4ff */
[C---:B------:R-:W-:Y:S11]  /*4520*/  ISETP.LT.OR P0, PT, R6.reuse, 0x21, !P2 ;  /* 0x000000210600780c */ /* 0x040ff60005701670 */
[----:B------:R-:W-:Y:S02]  /*4530*/  @!UPT UIADD3 URZ, URZ, URZ, URZ ;  /* 0x0000003f3f3ff290 */ /* 0x000fe4000fffe03f */
[----:B------:R1:W-:Y:S01]  /*4540*/  LDGSTS.E.BYPASS.LTC128B.128 [R232+0x7080], [R4.64], !P0 ;  /* 0x0708000004e87fae */ /* 0x0003e2000c101d4a */
[C---:B------:R-:W-:Y:S11]  /*4550*/  ISETP.LT.OR P0, PT, R6.reuse, 0x21, !P1 ;  /* 0x000000210600780c */ /* 0x040ff60004f01670 */
[----:B------:R-:W-:Y:S02]  /*4560*/  @!UPT UIADD3 URZ, URZ, URZ, URZ ;  /* 0x0000003f3f3ff290 */ /* 0x000fe4000fffe03f */
[----:B------:R2:W-:Y:S01]  /*4570*/  LDGSTS.E.BYPASS.LTC128B.128 [R232+0x9080], [R10.64], !P0 ;  /* 0x090800000ae87fae */ /* 0x0005e2000c101d4a */
[----:B------:R-:W-:Y:S01]  /*4580*/  ISETP.LT.OR P0, PT, R6, 0x21, P4 ;  /* 0x000000210600780c */ /* 0x000fe20002701670 */
[----:B------:R-:W-:Y:S02]  /*4590*/  @!P3 IMAD.SHL.U32 R6, R252, 0x10, RZ ;  /* 0x00000010fc06b824 */ /* 0x000fe400078e00ff */
[----:B-1----:R-:W-:Y:S10]  /*45a0*/  IMAD.U32 R4, RZ, RZ, UR4 ;  /* 0x00000004ff047e24 */ /* 0x002ff4000f8e00ff */
[----:B------:R2:W-:Y:S01]  /*45b0*/  LDGSTS.E.BYPASS.LTC128B.128 [R232+0xb080], [R8.64], !P0 ;  /* 0x0b08000008e87fae */ /* 0x0005e2000c101d4a */
[----:B------:R-:W-:Y:S05]  /*45c0*/  @!P3 IMAD.WIDE R4, R4, 0x4, R246 ;  /* 0x000000040404b825 */ /* 0x000fea00078e02f6 */
[----:B------:R2:W-:Y:S02]  /*45d0*/  @!P3 LDGSTS.E.BYPASS.LTC128B.128 [R6+0x12080], [R4.64] ;  /* 0x120800000406bfae */ /* 0x0005e4000b901d4a */
.L_x_59:
[-C--:B-1234-:R-:W-:Y:S01]  /*45e0*/  HMMA.16816.F32 R4, R144, R16.reuse, RZ ;  /* 0x000000109004723c */ /* 0x09efe200000018ff */
[----:B------:R-:W-:Y:S01]  /*45f0*/  LDSM.16.MT88.4 R220, [R0+0x3080] ;  /* 0x0030800000dc783b */ /* 0x000fe20000004200 */
[----:B------:R-:W-:Y:S02]  /*4600*/  UIMAD UR12, UR12, 0x3000, URZ ;  /* 0x000030000c0c78a4 */ /* 0x000fe4000f8e023f */
[----:B------:R-:W-:Y:S01]  /*4610*/  UISETP.GE.AND UP0, UPT, UR15, UR13, UPT ;  /* 0x0000000d0f00728c */ /* 0x000fe2000bf06270 */
[----:B------:R-:W0:Y:S03]  /*4620*/  LDGDEPBAR ;  /* 0x00000000000079af */ /* 0x000e260000000000 */
        /* <DEDUP_REMOVED lines=21> */
[----:B------:R-:W2:Y:S07]  /*4780*/  LDSM.16.M88.4 R212, [R224+0x15280] ;  /* 0x01528000e0d4783b */ /* 0x000eae0000000200 */
[-C--:B------:R-:W-:Y:S08]  /*4790*/  HMMA.16816.F32 R132, R200, R216.reuse, R132 ;  /* 0x000000d8c884723c */ /* 0x080ff00000001884 */
[C---:B------:R-:W-:Y:S08]  /*47a0*/  HMMA.16816.F32 R136, R208.reuse, R216, R136 ;  /* 0x000000d8d088723c */ /* 0x040ff00000001888 */
[-C--:B------:R-:W-:Y:S01]  /*47b0*/  HMMA.16816.F32 R140, R208, R218.reuse, R140 ;  /* 0x000000dad08c723c */ /* 0x080fe2000000188c */
[----:B------:R-:W3:Y:S07]  /*47c0*/  LDSM.16.MT88.4 R208, [R0+0x5080] ;  /* 0x0050800000d0783b */ /* 0x000eee0000004200 */
[----:B------:R-:W-:Y:S01]  /*47d0*/  HMMA.16816.F32 R144, R200, R218, R144 ;  /* 0x000000dac890723c */ /* 0x000fe20000001890 */
[----:B------:R-:W-:Y:S04]  /*47e0*/  LDSM.16.M88.4 R200, [R3+0x14280] ;  /* 0x0142800003c8783b */ /* 0x000fe80000000200 */
[----:B------:R-:W-:Y:S03]  /*47f0*/  LDSM.16.M88.4 R216, [R3+0x15280] ;  /* 0x0152800003d8783b */ /* 0x000fe60000000200 */
[-C--:B-1----:R-:W-:Y:S08]  /*4800*/  HMMA.16816.F32 R4, R156, R204.reuse, R4 ;  /* 0x000000cc9c04723c */ /* 0x082ff00000001804 */
[C---:B--2---:R-:W-:Y:S08]  /*4810*/  HMMA.16816.F32 R8, R212.reuse, R204, R8 ;  /* 0x000000ccd408723c */ /* 0x044ff00000001808 */
[-C--:B------:R-:W-:Y:S08]  /*4820*/  HMMA.16816.F32 R12, R212, R206.reuse, R12 ;  /* 0x000000ced40c723c */ /* 0x080ff0000000180c */
[C---:B------:R-:W-:Y:S01]  /*4830*/  HMMA.16816.F32 R16, R156.reuse, R206, R16 ;  /* 0x000000ce9c10723c */ /* 0x040fe20000001810 */
[----:B------:R-:W1:Y:S07]  /*4840*/  LDSM.16.MT88.4 R204, [R0+0x1880] ;  /* 0x0018800000cc783b */ /* 0x000e6e0000004200 */
[-C--:B------:R-:W-:Y:S08]  /*4850*/  HMMA.16816.F32 R20, R156, R220.reuse, R20 ;  /* 0x000000dc9c14723c */ /* 0x080ff00000001814 */
[C---:B------:R-:W-:Y:S08]  /*4860*/  HMMA.16816.F32 R24, R212.reuse, R220, R24 ;  /* 0x000000dcd418723c */ /* 0x040ff00000001818 */
[-C--:B------:R-:W-:Y:S08]  /*4870*/  HMMA.16816.F32 R28, R212, R222.reuse, R28 ;  /* 0x000000ded41c723c */ /* 0x080ff0000000181c */
[C---:B------:R-:W-:Y:S01]  /*4880*/  HMMA.16816.F32 R32, R156.reuse, R222, R32 ;  /* 0x000000de9c20723c */ /* 0x040fe20000001820 */
[----:B------:R-:W2:Y:S07]  /*4890*/  LDSM.16.MT88.4 R220, [R0+0x3880] ;  /* 0x0038800000dc783b */ /* 0x000eae0000004200 */
[-C--:B---3--:R-:W-:Y:S08]  /*48a0*/  HMMA.16816.F32 R132, R156, R208.reuse, R132 ;  /* 0x000000d09c84723c */ /* 0x088ff00000001884 */
[C---:B------:R-:W-:Y:S08]  /*48b0*/  HMMA.16816.F32 R136, R212.reuse, R208, R136 ;  /* 0x000000d0d488723c */ /* 0x040ff00000001888 */
[-C--:B------:R-:W-:Y:S01]  /*48c0*/  HMMA.16816.F32 R140, R212, R210.reuse, R140 ;  /* 0x000000d2d48c723c */ /* 0x080fe2000000188c */
[----:B------:R-:W3:Y:S07]  /*48d0*/  LDSM.16.MT88.4 R212, [R0+0x5880] ;  /* 0x0058800000d4783b */ /* 0x000eee0000004200 */
[----:B------:R-:W-:Y:S07]  /*48e0*/  HMMA.16816.F32 R144, R156, R210, R144 ;  /* 0x000000d29c90723c */ /* 0x000fee0000001890 */
[----:B------:R-:W-:Y:S01]  /*48f0*/  IMAD.U32 R158, RZ, RZ, UR12 ;  /* 0x0000000cff9e7e24 */ /* 0x000fe2000f8e00ff */
[-C--:B-1----:R-:W-:Y:S05]  /*4900*/  HMMA.16816.F32 R4, R200, R204.reuse, R4 ;  /* 0x000000ccc804723c */ /* 0x082fea0000001804 */
[----:B------:R-:W-:Y:S01]  /*4910*/  IADD3 R157, P0, R248, UR12, RZ ;  /* 0x0000000cf89d7c10 */ /* 0x000fe2000ff1e0ff */
[----:B------:R-:W-:Y:S02]  /*4920*/  UMOV UR12, UR15 ;  /* 0x0000000f000c7c82 */ /* 0x000fe40008000000 */
[C---:B------:R-:W-:Y:S04]  /*4930*/  HMMA.16816.F32 R8, R216.reuse, R204, R8 ;  /* 0x000000ccd808723c */ /* 0x040fe80000001808 */
[----:B------:R-:W-:Y:S02]  /*4940*/  LEA.HI.X.SX32 R158, R158, R250, 0x1, P0 ;  /* 0x000000fa9e9e7211 */ /* 0x000fe400000f0eff */
[C---:B------:R-:W-:Y:S02]  /*4950*/  LEA R156, P0, R157.reuse, c[0x0][0x220], 0x2 ;  /* 0x000088009d9c7a11 */ /* 0x040fe400078010ff */
[-C--:B------:R-:W-:Y:S04]  /*4960*/  HMMA.16816.F32 R12, R216, R206.reuse, R12 ;  /* 0x000000ced80c723c */ /* 0x080fe8000000180c */
[----:B------:R-:W-:Y:S02]  /*4970*/  LEA.HI.X R157, R157, c[0x0][0x224], R158, 0x2, P0 ;  /* 0x000089009d9d7a11 */ /* 0x000fe400000f149e */
[----:B------:R-:W-:Y:S02]  /*4980*/  PLOP3.LUT P0, PT, PT, PT, UP0, 0x80, 0x0 ;  /* 0x000000000000781c */ /* 0x000fe40003f0f008 */
[C---:B------:R-:W-:Y:S01]  /*4990*/  HMMA.16816.F32 R16, R200.reuse, R206, R16 ;  /* 0x000000cec810723c */ /* 0x040fe20000001810 */
[----:B------:R1:W-:Y:S04]  /*49a0*/  RED.E.ADD.F32.FTZ.RN.STRONG.GPU [R156.64], R4 ;  /* 0x000000049c00798e */ /* 0x0003e8000c10e78a */
[----:B------:R1:W-:Y:S03]  /*49b0*/  RED.E.ADD.F32.FTZ.RN.STRONG.GPU [R156.64+0x400], R5 ;  /* 0x000400059c00798e */ /* 0x0003e6000c10e78a */
[-C--:B--2---:R-:W-:Y:S01]  /*49c0*/  HMMA.16816.F32 R20, R200, R220.reuse, R20 ;  /* 0x000000dcc814723c */ /* 0x084fe20000001814 */
        /* <DEDUP_REMOVED lines=54> */
[----:B------:R-:W-:Y:S01]  /*4d30*/  FMUL.FTZ R84, R84, c[0x0][0x298] ;  /* 0x0000a60054547a20 */ /* 0x000fe20000410000 */
[----:B------:R-:W-:Y:S01]  /*4d40*/  PLOP3.LUT P0, PT, PT, PT, PT, 0x8, 0x0 ;  /* 0x000000000000781c */ /* 0x000fe20003f0e170 */
[----:B-1----:R-:W-:-:S02]  /*4d50*/  FMUL.FTZ R26, R85, c[0x0][0x298] ;  /* 0x0000a600551a7a20 */ /* 0x002fc40000410000 */
        /* <DEDUP_REMOVED lines=46> */
.L_x_57:
[----:B------:R-:W-:Y:S05]  /*5040*/  @P0 BRA `(.L_x_61) ;  /* 0x0000111000000947 */ /* 0x000fea0003800000 */
[----:B------:R-:W-:Y:S01]  /*5050*/  SHF.R.S32.HI R28, RZ, 0x1f, R252 ;  /* 0x0000001fff1c7819 */ /* 0x000fe200000114fc */
[----:B------:R-:W-:Y:S01]  /*5060*/  BAR.SYNC.DEFER_BLOCKING 0x1, 0x100 ;  /* 0x0044000000007b1d */ /* 0x000fe20000010000 */
[----:B------:R-:W-:Y:S02]  /*5070*/  F2FP.PACK_AB R36, R37, R36 ;  /* 0x000000242524723e */ /* 0x000fe400000000ff */
[----:B------:R-:W-:-:S02]  /*5080*/  LEA.HI R5, R28, R252, RZ, 0x2 ;  /* 0x000000fc1c057211 */ /* 0x000fc400078f10ff */
[-C--:B-1----:R-:W-:Y:S02]  /*5090*/  LEA.HI R2, R28, R252.reuse, RZ, 0x5 ;  /* 0x000000fc1c027211 */ /* 0x082fe400078f28ff */
[--C-:B------:R-:W-:Y:S02]  /*50a0*/  SHF.R.S32.HI R7, RZ, 0x2, R5.reuse ;  /* 0x00000002ff077819 */ /* 0x100fe40000011405 */
[----:B------:R-:W-:Y:S02]  /*50b0*/  SHF.R.S32.HI R0, RZ, 0x1f, R5 ;  /* 0x0000001fff007819 */ /* 0x000fe40000011405 */
[----:B------:R-:W-:Y:S02]  /*50c0*/  SHF.R.S32.HI R3, RZ, 0x5, R2 ;  /* 0x00000005ff037819 */ /* 0x000fe40000011402 */
[----:B------:R-:W-:Y:S02]  /*50d0*/  LEA.HI R0, R0, R7, RZ, 0x3 ;  /* 0x0000000700007211 */ /* 0x000fe400078f18ff */
[----:B------:R-:W-:-:S02]  /*50e0*/  LEA.HI R27, R28, R252, RZ, 0x6 ;  /* 0x000000fc1c1b7211 */ /* 0x000fc400078f30ff */
[----:B------:R-:W-:Y:S02]  /*50f0*/  LOP3.LUT R0, R0, 0xfffffff8, RZ, 0xc0, !PT ;  /* 0xfffffff800007812 */ /* 0x000fe400078ec0ff */
[----:B------:R-:W-:Y:S02]  /*5100*/  SHF.R.S32.HI R27, RZ, 0x6, R27 ;  /* 0x00000006ff1b7819 */ /* 0x000fe4000001141b */
[----:B------:R-:W-:Y:S01]  /*5110*/  LOP3.LUT R5, R5, 0x3ffffffc, RZ, 0xc0, !PT ;  /* 0x3ffffffc05057812 */ /* 0x000fe200078ec0ff */
[----:B------:R-:W-:Y:S01]  /*5120*/  IMAD.IADD R7, R7, 0x1, -R0 ;  /* 0x0000000107077824 */ /* 0x000fe200078e0a00 */
[----:B------:R-:W-:Y:S01]  /*5130*/  LEA.HI R0, R2, R3, RZ, 0x1 ;  /* 0x0000000302007211 */ /* 0x000fe200078f08ff */
[----:B------:R-:W-:Y:S01]  /*5140*/  IMAD.SHL.U32 R6, R27, 0x8, RZ ;  /* 0x000000081b067824 */ /* 0x000fe200078e00ff */
[----:B------:R-:W-:Y:S01]  /*5150*/  F2FP.PACK_AB R38, R39, R38 ;  /* 0x000000262726723e */ /* 0x000fe200000000ff */
[----:B------:R-:W-:Y:S01]  /*5160*/  IMAD.SHL.U32 R2, R7, 0x40, RZ ;  /* 0x0000004007027824 */ /* 0x000fe200078e00ff */
[----:B------:R-:W-:-:S02]  /*5170*/  LOP3.LUT R4, R0, 0x1ffffe, RZ, 0xc0, !PT ;  /* 0x001ffffe00047812 */ /* 0x000fc400078ec0ff */
[----:B------:R-:W-:Y:S02]  /*5180*/  LOP3.LUT P0, RZ, R7, 0x4, RZ, 0xc0, !PT ;  /* 0x0000000407ff7812 */ /* 0x000fe4000780c0ff */
[----:B------:R-:W-:Y:S01]  /*5190*/  LOP3.LUT R0, R2, 0x1c0, RZ, 0xc0, !PT ;  /* 0x000001c002007812 */ /* 0x000fe200078ec0ff */
[----:B------:R-:W-:Y:S01]  /*51a0*/  IMAD.IADD R3, R3, 0x1, -R4 ;  /* 0x0000000103037824 */ /* 0x000fe200078e0a04 */
[----:B------:R-:W-:Y:S01]  /*51b0*/  F2FP.PACK_AB R48, R49, R48 ;  /* 0x000000303130723e */ /* 0x000fe200000000ff */
[----:B------:R-:W-:Y:S01]  /*51c0*/  IMAD.IADD R2, R252, 0x1, -R5 ;  /* 0x00000001fc027824 */ /* 0x000fe200078e0a05 */
[----:B------:R-:W-:Y:S02]  /*51d0*/  LOP3.LUT R4, R0, 0x18, R6, 0xf8, !PT ;  /* 0x0000001800047812 */ /* 0x000fe400078ef806 */
[----:B------:R-:W-:Y:S01]  /*51e0*/  SHF.R.U32.HI R0, RZ, 0x3, R0 ;  /* 0x00000003ff007819 */ /* 0x000fe20000011600 */
[----:B------:R-:W-:Y:S01]  /*51f0*/  IMAD R2, R3, 0x200, R2 ;  /* 0x0000020003027824 */ /* 0x000fe200078e0202 */
[----:B------:R-:W-:-:S02]  /*5200*/  F2FP.PACK_AB R50, R51, R50 ;  /* 0x000000323332723e */ /* 0x000fc400000000ff */
[----:B------:R-:W-:Y:S02]  /*5210*/  LOP3.LUT R0, R4, R0, RZ, 0x3c, !PT ;  /* 0x0000000004007212 */ /* 0x000fe400078e3cff */
[----:B------:R-:W-:Y:S02]  /*5220*/  F2FP.PACK_AB R40, R41, R40 ;  /* 0x000000282928723e */ /* 0x000fe400000000ff */
[----:B------:R-:W-:Y:S01]  /*5230*/  F2FP.PACK_AB R42, R43, R42 ;  /* 0x0000002a2b2a723e */ /* 0x000fe200000000ff */
[----:B------:R-:W-:Y:S01]  /*5240*/  IMAD.U32 R0, R2, 0x2, R0 ;  /* 0x0000000202007824 */ /* 0x000fe200078e0000 */
[----:B------:R-:W-:Y:S02]  /*5250*/  F2FP.PACK_AB R44, R45, R44 ;  /* 0x0000002c2d2c723e */ /* 0x000fe400000000ff */
[----:B------:R-:W-:Y:S01]  /*5260*/  F2FP.PACK_AB R46, R47, R46 ;  /* 0x0000002e2f2e723e */ /* 0x000fe200000000ff */
[----:B------:R-:W-:Y:S01]  /*5270*/  IMAD.SHL.U32 R0, R0, 0x2, RZ ;  /* 0x0000000200007824 */ /* 0x000fe200078e00ff */
[----:B------:R-:W-:-:S02]  /*5280*/  F2FP.PACK_AB R52, R53, R52 ;  /* 0x000000343534723e */ /* 0x000fc400000000ff */
[----:B------:R-:W-:Y:S02]  /*5290*/  F2FP.PACK_AB R54, R55, R54 ;  /* 0x000000363736723e */ /* 0x000fe400000000ff */
[C---:B------:R-:W-:Y:S01]  /*52a0*/  IADD3 R2, R0.reuse, 0x40, RZ ;  /* 0x0000004000027810 */ /* 0x040fe20007ffe0ff */
[----:B------:R-:W-:Y:S01]  /*52b0*/  STS [R0+0x6080], R36 ;  /* 0x0060802400007388 */ /* 0x000fe20000000800 */
[----:B------:R-:W-:Y:S02]  /*52c0*/  @P0 IADD3 R2, R0, -0x40, RZ ;  /* 0xffffffc000020810 */ /* 0x000fe40007ffe0ff */
[----:B------:R-:W-:Y:S01]  /*52d0*/  F2FP.PACK_AB R64, R65, R64 ;  /* 0x000000404140723e */ /* 0x000fe200000000ff */
[----:B------:R-:W-:Y:S01]  /*52e0*/  STS [R0+0x6480], R38 ;  /* 0x0064802600007388 */ /* 0x000fe20000000800 */
[----:B------:R-:W-:Y:S02]  /*52f0*/  F2FP.PACK_AB R66, R67, R66 ;  /* 0x000000424342723e */ /* 0x000fe400000000ff */
[----:B------:R-:W-:Y:S01]  /*5300*/  F2FP.PACK_AB R56, R57, R56 ;  /* 0x000000383938723e */ /* 0x000fe200000000ff */
[----:B------:R-:W-:Y:S01]  /*5310*/  STS [R2+0x6080], R48 ;  /* 0x0060803002007388 */ /* 0x000fe20000000800 */
[----:B------:R-:W-:-:S02]  /*5320*/  F2FP.PACK_AB R58, R59, R58 ;  /* 0x0000003a3b3a723e */ /* 0x000fc400000000ff */
[----:B------:R-:W-:Y:S01]  /*5330*/  F2FP.PACK_AB R60, R61, R60 ;  /* 0x0000003c3d3c723e */ /* 0x000fe200000000ff */
[----:B------:R-:W-:Y:S01]  /*5340*/  STS [R2+0x6480], R50 ;  /* 0x0064803202007388 */ /* 0x000fe20000000800 */
[----:B------:R-:W-:Y:S02]  /*5350*/  F2FP.PACK_AB R62, R63, R62 ;  /* 0x0000003e3f3e723e */ /* 0x000fe400000000ff */
        /* <DEDUP_REMOVED lines=33> */
[----:B-----5:R-:W-:Y:S01]  /*5570*/  F2FP.PACK_AB R9, R109, R108 ;  /* 0x0000006c6d09723e */ /* 0x020fe200000000ff */
        /* <DEDUP_REMOVED lines=14> */
[----:B------:R-:W-:Y:S01]  /*5660*/  ISETP.NE.U32.AND P0, PT, RZ, c[0x0][0x358], PT ;  /* 0x0000d600ff007a0c */ /* 0x000fe20003f05070 */
[----:B------:R-:W-:Y:S03]  /*5670*/  STS [R0+0xb080], R72 ;  /* 0x00b0804800007388 */ /* 0x000fe60000000800 */
[----:B------:R-:W-:Y:S01]  /*5680*/  ISETP.NE.AND.EX P1, PT, RZ, c[0x0][0x35c], PT, P0 ;  /* 0x0000d700ff007a0c */ /* 0x000fe20003f25300 */
[----:B------:R-:W-:Y:S01]  /*5690*/  STS [R0+0xb480], R74 ;  /* 0x00b4804a00007388 */ /* 0x000fe20000000800 */
[----:B------:R-:W-:-:S03]  /*56a0*/  ISETP.NE.U32.AND P0, PT, RZ, c[0x0][0x360], PT ;  /* 0x0000d800ff007a0c */ /* 0x000fc60003f05070 */
[----:B------:R-:W-:Y:S01]  /*56b0*/  STS [R2+0xb080], R76 ;  /* 0x00b0804c02007388 */ /* 0x000fe20000000800 */
[----:B------:R-:W-:-:S03]  /*56c0*/  ISETP.NE.AND.EX P0, PT, RZ, c[0x0][0x364], PT, P0 ;  /* 0x0000d900ff007a0c */ /* 0x000fc60003f05300 */
        /* <DEDUP_REMOVED lines=17> */
[----:B------:R-:W-:Y:S04]  /*57e0*/  STS [R0+0x4080], R7 ;  /* 0x0040800700007388 */ /* 0x000fe80000000800 */
[----:B------:R2:W-:Y:S04]  /*57f0*/  STS [R0+0x4480], R6 ;  /* 0x0044800600007388 */ /* 0x0005e80000000800 */
[----:B------:R-:W-:Y:S04]  /*5800*/  STS [R2+0x4080], R4 ;  /* 0x0040800402007388 */ /* 0x000fe80000000800 */
[----:B------:R-:W-:Y:S04]  /*5810*/  STS [R2+0x4480], R3 ;  /* 0x0044800302007388 */ /* 0x000fe80000000800 */
[----:B------:R-:W-:Y:S04]  /*5820*/  STS [R0+0x5080], R5 ;  /* 0x0050800500007388 */ /* 0x000fe80000000800 */
[----:B------:R-:W-:Y:S01]  /*5830*/  STS [R0+0x5480], R12 ;  /* 0x0054800c00007388 */ /* 0x000fe20000000800 */
[----:B-1----:R-:W-:-:S03]  /*5840*/  IMAD.MOV.U32 R8, RZ, RZ, 0x4 ;  /* 0x00000004ff087424 */ /* 0x002fc600078e00ff */
[----:B------:R-:W-:Y:S04]  /*5850*/  STS [R2+0x5080], R11 ;  /* 0x0050800b02007388 */ /* 0x000fe80000000800 */
[----:B------:R1:W-:Y:S01]  /*5860*/  STS [R2+0x5480], R10 ;  /* 0x0054800a02007388 */ /* 0x0003e20000000800 */
[----:B--2---:R-:W-:-:S03]  /*5870*/  IMAD.WIDE R6, R251, R8, c[0x0][0x358] ;  /* 0x0000d600fb067625 */ /* 0x004fc600078e0208 */
[----:B------:R-:W-:Y:S01]  /*5880*/  BAR.SYNC.DEFER_BLOCKING 0x1, 0x100 ;  /* 0x0044000000007b1d */ /* 0x000fe20000010000 */
[----:B------:R-:W-:Y:S02]  /*5890*/  IMAD.MOV.U32 R9, RZ, RZ, c[0x0][0x2f0] ;  /* 0x0000bc00ff097624 */ /* 0x000fe400078e00ff */
[----:B-1----:R-:W-:-:S03]  /*58a0*/  @P0 IMAD.WIDE R2, R251, R8, c[0x0][0x360] ;  /* 0x0000d800fb020625 */ /* 0x002fc600078e0208 */
[----:B------:R-:W2:Y:S04]  /*58b0*/  @P1 LDG.E R0, [R6.64] ;  /* 0x0000000a06001981 */ /* 0x000ea8000c1e1900 */
[----:B------:R1:W5:Y:S01]  /*58c0*/  @P0 LDG.E R9, [R2.64] ;  /* 0x0000000a02090981 */ /* 0x000362000c1e1900 */
[----:B------:R-:W-:Y:S02]  /*58d0*/  CS2R R4, SRZ ;  /* 0x0000000000047805 */ /* 0x000fe4000001ff00 */
[--C-:B--2---:R-:W-:Y:S01]  /*58e0*/  @P1 SHF.R.S32.HI R5, RZ, 0x1f, R0.reuse ;  /* 0x0000001fff051819 */ /* 0x104fe20000011400 */
[----:B------:R-:W-:Y:S01]  /*58f0*/  @P1 IMAD.MOV.U32 R4, RZ, RZ, R0 ;  /* 0x000000ffff041224 */ /* 0x000fe200078e0000 */
[----:B------:R-:W-:Y:S05]  /*5900*/  @P0 BRA `(.L_x_62) ;  /* 0x0000004000000947 */ /* 0x000fea0003800000 */
[----:B-1----:R-:W-:Y:S05]  /*5910*/  @!P1 BRA `(.L_x_62) ;  /* 0x0000003000009947 */ /* 0x002fea0003800000 */
[----:B------:R-:W2:Y:S04]  /*5920*/  LDG.E R2, [R6.64] ;  /* 0x0000000a06027981 */ /* 0x000ea8000c1e1900 */
[----:B------:R-:W2:Y:S02]  /*5930*/  LDG.E R0, [R6.64+0x4] ;  /* 0x0000040a06007981 */ /* 0x000ea4000c1e1900 */
[----:B--2--5:R-:W-:-:S02]  /*5940*/  IADD3 R9, -R2, R0, RZ ;  /* 0x0000000002097210 */ /* 0x024fc40007ffe1ff */
.L_x_62:
[----:B-1----:R-:W-:Y:S01]  /*5950*/  LEA.HI R0, R28, R252, RZ, 0x3 ;  /* 0x000000fc1c007211 */ /* 0x002fe200078f18ff */
[----:B------:R-:W1:Y:S01]  /*5960*/  S2R R11, SR_CTAID.X ;  /* 0x00000000000b7919 */ /* 0x000e620000002500 */
[----:B------:R-:W-:Y:S01]  /*5970*/  SHF.R.S32.HI R8, RZ, 0x1f, R251 ;  /* 0x0000001fff087819 */ /* 0x000fe200000114fb */
[----:B------:R-:W-:Y:S01]  /*5980*/  BSSY B0, `(.L_x_63) ;  /* 0x000003b000007945 */ /* 0x000fe20003800000 */
[----:B------:R-:W-:Y:S01]  /*5990*/  LOP3.LUT R2, R0, 0x1ffffff8, RZ, 0xc0, !PT ;  /* 0x1ffffff800027812 */ /* 0x000fe200078ec0ff */
[----:B------:R-:W2:Y:S01]  /*59a0*/  S2R R31, SR_CTAID.Y ;  /* 0x00000000001f7919 */ /* 0x000ea20000002600 */
[----:B------:R-:W-:-:S02]  /*59b0*/  SHF.R.S32.HI R14, RZ, 0x3, R0 ;  /* 0x00000003ff0e7819 */ /* 0x000fc40000011400 */
[----:B------:R-:W-:Y:S01]  /*59c0*/  SEL R30, R8, RZ, !P1 ;  /* 0x000000ff081e7207 */ /* 0x000fe20004800000 */
[----:B------:R-:W-:Y:S01]  /*59d0*/  IMAD.IADD R2, R252, 0x1, -R2 ;  /* 0x00000001fc027824 */ /* 0x000fe200078e0a02 */
[C---:B------:R-:W-:Y:S01]  /*59e0*/  IADD3 R4, P0, R14.reuse, R4, RZ ;  /* 0x000000040e047210 */ /* 0x040fe20007f1e0ff */
[----:B------:R-:W-:Y:S01]  /*59f0*/  IMAD.SHL.U32 R0, R14, 0x40, RZ ;  /* 0x000000400e007824 */ /* 0x000fe200078e00ff */
[----:B------:R-:W-:Y:S01]  /*5a00*/  SEL R15, R251, RZ, !P1 ;  /* 0x000000fffb0f7207 */ /* 0x000fe20004800000 */
[----:B------:R-:W-:Y:S01]  /*5a10*/  IMAD.SHL.U32 R2, R2, 0x8, RZ ;  /* 0x0000000802027824 */ /* 0x000fe200078e00ff */
[----:B------:R-:W-:Y:S01]  /*5a20*/  LEA.HI.X.SX32 R5, R14, R5, 0x1, P0 ;  /* 0x000000050e057211 */ /* 0x000fe200000f0eff */
[----:B------:R-:W-:Y:S01]  /*5a30*/  IMAD R8, R30, c[0x0][0x340], RZ ;  /* 0x0000d0001e087a24 */ /* 0x000fe200078e02ff */
[----:B------:R-:W-:Y:S02]  /*5a40*/  LOP3.LUT R0, R0, 0x1c0, RZ, 0xc0, !PT ;  /* 0x000001c000007812 */ /* 0x000fe400078ec0ff */
[----:B------:R-:W-:Y:S01]  /*5a50*/  IADD3 R28, R2, 0x40, RZ ;  /* 0x00000040021c7810 */ /* 0x000fe20007ffe0ff */
[----:B------:R-:W-:Y:S01]  /*5a60*/  IMAD R8, R15, c[0x0][0x344], R8 ;  /* 0x0000d1000f087a24 */ /* 0x000fe200078e0208 */
[----:B------:R-:W-:-:S02]  /*5a70*/  LOP3.LUT R3, R0, 0x38, R2, 0xf8, !PT ;  /* 0x0000003800037812 */ /* 0x000fc400078ef802 */
[----:B------:R-:W-:Y:S01]  /*5a80*/  SHF.R.U32.HI R0, RZ, 0x3, R0 ;  /* 0x00000003ff007819 */ /* 0x000fe20000011600 */
[----:B-1---5:R-:W-:-:S03]  /*5a90*/  IMAD R9, R11, -0x40, R9 ;  /* 0xffffffc00b097824 */ /* 0x022fc600078e0209 */
[----:B------:R-:W-:Y:S01]  /*5aa0*/  LOP3.LUT R0, R3, R0, RZ, 0x3c, !PT ;  /* 0x0000000003007212 */ /* 0x000fe200078e3cff */
[----:B------:R-:W-:Y:S01]  /*5ab0*/  IMAD.WIDE R4, R11, 0x40, R4 ;  /* 0x000000400b047825 */ /* 0x000fe200078e0204 */
[----:B------:R-:W-:Y:S02]  /*5ac0*/  SHF.R.S32.HI R3, RZ, 0x1f, R2 ;  /* 0x0000001fff037819 */ /* 0x000fe40000011402 */
[----:B--2---:R-:W-:Y:S01]  /*5ad0*/  SHF.R.S32.HI R68, RZ, 0x1f, R31 ;  /* 0x0000001fff447819 */ /* 0x004fe2000001141f */
[----:B------:R-:W-:Y:S01]  /*5ae0*/  IMAD R0, R27, 0x200, R0 ;  /* 0x000002001b007824 */ /* 0x000fe200078e0200 */
[----:B------:R-:W-:Y:S01]  /*5af0*/  IMNMX R29, R9, 0x40, PT ;  /* 0x00000040091d7817 */ /* 0x000fe20003800200 */
[----:B------:R-:W-:-:S03]  /*5b00*/  IMAD.WIDE.U32 R6, R31, c[0x0][0x338], R2 ;  /* 0x0000ce001f067a25 */ /* 0x000fc600078e0002 */
[----:B------:R-:W-:Y:S01]  /*5b10*/  ISETP.GE.AND P5, PT, R14, R29, PT ;  /* 0x0000001d0e00720c */ /* 0x000fe20003fa6270 */
[----:B------:R-:W-:Y:S02]  /*5b20*/  IMAD.SHL.U32 R0, R0, 0x2, RZ ;  /* 0x0000000200007824 */ /* 0x000fe400078e00ff */
[----:B------:R-:W-:-:S03]  /*5b30*/  IMAD R10, R68, c[0x0][0x338], RZ ;  /* 0x0000ce00440a7a24 */ /* 0x000fc600078e02ff */
[----:B------:R1:W2:Y:S01]  /*5b40*/  LDS.128 R40, [R0+0x7080] ;  /* 0x0070800000287984 */ /* 0x0002a20000000c00 */
[----:B------:R-:W-:-:S03]  /*5b50*/  IMAD R10, R31, c[0x0][0x33c], R10 ;  /* 0x0000cf001f0a7a24 */ /* 0x000fc600078e020a */
[----:B------:R1:W3:Y:S01]  /*5b60*/  LDS.128 R36, [R0+0x9080] ;  /* 0x0090800000247984 */ /* 0x0002e20000000c00 */
[----:B------:R-:W-:-:S03]  /*5b70*/  IMAD.IADD R7, R7, 0x1, R10 ;  /* 0x0000000107077824 */ /* 0x000fc600078e020a */
[----:B------:R1:W4:Y:S01]  /*5b80*/  LDS.128 R32, [R0+0xb080] ;  /* 0x00b0800000207984 */ /* 0x0003220000000c00 */
[----:B------:R-:W-:-:S03]  /*5b90*/  IMAD.WIDE.U32 R12, R15, c[0x0][0x340], R6 ;  /* 0x0000d0000f0c7a25 */ /* 0x000fc600078e0006 */
[----:B------:R1:W1:Y:S01]  /*5ba0*/  LDS.128 R52, [R0+0x80] ;  /* 0x0000800000347984 */ /* 0x0002620000000c00 */
[----:B------:R-:W-:-:S03]  /*5bb0*/  IMAD.IADD R9, R13, 0x1, R8 ;  /* 0x000000010d097824 */ /* 0x000fc600078e0208 */
[----:B------:R1:W1:Y:S04]  /*5bc0*/  LDS.128 R48, [R0+0x2080] ;  /* 0x0020800000307984 */ /* 0x0002680000000c00 */
[----:B------:R1:W1:Y:S04]  /*5bd0*/  LDS.128 R44, [R0+0x4080] ;  /* 0x00408000002c7984 */ /* 0x0002680000000c00 */
[----:B------:R1:W1:Y:S04]  /*5be0*/  LDS.128 R60, [R0+0x1080] ;  /* 0x00108000003c7984 */ /* 0x0002680000000c00 */
[----:B------:R1:W1:Y:S04]  /*5bf0*/  LDS.128 R56, [R0+0x3080] ;  /* 0x0030800000387984 */ /* 0x0002680000000c00 */
[----:B------:R1:W1:Y:S01]  /*5c00*/  LDS.128 R64, [R0+0x5080] ;  /* 0x0050800000407984 */ /* 0x0002620000000c00 */
[----:B------:R-:W-:Y:S05]  /*5c10*/  @P5 BRA `(.L_x_64) ;  /* 0x0000011000005947 */ /* 0x000fea0003800000 */
[C---:B------:R-:W-:Y:S01]  /*5c20*/  ISETP.GE.AND P0, PT, R2.reuse, c[0x0][0x324], PT ;  /* 0x0000c90002007a0c */ /* 0x040fe20003f06270 */
[----:B------:R-:W5:Y:S01]  /*5c30*/  LDS.128 R24, [R0+0x8080] ;  /* 0x0080800000187984 */ /* 0x000f620000000c00 */
[----:B------:R-:W-:Y:S01]  /*5c40*/  IMAD.MOV.U32 R8, RZ, RZ, R12 ;  /* 0x000000ffff087224 */ /* 0x000fe200078e000c */
[----:B------:R-:W-:-:S02]  /*5c50*/  IADD3 R6, R2, 0x80, RZ ;  /* 0x0000008002067810 */ /* 0x000fc40007ffe0ff */
[----:B------:R-:W-:Y:S01]  /*5c60*/  LDS.128 R16, [R0+0xa080] ;  /* 0x00a0800000107984 */ /* 0x000fe20000000c00 */
[----:B------:R-:W-:Y:S01]  /*5c70*/  IMAD.WIDE.U32 R10, R4, c[0x0][0x330], R8 ;  /* 0x0000cc00040a7a25 */ /* 0x000fe200078e0008 */
[----:B------:R-:W-:Y:S02]  /*5c80*/  ISETP.GE.AND P3, PT, R28, c[0x0][0x324], PT ;  /* 0x0000c9001c007a0c */ /* 0x000fe40003f66270 */
[----:B------:R-:W-:Y:S02]  /*5c90*/  ISETP.GE.AND P2, PT, R6, c[0x0][0x324], PT ;  /* 0x0000c90006007a0c */ /* 0x000fe40003f46270 */
[----:B------:R-:W-:Y:S02]  /*5ca0*/  LEA R6, P1, R10, c[0x0][0x318], 0x1 ;  /* 0x0000c6000a067a11 */ /* 0x000fe400078208ff */
[----:B------:R4:W3:Y:S02]  /*5cb0*/  @!P0 LDS.128 R20, [R0+0x6080] ;  /* 0x0060800000148984 */ /* 0x0008e40000000c00 */
[----:B-1--4-:R-:W-:-:S04]  /*5cc0*/  IMAD R0, R5, c[0x0][0x330], RZ ;  /* 0x0000cc0005007a24 */ /* 0x012fc800078e02ff */
[----:B------:R-:W-:-:S04]  /*5cd0*/  IMAD R0, R4, c[0x0][0x334], R0 ;  /* 0x0000cd0004007a24 */ /* 0x000fc800078e0200 */
[----:B------:R-:W-:-:S05]  /*5ce0*/  IMAD.IADD R0, R11, 0x1, R0 ;  /* 0x000000010b007824 */ /* 0x000fca00078e0200 */
[----:B------:R-:W-:-:S05]  /*5cf0*/  LEA.HI.X R7, R10, c[0x0][0x31c], R0, 0x1, P1 ;  /* 0x0000c7000a077a11 */ /* 0x000fca00008f0c00 */
[----:B-----5:R1:W-:Y:S04]  /*5d00*/  @!P3 STG.E.128 [R6.64+0x80], R24 ;  /* 0x000080180600b986 */ /* 0x0203e8000c101d0a */
[----:B---3--:R1:W-:Y:S04]  /*5d10*/  @!P0 STG.E.128 [R6.64], R20 ;  /* 0x0000001406008986 */ /* 0x0083e8000c101d0a */
[----:B------:R1:W-:Y:S02]  /*5d20*/  @!P2 STG.E.128 [R6.64+0x100], R16 ;  /* 0x000100100600a986 */ /* 0x0003e4000c101d0a */
.L_x_64:
[----:B------:R-:W-:Y:S05]  /*5d30*/  BSYNC B0 ;  /* 0x0000000000007941 */ /* 0x000fea0003800000 */
.L_x_63:
[----:B------:R-:W-:Y:S01]  /*5d40*/  IADD3 R14, R14, 0x20, RZ ;  /* 0x000000200e0e7810 */ /* 0x000fe20007ffe0ff */
[----:B------:R-:W-:Y:S03]  /*5d50*/  BSSY B0, `(.L_x_65) ;  /* 0x0000014000007945 */ /* 0x000fe60003800000 */
[----:B------:R-:W-:-:S13]  /*5d60*/  ISETP.GE.AND P4, PT, R14, R29, PT ;  /* 0x0000001d0e00720c */ /* 0x000fda0003f86270 */
[----:B------:R-:W-:Y:S05]  /*5d70*/  @P4 BRA `(.L_x_66) ;  /* 0x0000011000004947 */ /* 0x000fea0003800000 */
[----:B-1----:R-:W-:Y:S01]  /*5d80*/  IADD3 R0, P0, R4, 0x20, RZ ;  /* 0x0000002004007810 */ /* 0x002fe20007f1e0ff */
[----:B------:R-:W-:Y:S01]  /*5d90*/  IMAD.MOV.U32 R7, RZ, RZ, R9 ;  /* 0x000000ffff077224 */ /* 0x000fe200078e0009 */
[C---:B------:R-:W-:Y:S02]  /*5da0*/  IADD3 R10, R2.reuse, 0x80, RZ ;  /* 0x00000080020a7810 */ /* 0x040fe40007ffe0ff */
[----:B------:R-:W-:Y:S01]  /*5db0*/  ISETP.GE.AND P2, PT, R2, c[0x0][0x324], PT ;  /* 0x0000c90002007a0c */ /* 0x000fe20003f46270 */
[----:B------:R-:W-:Y:S01]  /*5dc0*/  IMAD.X R6, RZ, RZ, R5, P0 ;  /* 0x000000ffff067224 */ /* 0x000fe200000e0605 */
[----:B------:R-:W-:Y:S02]  /*5dd0*/  ISETP.GE.AND P0, PT, R10, c[0x0][0x324], PT ;  /* 0x0000c9000a007a0c */ /* 0x000fe40003f06270 */
[----:B------:R-:W-:Y:S01]  /*5de0*/  ISETP.GE.AND P1, PT, R28, c[0x0][0x324], PT ;  /* 0x0000c9001c007a0c */ /* 0x000fe20003f26270 */
[----:B------:R-:W-:Y:S02]  /*5df0*/  IMAD R11, R6, c[0x0][0x330], RZ ;  /* 0x0000cc00060b7a24 */ /* 0x000fe400078e02ff */
[----:B------:R-:W-:-:S04]  /*5e00*/  IMAD.MOV.U32 R6, RZ, RZ, R12 ;  /* 0x000000ffff067224 */ /* 0x000fc800078e000c */
[----:B------:R-:W-:-:S04]  /*5e10*/  IMAD.WIDE.U32 R8, R0, c[0x0][0x330], R6 ;  /* 0x0000cc0000087a25 */ /* 0x000fc800078e0006 */
[----:B------:R-:W-:Y:S01]  /*5e20*/  IMAD R0, R0, c[0x0][0x334], R11 ;  /* 0x0000cd0000007a24 */ /* 0x000fe200078e020b */
[----:B------:R-:W-:-:S03]  /*5e30*/  LEA R6, P3, R8, c[0x0][0x318], 0x1 ;  /* 0x0000c60008067a11 */ /* 0x000fc600078608ff */
[----:B------:R-:W-:-:S05]  /*5e40*/  IMAD.IADD R0, R9, 0x1, R0 ;  /* 0x0000000109007824 */ /* 0x000fca00078e0200 */
[----:B------:R-:W-:-:S05]  /*5e50*/  LEA.HI.X R7, R8, c[0x0][0x31c], R0, 0x1, P3 ;  /* 0x0000c70008077a11 */ /* 0x000fca00018f0c00 */
[----:B--2---:R1:W-:Y:S04]  /*5e60*/  @!P2 STG.E.128 [R6.64], R40 ;  /* 0x000000280600a986 */ /* 0x0043e8000c101d0a */
[----:B---3--:R1:W-:Y:S04]  /*5e70*/  @!P1 STG.E.128 [R6.64+0x80], R36 ;  /* 0x0000802406009986 */ /* 0x0083e8000c101d0a */
[----:B----4-:R1:W-:Y:S02]  /*5e80*/  @!P0 STG.E.128 [R6.64+0x100], R32 ;  /* 0x0001002006008986 */ /* 0x0103e4000c101d0a */
.L_x_66:
[----:B------:R-:W-:Y:S05]  /*5e90*/  BSYNC B0 ;  /* 0x0000000000007941 */ /* 0x000fea0003800000 */
.L_x_65:
[----:B-1----:R-:W-:Y:S01]  /*5ea0*/  IMAD R0, R68, c[0x0][0x308], RZ ;  /* 0x0000c20044007a24 */ /* 0x002fe200078e02ff */
[----:B------:R-:W-:Y:S01]  /*5eb0*/  BSSY B0, `(.L_x_67) ;  /* 0x0000017000007945 */ /* 0x000fe20003800000 */
[----:B------:R-:W-:-:S04]  /*5ec0*/  IMAD.WIDE.U32 R6, R31, c[0x0][0x308], R2 ;  /* 0x0000c2001f067a25 */ /* 0x000fc800078e0002 */
[----:B------:R-:W-:Y:S02]  /*5ed0*/  IMAD R0, R31, c[0x0][0x30c], R0 ;  /* 0x0000c3001f007a24 */ /* 0x000fe400078e0200 */
[----:B------:R-:W-:-:S03]  /*5ee0*/  IMAD R8, R30, c[0x0][0x310], RZ ;  /* 0x0000c4001e087a24 */ /* 0x000fc600078e02ff */
[----:B------:R-:W-:Y:S01]  /*5ef0*/  IADD3 R7, R7, R0, RZ ;  /* 0x0000000007077210 */ /* 0x000fe20007ffe0ff */
[----:B------:R-:W-:-:S04]  /*5f00*/  IMAD R0, R15, c[0x0][0x314], R8 ;  /* 0x0000c5000f007a24 */ /* 0x000fc800078e0208 */
[----:B------:R-:W-:-:S05]  /*5f10*/  IMAD.WIDE.U32 R10, R15, c[0x0][0x310], R6 ;  /* 0x0000c4000f0a7a25 */ /* 0x000fca00078e0006 */
[----:B------:R-:W-:Y:S01]  /*5f20*/  IADD3 R7, R11, R0, RZ ;  /* 0x000000000b077210 */ /* 0x000fe20007ffe0ff */
[----:B------:R-:W-:Y:S05]  /*5f30*/  @P5 BRA `(.L_x_68) ;  /* 0x000000e000005947 */ /* 0x000fea0003800000 */
[----:B------:R-:W-:Y:S01]  /*5f40*/  IMAD R0, R5, c[0x0][0x300], RZ ;  /* 0x0000c00005007a24 */ /* 0x000fe200078e02ff */
[C---:B------:R-:W-:Y:S01]  /*5f50*/  IADD3 R8, R2.reuse, 0x80, RZ ;  /* 0x0000008002087810 */ /* 0x040fe20007ffe0ff */
[----:B------:R-:W-:Y:S01]  /*5f60*/  IMAD.MOV.U32 R6, RZ, RZ, R10 ;  /* 0x000000ffff067224 */ /* 0x000fe200078e000a */
[----:B------:R-:W-:Y:S01]  /*5f70*/  ISETP.GE.AND P3, PT, R2, c[0x0][0x2f4], PT ;  /* 0x0000bd0002007a0c */ /* 0x000fe20003f66270 */
[----:B------:R-:W-:Y:S01]  /*5f80*/  IMAD R0, R4, c[0x0][0x304], R0 ;  /* 0x0000c10004007a24 */ /* 0x000fe200078e0200 */
[----:B------:R-:W-:Y:S01]  /*5f90*/  ISETP.GE.AND P1, PT, R8, c[0x0][0x2f4], PT ;  /* 0x0000bd0008007a0c */ /* 0x000fe20003f26270 */
[----:B------:R-:W-:Y:S01]  /*5fa0*/  IMAD.WIDE.U32 R12, R4, c[0x0][0x300], R6 ;  /* 0x0000c000040c7a25 */ /* 0x000fe200078e0006 */
[----:B------:R-:W-:-:S03]  /*5fb0*/  ISETP.GE.AND P2, PT, R28, c[0x0][0x2f4], PT ;  /* 0x0000bd001c007a0c */ /* 0x000fc60003f46270 */
[----:B------:R-:W-:Y:S01]  /*5fc0*/  IMAD.IADD R0, R13, 0x1, R0 ;  /* 0x000000010d007824 */ /* 0x000fe200078e0200 */
[----:B------:R-:W-:-:S04]  /*5fd0*/  LEA R8, P0, R12, c[0x0][0x2e8], 0x1 ;  /* 0x0000ba000c087a11 */ /* 0x000fc800078008ff */
[----:B------:R-:W-:-:S05]  /*5fe0*/  LEA.HI.X R9, R12, c[0x0][0x2ec], R0, 0x1, P0 ;  /* 0x0000bb000c097a11 */ /* 0x000fca00000f0c00 */
[----:B------:R1:W-:Y:S04]  /*5ff0*/  @!P3 STG.E.128 [R8.64], R52 ;  /* 0x000000340800b986 */ /* 0x0003e8000c101d0a */
[----:B------:R1:W-:Y:S04]  /*6000*/  @!P2 STG.E.128 [R8.64+0x80], R48 ;  /* 0x000080300800a986 */ /* 0x0003e8000c101d0a */
[----:B------:R1:W-:Y:S02]  /*6010*/  @!P1 STG.E.128 [R8.64+0x100], R44 ;  /* 0x0001002c08009986 */ /* 0x0003e4000c101d0a */
.L_x_68:
[----:B------:R-:W-:Y:S05]  /*6020*/  BSYNC B0 ;  /* 0x0000000000007941 */ /* 0x000fea0003800000 */
.L_x_67:
[----:B------:R-:W-:Y:S05]  /*6030*/  @P4 EXIT ;  /* 0x000000000000494d */ /* 0x000fea0003800000 */
[----:B------:R-:W-:Y:S01]  /*6040*/  IADD3 R3, P0, R4, 0x20, RZ ;  /* 0x0000002004037810 */ /* 0x000fe20007f1e0ff */
[----:B------:R-:W-:Y:S01]  /*6050*/  IMAD.MOV.U32 R6, RZ, RZ, R10 ;  /* 0x000000ffff067224 */ /* 0x000fe200078e000a */
[----:B------:R-:W-:-:S02]  /*6060*/  ISETP.GE.AND P1, PT, R2, c[0x0][0x2f4], PT ;  /* 0x0000bd0002007a0c */ /* 0x000fc40003f26270 */
[----:B------:R-:W-:Y:S01]  /*6070*/  IADD3 R2, R2, 0x80, RZ ;  /* 0x0000008002027810 */ /* 0x000fe20007ffe0ff */
[----:B------:R-:W-:Y:S01]  /*6080*/  IMAD.X R0, RZ, RZ, R5, P0 ;  /* 0x000000ffff007224 */ /* 0x000fe200000e0605 */
[----:B------:R-:W-:Y:S01]  /*6090*/  ISETP.GE.AND P0, PT, R28, c[0x0][0x2f4], PT ;  /* 0x0000bd001c007a0c */ /* 0x000fe20003f06270 */
[----:B------:R-:W-:-:S04]  /*60a0*/  IMAD.WIDE.U32 R6, R3, c[0x0][0x300], R6 ;  /* 0x0000c00003067a25 */ /* 0x000fc800078e0006 */
[----:B------:R-:W-:Y:S01]  /*60b0*/  IMAD R0, R0, c[0x0][0x300], RZ ;  /* 0x0000c00000007a24 */ /* 0x000fe200078e02ff */
[----:B------:R-:W-:-:S03]  /*60c0*/  LEA R4, P2, R6, c[0x0][0x2e8], 0x1 ;  /* 0x0000ba0006047a11 */ /* 0x000fc600078408ff */
[----:B------:R-:W-:-:S04]  /*60d0*/  IMAD R0, R3, c[0x0][0x304], R0 ;  /* 0x0000c10003007a24 */ /* 0x000fc800078e0200 */
[----:B------:R-:W-:-:S05]  /*60e0*/  IMAD.IADD R0, R7, 0x1, R0 ;  /* 0x0000000107007824 */ /* 0x000fca00078e0200 */
[----:B------:R-:W-:-:S05]  /*60f0*/  LEA.HI.X R5, R6, c[0x0][0x2ec], R0, 0x1, P2 ;  /* 0x0000bb0006057a11 */ /* 0x000fca00010f0c00 */
[----:B------:R1:W-:Y:S01]  /*6100*/  @!P0 STG.E.128 [R4.64+0x80], R56 ;  /* 0x0000803804008986 */ /* 0x0003e2000c101d0a */
[----:B------:R-:W-:-:S03]  /*6110*/  ISETP.GE.AND P0, PT, R2, c[0x0][0x2f4], PT ;  /* 0x0000bd0002007a0c */ /* 0x000fc60003f06270 */
[----:B------:R1:W-:Y:S10]  /*6120*/  @!P1 STG.E.128 [R4.64], R60 ;  /* 0x0000003c04009986 */ /* 0x0003f4000c101d0a */
[----:B------:R-:W-:Y:S05]  /*6130*/  @P0 EXIT ;  /* 0x000000000000094d */ /* 0x000fea0003800000 */
[----:B------:R-:W-:Y:S01]  /*6140*/  STG.E.128 [R4.64+0x100], R64 ;  /* 0x0001004004007986 */ /* 0x000fe2000c101d0a */
[----:B------:R-:W-:Y:S05]  /*6150*/  EXIT ;  /* 0x000000000000794d */ /* 0x000fea0003800000 */
.L_x_61:
[----:B------:R-:W-:Y:S01]  /*6160*/  ISETP.NE.U32.AND P0, PT, RZ, c[0x0][0x358], PT ;  /* 0x0000d600ff007a0c */ /* 0x000fe20003f05070 */
[----:B-1----:R-:W-:-:S03]  /*6170*/  IMAD.MOV.U32 R2, RZ, RZ, 0x4 ;  /* 0x00000004ff027424 */ /* 0x002fc600078e00ff */
[----:B------:R-:W-:Y:S01]  /*6180*/  ISETP.NE.AND.EX P1, PT, RZ, c[0x0][0x35c], PT, P0 ;  /* 0x0000d700ff007a0c */ /* 0x000fe20003f25300 */
[----:B------:R-:W-:Y:S01]  /*6190*/  IMAD.WIDE R4, R251, R2, c[0x0][0x358] ;  /* 0x0000d600fb047625 */ /* 0x000fe200078e0202 */
[----:B------:R-:W-:-:S04]  /*61a0*/  ISETP.NE.U32.AND P0, PT, RZ, c[0x0][0x360], PT ;  /* 0x0000d800ff007a0c */ /* 0x000fc80003f05070 */
[----:B------:R-:W-:-:S07]  /*61b0*/  ISETP.NE.AND.EX P0, PT, RZ, c[0x0][0x364], PT, P0 ;  /* 0x0000d900ff007a0c */ /* 0x000fce0003f05300 */
[----:B------:R-:W2:Y:S01]  /*61c0*/  @P1 LDG.E R0, [R4.64] ;  /* 0x0000000a04001981 */ /* 0x000ea2000c1e1900 */
[----:B------:R-:W-:-:S05]  /*61d0*/  IMAD.MOV.U32 R7, RZ, RZ, c[0x0][0x2f0] ;  /* 0x0000bc00ff077624 */ /* 0x000fca00078e00ff */
[----:B------:R-:W-:-:S05]  /*61e0*/  @P0 IMAD.WIDE R2, R251, R2, c[0x0][0x360] ;  /* 0x0000d800fb020625 */ /* 0x000fca00078e0202 */
[----:B------:R1:W5:Y:S02]  /*61f0*/  @P0 LDG.E R7, [R2.64] ;  /* 0x0000000a02070981 */ /* 0x000364000c1e1900 */
[----:B-1----:R-:W-:Y:S02]  /*6200*/  CS2R R2, SRZ ;  /* 0x0000000000027805 */ /* 0x002fe4000001ff00 */
[--C-:B--2---:R-:W-:Y:S01]  /*6210*/  @P1 SHF.R.S32.HI R3, RZ, 0x1f, R0.reuse ;  /* 0x0000001fff031819 */ /* 0x104fe20000011400 */
[----:B------:R-:W-:Y:S01]  /*6220*/  @P1 IMAD.MOV.U32 R2, RZ, RZ, R0 ;  /* 0x000000ffff021224 */ /* 0x000fe200078e0000 */
[----:B------:R-:W-:Y:S05]  /*6230*/  @P0 BRA `(.L_x_69) ;  /* 0x0000004000000947 */ /* 0x000fea0003800000 */
[----:B------:R-:W-:Y:S05]  /*6240*/  @!P1 BRA `(.L_x_69) ;  /* 0x0000003000009947 */ /* 0x000fea0003800000 */
[----:B------:R1:W2:Y:S04]  /*6250*/  LDG.E R0, [R4.64] ;  /* 0x0000000a04007981 */ /* 0x0002a8000c1e1900 */
[----:B-1----:R-:W2:Y:S02]  /*6260*/  LDG.E R4, [R4.64+0x4] ;  /* 0x0000040a04047981 */ /* 0x002ea4000c1e1900 */
[----:B--2--5:R-:W-:-:S02]  /*6270*/  IADD3 R7, -R0, R4, RZ ;  /* 0x0000000400077210 */ /* 0x024fc40007ffe1ff */
.L_x_69:
[----:B------:R-:W1:Y:S01]  /*6280*/  S2R R20, SR_CTAID.Y ;  /* 0x0000000000147919 */ /* 0x000e620000002600 */
[----:B------:R-:W-:Y:S01]  /*6290*/  SHF.R.S32.HI R14, RZ, 0x1f, R252 ;  /* 0x0000001fff0e7819 */ /* 0x000fe200000114fc */
[----:B------:R-:W-:Y:S01]  /*62a0*/  BSSY B0, `(.L_x_70) ;  /* 0x0000029000007945 */ /* 0x000fe20003800000 */
[----:B------:R-:W-:Y:S01]  /*62b0*/  SEL R15, R251, RZ, !P1 ;  /* 0x000000fffb0f7207 */ /* 0x000fe20004800000 */
[----:B-----5:R-:W2:Y:S01]  /*62c0*/  S2R R9, SR_CTAID.X ;  /* 0x0000000000097919 */ /* 0x020ea20000002500 */
[----:B------:R-:W-:-:S04]  /*62d0*/  LEA.HI R14, R14, R252, RZ, 0x3 ;  /* 0x000000fc0e0e7211 */ /* 0x000fc800078f18ff */
[----:B------:R-:W-:Y:S02]  /*62e0*/  LOP3.LUT R0, R14, 0x1ffffff8, RZ, 0xc0, !PT ;  /* 0x1ffffff80e007812 */ /* 0x000fe400078ec0ff */
[----:B------:R-:W-:-:S03]  /*62f0*/  SHF.R.S32.HI R14, RZ, 0x3, R14 ;  /* 0x00000003ff0e7819 */ /* 0x000fc6000001140e */
[----:B------:R-:W-:Y:S01]  /*6300*/  IMAD.IADD R0, R252, 0x1, -R0 ;  /* 0x00000001fc007824 */ /* 0x000fe200078e0a00 */
[----:B------:R-:W-:-:S03]  /*6310*/  IADD3 R6, P0, R14, R2, RZ ;  /* 0x000000020e067210 */ /* 0x000fc60007f1e0ff */
[----:B------:R-:W-:Y:S01]  /*6320*/  IMAD.SHL.U32 R12, R0, 0x8, RZ ;  /* 0x00000008000c7824 */ /* 0x000fe200078e00ff */
[----:B------:R-:W-:-:S04]  /*6330*/  SHF.R.S32.HI R0, RZ, 0x1f, R251 ;  /* 0x0000001fff007819 */ /* 0x000fc800000114fb */
[----:B------:R-:W-:Y:S02]  /*6340*/  SHF.R.S32.HI R13, RZ, 0x1f, R12 ;  /* 0x0000001fff0d7819 */ /* 0x000fe4000001140c */
[----:B-1----:R-:W-:Y:S02]  /*6350*/  SHF.R.S32.HI R21, RZ, 0x1f, R20 ;  /* 0x0000001fff157819 */ /* 0x002fe40000011414 */
[----:B------:R-:W-:Y:S01]  /*6360*/  SEL R19, R0, RZ, !P1 ;  /* 0x000000ff00137207 */ /* 0x000fe20004800000 */
[----:B--2---:R-:W-:Y:S01]  /*6370*/  IMAD R16, R9, -0x40, R7 ;  /* 0xffffffc009107824 */ /* 0x004fe200078e0207 */
[----:B------:R-:W-:Y:S01]  /*6380*/  LEA.HI.X.SX32 R7, R14, R3, 0x1, P0 ;  /* 0x000000030e077211 */ /* 0x000fe200000f0eff */
[----:B------:R-:W-:Y:S01]  /*6390*/  IMAD R8, R21, c[0x0][0x308], RZ ;  /* 0x0000c20015087a24 */ /* 0x000fe200078e02ff */
[----:B------:R-:W-:Y:S01]  /*63a0*/  IADD3 R17, R12, 0x40, RZ ;  /* 0x000000400c117810 */ /* 0x000fe20007ffe0ff */
[----:B------:R-:W-:Y:S01]  /*63b0*/  IMAD.WIDE.U32 R4, R20, c[0x0][0x308], R12 ;  /* 0x0000c20014047a25 */ /* 0x000fe200078e000c */
[----:B------:R-:W-:-:S02]  /*63c0*/  ISETP.GE.AND P5, PT, R14, R16, PT ;  /* 0x000000100e00720c */ /* 0x000fc40003fa6270 */
[----:B------:R-:W-:Y:S01]  /*63d0*/  IADD3 R18, R12, 0x80, RZ ;  /* 0x000000800c127810 */ /* 0x000fe20007ffe0ff */
[----:B------:R-:W-:Y:S02]  /*63e0*/  IMAD R8, R20, c[0x0][0x30c], R8 ;  /* 0x0000c30014087a24 */ /* 0x000fe400078e0208 */
[----:B------:R-:W-:Y:S02]  /*63f0*/  IMAD R2, R19, c[0x0][0x310], RZ ;  /* 0x0000c40013027a24 */ /* 0x000fe400078e02ff */
[----:B------:R-:W-:Y:S02]  /*6400*/  IMAD.IADD R5, R5, 0x1, R8 ;  /* 0x0000000105057824 */ /* 0x000fe400078e0208 */
[C---:B------:R-:W-:Y:S02]  /*6410*/  IMAD R2, R15.reuse, c[0x0][0x314], R2 ;  /* 0x0000c5000f027a24 */ /* 0x040fe400078e0202 */
[----:B------:R-:W-:-:S04]  /*6420*/  IMAD.WIDE.U32 R10, R15, c[0x0][0x310], R4 ;  /* 0x0000c4000f0a7a25 */ /* 0x000fc800078e0004 */
[----:B------:R-:W-:-:S04]  /*6430*/  IMAD.WIDE R6, R9, 0x40, R6 ;  /* 0x0000004009067825 */ /* 0x000fc800078e0206 */
[----:B------:R-:W-:Y:S01]  /*6440*/  IMAD.IADD R3, R11, 0x1, R2 ;  /* 0x000000010b037824 */ /* 0x000fe200078e0202 */
        /* <DEDUP_REMOVED lines=11> */
[----:B------:R1:W-:Y:S04]  /*6500*/  @!P2 STG.E.128 [R4.64], RZ ;  /* 0x000000ff0400a986 */ /* 0x0003e8000c101d0a */
[----:B------:R1:W-:Y:S04]  /*6510*/  @!P1 STG.E.128 [R4.64+0x80], RZ ;  /* 0x000080ff04009986 */ /* 0x0003e8000c101d0a */
[----:B------:R1:W-:Y:S02]  /*6520*/  @!P0 STG.E.128 [R4.64+0x100], RZ ;  /* 0x000100ff04008986 */ /* 0x0003e4000c101d0a */
.L_x_71:
[----:B------:R-:W-:Y:S05]  /*6530*/  BSYNC B0 ;  /* 0x0000000000007941 */ /* 0x000fea0003800000 */
.L_x_70:
[----:B------:R-:W-:Y:S01]  /*6540*/  IADD3 R14, R14, 0x20, RZ ;  /* 0x000000200e0e7810 */ /* 0x000fe20007ffe0ff */
[----:B------:R-:W-:Y:S03]  /*6550*/  BSSY B0, `(.L_x_72) ;  /* 0x0000012000007945 */ /* 0x000fe60003800000 */
[----:B------:R-:W-:-:S13]  /*6560*/  ISETP.GE.AND P4, PT, R14, R16, PT ;  /* 0x000000100e00720c */ /* 0x000fda0003f86270 */
        /* <DEDUP_REMOVED lines=8> */
[----:B-1----:R-:W-:-:S04]  /*65f0*/  IMAD.WIDE.U32 R4, R0, c[0x0][0x300], R2 ;  /* 0x0000c00000047a25 */ /* 0x002fc800078e0002 */
[----:B------:R-:W-:Y:S01]  /*6600*/  IMAD R0, R0, c[0x0][0x304], R8 ;  /* 0x0000c10000007a24 */ /* 0x000fe200078e0208 */
[----:B------:R-:W-:-:S03]  /*6610*/  LEA R2, P3, R4, c[0x0][0x2e8], 0x1 ;  /* 0x0000ba0004027a11 */ /* 0x000fc600078608ff */
[----:B------:R-:W-:-:S05]  /*6620*/  IMAD.IADD R0, R5, 0x1, R0 ;  /* 0x0000000105007824 */ /* 0x000fca00078e0200 */
[----:B------:R-:W-:-:S05]  /*6630*/  LEA.HI.X R3, R4, c[0x0][0x2ec], R0, 0x1, P3 ;  /* 0x0000bb0004037a11 */ /* 0x000fca00018f0c00 */
[----:B------:R1:W-:Y:S04]  /*6640*/  @!P2 STG.E.128 [R2.64], RZ ;  /* 0x000000ff0200a986 */ /* 0x0003e8000c101d0a */
[----:B------:R1:W-:Y:S04]  /*6650*/  @!P1 STG.E.128 [R2.64+0x80], RZ ;  /* 0x000080ff02009986 */ /* 0x0003e8000c101d0a */
[----:B------:R1:W-:Y:S02]  /*6660*/  @!P0 STG.E.128 [R2.64+0x100], RZ ;  /* 0x000100ff02008986 */ /* 0x0003e4000c101d0a */
.L_x_73:
[----:B------:R-:W-:Y:S05]  /*6670*/  BSYNC B0 ;  /* 0x0000000000007941 */ /* 0x000fea0003800000 */
.L_x_72:
[----:B------:R-:W-:Y:S01]  /*6680*/  IMAD R0, R21, c[0x0][0x338], RZ ;  /* 0x0000ce0015007a24 */ /* 0x000fe200078e02ff */
[----:B------:R-:W-:Y:S01]  /*6690*/  BSSY B0, `(.L_x_74) ;  /* 0x0000016000007945 */ /* 0x000fe20003800000 */
[----:B-1----:R-:W-:-:S04]  /*66a0*/  IMAD.WIDE.U32 R2, R20, c[0x0][0x338], R12 ;  /* 0x0000ce0014027a25 */ /* 0x002fc800078e000c */
        /* <DEDUP_REMOVED lines=20> */
.L_x_75:
[----:B------:R-:W-:Y:S05]  /*67f0*/  BSYNC B0 ;  /* 0x0000000000007941 */ /* 0x000fea0003800000 */
.L_x_74:
[----:B------:R-:W-:Y:S05]  /*6800*/  @P4 EXIT ;  /* 0x000000000000494d */ /* 0x000fea0003800000 */
[----:B------:R-:W-:Y:S01]  /*6810*/  IADD3 R0, P0, R6, 0x20, RZ ;  /* 0x0000002006007810 */ /* 0x000fe20007f1e0ff */
[----:B------:R-:W-:Y:S01]  /*6820*/  IMAD.MOV.U32 R2, RZ, RZ, R8 ;  /* 0x000000ffff027224 */ /* 0x000fe200078e0008 */
[----:B------:R-:W-:-:S03]  /*6830*/  ISETP.GE.AND P1, PT, R12, c[0x0][0x324], PT ;  /* 0x0000c9000c007a0c */ /* 0x000fc60003f26270 */
[----:B------:R-:W-:Y:S01]  /*6840*/  IMAD.X R6, RZ, RZ, R7, P0 ;  /* 0x000000ffff067224 */ /* 0x000fe200000e0607 */
[----:B------:R-:W-:Y:S01]  /*6850*/  ISETP.GE.AND P0, PT, R17, c[0x0][0x324], PT ;  /* 0x0000c90011007a0c */ /* 0x000fe20003f06270 */
[----:B-1----:R-:W-:-:S04]  /*6860*/  IMAD.WIDE.U32 R4, R0, c[0x0][0x330], R2 ;  /* 0x0000cc0000047a25 */ /* 0x002fc800078e0002 */
[----:B------:R-:W-:Y:S01]  /*6870*/  IMAD R6, R6, c[0x0][0x330], RZ ;  /* 0x0000cc0006067a24 */ /* 0x000fe200078e02ff */
[----:B------:R-:W-:-:S03]  /*6880*/  LEA R2, P2, R4, c[0x0][0x318], 0x1 ;  /* 0x0000c60004027a11 */ /* 0x000fc600078408ff */
[----:B------:R-:W-:-:S04]  /*6890*/  IMAD R0, R0, c[0x0][0x334], R6 ;  /* 0x0000cd0000007a24 */ /* 0x000fc800078e0206 */
[----:B------:R-:W-:-:S05]  /*68a0*/  IMAD.IADD R0, R5, 0x1, R0 ;  /* 0x0000000105007824 */ /* 0x000fca00078e0200 */
[----:B------:R-:W-:-:S05]  /*68b0*/  LEA.HI.X R3, R4, c[0x0][0x31c], R0, 0x1, P2 ;  /* 0x0000c70004037a11 */ /* 0x000fca00010f0c00 */
[----:B------:R1:W-:Y:S01]  /*68c0*/  @!P0 STG.E.128 [R2.64+0x80], RZ ;  /* 0x000080ff02008986 */ /* 0x0003e2000c101d0a */
[----:B------:R-:W-:-:S03]  /*68d0*/  ISETP.GE.AND P0, PT, R18, c[0x0][0x324], PT ;  /* 0x0000c90012007a0c */ /* 0x000fc60003f06270 */
[----:B------:R1:W-:Y:S10]  /*68e0*/  @!P1 STG.E.128 [R2.64], RZ ;  /* 0x000000ff02009986 */ /* 0x0003f4000c101d0a */
[----:B------:R-:W-:Y:S05]  /*68f0*/  @P0 EXIT ;  /* 0x000000000000094d */ /* 0x000fea0003800000 */
[----:B------:R-:W-:Y:S01]  /*6900*/  STG.E.128 [R2.64+0x100], RZ ;  /* 0x000100ff02007986 */ /* 0x000fe2000c101d0a */
[----:B------:R-:W-:Y:S05]  /*6910*/  EXIT ;  /* 0x000000000000794d */ /* 0x000fea0003800000 */
.L_x_76:
        /* <DEDUP_REMOVED lines=14> */
.L_x_1376:


//--------------------- .text._ZN7cutlass13device_kernelIN5flash19enable_sm80_to_sm89INS1_16FlashAttnBwdSm80INS1_25CollectiveMainloopBwdSm80ILi1ELi1EN4cute5tupleIJNS5_1CILi64EEES8_NS7_ILi192EEEEEENS_6half_tEfNS_4arch4Sm80ELb0ELb0ELb0ELb1ELb1ELb0ELb0ELb0ELi2ELi2ELi2ELi2ELb1EEENS1_21CollectiveEpilogueBwdISA_SB_SD_Li256ELb1ELb0ELi4EEENS1_19SingleTileSchedulerILb1ELb0ELb0ELi64EEEEEEEEEvNT_6ParamsE --------------------------
	.section	.text._ZN7cutlass13device_kernelIN5flash19enable_sm80_to_sm89INS1_16FlashAttnBwdSm80INS1_25CollectiveMainloopBwdSm80ILi1ELi1EN4cute5tupleIJNS5_1CILi64EEES8_NS7_ILi192EEEEEENS_6half_tEfNS_4arch4Sm80ELb0ELb0ELb0ELb1ELb1ELb0ELb0ELb0ELi2ELi2ELi2ELi2ELb1EEENS1_21CollectiveEpilogueBwdISA_SB_SD_Li256ELb1ELb0ELi4EEENS1_19SingleTileSchedulerILb1ELb0ELb0ELi64EEEEEEEEEvNT_6ParamsE,"ax",@progbits
	.sectioninfo	@"SHI_REGISTERS=255"
	.align	128
.text._ZN7cutlass13device_kernelIN5flash19enable_sm80_to_sm89INS1_16FlashAttnBwdSm80INS1_25CollectiveMainloopBwdSm80ILi1ELi1EN4cute5tupleIJNS5_1CILi64EEES8_NS7_ILi192EEEEEENS_6half_tEfNS_4arch4Sm80ELb0ELb0ELb0ELb1ELb1ELb0ELb0ELb0ELi2ELi2ELi2ELi2ELb1EEENS1_21CollectiveEpilogueBwdISA_SB_SD_Li256ELb1ELb0ELi4EEENS1_19SingleTileSchedulerILb1ELb0ELb0ELi64EEEEEEEEEvNT_6ParamsE:
        .type           _ZN7cutlass13device_kernelIN5flash19enable_sm80_to_sm89INS1_16FlashAttnBwdSm80INS1_25CollectiveMainloopBwdSm80ILi1ELi1EN4cute5tupleIJNS5_1CILi64EEES8_NS7_ILi192EEEEEENS_6half_tEfNS_4arch4Sm80ELb0ELb0ELb0ELb1ELb1ELb0ELb0ELb0ELi2ELi2ELi2ELi2ELb1EEENS1_21CollectiveEpilogueBwdISA_SB_SD_Li256ELb1ELb0ELi4EEENS1_19SingleTileSchedulerILb1ELb0ELb0ELi64EEEEEEEEEvNT_6ParamsE,@function
        .size           _ZN7cutlass13device_kernelIN5flash19enable_sm80_to_sm89INS1_16FlashAttnBwdSm80INS1_25CollectiveMainloopBwdSm80ILi1ELi1EN4cute5tupleIJNS5_1CILi64EEES8_NS7_ILi192EEEEEENS_6half_tEfNS_4arch4Sm80ELb0ELb0ELb0ELb1ELb1ELb0ELb0ELb0ELi2ELi2ELi2ELi2ELb1EEENS1_21CollectiveEpilogueBwdISA_SB_SD_Li256ELb1ELb0ELi4EEENS1_19SingleTileSchedulerILb1ELb0ELb0ELi64EEEEEEEEEvNT_6ParamsE,(.L_x_1377 - _ZN7cutlass13device_kernelIN5flash19enable_sm80_to_sm89INS1_16FlashAttnBwdSm80INS1_25CollectiveMainloopBwdSm80ILi1ELi1EN4cute5tupleIJNS5_1CILi64EEES8_NS7_ILi192EEEEEENS_6half_tEfNS_4arch4Sm80ELb0ELb0ELb0ELb1ELb1ELb0ELb0ELb0ELi2ELi2ELi2ELi2ELb1EEENS1_21CollectiveEpilogueBwdISA_SB_SD_Li256ELb1ELb0ELi4EEENS1_19SingleTileSchedulerILb1ELb0ELb0ELi64EEEEEEEEEvNT_6ParamsE)
        .other          _ZN7cutlass13device_kernelIN5flash19enable_sm80_to_sm89INS1_16FlashAttnBwdSm80INS1_25CollectiveMainloopBwdSm80ILi1ELi1EN4cute5tupleIJNS5_1CILi64EEES8_NS7_ILi192EEEEEENS_6half_tEfNS_4arch4Sm80ELb0ELb0ELb0ELb1ELb1ELb0ELb0ELb0ELi2ELi2ELi2ELi2ELb1EEENS1_21CollectiveEpilogueBwdISA_SB_SD_Li256ELb1ELb0ELi4EEENS1_19SingleTileSchedulerILb1ELb0ELb0ELi64EEEEEEEEEvNT_6ParamsE,@"STO_CUDA_ENTRY STV_DEFAULT"
_ZN7cutlass13device_kernelIN5flash19enable_sm80_to_sm89INS1_16FlashAttnBwdSm80INS1_25CollectiveMainloopBwdSm80ILi1ELi1EN4cute5tupleIJNS5_1CILi64EEES8_NS7_ILi192EEEEEENS_6half_tEfNS_4arch4Sm80ELb0ELb0ELb0ELb1ELb1ELb0ELb0ELb0ELi2ELi2ELi2ELi2ELb1EEENS1_21CollectiveEpilogueBwdISA_SB_SD_Li256ELb1ELb0ELi4EEENS1_19SingleTileSchedulerILb1ELb0ELb0ELi64EEEEEEEEEvNT_6ParamsE:
        /* <DEDUP_REMOVED lines=17> */
.L_x_78:
        /* <DEDUP_REMOVED lines=8> */
.L_x_80:
[----:B------:R-:W-:Y:S02]  /*0190*/  MOV R0, c[0x0][0x3a4] ;  /* 0x0000e90000007a02 */ /* 0x000fe40000000f00 */
.L_x_79:
[----:B-1----:R-:W-:-:S05]  /*01a0*/  IMAD.SHL.U32 R2, R28, 0x40, RZ ;  /* 0x000000401c027824 */ /* 0x002fca00078e00ff */
[----:B-----5:R-:W-:-:S04]  /*01b0*/  ISETP.GE.AND P0, PT, R2, R0, PT ;  /* 0x000000000200720c */ /* 0x020fc80003f06270 */
[----:B------:R-:W-:Y:S01]  /*01c0*/  SEL R251, R5, 0xffffffff, !P0 ;  /* 0xffffffff05fb7807 */ /* 0x000fe20004000000 */
[----:B------:R-:W-:Y:S05]  /*01d0*/  BRA `(.L_x_81) ;  /* 0x0000011000007947 */ /* 0x000fea0003800000 */
.L_x_77:
[----:B---34-:R-:W-:-:S04]  /*01e0*/  ISETP.NE.U32.AND P0, PT, RZ, c[0x0][0x3c0], PT ;  /* 0x0000f000ff007a0c */ /* 0x018fc80003f05070 */
[----:B------:R-:W-:-:S13]  /*01f0*/  ISETP.NE.AND.EX P0, PT, RZ, c[0x0][0x3c4], PT, P0 ;  /* 0x0000f100ff007a0c */ /* 0x000fda0003f05300 */
[----:B------:R-:W-:Y:S05]  /*0200*/  @!P0 BRA `(.L_x_82) ;  /* 0x0000002000008947 */ /* 0x000fea0003800000 */
[----:B------:R1:W5:Y:S01]  /*0210*/  LDG.E R0, [R2.64] ;  /* 0x0000000a02007981 */ /* 0x000362000c1e1900 */
[----:B------:R-:W-:Y:S05]  /*0220*/  BRA `(.L_x_83) ;  /* 0x0000009000007947 */ /* 0x000fea0003800000 */
.L_x_82:
        /* <DEDUP_REMOVED lines=8> */
.L_x_84:
[----:B------:R-:W-:Y:S02]  /*02b0*/  MOV R0, c[0x0][0x3a4] ;  /* 0x0000e90000007a02 */ /* 0x000fe40000000f00 */
.L_x_83:
[----:B-1----:R-:W-:-:S05]  /*02c0*/  IMAD.SHL.U32 R2, R28, 0x40, RZ ;  /* 0x000000401c027824 */ /* 0x002fca00078e00ff */
[----:B-----5:R-:W-:-:S04]  /*02d0*/  ISETP.GE.AND P0, PT, R2, R0, PT ;  /* 0x000000000200720c */ /* 0x020fc80003f06270 */
[----:B------:R-:W-:-:S04]  /*02e0*/  SEL R251, R5, 0xffffffff, !P0 ;  /* 0xffffffff05fb7807 */ /* 0x000fc80004000000 */
.L_x_81:
        /* <DEDUP_REMOVED lines=31> */
.L_x_85:
[----:B-1----:R-:W-:-:S04]  /*04e0*/  ISETP.NE.U32.AND P0, PT, RZ, c[0x0][0x2e0], PT ;  /* 0x0000b800ff007a0c */ /* 0x002fc80003f05070 */
[----:B------:R-:W-:-:S13]  /*04f0*/  ISETP.NE.AND.EX P0, PT, RZ, c[0x0][0x2e4], PT, P0 ;  /* 0x0000b900ff007a0c */ /* 0x000fda0003f05300 */
[----:B------:R-:W-:Y:S05]  /*0500*/  @!P0 BRA `(.L_x_86) ;  /* 0x0000003000008947 */ /* 0x000fea0003800000 */
[----:B------:R-:W-:-:S05]  /*0510*/  IMAD.WIDE R2, R251, R12, c[0x0][0x2e0] ;  /* 0x0000b800fb027625 */ /* 0x000fca00078e020c */
[----:B------:R1:W5:Y:S01]  /*0520*/  LDG.E R11, [R2.64] ;  /* 0x0000000a020b7981 */ /* 0x000362000c1e1900 */
[----:B------:R-:W-:Y:S05]  /*0530*/  BRA `(.L_x_87) ;  /* 0x0000004000007947 */ /* 0x000fea0003800000 */
.L_x_86:
[----:B------:R-:W-:Y:S05]  /*0540*/  @!P3 BRA `(.L_x_87) ;  /* 0x000000300000b947 */ /* 0x000fea0003800000 */
[----:B------:R-:W2:Y:S04]  /*0550*/  LDG.E R0, [R4.64] ;  /* 0x0000000a04007981 */ /* 0x000ea8000c1e1900 */
[----:B------:R-:W2:Y:S02]  /*0560*/  LDG.E R2, [R4.64+0x4] ;  /* 0x0000040a04027981 */ /* 0x000ea4000c1e1900 */
[----:B--2---:R-:W-:Y:S02]  /*0570*/  IADD3 R11, -R0, R2, RZ ;  /* 0x00000002000b7210 */ /* 0x004fe40007ffe1ff */
.L_x_87:
        /* <DEDUP_REMOVED lines=496> */
.L_x_91:
        /* <DEDUP_REMOVED lines=414> */
.L_x_89:
        /* <DEDUP_REMOVED lines=120> */
.L_x_90:
        /* <DEDUP_REMOVED lines=166> */
.L_x_88:
        /* <DEDUP_REMOVED lines=145> */
.L_x_93:
        /* <DEDUP_REMOVED lines=62> */
.L_x_95:
[----:B------:R-:W-:Y:S05]  /*5d30*/  BSYNC B0 ;  /* 0x0000000000007941 */ /* 0x000fea0003800000 */
.L_x_94:
        /* <DEDUP_REMOVED lines=21> */
.L_x_97:
[----:B------:R-:W-:Y:S05]  /*5e90*/  BSYNC B0 ;  /* 0x0000000000007941 */ /* 0x000fea0003800000 */
.L_x_96:
        /* <DEDUP_REMOVED lines=24> */
.L_x_99:
[----:B------:R-:W-:Y:S05]  /*6020*/  BSYNC B0 ;  /* 0x0000000000007941 */ /* 0x000fea0003800000 */
.L_x_98:
        /* <DEDUP_REMOVED lines=19> */
.L_x_92:
        /* <DEDUP_REMOVED lines=18> */
.L_x_100:
        /* <DEDUP_REMOVED lines=43> */
.L_x_102:
[----:B------:R-:W-:Y:S05]  /*6530*/  BSYNC B0 ;  /* 0x0000000000007941 */ /* 0x000fea0003800000 */
.L_x_101:
        /* <DEDUP_REMOVED lines=19> */
.L_x_104:
[----:B------:R-:W-:Y:S05]  /*6670*/  BSYNC B0 ;  /* 0x0000000000007941 */ /* 0x000fea0003800000 */
.L_x_103:
        /* <DEDUP_REMOVED lines=23> */
.L_x_106:
[----:B------:R-:W-:Y:S05]  /*67f0*/  BSYNC B0 ;  /* 0x0000000000007941 */ /* 0x000fea0003800000 */
.L_x_105:
        /* <DEDUP_REMOVED lines=18> */
.L_x_107:
        /* <DEDUP_REMOVED lines=14> */
.L_x_1377:


//--------------------- .text._ZN7cutlass13device_kernelIN5flash19enable_sm80_to_sm89INS1_16FlashAttnBwdSm80INS1_25CollectiveMainloopBwdSm80ILi1ELi1EN4cute5tupleIJNS5_1CILi64EEES8_NS7_ILi192EEEEEENS_6half_tEfNS_4arch4Sm80ELb0ELb0ELb0ELb1ELb0ELb0ELb0ELb0ELi2ELi2ELi2ELi2ELb1EEENS1_24CollectiveEpilogueBwdGQAISA_fSD_Li256ELb1ELb0EEENS1_19SingleTileSchedulerILb1ELb0ELb0ELi64EEEEEEEEEvNT_6ParamsE --------------------------
	.section	.text._ZN7cutlass13device_kernelIN5flash19enable_sm80_to_sm89INS1_16FlashAttnBwdSm80INS1_25CollectiveMainloopBwdSm80ILi1ELi1EN4cute5tupleIJNS5_1CILi64EEES8_NS7_ILi192EEEEEENS_6half_tEfNS_4arch4Sm80ELb0ELb0ELb0ELb1ELb0ELb0ELb0ELb0ELi2ELi2ELi2ELi2ELb1EEENS1_24CollectiveEpilogueBwdGQAISA_fSD_Li256ELb1ELb0EEENS1_19SingleTileSchedulerILb1ELb0ELb0ELi64EEEEEEEEEvNT_6ParamsE,"ax",@progbits
	.sectioninfo	@"SHI_REGISTERS=255"
	.align	128
.text._ZN7cutlass13device_kernelIN5flash19enable_sm80_to_sm89INS1_16FlashAttnBwdSm80INS1_25CollectiveMainloopBwdSm80ILi1ELi1EN4cute5tupleIJNS5_1CILi64EEES8_NS7_ILi192EEEEEENS_6half_tEfNS_4arch4Sm80ELb0ELb0ELb0ELb1ELb0ELb0ELb0ELb0ELi2ELi2ELi2ELi2ELb1EEENS1_24CollectiveEpilogueBwdGQAISA_fSD_Li256ELb1ELb0EEENS1_19SingleTileSchedulerILb1ELb0ELb0ELi64EEEEEEEEEvNT_6ParamsE:
        .type           _ZN7cutlass13device_kernelIN5flash19enable_sm80_to_sm89INS1_16FlashAttnBwdSm80INS1_25CollectiveMainloopBwdSm80ILi1ELi1EN4cute5tupleIJNS5_1CILi64EEES8_NS7_ILi192EEEEEENS_6half_tEfNS_4arch4Sm80ELb0ELb0ELb0ELb1ELb0ELb0ELb0ELb0ELi2ELi2ELi2ELi2ELb1EEENS1_24CollectiveEpilogueBwdGQAISA_fSD_Li256ELb1ELb0EEENS1_19SingleTileSchedulerILb1ELb0ELb0ELi64EEEEEEEEEvNT_6ParamsE,@function
        .size           _ZN7cutlass13device_kernelIN5flash19enable_sm80_to_sm89INS1_16FlashAttnBwdSm80INS1_25CollectiveMainloopBwdSm80ILi1ELi1EN4cute5tupleIJNS5_1CILi64EEES8_NS7_ILi192EEEEEENS_6half_tEfNS_4arch4Sm80ELb0ELb0ELb0ELb1ELb0ELb0ELb0ELb0ELi2ELi2ELi2ELi2ELb1EEENS1_24CollectiveEpilogueBwdGQAISA_fSD_Li256ELb1ELb0EEENS1_19SingleTileSchedulerILb1ELb0ELb0ELi64EEEEEEEEEvNT_6ParamsE,(.L_x_1378 - _ZN7cutlass13device_kernelIN5flash19enable_sm80_to_sm89INS1_16FlashAttnBwdSm80INS1_25CollectiveMainloopBwdSm80ILi1ELi1EN4cute5tupleIJNS5_1CILi64EEES8_NS7_ILi192EEEEEENS_6half_tEfNS_4arch4Sm80ELb0ELb0ELb0ELb1ELb0ELb0ELb0ELb0ELi2ELi2ELi2ELi2ELb1EEENS1_24CollectiveEpilogueBwdGQAISA_fSD_Li256ELb1ELb0EEENS1_19SingleTileSchedulerILb1ELb0ELb0ELi64EEEEEEEEEvNT_6ParamsE)
        .other          _ZN7cutlass13device_kernelIN5flash19enable_sm80_to_sm89INS1_16FlashAttnBwdSm80INS1_25CollectiveMainloopBwdSm80ILi1ELi1EN4cute5tupleIJNS5_1CILi64EEES8_NS7_ILi192EEEEEENS_6half_tEfNS_4arch4Sm80ELb0ELb0ELb0ELb1ELb0ELb0ELb0ELb0ELi2ELi2ELi2ELi2ELb1EEENS1_24CollectiveEpilogueBwdGQAISA_fSD_Li256ELb1ELb0EEENS1_19SingleTileSchedulerILb1ELb0ELb0ELi64EEEEEEEEEvNT_6ParamsE,@"STO_CUDA_ENTRY STV_DEFAULT"
_ZN7cutlass13device_kernelIN5flash19enable_sm80_to_sm89INS1_16FlashAttnBwdSm80INS1_25CollectiveMainloopBwdSm80ILi1ELi1EN4cute5tupleIJNS5_1CILi64EEES8_NS7_ILi192EEEEEENS_6half_tEfNS_4arch4Sm80ELb0ELb0ELb0ELb1ELb0ELb0ELb0ELb0ELi2ELi2ELi2ELi2ELb1EEENS1_24CollectiveEpilogueBwdGQAISA_fSD_Li256ELb1ELb0EEENS1_19SingleTileSchedulerILb1ELb0ELb0ELi64EEEEEEEEEvNT_6ParamsE:
        /* <DEDUP_REMOVED lines=17> */
.L_x_109:
        /* <DEDUP_REMOVED lines=8> */
.L_x_111:
[----:B------:R-:W-:Y:S02]  /*0190*/  MOV R0, c[0x0][0x3ac] ;  /* 0x0000eb0000007a02 */ /* 0x000fe40000000f00 */
.L_x_110:
[----:B-1----:R-:W-:-:S05]  /*01a0*/  IMAD.SHL.U32 R2, R28, 0x40, RZ ;  /* 0x000000401c027824 */ /* 0x002fca00078e00ff */
[----:B-----5:R-:W-:-:S04]  /*01b0*/  ISETP.GE.AND P0, PT, R2, R0, PT ;  /* 0x000000000200720c */ /* 0x020fc80003f06270 */
[----:B------:R-:W-:Y:S01]  /*01c0*/  SEL R251, R5, 0xffffffff, !P0 ;  /* 0xffffffff05fb7807 */ /* 0x000fe20004000000 */
[----:B------:R-:W-:Y:S05]  /*01d0*/  BRA `(.L_x_112) ;  /* 0x0000011000007947 */ /* 0x000fea0003800000 */
.L_x_108:
[----:B---34-:R-:W-:-:S04]  /*01e0*/  ISETP.NE.U32.AND P0, PT, RZ, c[0x0][0x3c8], PT ;  /* 0x0000f200ff007a0c */ /* 0x018fc80003f05070 */
[----:B------:R-:W-:-:S13]  /*01f0*/  ISETP.NE.AND.EX P0, PT, RZ, c[0x0][0x3cc], PT, P0 ;  /* 0x0000f300ff007a0c */ /* 0x000fda0003f05300 */
[----:B------:R-:W-:Y:S05]  /*0200*/  @!P0 BRA `(.L_x_113) ;  /* 0x0000002000008947 */ /* 0x000fea0003800000 */
[----:B------:R1:W5:Y:S01]  /*0210*/  LDG.E R0, [R2.64] ;  /* 0x0000000a02007981 */ /* 0x000362000c1e1900 */
[----:B------:R-:W-:Y:S05]  /*0220*/  BRA `(.L_x_114) ;  /* 0x0000009000007947 */ /* 0x000fea0003800000 */
.L_x_113:
        /* <DEDUP_REMOVED lines=8> */
.L_x_115:
[----:B------:R-:W-:Y:S02]  /*02b0*/  MOV R0, c[0x0][0x3ac] ;  /* 0x0000eb0000007a02 */ /* 0x000fe40000000f00 */
.L_x_114:
[----:B-1----:R-:W-:-:S05]  /*02c0*/  IMAD.SHL.U32 R2, R28, 0x40, RZ ;  /* 0x000000401c027824 */ /* 0x002fca00078e00ff */
[----:B-----5:R-:W-:-:S04]  /*02d0*/  ISETP.GE.AND P0, PT, R2, R0, PT ;  /* 0x000000000200720c */ /* 0x020fc80003f06270 */
[----:B------:R-:W-:-:S04]  /*02e0*/  SEL R251, R5, 0xffffffff, !P0 ;  /* 0xffffffff05fb7807 */ /* 0x000fc80004000000 */
.L_x_112:
[----:B------:R-:W-:-:S13]  /*02f0*/  ISETP.GE.AND P0, PT, R251, RZ, PT ;  /* 0x000000fffb00720c */ /* 0x000fda0003f06270 */
[----:B------:R-:W-:Y:S05]  /*0300*/  @!P0 EXIT ;  /* 0x000000000000894d */ /* 0x000fea0003800000 */
[----:B------:R-:W-:Y:S01]  /*0310*/  ISETP.NE.U32.AND P0, PT, RZ, c[0x0][0x2d8], PT ;  /* 0x0000b600ff007a0c */ /* 0x000fe20003f05070 */
[----:B------:R-:W-:Y:S01]  /*0320*/  IMAD.WIDE R4, R251, R13, c[0x0][0x2c8] ;  /* 0x0000b200fb047625 */ /* 0x000fe200078e020d */
[----:B------:R-:W-:Y:S02]  /*0330*/  ISETP.NE.U32.AND P2, PT, RZ, c[0x0][0x2c8], PT ;  /* 0x0000b200ff007a0c */ /* 0x000fe40003f45070 */
[----:B------:R-:W-:Y:S02]  /*0340*/  ISETP.NE.AND.EX P0, PT, RZ, c[0x0][0x2dc], PT, P0 ;  /* 0x0000b700ff007a0c */ /* 0x000fe40003f05300 */
[----:B------:R-:W-:Y:S02]  /*0350*/  ISETP.NE.AND.EX P2, PT, RZ, c[0x0][0x2cc], PT, P2 ;  /* 0x0000b300ff007a0c */ /* 0x000fe40003f45320 */
[----:B------:R-:W-:-:S04]  /*0360*/  ISETP.NE.U32.AND P3, PT, RZ, c[0x0][0x2d0], PT ;  /* 0x0000b400ff007a0c */ /* 0x000fc80003f65070 */
[----:B------:R-:W-:-:S05]  /*0370*/  ISETP.NE.AND.EX P3, PT, RZ, c[0x0][0x2d4], PT, P3 ;  /* 0x0000b500ff007a0c */ /* 0x000fca0003f65330 */
[CC--:B------:R-:W-:Y:S02]  /*0380*/  @P0 IMAD.WIDE R2, R251.reuse, R13.reuse, c[0x0][0x2d8] ;  /* 0x0000b600fb020625 */ /* 0x0c0fe400078e020d */
[----:B------:R-:W2:Y:S04]  /*0390*/  @P2 LDG.E R0, [R4.64] ;  /* 0x0000000a04002981 */ /* 0x000ea8000c1e1900 */
[----:B------:R1:W3:Y:S04]  /*03a0*/  @P0 LDG.E R8, [R2.64] ;  /* 0x0000000a02080981 */ /* 0x0002e8000c1e1900 */
[----:B------:R-:W4:Y:S01]  /*03b0*/  @P2 LDG.E R7, [R4.64] ;  /* 0x0000000a04072981 */ /* 0x000f22000c1e1900 */
[----:B-1----:R-:W-:-:S05]  /*03c0*/  IMAD.WIDE R2, R251, R13, c[0x0][0x2d0] ;  /* 0x0000b400fb027625 */ /* 0x002fca00078e020d */
[----:B------:R-:W5:Y:S01]  /*03d0*/  @P3 LDG.E R6, [R2.64] ;  /* 0x0000000a02063981 */ /* 0x000f62000c1e1900 */
[----:B------:R-:W-:Y:S01]  /*03e0*/  ULDC UR8, c[0x0][0x168] ;  /* 0x00005a0000087ab9 */ /* 0x000fe20000000800 */
[----:B------:R-:W-:Y:S01]  /*03f0*/  CS2R R10, SRZ ;  /* 0x00000000000a7805 */ /* 0x000fe2000001ff00 */
[----:B------:R-:W-:Y:S02]  /*0400*/  IMAD.MOV.U32 R12, RZ, RZ, RZ ;  /* 0x000000ffff0c7224 */ /* 0x000fe400078e00ff */
[----:B------:R-:W-:Y:S02]  /*0410*/  IMAD.MOV.U32 R23, RZ, RZ, c[0x0][0x198] ;  /* 0x00006600ff177624 */ /* 0x000fe400078e00ff */
[----:B--2---:R-:W-:Y:S01]  /*0420*/  @P2 IMAD R0, R251, 0x40, R0 ;  /* 0x00000040fb002824 */ /* 0x004fe200078e0200 */
[----:B---3--:R1:W2:Y:S04]  /*0430*/  @P0 R2UR UR8, R8 ;  /* 0x00000000080803c2 */ /* 0x0082a800000e0000 */
[----:B-1----:R-:W-:-:S04]  /*0440*/  @P2 SHF.R.S32.HI R8, RZ, 0x1f, R0 ;  /* 0x0000001fff082819 */ /* 0x002fc80000011400 */
[----:B------:R-:W-:Y:S02]  /*0450*/  @P2 LEA.HI R0, R8, R0, RZ, 0x6 ;  /* 0x0000000008002211 */ /* 0x000fe400078f30ff */
[----:B------:R-:W-:Y:S01]  /*0460*/  CS2R R8, SRZ ;  /* 0x0000000000087805 */ /* 0x000fe2000001ff00 */
[--C-:B-----5:R-:W-:Y:S01]  /*0470*/  @P3 SHF.R.S32.HI R11, RZ, 0x1f, R6.reuse ;  /* 0x0000001fff0b3819 */ /* 0x120fe20000011406 */
[--C-:B----4-:R-:W-:Y:S01]  /*0480*/  @P2 IMAD.MOV.U32 R8, RZ, RZ, R7.reuse ;  /* 0x000000ffff082224 */ /* 0x110fe200078e0007 */
[----:B------:R-:W-:Y:S01]  /*0490*/  @P2 SHF.R.S32.HI R9, RZ, 0x1f, R7 ;  /* 0x0000001fff092819 */ /* 0x000fe20000011407 */
[----:B------:R-:W-:Y:S01]  /*04a0*/  @P3 IMAD.MOV.U32 R10, RZ, RZ, R6 ;  /* 0x000000ffff0a3224 */ /* 0x000fe200078e0006 */
[----:B------:R-:W-:Y:S01]  /*04b0*/  @P2 LOP3.LUT R12, R0, 0xffffffc0, RZ, 0xc0, !PT ;  /* 0xffffffc0000c2812 */ /* 0x000fe200078ec0ff */
[----:B--2---:R-:W-:Y:S05]  /*04c0*/  @P0 BRA `(.L_x_116) ;  /* 0x0000006000000947 */ /* 0x004fea0003800000 */
[----:B------:R-:W-:Y:S05]  /*04d0*/  @!P2 BRA `(.L_x_116) ;  /* 0x000000500000a947 */ /* 0x000fea0003800000 */
[----:B------:R1:W2:Y:S04]  /*04e0*/  LDG.E R0, [R4.64] ;  /* 0x0000000a04007981 */ /* 0x0002a8000c1e1900 */
[----:B-1----:R-:W3:Y:S01]  /*04f0*/  LDG.E R4, [R4.64+0x4] ;  /* 0x0000040a04047981 */ /* 0x002ee2000c1e1900 */
[----:B--2---:R-:W1:Y:S08]  /*0500*/  R2UR UR8, R0 ;  /* 0x00000000000873c2 */ /* 0x004e7000000e0000 */
[----:B---3--:R-:W1:Y:S02]  /*0510*/  R2UR UR4, R4 ;  /* 0x00000000040473c2 */ /* 0x008e6400000e0000 */
[----:B-1----:R-:W-:-:S06]  /*0520*/  UIADD3 UR8, -UR8, UR4, URZ ;  /* 0x0000000408087290 */ /* 0x002fcc000fffe13f */
.L_x_116:
[----:B------:R-:W-:-:S04]  /*0530*/  ISETP.NE.U32.AND P0, PT, RZ, c[0x0][0x2e0], PT ;  /* 0x0000b800ff007a0c */ /* 0x000fc80003f05070 */
[----:B------:R-:W-:-:S13]  /*0540*/  ISETP.NE.AND.EX P0, PT, RZ, c[0x0][0x2e4], PT, P0 ;  /* 0x0000b900ff007a0c */ /* 0x000fda0003f05300 */
[----:B------:R-:W-:Y:S05]  /*0550*/  @!P0 BRA `(.L_x_117) ;  /* 0x0000003000008947 */ /* 0x000fea0003800000 */
[----:B------:R-:W-:-:S05]  /*0560*/  IMAD.WIDE R2, R251, R13, c[0x0][0x2e0] ;  /* 0x0000b800fb027625 */ /* 0x000fca00078e020d */
[----:B------:R1:W5:Y:S01]  /*0570*/  LDG.E R23, [R2.64] ;  /* 0x0000000a02177981 */ /* 0x000362000c1e1900 */
[----:B------:R-:W-:Y:S05]  /*0580*/  BRA `(.L_x_118) ;  /* 0x0000004000007947 */ /* 0x000fea0003800000 */
.L_x_117:
[----:B------:R-:W-:Y:S05]  /*0590*/  @!P3 BRA `(.L_x_118) ;  /* 0x000000300000b947 */ /* 0x000fea0003800000 */
[----:B------:R1:W2:Y:S04]  /*05a0*/  LDG.E R0, [R2.64] ;  /* 0x0000000a02007981 */ /* 0x0002a8000c1e1900 */
[----:B-1----:R-:W2:Y:S02]  /*05b0*/  LDG.E R2, [R2.64+0x4] ;  /* 0x0000040a02027981 */ /* 0x002ea4000c1e1900 */
[----:B--2---:R-:W-:Y:S02]  /*05c0*/  IADD3 R23, -R0, R2, RZ ;  /* 0x0000000200177210 */ /* 0x004fe40007ffe1ff */
.L_x_118:
        /* <DEDUP_REMOVED lines=77> */
[----:B------:R-:W-:Y:S01]  /*0aa0*/  SHF.R.S32.HI R7, RZ, 0x4, R32 ;  /* 0x00000004ff077819 */ /* 0x000fe20000011420 */
[----:B------:R-:W-:Y:S01]  /*0ab0*/  IMAD.SHL.U32 R18, R22, 0x8, RZ ;  /* 0x0000000816127824 */ /* 0x000fe200078e00ff */
[----:B------:R-:W-:Y:S01]  /*0ac0*/  SHF.R.S32.HI R3, RZ, 0x1f, R0 ;  /* 0x0000001fff037819 */ /* 0x000fe20000011400 */
[----:B------:R-:W-:Y:S01]  /*0ad0*/  USHF.L.U32 UR14, UR4, 0x6, URZ ;  /* 0x00000006040e7899 */ /* 0x000fe2000800063f */
[----:B------:R-:W-:Y:S01]  /*0ae0*/  LEA.HI.X.SX32 R27, R2, R5, 0x1, P0 ;  /* 0x00000005021b7211 */ /* 0x000fe200000f0eff */
[----:B------:R-:W-:Y:S01]  /*0af0*/  USHF.L.U64.HI UR9, UR4, UR9, UR5 ;  /* 0x0000000904097299 */ /* 0x000fe20008010205 */
[----:B------:R-:W-:Y:S01]  /*0b00*/  SHF.R.S32.HI R12, RZ, 0x1f, R243 ;  /* 0x0000001fff0c7819 */ /* 0x000fe200000114f3 */
[----:B------:R-:W-:Y:S01]  /*0b10*/  IMAD R2, R3, c[0x0][0x1e0], RZ ;  /* 0x0000780003027a24 */ /* 0x000fe200078e02ff */
[----:B------:R-:W-:Y:S01]  /*0b20*/  IADD3 R20, P0, R243, R8, RZ ;  /* 0x00000008f3147210 */ /* 0x000fe20007f1e0ff */
[----:B------:R-:W-:Y:S01]  /*0b30*/  IMAD R3, R3, c[0x0][0x1b0], RZ ;  /* 0x00006c0003037a24 */ /* 0x000fe200078e02ff */
[----:B------:R-:W-:Y:S01]  /*0b40*/  LEA.HI R6, R32, R7, RZ, 0x1 ;  /* 0x0000000720067211 */ /* 0x000fe200078f08ff */
[----:B------:R-:W-:Y:S01]  /*0b50*/  IMAD R2, R0, c[0x0][0x1e4], R2 ;  /* 0x0000790000027a24 */ /* 0x000fe200078e0202 */
[----:B------:R-:W-:Y:S01]  /*0b60*/  SHF.R.S32.HI R19, RZ, 0x1f, R18 ;  /* 0x0000001fff137819 */ /* 0x000fe20000011412 */
[----:B------:R-:W-:Y:S01]  /*0b70*/  IMAD.X R24, R12, 0x1, R9, P0 ;  /* 0x000000010c187824 */ /* 0x000fe200000e0609 */
[----:B------:R-:W-:Y:S01]  /*0b80*/  LOP3.LUT R6, R6, 0xfffffffe, RZ, 0xc0, !PT ;  /* 0xfffffffe06067812 */ /* 0x000fe200078ec0ff */
[----:B------:R-:W-:Y:S01]  /*0b90*/  IMAD.WIDE.U32 R8, R34, c[0x0][0x270], R14 ;  /* 0x00009c0022087a25 */ /* 0x000fe200078e000e */
[----:B------:R-:W-:Y:S01]  /*0ba0*/  IADD3 R16, P0, R243, R10, RZ ;  /* 0x0000000af3107210 */ /* 0x000fe20007f1e0ff */
[----:B------:R-:W-:Y:S01]  /*0bb0*/  UIADD3 UR5, UR8, 0x3f, URZ ;  /* 0x0000003f08057890 */ /* 0x000fe2000fffe03f */
[----:B------:R-:W-:Y:S01]  /*0bc0*/  SHF.R.S32.HI R35, RZ, 0x1f, R34 ;  /* 0x0000001fff237819 */ /* 0x000fe20000011422 */
[----:B------:R-:W-:Y:S01]  /*0bd0*/  IMAD.WIDE.U32 R4, R0, c[0x0][0x1e0], R18 ;  /* 0x0000780000047a25 */ /* 0x000fe200078e0012 */
[----:B------:R-:W-:Y:S01]  /*0be0*/  SHF.R.S32.HI R21, RZ, 0x1f, R251 ;  /* 0x0000001fff157819 */ /* 0x000fe200000114fb */
[----:B------:R-:W-:Y:S01]  /*0bf0*/  USHF.R.S32.HI UR4, URZ, 0x1f, UR5 ;  /* 0x0000001f3f047899 */ /* 0x000fe20008011405 */
[----:B------:R-:W-:Y:S01]  /*0c00*/  SEL R10, R251, RZ, !P3 ;  /* 0x000000fffb0a7207 */ /* 0x000fe20005800000 */
[----:B------:R-:W-:Y:S01]  /*0c10*/  IMAD.IADD R25, R7, 0x1, -R6 ;  /* 0x0000000107197824 */ /* 0x000fe200078e0a06 */
[----:B------:R-:W-:Y:S01]  /*0c20*/  LOP3.LUT R236, R236, 0xfffffffb, RZ, 0xc0, !PT ;  /* 0xfffffffbecec7812 */ /* 0x000fe200078ec0ff */
[----:B------:R-:W-:Y:S01]  /*0c30*/  IMAD.IADD R5, R5, 0x1, R2 ;  /* 0x0000000105057824 */ /* 0x000fe200078e0202 */
[----:B------:R-:W-:Y:S01]  /*0c40*/  ULEA.HI UR4, UR4, UR5, URZ, 0x6 ;  /* 0x0000000504047291 */ /* 0x000fe2000f8f303f */
[----:B------:R-:W-:Y:S01]  /*0c50*/  IMAD R6, R0, c[0x0][0x1b4], R3 ;  /* 0x00006d0000067a24 */ /* 0x000fe200078e0203 */
[----:B------:R-:W-:Y:S01]  /*0c60*/  CS2R R130, SRZ ;  /* 0x0000000000827805 */ /* 0x000fe2000001ff00 */
[----:B------:R-:W-:Y:S01]  /*0c70*/  IMAD.X R17, R12, 0x1, R11, P0 ;  /* 0x000000010c117824 */ /* 0x000fe200000e060b */
[----:B------:R-:W-:Y:S01]  /*0c80*/  CS2R R128, SRZ ;  /* 0x0000000000807805 */ /* 0x000fe2000001ff00 */
[----:B------:R-:W-:Y:S01]  /*0c90*/  IMAD.WIDE.U32 R2, R0, c[0x0][0x1b0], R18 ;  /* 0x00006c0000027a25 */ /* 0x000fe200078e0012 */
[C---:B------:R-:W-:Y:S01]  /*0ca0*/  SEL R0, R21.reuse, RZ, !P3 ;  /* 0x000000ff15007207 */ /* 0x040fe20005800000 */
[----:B------:R-:W-:Y:S01]  /*0cb0*/  CS2R R126, SRZ ;  /* 0x00000000007e7805 */ /* 0x000fe2000001ff00 */
[----:B------:R-:W-:Y:S01]  /*0cc0*/  SEL R21, R21, RZ, !P2 ;  /* 0x000000ff15157207 */ /* 0x000fe20005000000 */
[----:B------:R-:W-:Y:S01]  /*0cd0*/  IMAD R12, R35, c[0x0][0x270], RZ ;  /* 0x00009c00230c7a24 */ /* 0x000fe200078e02ff */
[----:B------:R-:W-:Y:S01]  /*0ce0*/  CS2R R124, SRZ ;  /* 0x00000000007c7805 */ /* 0x000fe2000001ff00 */
[----:B------:R-:W-:Y:S01]  /*0cf0*/  IMAD.IADD R3, R3, 0x1, R6 ;  /* 0x0000000103037824 */ /* 0x000fe200078e0206 */
[----:B------:R-:W-:Y:S01]  /*0d00*/  CS2R R122, SRZ ;  /* 0x00000000007a7805 */ /* 0x000fe2000001ff00 */
[----:B------:R-:W-:Y:S01]  /*0d10*/  IMAD R12, R34, c[0x0][0x274], R12 ;  /* 0x00009d00220c7a24 */ /* 0x000fe200078e020c */
        /* <DEDUP_REMOVED lines=97> */
[C---:B------:R-:W-:Y:S01]  /*1330*/  IMAD R7, R24.reuse, c[0x0][0x178], RZ ;  /* 0x00005e0018077a24 */ /* 0x040fe200078e02ff */
        /* <DEDUP_REMOVED lines=31> */
[----:B------:R-:W-:Y:S01]  /*1530*/  USHF.R.S32.HI UR13, URZ, 0x6, UR4 ;  /* 0x000000063f0d7899 */ /* 0x000fe20008011404 */
[----:B------:R2:W-:Y:S01]  /*1540*/  LDGSTS.E.BYPASS.LTC128B.128 [R232+0x7080], [R4.64], !P3 ;  /* 0x0708000004e87fae */ /* 0x0005e2000d901d4a */
[----:B------:R-:W-:Y:S01]  /*1550*/  ISETP.LT.OR P3, PT, R0, 0x21, P2 ;  /* 0x000000210000780c */ /* 0x000fe20001761670 */
[----:B------:R-:W-:-:S02]  /*1560*/  UMOV UR12, URZ ;  /* 0x0000003f000c7c82 */ /* 0x000fc40008000000 */
[----:B------:R2:W-:Y:S01]  /*1570*/  LDGSTS.E.BYPASS.LTC128B.128 [R232+0x9080], [R4.64+0x80], !P1 ;  /* 0x0908008004e87fae */ /* 0x0005e2000c901d4a */
[----:B------:R-:W-:Y:S02]  /*1580*/  ISETP.GE.AND P1, PT, R23, c[0x0][0x19c], PT ;  /* 0x0000670017007a0c */ /* 0x000fe40003f26270 */
[----:B------:R-:W-:Y:S01]  /*1590*/  @P6 LOP3.LUT R236, R236, 0x4, RZ, 0xfc, !PT ;  /* 0x00000004ecec6812 */ /* 0x000fe200078efcff */
[----:B------:R2:W-:Y:S01]  /*15a0*/  LDGSTS.E.BYPASS.LTC128B.128 [R232+0xb080], [R4.64+0x100], !P0 ;  /* 0x0b08010004e87fae */ /* 0x0005e2000c101d4a */
[----:B------:R-:W-:Y:S02]  /*15b0*/  ISETP.GE.AND P0, PT, R28, c[0x0][0x19c], PT ;  /* 0x000067001c007a0c */ /* 0x000fe40003f06270 */
[C---:B------:R-:W-:Y:S01]  /*15c0*/  ISETP.LT.OR P4, PT, R0.reuse, 0x1, P1 ;  /* 0x000000010000780c */ /* 0x040fe20000f81670 */
[----:B------:R-:W0:Y:S01]  /*15d0*/  LDGDEPBAR ;  /* 0x00000000000079af */ /* 0x000e220000000000 */
[C---:B------:R-:W-:Y:S02]  /*15e0*/  ISETP.LT.OR P2, PT, R0.reuse, 0x1, P0 ;  /* 0x000000010000780c */ /* 0x040fe40000741670 */
        /* <DEDUP_REMOVED lines=167> */
[C---:B------:R-:W-:Y:S01]  /*2060*/  ISETP.LT.OR P0, PT, R4.reuse, 0x1, P3 ;  /* 0x000000010400780c */ /* 0x040fe20001f01670 */
        /* <DEDUP_REMOVED lines=53> */
[C---:B------:R-:W-:Y:S02]  /*23c0*/  ISETP.GT.AND P5, PT, R11.reuse, 0x21, PT ;  /* 0x000000210b00780c */ /* 0x040fe40003fa4270 */
        /* <DEDUP_REMOVED lines=8> */
.L_x_122:
        /* <DEDUP_REMOVED lines=414> */
.L_x_120:
        /* <DEDUP_REMOVED lines=120> */
.L_x_121:
        /* <DEDUP_REMOVED lines=166> */
.L_x_119:
[----:B------:R-:W-:Y:S05]  /*5010*/  @P0 EXIT ;  /* 0x000000000000094d */ /* 0x000fea0003800000 */
[----:B------:R-:W-:-:S04]  /*5020*/  ISETP.NE.U32.AND P0, PT, RZ, c[0x0][0x360], PT ;  /* 0x0000d800ff007a0c */ /* 0x000fc80003f05070 */
[----:B------:R-:W-:-:S13]  /*5030*/  ISETP.NE.AND.EX P0, PT, RZ, c[0x0][0x364], PT, P0 ;  /* 0x0000d900ff007a0c */ /* 0x000fda0003f05300 */
[----:B-1----:R-:W-:-:S04]  /*5040*/  @P0 IMAD.MOV.U32 R2, RZ, RZ, 0x4 ;  /* 0x00000004ff020424 */ /* 0x002fc800078e00ff */
[----:B------:R-:W-:-:S05]  /*5050*/  @P0 IMAD.WIDE R2, R251, R2, c[0x0][0x360] ;  /* 0x0000d800fb020625 */ /* 0x000fca00078e0202 */
[----:B------:R1:W2:Y:S01]  /*5060*/  @P0 LDG.E R0, [R2.64] ;  /* 0x0000000a02000981 */ /* 0x0002a2000c1e1900 */
[----:B------:R-:W3:Y:S01]  /*5070*/  S2UR UR5, SR_CTAID.X ;  /* 0x00000000000579c3 */ /* 0x000ee20000002500 */
[----:B------:R-:W-:Y:S02]  /*5080*/  MOV R4, c[0x0][0x338] ;  /* 0x0000ce0000047a02 */ /* 0x000fe40000000f00 */
[----:B------:R-:W-:Y:S01]  /*5090*/  SHF.R.S32.HI R6, RZ, 0x1f, R252 ;  /* 0x0000001fff067819 */ /* 0x000fe200000114fc */
[----:B------:R-:W-:Y:S01]  /*50a0*/  BAR.SYNC.DEFER_BLOCKING 0x1, 0x100 ;  /* 0x0044000000007b1d */ /* 0x000fe20000010000 */
[----:B------:R-:W-:-:S05]  /*50b0*/  ISETP.NE.AND P1, PT, R4, 0x1, PT ;  /* 0x000000010400780c */ /* 0x000fca0003f25270 */
[----:B-1----:R-:W1:Y:S01]  /*50c0*/  S2R R3, SR_CTAID.Y ;  /* 0x0000000000037919 */ /* 0x002e620000002600 */
[----:B---3--:R-:W-:-:S04]  /*50d0*/  UIMAD UR5, UR5, 0x3000, URZ ;  /* 0x00003000050578a4 */ /* 0x008fc8000f8e023f */
[----:B------:R-:W-:-:S03]  /*50e0*/  USHF.R.S32.HI UR4, URZ, 0x1f, UR5 ;  /* 0x0000001f3f047899 */ /* 0x000fc60008011405 */
[----:B-1----:R-:W-:-:S04]  /*50f0*/  @P1 IMAD.HI.U32 R4, R3, c[0x0][0x33c], RZ ;  /* 0x0000cf0003041a27 */ /* 0x002fc800078e00ff */
[----:B--2---:R-:W-:-:S05]  /*5100*/  @P0 IMAD R0, R251, 0x40, R0 ;  /* 0x00000040fb000824 */ /* 0x004fca00078e0200 */
[----:B------:R-:W-:-:S04]  /*5110*/  @P0 SHF.R.S32.HI R2, RZ, 0x1f, R0 ;  /* 0x0000001fff020819 */ /* 0x000fc80000011400 */
[----:B------:R-:W-:Y:S01]  /*5120*/  @P0 LEA.HI R2, R2, R0, RZ, 0x6 ;  /* 0x0000000002020211 */ /* 0x000fe200078f30ff */
[----:B------:R-:W-:Y:S01]  /*5130*/  IMAD.MOV.U32 R0, RZ, RZ, R3 ;  /* 0x000000ffff007224 */ /* 0x000fe200078e0003 */
[----:B------:R-:W-:Y:S02]  /*5140*/  @P1 SHF.R.U32.HI R0, RZ, c[0x0][0x340], R4 ;  /* 0x0000d000ff001a19 */ /* 0x000fe40000011604 */
[----:B------:R-:W-:Y:S02]  /*5150*/  @P0 SHF.R.S32.HI R2, RZ, 0x6, R2 ;  /* 0x00000006ff020819 */ /* 0x000fe40000011402 */
[----:B------:R-:W-:-:S03]  /*5160*/  SHF.R.S32.HI R4, RZ, 0x1f, R0 ;  /* 0x0000001fff047819 */ /* 0x000fc60000011400 */
[----:B------:R-:W-:Y:S02]  /*5170*/  @P0 IMAD R2, R2, 0x3000, RZ ;  /* 0x0000300002020824 */ /* 0x000fe400078e02ff */
[C---:B------:R-:W-:Y:S02]  /*5180*/  IMAD R5, R4.reuse, c[0x0][0x328], RZ ;  /* 0x0000ca0004057a24 */ /* 0x040fe400078e02ff */
[----:B------:R-:W-:Y:S01]  /*5190*/  IMAD R4, R4, c[0x0][0x300], RZ ;  /* 0x0000c00004047a24 */ /* 0x000fe200078e02ff */
[----:B------:R-:W-:Y:S01]  /*51a0*/  @P0 SHF.R.S32.HI R3, RZ, 0x1f, R2 ;  /* 0x0000001fff030819 */ /* 0x000fe20000011402 */
[C---:B------:R-:W-:Y:S01]  /*51b0*/  IMAD R7, R0.reuse, c[0x0][0x32c], R5 ;  /* 0x0000cb0000077a24 */ /* 0x040fe200078e0205 */
[----:B------:R-:W-:Y:S01]  /*51c0*/  @!P0 CS2R R2, SRZ ;  /* 0x0000000000028805 */ /* 0x000fe2000001ff00 */
[----:B------:R-:W-:-:S05]  /*51d0*/  IMAD R8, R0, c[0x0][0x304], R4 ;  /* 0x0000c10000087a24 */ /* 0x000fca00078e0204 */
[----:B------:R-:W-:-:S04]  /*51e0*/  IADD3 R2, P2, P1, R2, UR5, R252 ;  /* 0x0000000502027c10 */ /* 0x000fc8000f95e0fc */
[----:B------:R-:W-:Y:S02]  /*51f0*/  IADD3.X R3, R3, UR4, R6, P2, P1 ;  /* 0x0000000403037c10 */ /* 0x000fe400097e2406 */
[----:B------:R-:W-:-:S03]  /*5200*/  SHF.R.S32.HI R6, RZ, 0x1f, R251 ;  /* 0x0000001fff067819 */ /* 0x000fc600000114fb */
[----:B------:R-:W-:-:S04]  /*5210*/  IMAD.WIDE.U32 R4, R0, c[0x0][0x328], R2 ;  /* 0x0000ca0000047a25 */ /* 0x000fc800078e0002 */
[----:B------:R-:W-:Y:S01]  /*5220*/  IMAD.WIDE.U32 R2, R0, c[0x0][0x300], R2 ;  /* 0x0000c00000027a25 */ /* 0x000fe200078e0002 */
[----:B------:R-:W-:Y:S02]  /*5230*/  SEL R0, R6, RZ, !P0 ;  /* 0x000000ff06007207 */ /* 0x000fe40004000000 */
[----:B------:R-:W-:Y:S01]  /*5240*/  SEL R6, R251, RZ, !P0 ;  /* 0x000000fffb067207 */ /* 0x000fe20004000000 */
[----:B------:R-:W-:Y:S01]  /*5250*/  IMAD.IADD R5, R5, 0x1, R7 ;  /* 0x0000000105057824 */ /* 0x000fe200078e0207 */
[----:B------:R-:W-:Y:S01]  /*5260*/  IADD3 R3, R3, R8, RZ ;  /* 0x0000000803037210 */ /* 0x000fe20007ffe0ff */
[C---:B------:R-:W-:Y:S02]  /*5270*/  IMAD R10, R0.reuse, c[0x0][0x330], RZ ;  /* 0x0000cc00000a7a24 */ /* 0x040fe400078e02ff */
[----:B------:R-:W-:Y:S02]  /*5280*/  IMAD R0, R0, c[0x0][0x308], RZ ;  /* 0x0000c20000007a24 */ /* 0x000fe400078e02ff */
[----:B------:R-:W-:-:S02]  /*5290*/  IMAD R10, R6, c[0x0][0x334], R10 ;  /* 0x0000cd00060a7a24 */ /* 0x000fc400078e020a */
[----:B------:R-:W-:-:S04]  /*52a0*/  IMAD.WIDE.U32 R8, R6, c[0x0][0x330], R4 ;  /* 0x0000cc0006087a25 */ /* 0x000fc800078e0004 */
[----:B------:R-:W-:Y:S01]  /*52b0*/  IMAD R0, R6, c[0x0][0x30c], R0 ;  /* 0x0000c30006007a24 */ /* 0x000fe200078e0200 */
[----:B------:R-:W-:Y:S01]  /*52c0*/  LEA R4, P1, R8, c[0x0][0x310], 0x2 ;  /* 0x0000c40008047a11 */ /* 0x000fe200078210ff */
[----:B------:R-:W-:-:S04]  /*52d0*/  IMAD.WIDE.U32 R6, R6, c[0x0][0x308], R2 ;  /* 0x0000c20006067a25 */ /* 0x000fc800078e0002 */
[----:B------:R-:W-:Y:S01]  /*52e0*/  IMAD.IADD R3, R9, 0x1, R10 ;  /* 0x0000000109037824 */ /* 0x000fe200078e020a */
[----:B------:R-:W-:Y:S02]  /*52f0*/  IADD3 R0, R7, R0, RZ ;  /* 0x0000000007007210 */ /* 0x000fe40007ffe0ff */
[----:B------:R-:W-:Y:S02]  /*5300*/  LEA R2, P0, R6, c[0x0][0x2e8], 0x2 ;  /* 0x0000ba0006027a11 */ /* 0x000fe400078010ff */
[----:B------:R-:W-:Y:S02]  /*5310*/  LEA.HI.X R5, R8, c[0x0][0x314], R3, 0x2, P1 ;  /* 0x0000c50008057a11 */ /* 0x000fe400008f1403 */
[----:B------:R-:W-:-:S03]  /*5320*/  LEA.HI.X R3, R6, c[0x0][0x2ec], R0, 0x2, P0 ;  /* 0x0000bb0006037a11 */ /* 0x000fc600000f1400 */
[----:B------:R-:W-:Y:S04]  /*5330*/  RED.E.ADD.F32.FTZ.RN.STRONG.GPU [R4.64], R36 ;  /* 0x000000240400798e */ /* 0x000fe8000c10e78a */
        /* <DEDUP_REMOVED lines=96> */
.L_x_123:
        /* <DEDUP_REMOVED lines=12> */
.L_x_1378:


//--------------------- .text._ZN7cutlass13device_kernelIN5flash19enable_sm80_to_sm89INS1_16FlashAttnBwdSm80INS1_25CollectiveMainloopBwdSm80ILi1ELi1EN4cute5tupleIJNS5_1CILi64EEES8_NS7_ILi192EEEEEENS_6half_tEfNS_4arch4Sm80ELb0ELb0ELb0ELb1ELb1ELb0ELb0ELb0ELi2ELi2ELi2ELi2ELb1EEENS1_24CollectiveEpilogueBwdGQAISA_fSD_Li256ELb1ELb1EEENS1_19SingleTileSchedulerILb1ELb0ELb0ELi64EEEEEEEEEvNT_6ParamsE --------------------------
	.section	.text._ZN7cutlass13device_kernelIN5flash19enable_sm80_to_sm89INS1_16FlashAttnBwdSm80INS1_25CollectiveMainloopBwdSm80ILi1ELi1EN4cute5tupleIJNS5_1CILi64EEES8_NS7_ILi192EEEEEENS_6half_tEfNS_4arch4Sm80ELb0ELb0ELb0ELb1ELb1ELb0ELb0ELb0ELi2ELi2ELi2ELi2ELb1EEENS1_24CollectiveEpilogueBwdGQAISA_fSD_Li256ELb1ELb1EEENS1_19SingleTileSchedulerILb1ELb0ELb0ELi64EEEEEEEEEvNT_6ParamsE,"ax",@progbits
	.sectioninfo	@"SHI_REGISTERS=255"
	.align	128
.text._ZN7cutlass13device_kernelIN5flash19enable_sm80_to_sm89INS1_16FlashAttnBwdSm80INS1_25CollectiveMainloopBwdSm80ILi1ELi1EN4cute5tupleIJNS5_1CILi64EEES8_NS7_ILi192EEEEEENS_6half_tEfNS_4arch4Sm80ELb0ELb0ELb0ELb1ELb1ELb0ELb0ELb0ELi2ELi2ELi2ELi2ELb1EEENS1_24CollectiveEpilogueBwdGQAISA_fSD_Li256ELb1ELb1EEENS1_19SingleTileSchedulerILb1ELb0ELb0ELi64EEEEEEEEEvNT_6ParamsE:
        .type           _ZN7cutlass13device_kernelIN5flash19enable_sm80_to_sm89INS1_16FlashAttnBwdSm80INS1_25CollectiveMainloopBwdSm80ILi1ELi1EN4cute5tupleIJNS5_1CILi64EEES8_NS7_ILi192EEEEEENS_6half_tEfNS_4arch4Sm80ELb0ELb0ELb0ELb1ELb1ELb0ELb0ELb0ELi2ELi2ELi2ELi2ELb1EEENS1_24CollectiveEpilogueBwdGQAISA_fSD_Li256ELb1ELb1EEENS1_19SingleTileSchedulerILb1ELb0ELb0ELi64EEEEEEEEEvNT_6ParamsE,@function
        .size           _ZN7cutlass13device_kernelIN5flash19enable_sm80_to_sm89INS1_16FlashAttnBwdSm80INS1_25CollectiveMainloopBwdSm80ILi1ELi1EN4cute5tupleIJNS5_1CILi64EEES8_NS7_ILi192EEEEEENS_6half_tEfNS_4arch4Sm80ELb0ELb0ELb0ELb1ELb1ELb0ELb0ELb0ELi2ELi2ELi2ELi2ELb1EEENS1_24CollectiveEpilogueBwdGQAISA_fSD_Li256ELb1ELb1EEENS1_19SingleTileSchedulerILb1ELb0ELb0ELi64EEEEEEEEEvNT_6ParamsE,(.L_x_1379 - _ZN7cutlass13device_kernelIN5flash19enable_sm80_to_sm89INS1_16FlashAttnBwdSm80INS1_25CollectiveMainloopBwdSm80ILi1ELi1EN4cute5tupleIJNS5_1CILi64EEES8_NS7_ILi192EEEEEENS_6half_tEfNS_4arch4Sm80ELb0ELb0ELb0ELb1ELb1ELb0ELb0ELb0ELi2ELi2ELi2ELi2ELb1EEENS1_24CollectiveEpilogueBwdGQAISA_fSD_Li256ELb1ELb1EEENS1_19SingleTileSchedulerILb1ELb0ELb0ELi64EEEEEEEEEvNT_6ParamsE)
        .other          _ZN7cutlass13device_kernelIN5flash19enable_sm80_to_sm89INS1_16FlashAttnBwdSm80INS1_25CollectiveMainloopBwdSm80ILi1ELi1EN4cute5tupleIJNS5_1CILi64EEES8_NS7_ILi192EEEEEENS_6half_tEfNS_4arch4Sm80ELb0ELb0ELb0ELb1ELb1ELb0ELb0ELb0ELi2ELi2ELi2ELi2ELb1EEENS1_24CollectiveEpilogueBwdGQAISA_fSD_Li256ELb1ELb1EEENS1_19SingleTileSchedulerILb1ELb0ELb0ELi64EEEEEEEEEvNT_6ParamsE,@"STO_CUDA_ENTRY STV_DEFAULT"
_ZN7cutlass13device_kernelIN5flash19enable_sm80_to_sm89INS1_16FlashAttnBwdSm80INS1_25CollectiveMainloopBwdSm80ILi1ELi1EN4cute5tupleIJNS5_1CILi64EEES8_NS7_ILi192EEEEEENS_6half_tEfNS_4arch4Sm80ELb0ELb0ELb0ELb1ELb1ELb0ELb0ELb0ELi2ELi2ELi2ELi2ELb1EEENS1_24CollectiveEpilogueBwdGQAISA_fSD_Li256ELb1ELb1EEENS1_19SingleTileSchedulerILb1ELb0ELb0ELi64EEEEEEEEEvNT_6ParamsE:
        /* <DEDUP_REMOVED lines=17> */
.L_x_125:
        /* <DEDUP_REMOVED lines=8> */
.L_x_127:
[----:B------:R-:W-:Y:S02]  /*0190*/  MOV R0, c[0x0][0x3ac] ;  /* 0x0000eb0000007a02 */ /* 0x000fe40000000f00 */
.L_x_126:
[----:B-1----:R-:W-:-:S05]  /*01a0*/  IMAD.SHL.U32 R2, R28, 0x40, RZ ;  /* 0x000000401c027824 */ /* 0x002fca00078e00ff */
[----:B-----5:R-:W-:-:S04]  /*01b0*/  ISETP.GE.AND P0, PT, R2, R0, PT ;  /* 0x000000000200720c */ /* 0x020fc80003f06270 */
[----:B------:R-:W-:Y:S01]  /*01c0*/  SEL R251, R5, 0xffffffff, !P0 ;  /* 0xffffffff05fb7807 */ /* 0x000fe20004000000 */
[----:B------:R-:W-:Y:S05]  /*01d0*/  BRA `(.L_x_128) ;  /* 0x0000011000007947 */ /* 0x000fea0003800000 */
.L_x_124:
[----:B---34-:R-:W-:-:S04]  /*01e0*/  ISETP.NE.U32.AND P0, PT, RZ, c[0x0][0x3c8], PT ;  /* 0x0000f200ff007a0c */ /* 0x018fc80003f05070 */
[----:B------:R-:W-:-:S13]  /*01f0*/  ISETP.NE.AND.EX P0, PT, RZ, c[0x0][0x3cc], PT, P0 ;  /* 0x0000f300ff007a0c */ /* 0x000fda0003f05300 */
[----:B------:R-:W-:Y:S05]  /*0200*/  @!P0 BRA `(.L_x_129) ;  /* 0x0000002000008947 */ /* 0x000fea0003800000 */
[----:B------:R1:W5:Y:S01]  /*0210*/  LDG.E R0, [R2.64] ;  /* 0x0000000a02007981 */ /* 0x000362000c1e1900 */
[----:B------:R-:W-:Y:S05]  /*0220*/  BRA `(.L_x_130) ;  /* 0x0000009000007947 */ /* 0x000fea0003800000 */
.L_x_129:
        /* <DEDUP_REMOVED lines=8> */
.L_x_131:
[----:B------:R-:W-:Y:S02]  /*02b0*/  MOV R0, c[0x0][0x3ac] ;  /* 0x0000eb0000007a02 */ /* 0x000fe40000000f00 */
.L_x_130:
[----:B-1----:R-:W-:-:S05]  /*02c0*/  IMAD.SHL.U32 R2, R28, 0x40, RZ ;  /* 0x000000401c027824 */ /* 0x002fca00078e00ff */
[----:B-----5:R-:W-:-:S04]  /*02d0*/  ISETP.GE.AND P0, PT, R2, R0, PT ;  /* 0x000000000200720c */ /* 0x020fc80003f06270 */
[----:B------:R-:W-:-:S04]  /*02e0*/  SEL R251, R5, 0xffffffff, !P0 ;  /* 0xffffffff05fb7807 */ /* 0x000fc80004000000 */
.L_x_128:
        /* <DEDUP_REMOVED lines=36> */
.L_x_132:
[----:B------:R-:W-:-:S04]  /*0530*/  ISETP.NE.U32.AND P0, PT, RZ, c[0x0][0x2e0], PT ;  /* 0x0000b800ff007a0c */ /* 0x000fc80003f05070 */
[----:B------:R-:W-:-:S13]  /*0540*/  ISETP.NE.AND.EX P0, PT, RZ, c[0x0][0x2e4], PT, P0 ;  /* 0x0000b900ff007a0c */ /* 0x000fda0003f05300 */
[----:B------:R-:W-:Y:S05]  /*0550*/  @!P0 BRA `(.L_x_133) ;  /* 0x0000003000008947 */ /* 0x000fea0003800000 */
[----:B------:R-:W-:-:S05]  /*0560*/  IMAD.WIDE R2, R251, R13, c[0x0][0x2e0] ;  /* 0x0000b800fb027625 */ /* 0x000fca00078e020d */
[----:B------:R1:W5:Y:S01]  /*0570*/  LDG.E R23, [R2.64] ;  /* 0x0000000a02177981 */ /* 0x000362000c1e1900 */
[----:B------:R-:W-:Y:S05]  /*0580*/  BRA `(.L_x_134) ;  /* 0x0000004000007947 */ /* 0x000fea0003800000 */
.L_x_133:
[----:B------:R-:W-:Y:S05]  /*0590*/  @!P3 BRA `(.L_x_134) ;  /* 0x000000300000b947 */ /* 0x000fea0003800000 */
[----:B------:R1:W2:Y:S04]  /*05a0*/  LDG.E R0, [R2.64] ;  /* 0x0000000a02007981 */ /* 0x0002a8000c1e1900 */
[----:B-1----:R-:W2:Y:S02]  /*05b0*/  LDG.E R2, [R2.64+0x4] ;  /* 0x0000040a02027981 */ /* 0x002ea4000c1e1900 */
[----:B--2---:R-:W-:Y:S02]  /*05c0*/  IADD3 R23, -R0, R2, RZ ;  /* 0x0000000200177210 */ /* 0x004fe40007ffe1ff */
.L_x_134:
        /* <DEDUP_REMOVED lines=488> */
.L_x_138:
        /* <DEDUP_REMOVED lines=414> */
.L_x_136:
        /* <DEDUP_REMOVED lines=120> */
.L_x_137:
        /* <DEDUP_REMOVED lines=166> */
.L_x_135:
[----:B------:R-:W-:Y:S05]  /*5010*/  @P0 EXIT ;  /* 0x000000000000094d */ /* 0x000fea0003800000 */
[----:B------:R-:W-:-:S04]  /*5020*/  ISETP.NE.U32.AND P0, PT, RZ, c[0x0][0x360], PT ;  /* 0x0000d800ff007a0c */ /* 0x000fc80003f05070 */
[----:B------:R-:W-:-:S13]  /*5030*/  ISETP.NE.AND.EX P0, PT, RZ, c[0x0][0x364], PT, P0 ;  /* 0x0000d900ff007a0c */ /* 0x000fda0003f05300 */
[----:B-1----:R-:W-:-:S04]  /*5040*/  @P0 IMAD.MOV.U32 R2, RZ, RZ, 0x4 ;  /* 0x00000004ff020424 */ /* 0x002fc800078e00ff */
[----:B------:R-:W-:-:S06]  /*5050*/  @P0 IMAD.WIDE R2, R251, R2, c[0x0][0x360] ;  /* 0x0000d800fb020625 */ /* 0x000fcc00078e0202 */
[----:B------:R1:W2:Y:S01]  /*5060*/  @P0 LDG.E R2, [R2.64] ;  /* 0x0000000a02020981 */ /* 0x0002a2000c1e1900 */
[----:B------:R-:W3:Y:S01]  /*5070*/  S2UR UR6, SR_CTAID.X ;  /* 0x00000000000679c3 */ /* 0x000ee20000002500 */
[----:B------:R-:W-:Y:S01]  /*5080*/  IMAD.MOV.U32 R0, RZ, RZ, c[0x0][0x338] ;  /* 0x0000ce00ff007624 */ /* 0x000fe200078e00ff */
[----:B------:R-:W-:Y:S01]  /*5090*/  ULDC UR5, c[0x0][0x358] ;  /* 0x0000d60000057ab9 */ /* 0x000fe20000000800 */
[----:B------:R-:W1:Y:S01]  /*50a0*/  S2R R5, SR_CTAID.Y ;  /* 0x0000000000057919 */ /* 0x000e620000002600 */
[----:B------:R-:W-:Y:S01]  /*50b0*/  ULDC UR4, c[0x0][0x2f4] ;  /* 0x0000bd0000047ab9 */ /* 0x000fe20000000800 */
[----:B------:R-:W-:Y:S01]  /*50c0*/  SHF.R.S32.HI R16, RZ, 0x1f, R251 ;  /* 0x0000001fff107819 */ /* 0x000fe200000114fb */
[----:B------:R-:W-:Y:S01]  /*50d0*/  BSSY B0, `(.L_x_139) ;  /* 0x0000024000007945 */ /* 0x000fe20003800000 */
[----:B------:R-:W-:Y:S01]  /*50e0*/  BAR.SYNC.DEFER_BLOCKING 0x1, 0x100 ;  /* 0x0044000000007b1d */ /* 0x000fe20000010000 */
[----:B------:R-:W-:Y:S01]  /*50f0*/  ISETP.NE.AND P1, PT, R0, 0x1, PT ;  /* 0x000000010000780c */ /* 0x000fe20003f25270 */
[----:B------:R-:W-:Y:S01]  /*5100*/  IMAD R0, R251, c[0x0][0x2f4], RZ ;  /* 0x0000bd00fb007a24 */ /* 0x000fe200078e02ff */
[----:B------:R-:W-:-:S02]  /*5110*/  SEL R16, R16, RZ, !P0 ;  /* 0x000000ff10107207 */ /* 0x000fc40004000000 */
[----:B------:R-:W-:Y:S02]  /*5120*/  SEL R12, R251, RZ, !P0 ;  /* 0x000000fffb0c7207 */ /* 0x000fe40004000000 */
[----:B------:R-:W-:Y:S01]  /*5130*/  SHF.R.S32.HI R15, RZ, 0x1f, R0 ;  /* 0x0000001fff0f7819 */ /* 0x000fe20000011400 */
[----:B---3--:R-:W-:-:S06]  /*5140*/  UIMAD UR5, UR6, UR5, URZ ;  /* 0x00000005060572a4 */ /* 0x008fcc000f8e023f */
[----:B-1----:R-:W-:Y:S01]  /*5150*/  @P1 IMAD.HI.U32 R3, R5, c[0x0][0x33c], RZ ;  /* 0x0000cf0005031a27 */ /* 0x002fe200078e00ff */
[----:B------:R-:W-:-:S03]  /*5160*/  UIMAD UR5, UR5, UR4, URZ ;  /* 0x00000004050572a4 */ /* 0x000fc6000f8e023f */
[----:B------:R-:W-:Y:S01]  /*5170*/  IMAD.MOV.U32 R7, RZ, RZ, R5 ;  /* 0x000000ffff077224 */ /* 0x000fe200078e0005 */
[----:B------:R-:W-:Y:S01]  /*5180*/  @P1 SHF.R.U32.HI R7, RZ, c[0x0][0x340], R3 ;  /* 0x0000d000ff071a19 */ /* 0x000fe20000011603 */
[----:B------:R-:W-:-:S03]  /*5190*/  USHF.R.S32.HI UR4, URZ, 0x1f, UR5 ;  /* 0x0000001f3f047899 */ /* 0x000fc60008011405 */
[--C-:B------:R-:W-:Y:S01]  /*51a0*/  IADD3 R0, P2, P1, R0, UR5, R7.reuse ;  /* 0x0000000500007c10 */ /* 0x100fe2000f95e007 */
[--C-:B------:R-:W-:Y:S01]  /*51b0*/  IMAD.MOV R6, RZ, RZ, -R7.reuse ;  /* 0x000000ffff067224 */ /* 0x100fe200078e0a07 */
[----:B------:R-:W-:-:S03]  /*51c0*/  SHF.R.S32.HI R13, RZ, 0x1f, R7 ;  /* 0x0000001fff0d7819 */ /* 0x000fc60000011407 */
[----:B------:R-:W-:Y:S01]  /*51d0*/  IMAD.SHL.U32 R14, R0, 0x4, RZ ;  /* 0x00000004000e7824 */ /* 0x000fe200078e00ff */
[----:B------:R-:W-:Y:S01]  /*51e0*/  IADD3.X R15, R15, UR4, R13, P2, P1 ;  /* 0x000000040f0f7c10 */ /* 0x000fe200097e240d */
[----:B------:R-:W-:Y:S01]  /*51f0*/  IMAD R6, R6, c[0x0][0x338], R5 ;  /* 0x0000ce0006067a24 */ /* 0x000fe200078e0205 */
[----:B------:R-:W-:Y:S02]  /*5200*/  ISETP.NE.AND P2, PT, R252, RZ, PT ;  /* 0x000000fffc00720c */ /* 0x000fe40003f45270 */
[----:B------:R-:W-:Y:S02]  /*5210*/  SHF.L.U64.HI R15, R0, 0x2, R15 ;  /* 0x00000002000f7819 */ /* 0x000fe4000001020f */
[----:B------:R-:W-:-:S04]  /*5220*/  IADD3 R4, P1, R14, c[0x0][0x350], RZ ;  /* 0x0000d4000e047a10 */ /* 0x000fc80007f3e0ff */
[----:B------:R-:W-:Y:S01]  /*5230*/  IADD3.X R5, R15, c[0x0][0x354], RZ, P1, !PT ;  /* 0x0000d5000f057a10 */ /* 0x000fe20000ffe4ff */
[----:B--2---:R-:W-:-:S05]  /*5240*/  @P0 IMAD R2, R251, 0x40, R2 ;  /* 0x00000040fb020824 */ /* 0x004fca00078e0202 */
[----:B------:R-:W-:-:S04]  /*5250*/  @P0 SHF.R.S32.HI R3, RZ, 0x1f, R2 ;  /* 0x0000001fff030819 */ /* 0x000fc80000011402 */
[----:B------:R-:W-:-:S04]  /*5260*/  @P0 LEA.HI R2, R3, R2, RZ, 0x6 ;  /* 0x0000000203020211 */ /* 0x000fc800078f30ff */
[----:B------:R-:W-:-:S05]  /*5270*/  @P0 SHF.R.S32.HI R2, RZ, 0x6, R2 ;  /* 0x00000006ff020819 */ /* 0x000fca0000011402 */
[----:B------:R-:W-:-:S05]  /*5280*/  @P0 IMAD R2, R2, 0x3000, RZ ;  /* 0x0000300002020824 */ /* 0x000fca00078e02ff */
[----:B------:R-:W-:Y:S02]  /*5290*/  @P0 SHF.R.S32.HI R3, RZ, 0x1f, R2 ;  /* 0x0000001fff030819 */ /* 0x000fe40000011402 */
[----:B------:R-:W-:Y:S01]  /*52a0*/  @!P0 CS2R R2, SRZ ;  /* 0x0000000000028805 */ /* 0x000fe2000001ff00 */
[----:B------:R-:W-:Y:S05]  /*52b0*/  @P2 BRA `(.L_x_140) ;  /* 0x0000005000002947 */ /* 0x000fea0003800000 */
.L_x_141:
[----:B------:R-:W2:Y:S01]  /*52c0*/  LDG.E.STRONG.GPU R0, [R4.64] ;  /* 0x0000000a04007981 */ /* 0x000ea2000c1ef900 */
[----:B------:R-:W-:Y:S01]  /*52d0*/  YIELD ;  /* 0x0000000000007946 */ /* 0x000fe20003800000 */
[----:B--2---:R-:W-:Y:S01]  /*52e0*/  ISETP.NE.AND P0, PT, R0, R6, PT ;  /* 0x000000060000720c */ /* 0x004fe20003f05270 */
[----:B------:R-:W-:-:S12]  /*52f0*/  CCTL.IVALL ;  /* 0x00000000ff00798f */ /* 0x000fd80002000000 */
[----:B------:R-:W-:Y:S05]  /*5300*/  @P0 BRA `(.L_x_141) ;  /* 0xffffffb000000947 */ /* 0x000fea000383ffff */
.L_x_140:
[----:B------:R-:W-:Y:S05]  /*5310*/  BSYNC B0 ;  /* 0x0000000000007941 */ /* 0x000fea0003800000 */
.L_x_139:
[----:B------:R-:W-:Y:S01]  /*5320*/  MOV R17, 0xffffffff ;  /* 0xffffffff00117802 */ /* 0x000fe20000000f00 */
[----:B------:R-:W-:Y:S05]  /*5330*/  BRA.CONV ~URZ, `(.L_x_142) ;  /* 0x000000237f007947 */ /* 0x000fea000b800000 */
[----:B------:R-:W-:Y:S02]  /*5340*/  MOV R8, 0x5360 ;  /* 0x0000536000087802 */ /* 0x000fe40000000f00 */
[----:B-----5:R-:W-:Y:S05]  /*5350*/  CALL.REL.NOINC `($__internal_1_$__cuda_sm70_warpsync) ;  /* 0x00000a9000007944 */ /* 0x020fea0003c00000 */
.L_x_142:
[----:B------:R-:W-:Y:S01]  /*5360*/  UIMAD UR5, UR6, 0x3000, URZ ;  /* 0x00003000060578a4 */ /* 0x000fe2000f8e023f */
[----:B------:R-:W-:Y:S01]  /*5370*/  SHF.R.S32.HI R8, RZ, 0x1f, R252 ;  /* 0x0000001fff087819 */ /* 0x000fe200000114fc */
[----:B------:R-:W-:Y:S01]  /*5380*/  IMAD R0, R13, c[0x0][0x328], RZ ;  /* 0x0000ca000d007a24 */ /* 0x000fe200078e02ff */
[----:B------:R-:W-:-:S06]  /*5390*/  NOP ;  /* 0x0000000000007918 */ /* 0x000fcc0000000000 */
[----:B------:R-:W-:Y:S01]  /*53a0*/  USHF.R.S32.HI UR4, URZ, 0x1f, UR5 ;  /* 0x0000001f3f047899 */ /* 0x000fe20008011405 */
[----:B------:R-:W-:Y:S01]  /*53b0*/  IADD3 R10, P1, P0, R2, UR5, R252 ;  /* 0x00000005020a7c10 */ /* 0x000fe2000f83e0fc */
[----:B------:R-:W-:-:S04]  /*53c0*/  IMAD R0, R7, c[0x0][0x32c], R0 ;  /* 0x0000cb0007007a24 */ /* 0x000fc800078e0200 */
[----:B------:R-:W-:Y:S01]  /*53d0*/  IADD3.X R11, R3, UR4, R8, P1, P0 ;  /* 0x00000004030b7c10 */ /* 0x000fe20008fe0408 */
[----:B------:R-:W-:-:S04]  /*53e0*/  IMAD R8, R16, c[0x0][0x330], RZ ;  /* 0x0000cc0010087a24 */ /* 0x000fc800078e02ff */
[----:B------:R-:W-:-:S05]  /*53f0*/  IMAD.WIDE.U32 R2, R7, c[0x0][0x328], R10 ;  /* 0x0000ca0007027a25 */ /* 0x000fca00078e000a */
[----:B------:R-:W-:Y:S01]  /*5400*/  IADD3 R3, R3, R0, RZ ;  /* 0x0000000003037210 */ /* 0x000fe20007ffe0ff */
[----:B------:R-:W-:-:S04]  /*5410*/  IMAD R0, R12, c[0x0][0x334], R8 ;  /* 0x0000cd000c007a24 */ /* 0x000fc800078e0208 */
[----:B------:R-:W-:-:S05]  /*5420*/  IMAD.WIDE.U32 R8, R12, c[0x0][0x330], R2 ;  /* 0x0000cc000c087a25 */ /* 0x000fca00078e0002 */
[----:B------:R-:W-:Y:S02]  /*5430*/  IADD3 R0, R9, R0, RZ ;  /* 0x0000000009007210 */ /* 0x000fe40007ffe0ff */
        /* <DEDUP_REMOVED lines=52> */
[----:B-1---5:R-:W-:Y:S05]  /*5780*/  CALL.REL.NOINC `($__internal_1_$__cuda_sm70_warpsync) ;  /* 0x0000066000007944 */ /* 0x022fea0003c00000 */
.L_x_143:
        /* <DEDUP_REMOVED lines=12> */
.L_x_145:
[----:B------:R-:W-:Y:S05]  /*5850*/  BSYNC B0 ;  /* 0x0000000000007941 */ /* 0x000fea0003800000 */
.L_x_144:
[----:B--2---:R-:W-:Y:S01]  /*5860*/  IADD3 R4, P0, R14, c[0x0][0x348], RZ ;  /* 0x0000d2000e047a10 */ /* 0x004fe20007f1e0ff */
[----:B------:R-:W-:Y:S03]  /*5870*/  BSSY B0, `(.L_x_146) ;  /* 0x0000008000007945 */ /* 0x000fe60003800000 */
[----:B------:R-:W-:Y:S01]  /*5880*/  IADD3.X R5, R15, c[0x0][0x34c], RZ, P0, !PT ;  /* 0x0000d3000f057a10 */ /* 0x000fe200007fe4ff */
[----:B------:R-:W-:Y:S05]  /*5890*/  @P2 BRA `(.L_x_147) ;  /* 0x0000005000002947 */ /* 0x000fea0003800000 */
.L_x_148:
[----:B------:R-:W2:Y:S01]  /*58a0*/  LDG.E.STRONG.GPU R0, [R4.64] ;  /* 0x0000000a04007981 */ /* 0x000ea2000c1ef900 */
[----:B------:R-:W-:Y:S01]  /*58b0*/  YIELD ;  /* 0x0000000000007946 */ /* 0x000fe20003800000 */
[----:B--2---:R-:W-:Y:S01]  /*58c0*/  ISETP.NE.AND P0, PT, R0, R6, PT ;  /* 0x000000060000720c */ /* 0x004fe20003f05270 */
[----:B------:R-:W-:-:S12]  /*58d0*/  CCTL.IVALL ;  /* 0x00000000ff00798f */ /* 0x000fd80002000000 */
[----:B------:R-:W-:Y:S05]  /*58e0*/  @P0 BRA `(.L_x_148) ;  /* 0xffffffb000000947 */ /* 0x000fea000383ffff */
.L_x_147:
[----:B------:R-:W-:Y:S05]  /*58f0*/  BSYNC B0 ;  /* 0x0000000000007941 */ /* 0x000fea0003800000 */
.L_x_146:
[----:B------:R-:W-:Y:S05]  /*5900*/  BRA.CONV ~URZ, `(.L_x_149) ;  /* 0x000000237f007947 */ /* 0x000fea000b800000 */
[----:B------:R-:W-:Y:S02]  /*5910*/  MOV R8, 0x5930 ;  /* 0x0000593000087802 */ /* 0x000fe40000000f00 */
[----:B-1---5:R-:W-:Y:S05]  /*5920*/  CALL.REL.NOINC `($__internal_1_$__cuda_sm70_warpsync) ;  /* 0x000004c000007944 */ /* 0x022fea0003c00000 */
.L_x_149:
[----:B-1----:R-:W-:Y:S01]  /*5930*/  MOV R2, R10 ;  /* 0x0000000a00027202 */ /* 0x002fe20000000f00 */
[----:B------:R-:W-:Y:S01]  /*5940*/  IMAD R0, R13, c[0x0][0x300], RZ ;  /* 0x0000c0000d007a24 */ /* 0x000fe200078e02ff */
[----:B------:R-:W-:Y:S01]  /*5950*/  MOV R3, R11 ;  /* 0x0000000b00037202 */ /* 0x000fe20000000f00 */
[----:B------:R-:W-:Y:S01]  /*5960*/  IMAD R6, R16, c[0x0][0x308], RZ ;  /* 0x0000c20010067a24 */ /* 0x000fe200078e02ff */
[----:B------:R-:W-:-:S06]  /*5970*/  NOP ;  /* 0x0000000000007918 */ /* 0x000fcc0000000000 */
[----:B------:R-:W-:-:S04]  /*5980*/  IMAD.WIDE.U32 R2, R7, c[0x0][0x300], R2 ;  /* 0x0000c00007027a25 */ /* 0x000fc800078e0002 */
[----:B------:R-:W-:-:S05]  /*5990*/  IMAD R0, R7, c[0x0][0x304], R0 ;  /* 0x0000c10007007a24 */ /* 0x000fca00078e0200 */
        /* <DEDUP_REMOVED lines=57> */
.L_x_150:
        /* <DEDUP_REMOVED lines=12> */
        .weak           $__internal_1_$__cuda_sm70_warpsync
        .type           $__internal_1_$__cuda_sm70_warpsync,@function
        .size           $__internal_1_$__cuda_sm70_warpsync,(.L_x_1379 - $__internal_1_$__cuda_sm70_warpsync)
$__internal_1_$__cuda_sm70_warpsync:
[----:B------:R-:W-:Y:S01]  /*5df0*/  MOV R9, 0x0 ;  /* 0x0000000000097802 */ /* 0x000fe20000000f00 */
[----:B------:R-:W-:Y:S04]  /*5e00*/  WARPSYNC R17 ;  /* 0x0000001100007348 */ /* 0x000fe80003800000 */
[----:B------:R-:W-:Y:S05]  /*5e10*/  RET.REL.NODEC R8 `(_ZN7cutlass13device_kernelIN5flash19enable_sm80_to_sm89INS1_16FlashAttnBwdSm80INS1_25CollectiveMainloopBwdSm80ILi1ELi1EN4cute5tupleIJNS5_1CILi64EEES8_NS7_ILi192EEEEEENS_6half_tEfNS_4arch4Sm80ELb0ELb0ELb0ELb1ELb1ELb0ELb0ELb0ELi2ELi2ELi2ELi2ELb1EEENS1_24CollectiveEpilogueBwdGQAISA_fSD_Li256ELb1ELb1EEENS1_19SingleTileSchedulerILb1ELb0ELb0ELi64EEEEEEEEEvNT_6ParamsE) ;  /* 0xffffa1e008007950 */ /* 0x000fea0003c3ffff */
.L_x_151:
        /* <DEDUP_REMOVED lines=14> */
.L_x_1379:


//--------------------- .text._ZN7cutlass13device_kernelIN5flash19enable_sm80_to_sm89INS1_16FlashAttnBwdSm80INS1_25CollectiveMainloopBwdSm80ILi1ELi1EN4cute5tupleIJNS5_1CILi64EEES8_NS7_ILi192EEEEEENS_6half_tEfNS_4arch4Sm80ELb0ELb1ELb0ELb0ELb0ELb0ELb0ELb0ELi2ELi2ELi2ELi2ELb1EEENS1_21CollectiveEpilogueBwdISA_SB_SD_Li256ELb0ELb0ELi4EEENS1_19SingleTileSchedulerILb0ELb0ELb0ELi64EEEEEEEEEvNT_6ParamsE --------------------------
	.section	.text._ZN7cutlass13device_kernelIN5flash19enable_sm80_to_sm89INS1_16FlashAttnBwdSm80INS1_25CollectiveMainloopBwdSm80ILi1ELi1EN4cute5tupleIJNS5_1CILi64EEES8_NS7_ILi192EEEEEENS_6half_tEfNS_4arch4Sm80ELb0ELb1ELb0ELb0ELb0ELb0ELb0ELb0ELi2ELi2ELi2ELi2ELb1EEENS1_21CollectiveEpilogueBwdISA_SB_SD_Li256ELb0ELb0ELi4EEENS1_19SingleTileSchedulerILb0ELb0ELb0ELi64EEEEEEEEEvNT_6ParamsE,"ax",@progbits
	.sectioninfo	@"SHI_REGISTERS=255"
	.align	128
.text._ZN7cutlass13device_kernelIN5flash19enable_sm80_to_sm89INS1_16FlashAttnBwdSm80INS1_25CollectiveMainloopBwdSm80ILi1ELi1EN4cute5tupleIJNS5_1CILi64EEES8_NS7_ILi192EEEEEENS_6half_tEfNS_4arch4Sm80ELb0ELb1ELb0ELb0ELb0ELb0ELb0ELb0ELi2ELi2ELi2ELi2ELb1EEENS1_21CollectiveEpilogueBwdISA_SB_SD_Li256ELb0ELb0ELi4EEENS1_19SingleTileSchedulerILb0ELb0ELb0ELi64EEEEEEEEEvNT_6ParamsE:
        .type           _ZN7cutlass13device_kernelIN5flash19enable_sm80_to_sm89INS1_16FlashAttnBwdSm80INS1_25CollectiveMainloopBwdSm80ILi1ELi1EN4cute5tupleIJNS5_1CILi64EEES8_NS7_ILi192EEEEEENS_6half_tEfNS_4arch4Sm80ELb0ELb1ELb0ELb0ELb0ELb0ELb0ELb0ELi2ELi2ELi2ELi2ELb1EEENS1_21CollectiveEpilogueBwdISA_SB_SD_Li256ELb0ELb0ELi4EEENS1_19SingleTileSchedulerILb0ELb0ELb0ELi64EEEEEEEEEvNT_6ParamsE,@function
        .size           _ZN7cutlass13device_kernelIN5flash19enable_sm80_to_sm89INS1_16FlashAttnBwdSm80INS1_25CollectiveMainloopBwdSm80ILi1ELi1EN4cute5tupleIJNS5_1CILi64EEES8_NS7_ILi192EEEEEENS_6half_tEfNS_4arch4Sm80ELb0ELb1ELb0ELb0ELb0ELb0ELb0ELb0ELi2ELi2ELi2ELi2ELb1EEENS1_21CollectiveEpilogueBwdISA_SB_SD_Li256ELb0ELb0ELi4EEENS1_19SingleTileSchedulerILb0ELb0ELb0ELi64EEEEEEEEEvNT_6ParamsE,(.L_x_1381 - _ZN7cutlass13device_kernelIN5flash19enable_sm80_to_sm89INS1_16FlashAttnBwdSm80INS1_25CollectiveMainloopBwdSm80ILi1ELi1EN4cute5tupleIJNS5_1CILi64EEES8_NS7_ILi192EEEEEENS_6half_tEfNS_4arch4Sm80ELb0ELb1ELb0ELb0ELb0ELb0ELb0ELb0ELi2ELi2ELi2ELi2ELb1EEENS1_21CollectiveEpilogueBwdISA_SB_SD_Li256ELb0ELb0ELi4EEENS1_19SingleTileSchedulerILb0ELb0ELb0ELi64EEEEEEEEEvNT_6ParamsE)
        .other          _ZN7cutlass13device_kernelIN5flash19enable_sm80_to_sm89INS1_16FlashAttnBwdSm80INS1_25CollectiveMainloopBwdSm80ILi1ELi1EN4cute5tupleIJNS5_1CILi64EEES8_NS7_ILi192EEEEEENS_6half_tEfNS_4arch4Sm80ELb0ELb1ELb0ELb0ELb0ELb0ELb0ELb0ELi2ELi2ELi2ELi2ELb1EEENS1_21CollectiveEpilogueBwdISA_SB_SD_Li256ELb0ELb0ELi4EEENS1_19SingleTileSchedulerILb0ELb0ELb0ELi64EEEEEEEEEvNT_6ParamsE,@"STO_CUDA_ENTRY STV_DEFAULT"
_ZN7cutlass13device_kernelIN5flash19enable_sm80_to_sm89INS1_16FlashAttnBwdSm80INS1_25CollectiveMainloopBwdSm80ILi1ELi1EN4cute5tupleIJNS5_1CILi64EEES8_NS7_ILi192EEEEEENS_6half_tEfNS_4arch4Sm80ELb0ELb1ELb0ELb0ELb0ELb0ELb0ELb0ELi2ELi2ELi2ELi2ELb1EEENS1_21CollectiveEpilogueBwdISA_SB_SD_Li256ELb0ELb0ELi4EEENS1_19SingleTileSchedulerILb0ELb0ELb0ELi64EEEEEEEEEvNT_6ParamsE:
[----:B------:R-:W-:Y:S02]  /*0000*/  MOV R1, c[0x0][0x28] ;  /* 0x00000a0000017a02 */ /* 0x000fe40000000f00 */
[----:B------:R-:W1:Y:S02]  /*0010*/  S2UR UR14, SR_CTAID.Z ;  /* 0x00000000000e79c3 */ /* 0x000e640000002700 */
[----:B-1----:R-:W-:-:S13]  /*0020*/  ISETP.LE.AND P0, PT, RZ, UR14, PT ;  /* 0x0000000eff007c0c */ /* 0x002fda000bf03270 */
[----:B------:R-:W-:Y:S05]  /*0030*/  @!P0 EXIT ;  /* 0x000000000000894d */ /* 0x000fea0003800000 */
[----:B------:R-:W1:Y:S01]  /*0040*/  S2UR UR13, SR_CTAID.X ;  /* 0x00000000000d79c3 */ /* 0x000e620000002500 */
[----:B------:R-:W2:Y:S01]  /*0050*/  S2R R236, SR_TID.X ;  /* 0x0000000000ec7919 */ /* 0x000ea20000002100 */
[----:B------:R-:W-:Y:S02]  /*0060*/  ULDC UR5, c[0x0][0x168] ;  /* 0x00005a0000057ab9 */ /* 0x000fe40000000800 */
[----:B------:R-:W-:Y:S01]  /*0070*/  UIADD3 UR5, UR5, 0x3f, URZ ;  /* 0x0000003f05057890 */ /* 0x000fe2000fffe03f */
[----:B------:R-:W3:Y:S03]  /*0080*/  S2R R31, SR_CTAID.Y ;  /* 0x00000000001f7919 */ /* 0x000ee60000002600 */
[----:B------:R-:W-:-:S04]  /*0090*/  USHF.R.S32.HI UR4, URZ, 0x1f, UR5 ;  /* 0x0000001f3f047899 */ /* 0x000fc80008011405 */
[----:B------:R-:W-:-:S04]  /*00a0*/  ULEA.HI UR4, UR4, UR5, URZ, 0x6 ;  /* 0x0000000504047291 */ /* 0x000fc8000f8f303f */
[----:B------:R-:W-:Y:S01]  /*00b0*/  USHF.R.S32.HI UR17, URZ, 0x6, UR4 ;  /* 0x000000063f117899 */ /* 0x000fe20008011404 */
[----:B-1----:R-:W-:-:S13]  /*00c0*/  ISETP.LE.AND P0, PT, RZ, UR13, PT ;  /* 0x0000000dff007c0c */ /* 0x002fda000bf03270 */
[----:B------:R-:W-:Y:S05]  /*00d0*/  @!P0 BRA `(.L_x_152) ;  /* 0x000000c000008947 */ /* 0x000fea0003800000 */
[----:B--23--:R-:W-:Y:S02]  /*00e0*/  ULDC UR4, c[0x0][0x168] ;  /* 0x00005a0000047ab9 */ /* 0x00cfe40000000800 */
[----:B------:R-:W-:-:S04]  /*00f0*/  ULEA UR4, UR13, UR4, 0x6 ;  /* 0x000000040d047291 */ /* 0x000fc8000f8e303f */
[----:B------:R-:W-:-:S03]  /*0100*/  UIADD3 UR5, UR4, 0x7f, URZ ;  /* 0x0000007f04057890 */ /* 0x000fc6000fffe03f */
[----:B------:R-:W-:Y:S02]  /*0110*/  ULDC UR4, c[0x0][0x198] ;  /* 0x0000660000047ab9 */ /* 0x000fe40000000800 */
[----:B------:R-:W-:-:S03]  /*0120*/  UIADD3 UR4, UR5, -UR4, URZ ;  /* 0x8000000405047290 */ /* 0x000fc6000fffe03f */
[----:B------:R-:W-:Y:S02]  /*0130*/  ULDC UR5, c[0x0][0x2a0] ;  /* 0x0000a80000057ab9 */ /* 0x000fe40000000800 */
[----:B------:R-:W-:-:S04]  /*0140*/  UIADD3 UR5, UR4, UR5, URZ ;  /* 0x0000000504057290 */ /* 0x000fc8000fffe03f */
[----:B------:R-:W-:-:S04]  /*0150*/  USHF.R.S32.HI UR4, URZ, 0x1f, UR5 ;  /* 0x0000001f3f047899 */ /* 0x000fc80008011405 */
[----:B------:R-:W-:-:S04]  /*0160*/  ULEA.HI UR4, UR4, UR5, URZ, 0x6 ;  /* 0x0000000504047291 */ /* 0x000fc8000f8f303f */
[----:B------:R-:W-:-:S04]  /*0170*/  USHF.R.S32.HI UR4, URZ, 0x6, UR4 ;  /* 0x000000063f047899 */ /* 0x000fc80008011404 */
[----:B------:R-:W-:-:S04]  /*0180*/  UISETP.LT.AND UP0, UPT, UR17, UR4, UPT ;  /* 0x000000041100728c */ /* 0x000fc8000bf01270 */
[----:B------:R-:W-:Y:S02]  /*0190*/  USEL UR17, UR17, UR4, UP0 ;  /* 0x0000000411117287 */ /* 0x000fe40008000000 */
.L_x_152:
[----:B--23--:R-:W-:Y:S01]  /*01a0*/  USHF.L.U32 UR16, UR13, 0x6, URZ ;  /* 0x000000060d107899 */ /* 0x00cfe2000800063f */
[----:B------:R-:W-:Y:S01]  /*01b0*/  PLOP3.LUT P1, PT, PT, PT, PT, 0x80, 0x0 ;  /* 0x000000000000781c */ /* 0x000fe20003f2f070 */
[----:B------:R-:W-:Y:S01]  /*01c0*/  ULDC UR6, c[0x0][0x168] ;  /* 0x00005a0000067ab9 */ /* 0x000fe20000000800 */
[----:B------:R-:W-:Y:S01]  /*01d0*/  CS2R R126, SRZ ;  /* 0x00000000007e7805 */ /* 0x000fe2000001ff00 */
[----:B------:R-:W-:Y:S01]  /*01e0*/  UIADD3 UR6, UR16, UR6, URZ ;  /* 0x0000000610067290 */ /* 0x000fe2000fffe03f */
[----:B------:R-:W-:Y:S01]  /*01f0*/  CS2R R124, SRZ ;  /* 0x00000000007c7805 */ /* 0x000fe2000001ff00 */
[----:B------:R-:W-:Y:S01]  /*0200*/  ULDC UR5, c[0x0][0x198] ;  /* 0x0000660000057ab9 */ /* 0x000fe20000000800 */
[----:B------:R-:W-:Y:S01]  /*0210*/  CS2R R130, SRZ ;  /* 0x0000000000827805 */ /* 0x000fe2000001ff00 */
[----:B------:R-:W-:Y:S01]  /*0220*/  UIADD3 UR5, UR6, -UR5, URZ ;  /* 0x8000000506057290 */ /* 0x000fe2000fffe03f */
[----:B------:R-:W-:Y:S01]  /*0230*/  CS2R R128, SRZ ;  /* 0x0000000000807805 */ /* 0x000fe2000001ff00 */
[----:B------:R-:W-:Y:S01]  /*0240*/  ULDC UR4, c[0x0][0x2a4] ;  /* 0x0000a90000047ab9 */ /* 0x000fe20000000800 */
[----:B------:R-:W-:Y:S01]  /*0250*/  CS2R R122, SRZ ;  /* 0x00000000007a7805 */ /* 0x000fe2000001ff00 */
[----:B------:R-:W-:Y:S01]  /*0260*/  UIADD3 UR5, UR5, -UR4, URZ ;  /* 0x8000000405057290 */ /* 0x000fe2000fffe03f */
[----:B------:R-:W-:Y:S01]  /*0270*/  IMAD.MOV.U32 R9, RZ, RZ, RZ ;  /* 0x000000ffff097224 */ /* 0x000fe200078e00ff */
[----:B------:R-:W-:Y:S01]  /*0280*/  ULDC.64 UR22, c[0x0][0x118] ;  /* 0x0000460000167ab9 */ /* 0x000fe20000000a00 */
[----:B------:R-:W-:Y:S01]  /*0290*/  IMAD.MOV.U32 R120, RZ, RZ, RZ ;  /* 0x000000ffff787224 */ /* 0x000fe200078e00ff */
[----:B------:R-:W-:Y:S01]  /*02a0*/  USHF.R.S32.HI UR4, URZ, 0x1f, UR5 ;  /* 0x0000001f3f047899 */ /* 0x000fe20008011405 */
[----:B------:R-:W-:Y:S01]  /*02b0*/  MOV R11, RZ ;  /* 0x000000ff000b7202 */ /* 0x000fe20000000f00 */
[----:B------:R-:W-:Y:S01]  /*02c0*/  IMAD.MOV.U32 R118, RZ, RZ, RZ ;  /* 0x000000ffff767224 */ /* 0x000fe200078e00ff */
[----:B------:R-:W-:Y:S01]  /*02d0*/  CS2R R12, SRZ ;  /* 0x00000000000c7805 */ /* 0x000fe2000001ff00 */
[----:B------:R-:W-:Y:S01]  /*02e0*/  ULEA.HI UR4, UR4, UR5, URZ, 0x6 ;  /* 0x0000000504047291 */ /* 0x000fe2000f8f303f */
[----:B------:R-:W-:Y:S01]  /*02f0*/  MOV R116, RZ ;  /* 0x000000ff00747202 */ /* 0x000fe20000000f00 */
[----:B------:R-:W-:Y:S01]  /*0300*/  IMAD.MOV.U32 R110, RZ, RZ, RZ ;  /* 0x000000ffff6e7224 */ /* 0x000fe200078e00ff */
[----:B------:R-:W-:Y:S01]  /*0310*/  MOV R15, RZ ;  /* 0x000000ff000f7202 */ /* 0x000fe20000000f00 */
[----:B------:R-:W-:Y:S01]  /*0320*/  USHF.R.S32.HI UR15, URZ, 0x6, UR4 ;  /* 0x000000063f0f7899 */ /* 0x000fe20008011404 */
[----:B------:R-:W-:Y:S01]  /*0330*/  IMAD.MOV.U32 R108, RZ, RZ, RZ ;  /* 0x000000ffff6c7224 */ /* 0x000fe200078e00ff */
[----:B------:R-:W-:Y:S01]  /*0340*/  CS2R R16, SRZ ;  /* 0x0000000000107805 */ /* 0x000fe2000001ff00 */
[----:B------:R-:W-:Y:S01]  /*0350*/  MOV R114, RZ ;  /* 0x000000ff00727202 */ /* 0x000fe20000000f00 */
[----:B------:R-:W-:Y:S01]  /*0360*/  UISETP.LT.AND UP0, UPT, URZ, UR15, UPT ;  /* 0x0000000f3f00728c */ /* 0x000fe2000bf01270 */
[----:B------:R-:W-:Y:S01]  /*0370*/  IMAD.MOV.U32 R112, RZ, RZ, RZ ;  /* 0x000000ffff707224 */ /* 0x000fe200078e00ff */
[----:B------:R-:W-:Y:S01]  /*0380*/  CS2R R18, SRZ ;  /* 0x0000000000127805 */ /* 0x000fe2000001ff00 */
[----:B------:R-:W-:Y:S01]  /*0390*/  MOV R106, RZ ;  /* 0x000000ff006a7202 */ /* 0x000fe20000000f00 */
[----:B------:R-:W-:Y:S01]  /*03a0*/  USEL UR15, URZ, UR15, !UP0 ;  /* 0x0000000f3f0f7287 */ /* 0x000fe2000c000000 */
[----:B------:R-:W-:Y:S01]  /*03b0*/  IMAD.MOV.U32 R104, RZ, RZ, RZ ;  /* 0x000000ffff687224 */ /* 0x000fe200078e00ff */
[----:B------:R-:W-:Y:S01]  /*03c0*/  CS2R R20, SRZ ;  /* 0x0000000000147805 */ /* 0x000fe2000001ff00 */
[----:B------:R-:W-:Y:S01]  /*03d0*/  MOV R102, RZ ;  /* 0x000000ff00667202 */ /* 0x000fe20000000f00 */
[----:B------:R-:W-:Y:S01]  /*03e0*/  UISETP.GT.AND UP0, UPT, UR17, UR15, UPT ;  /* 0x0000000f1100728c */ /* 0x000fe2000bf04270 */
[----:B------:R-:W-:Y:S01]  /*03f0*/  IMAD.MOV.U32 R100, RZ, RZ, RZ ;  /* 0x000000ffff647224 */ /* 0x000fe200078e00ff */
[----:B------:R-:W-:Y:S01]  /*0400*/  CS2R R22, SRZ ;  /* 0x0000000000167805 */ /* 0x000fe2000001ff00 */
[----:B------:R-:W-:Y:S01]  /*0410*/  MOV R94, RZ ;  /* 0x000000ff005e7202 */ /* 0x000fe20000000f00 */
[----:B------:R-:W-:Y:S01]  /*0420*/  IMAD.MOV.U32 R92, RZ, RZ, RZ ;  /* 0x000000ffff5c7224 */ /* 0x000fe200078e00ff */
[----:B------:R-:W-:Y:S01]  /*0430*/  CS2R R24, SRZ ;  /* 0x0000000000187805 */ /* 0x000fe2000001ff00 */
[----:B------:R-:W-:Y:S01]  /*0440*/  PLOP3.LUT P0, PT, PT, PT, UP0, 0x80, 0x0 ;  /* 0x000000000000781c */ /* 0x000fe20003f0f008 */
[----:B------:R-:W-:Y:S01]  /*0450*/  IMAD.MOV.U32 R96, RZ, RZ, RZ ;  /* 0x000000ffff607224 */ /* 0x000fe200078e00ff */
[----:B------:R-:W-:Y:S01]  /*0460*/  MOV R98, RZ ;  /* 0x000000ff00627202 */ /* 0x000fe20000000f00 */
[----:B------:R-:W-:Y:S01]  /*0470*/  CS2R R26, SRZ ;  /* 0x00000000001a7805 */ /* 0x000fe2000001ff00 */
[----:B------:R-:W-:Y:S01]  /*0480*/  MOV R90, RZ ;  /* 0x000000ff005a7202 */ /* 0x000fe20000000f00 */
[----:B------:R-:W-:Y:S01]  /*0490*/  IMAD.MOV.U32 R88, RZ, RZ, RZ ;  /* 0x000000ffff587224 */ /* 0x000fe200078e00ff */
[----:B------:R-:W-:Y:S01]  /*04a0*/  CS2R R28, SRZ ;  /* 0x00000000001c7805 */ /* 0x000fe2000001ff00 */
        /* <DEDUP_REMOVED lines=29> */
[C---:B------:R-:W-:Y:S01]  /*0680*/  IMAD.SHL.U32 R242, R236.reuse, 0x4, RZ ;  /* 0x00000004ecf27824 */ /* 0x040fe200078e00ff */
[----:B------:R-:W-:Y:S01]  /*0690*/  ISETP.GT.AND P3, PT, R236, 0xf, PT ;  /* 0x0000000fec00780c */ /* 0x000fe20003f64270 */
[----:B------:R-:W-:Y:S01]  /*06a0*/  USHF.L.U32 UR24, UR15, 0x6, URZ ;  /* 0x000000060f187899 */ /* 0x000fe2000800063f */
[----:B------:R-:W-:Y:S01]  /*06b0*/  ISETP.NE.AND P0, PT, R0, 0x1, PT ;  /* 0x000000010000780c */ /* 0x000fe20003f05270 */
[----:B------:R-:W-:Y:S01]  /*06c0*/  IMAD.MOV.U32 R4, RZ, RZ, R31 ;  /* 0x000000ffff047224 */ /* 0x000fe200078e001f */
[----:B------:R-:W-:Y:S01]  /*06d0*/  SHF.R.S32.HI R243, RZ, 0x1f, R242 ;  /* 0x0000001ffff37819 */ /* 0x000fe200000114f2 */
[----:B------:R-:W-:Y:S01]  /*06e0*/  ULDC.64 UR10, c[0x0][0x278] ;  /* 0x00009e00000a7ab9 */ /* 0x000fe20000000a00 */
[C---:B------:R-:W-:Y:S01]  /*06f0*/  IMAD R6, R32.reuse, c[0x0][0x288], RZ ;  /* 0x0000a20020067a24 */ /* 0x040fe200078e02ff */
[----:B------:R-:W-:Y:S01]  /*0700*/  UIMAD.WIDE.U32 UR20, UR14, UR10, URZ ;  /* 0x0000000a0e1472a5 */ /* 0x000fe2000f8e003f */
[----:B------:R-:W-:Y:S01]  /*0710*/  IMAD.U32 R5, RZ, RZ, UR24 ;  /* 0x00000018ff057e24 */ /* 0x000fe2000f8e00ff */
[----:B------:R-:W-:Y:S01]  /*0720*/  SHF.R.S32.HI R21, RZ, 0x1f, R236 ;  /* 0x0000001fff157819 */ /* 0x000fe200000114ec */
[----:B------:R-:W-:Y:S01]  /*0730*/  IMAD.WIDE.U32 R2, R31, c[0x0][0x270], R242 ;  /* 0x00009c001f027a25 */ /* 0x000fe200078e00f2 */
[----:B------:R-:W-:Y:S01]  /*0740*/  ULDC.64 UR8, c[0x0][0x290] ;  /* 0x0000a40000087ab9 */ /* 0x000fe20000000a00 */
[----:B------:R-:W1:Y:S01]  /*0750*/  S2R R250, SR_CTAID.Z ;  /* 0x0000000000fa7919 */ /* 0x000e620000002700 */
[-C--:B------:R-:W-:Y:S01]  /*0760*/  LEA.HI R22, R21, R236.reuse, RZ, 0x3 ;  /* 0x000000ec15167211 */ /* 0x080fe200078f18ff */
[----:B------:R-:W-:Y:S01]  /*0770*/  UIMAD.WIDE.U32 UR18, UR14, UR8, URZ ;  /* 0x000000080e1272a5 */ /* 0x000fe2000f8e003f */
[----:B------:R-:W-:Y:S01]  /*0780*/  @P0 IMAD.HI.U32 R0, R31, c[0x0][0x24c], RZ ;  /* 0x000093001f000a27 */ /* 0x000fe200078e00ff */
[----:B------:R-:W-:Y:S01]  /*0790*/  @!P3 IADD3 R25, P4, P2, R5, UR20, R2 ;  /* 0x000000140519bc10 */ /* 0x000fe2000fa9e002 */
[----:B------:R-:W-:Y:S01]  /*07a0*/  USHF.R.S32.HI UR12, URZ, 0x1f, UR14 ;  /* 0x0000001f3f0c7899 */ /* 0x000fe2000801140e */
[----:B------:R-:W-:Y:S01]  /*07b0*/  SHF.R.S32.HI R240, RZ, 0x3, R22 ;  /* 0x00000003fff07819 */ /* 0x000fe20000011416 */
[----:B------:R-:W-:Y:S01]  /*07c0*/  ULDC.64 UR6, c[0x0][0x1e8] ;  /* 0x00007a0000067ab9 */ /* 0x000fe20000000a00 */
[----:B------:R-:W-:Y:S01]  /*07d0*/  @P0 SHF.R.U32.HI R4, RZ, c[0x0][0x250], R0 ;  /* 0x00009400ff040a19 */ /* 0x000fe20000011600 */
[----:B------:R-:W-:Y:S01]  /*07e0*/  IMAD R0, R32, c[0x0][0x270], RZ ;  /* 0x00009c0020007a24 */ /* 0x000fe200078e02ff */
[----:B------:R-:W-:Y:S01]  /*07f0*/  LEA.HI R24, R21, R236, RZ, 0x4 ;  /* 0x000000ec15187211 */ /* 0x000fe200078f20ff */
[----:B------:R-:W-:Y:S01]  /*0800*/  ULDC.64 UR4, c[0x0][0x1b8] ;  /* 0x00006e0000047ab9 */ /* 0x000fe20000000a00 */
[----:B------:R-:W-:Y:S01]  /*0810*/  SHF.R.S32.HI R241, RZ, 0x1f, R240 ;  /* 0x0000001ffff17819 */ /* 0x000fe200000114f0 */
[----:B------:R-:W-:Y:S01]  /*0820*/  IMAD R0, R31, c[0x0][0x274], R0 ;  /* 0x00009d001f007a24 */ /* 0x000fe200078e0200 */
[----:B------:R-:W-:Y:S01]  /*0830*/  SHF.R.S32.HI R8, RZ, 0x4, R24 ;  /* 0x00000004ff087819 */ /* 0x000fe20000011418 */
[----:B------:R-:W-:Y:S01]  /*0840*/  UIMAD UR6, UR12, UR6, URZ ;  /* 0x000000060c0672a4 */ /* 0x000fe2000f8e023f */
[----:B------:R-:W-:Y:S01]  /*0850*/  IMAD.MOV.U32 R33, RZ, RZ, 0x40 ;  /* 0x00000040ff217424 */ /* 0x000fe200078e00ff */
[----:B------:R-:W-:Y:S01]  /*0860*/  UIMAD UR4, UR12, UR4, URZ ;  /* 0x000000040c0472a4 */ /* 0x000fe2000f8e023f */
[----:B------:R-:W-:Y:S01]  /*0870*/  IMAD.IADD R18, R3, 0x1, R0 ;  /* 0x0000000103127824 */ /* 0x000fe200078e0200 */
[----:B------:R-:W-:Y:S01]  /*0880*/  UIMAD UR7, UR14, UR7, UR6 ;  /* 0x000000070e0772a4 */ /* 0x000fe2000f8e0206 */
[C---:B------:R-:W-:Y:S01]  /*0890*/  IMAD R0, R31.reuse, c[0x0][0x28c], R6 ;  /* 0x0000a3001f007a24 */ /* 0x040fe200078e0206 */
[----:B------:R-:W-:Y:S01]  /*08a0*/  UIMAD UR10, UR12, UR10, URZ ;  /* 0x0000000a0c0a72a4 */ /* 0x000fe2000f8e023f */
[----:B------:R-:W-:Y:S01]  /*08b0*/  IMAD.WIDE.U32 R2, R31, c[0x0][0x288], R242 ;  /* 0x0000a2001f027a25 */ /* 0x000fe200078e00f2 */
[----:B------:R-:W-:Y:S01]  /*08c0*/  UIMAD UR8, UR12, UR8, URZ ;  /* 0x000000080c0872a4 */ /* 0x000fe2000f8e023f */
[----:B------:R-:W-:Y:S01]  /*08d0*/  SHF.R.S32.HI R237, RZ, 0x1f, R236 ;  /* 0x0000001fffed7819 */ /* 0x000fe200000114ec */
[----:B------:R-:W-:Y:S01]  /*08e0*/  UIMAD UR4, UR14, UR5, UR4 ;  /* 0x000000050e0472a4 */ /* 0x000fe2000f8e0204 */
[----:B------:R-:W-:Y:S01]  /*08f0*/  IMAD.IADD R19, R3, 0x1, R0 ;  /* 0x0000000103137824 */ /* 0x000fe200078e0200 */
[----:B------:R-:W-:Y:S01]  /*0900*/  LOP3.LUT R0, R22, 0xfffffff8, RZ, 0xc0, !PT ;  /* 0xfffffff816007812 */ /* 0x000fe200078ec0ff */
[----:B------:R-:W-:Y:S01]  /*0910*/  IMAD.U32 R6, RZ, RZ, UR13 ;  /* 0x0000000dff067e24 */ /* 0x000fe2000f8e00ff */
[----:B------:R-:W-:Y:S01]  /*0920*/  IADD3 R28, P1, P0, R5, UR18, R2 ;  /* 0x00000012051c7c10 */ /* 0x000fe2000f83e002 */
[----:B------:R-:W-:Y:S01]  /*0930*/  USHF.R.S32.HI UR5, URZ, 0x1f, UR24 ;  /* 0x0000001f3f057899 */ /* 0x000fe20008011418 */
[----:B------:R-:W-:Y:S01]  /*0940*/  LEA.HI R5, R24, R8, RZ, 0x1 ;  /* 0x0000000818057211 */ /* 0x000fe200078f08ff */
[----:B------:R-:W-:Y:S01]  /*0950*/  IMAD.IADD R16, R236, 0x1, -R0 ;  /* 0x00000001ec107824 */ /* 0x000fe200078e0a00 */
[----:B------:R-:W-:Y:S01]  /*0960*/  SHF.R.S32.HI R0, RZ, 0x1f, R4 ;  /* 0x0000001fff007819 */ /* 0x000fe20000011404 */
[----:B------:R-:W-:Y:S01]  /*0970*/  IMAD.WIDE R14, R6, 0x40, R240 ;  /* 0x00000040060e7825 */ /* 0x000fe200078e02f0 */
[----:B------:R-:W-:Y:S01]  /*0980*/  LOP3.LUT R10, R5, 0xfffffffe, RZ, 0xc0, !PT ;  /* 0xfffffffe050a7812 */ /* 0x000fe200078ec0ff */
[----:B------:R-:W-:Y:S01]  /*0990*/  UIMAD UR10, UR14, UR11, UR10 ;  /* 0x0000000b0e0a72a4 */ /* 0x000fe2000f8e020a */
[----:B------:R-:W-:Y:S01]  /*09a0*/  CS2R R130, SRZ ;  /* 0x0000000000827805 */ /* 0x000fe2000001ff00 */
[----:B------:R-:W-:Y:S01]  /*09b0*/  IMAD.SHL.U32 R12, R16, 0x8, RZ ;  /* 0x00000008100c7824 */ /* 0x000fe200078e00ff */
[----:B------:R-:W-:Y:S01]  /*09c0*/  UIMAD UR9, UR14, UR9, UR8 ;  /* 0x000000090e0972a4 */ /* 0x000fe2000f8e0208 */
[C---:B------:R-:W-:Y:S01]  /*09d0*/  IMAD R2, R0.reuse, c[0x0][0x1e0], RZ ;  /* 0x0000780000027a24 */ /* 0x040fe200078e02ff */
[----:B------:R-:W-:Y:S01]  /*09e0*/  UIADD3 UR8, UR21, UR10, URZ ;  /* 0x0000000a15087290 */ /* 0x000fe2000fffe03f */
[----:B------:R-:W-:Y:S01]  /*09f0*/  IMAD R0, R0, c[0x0][0x1b0], RZ ;  /* 0x00006c0000007a24 */ /* 0x000fe200078e02ff */
[----:B------:R-:W-:Y:S01]  /*0a00*/  SHF.R.S32.HI R13, RZ, 0x1f, R12 ;  /* 0x0000001fff0d7819 */ /* 0x000fe2000001140c */
[C---:B------:R-:W-:Y:S01]  /*0a10*/  IMAD R9, R4.reuse, c[0x0][0x1e4], R2 ;  /* 0x0000790004097a24 */ /* 0x040fe200078e0202 */
[----:B------:R-:W-:Y:S01]  /*0a20*/  UIADD3 UR9, UR19, UR9, URZ ;  /* 0x0000000913097290 */ /* 0x000fe2000fffe03f */
[C---:B------:R-:W-:Y:S01]  /*0a30*/  IMAD R0, R4.reuse, c[0x0][0x1b4], R0 ;  /* 0x00006d0004007a24 */ /* 0x040fe200078e0200 */
[----:B------:R-:W-:Y:S01]  /*0a40*/  ULDC UR10, c[0x0][0x198] ;  /* 0x00006600000a7ab9 */ /* 0x000fe20000000800 */
[--C-:B------:R-:W-:Y:S01]  /*0a50*/  IMAD.WIDE.U32 R2, R4, c[0x0][0x1e0], R12.reuse ;  /* 0x0000780004027a25 */ /* 0x100fe200078e000c */
[----:B------:R-:W-:Y:S01]  /*0a60*/  UIADD3 UR10, -UR16, UR10, URZ ;  /* 0x0000000a100a7290 */ /* 0x000fe2000fffe13f */
[----:B------:R-:W-:Y:S01]  /*0a70*/  IADD3 R26, R12, 0x40, RZ ;  /* 0x000000400c1a7810 */ /* 0x000fe20007ffe0ff */
[----:B------:R-:W-:Y:S01]  /*0a80*/  USHF.R.S32.HI UR11, URZ, 0x1f, UR15 ;  /* 0x0000001f3f0b7899 */ /* 0x000fe2000801140f */
[----:B------:R-:W-:Y:S01]  /*0a90*/  IMAD.WIDE.U32 R6, R4, c[0x0][0x1b0], R12 ;  /* 0x00006c0004067a25 */ /* 0x000fe200078e000c */
[----:B------:R-:W-:Y:S01]  /*0aa0*/  IADD3 R27, R12, 0x80, RZ ;  /* 0x000000800c1b7810 */ /* 0x000fe20007ffe0ff */
[----:B------:R-:W-:Y:S01]  /*0ab0*/  CS2R R128, SRZ ;  /* 0x0000000000807805 */ /* 0x000fe2000001ff00 */
[----:B------:R-:W-:Y:S01]  /*0ac0*/  CS2R R126, SRZ ;  /* 0x00000000007e7805 */ /* 0x000fe2000001ff00 */
[----:B------:R-:W-:Y:S01]  /*0ad0*/  IMAD.IADD R5, R3, 0x1, R9 ;  /* 0x0000000103057824 */ /* 0x000fe200078e0209 */
[----:B------:R-:W-:Y:S01]  /*0ae0*/  CS2R R124, SRZ ;  /* 0x00000000007c7805 */ /* 0x000fe2000001ff00 */
[----:B------:R-:W-:Y:S01]  /*0af0*/  IMAD.IADD R3, R7, 0x1, R0 ;  /* 0x0000000107037824 */ /* 0x000fe200078e0200 */
[----:B------:R-:W-:Y:S01]  /*0b00*/  LEA.HI R7, R21, R236, RZ, 0x6 ;  /* 0x000000ec15077211 */ /* 0x000fe200078f30ff */
[----:B------:R-:W-:Y:S01]  /*0b10*/  IMAD.SHL.U32 R0, R240, 0x40, RZ ;  /* 0x00000040f0007824 */ /* 0x000fe200078e00ff */
[----:B------:R-:W-:Y:S01]  /*0b20*/  CS2R R122, SRZ ;  /* 0x00000000007a7805 */ /* 0x000fe2000001ff00 */
[----:B------:R-:W-:Y:S01]  /*0b30*/  IMAD.MOV.U32 R4, RZ, RZ, R2 ;  /* 0x000000ffff047224 */ /* 0x000fe200078e0002 */
[----:B------:R-:W-:Y:S01]  /*0b40*/  SHF.R.S32.HI R20, RZ, 0x6, R7 ;  /* 0x00000006ff147819 */ /* 0x000fe20000011407 */
[----:B------:R-:W-:Y:S01]  /*0b50*/  IMAD.MOV.U32 R2, RZ, RZ, R6 ;  /* 0x000000ffff027224 */ /* 0x000fe200078e0006 */
[----:B------:R-:W-:Y:S01]  /*0b60*/  LOP3.LUT R0, R0, 0x1c0, RZ, 0xc0, !PT ;  /* 0x000001c000007812 */ /* 0x000fe200078ec0ff */
[----:B------:R-:W-:Y:S01]  /*0b70*/  IMAD R6, R241, c[0x0][0x178], RZ ;  /* 0x00005e00f1067a24 */ /* 0x000fe200078e02ff */
[----:B------:R-:W-:Y:S01]  /*0b80*/  CS2R R120, SRZ ;  /* 0x0000000000787805 */ /* 0x000fe2000001ff00 */
[----:B------:R-:W-:Y:S01]  /*0b90*/  IMAD.SHL.U32 R17, R20, 0x200, RZ ;  /* 0x0000020014117824 */ /* 0x000fe200078e00ff */
[----:B------:R-:W-:Y:S01]  /*0ba0*/  LOP3.LUT R11, R0, 0x38, R12, 0xf8, !PT ;  /* 0x00000038000b7812 */ /* 0x000fe200078ef80c */
[----:B-1----:R-:W-:Y:S01]  /*0bb0*/  IMAD.WIDE.U32 R4, R250, c[0x0][0x1e8], R4 ;  /* 0x00007a00fa047a25 */ /* 0x002fe200078e0004 */
[----:B------:R-:W-:Y:S01]  /*0bc0*/  SHF.R.U32.HI R0, RZ, 0x3, R0 ;  /* 0x00000003ff007819 */ /* 0x000fe20000011600 */
[----:B------:R-:W-:Y:S01]  /*0bd0*/  CS2R R118, SRZ ;  /* 0x0000000000767805 */ /* 0x000fe2000001ff00 */
[----:B------:R-:W-:Y:S01]  /*0be0*/  CS2R R116, SRZ ;  /* 0x0000000000747805 */ /* 0x000fe2000001ff00 */
[----:B------:R-:W-:Y:S01]  /*0bf0*/  IMAD.IADD R23, R8, 0x1, -R10 ;  /* 0x0000000108177824 */ /* 0x000fe200078e0a0a */
[----:B------:R-:W-:Y:S01]  /*0c00*/  IADD3 R5, R5, UR7, RZ ;  /* 0x0000000705057c10 */ /* 0x000fe2000fffe0ff */
[C---:B------:R-:W-:Y:S01]  /*0c10*/  IMAD R8, R240.reuse, c[0x0][0x17c], R6 ;  /* 0x00005f00f0087a24 */ /* 0x040fe200078e0206 */
[----:B------:R-:W-:Y:S01]  /*0c20*/  LOP3.LUT R228, R17, R11, R0, 0xf6, !PT ;  /* 0x0000000b11e47212 */ /* 0x000fe200078ef600 */
[----:B------:R-:W-:Y:S01]  /*0c30*/  IMAD.WIDE.U32 R6, R240, c[0x0][0x178], R12 ;  /* 0x00005e00f0067a25 */ /* 0x000fe200078e000c */
[----:B------:R-:W-:Y:S01]  /*0c40*/  CS2R R114, SRZ ;  /* 0x0000000000727805 */ /* 0x000fe2000001ff00 */
[----:B------:R-:W-:Y:S01]  /*0c50*/  CS2R R112, SRZ ;  /* 0x0000000000707805 */ /* 0x000fe2000001ff00 */
[----:B------:R-:W-:Y:S01]  /*0c60*/  CS2R R110, SRZ ;  /* 0x00000000006e7805 */ /* 0x000fe2000001ff00 */
[----:B------:R-:W-:Y:S01]  /*0c70*/  IMAD R0, R15, c[0x0][0x1d8], RZ ;  /* 0x000076000f007a24 */ /* 0x000fe200078e02ff */
[----:B------:R-:W-:Y:S01]  /*0c80*/  CS2R R108, SRZ ;  /* 0x00000000006c7805 */ /* 0x000fe2000001ff00 */
[----:B------:R-:W-:Y:S01]  /*0c90*/  IMAD.U32 R10, RZ, RZ, UR5 ;  /* 0x00000005ff0a7e24 */ /* 0x000fe2000f8e00ff */
[----:B------:R-:W-:Y:S01]  /*0ca0*/  CS2R R106, SRZ ;  /* 0x00000000006a7805 */ /* 0x000fe2000001ff00 */
[----:B------:R-:W-:Y:S01]  /*0cb0*/  IMAD.IADD R9, R7, 0x1, R8 ;  /* 0x0000000107097824 */ /* 0x000fe200078e0208 */
[----:B------:R-:W-:Y:S01]  /*0cc0*/  CS2R R104, SRZ ;  /* 0x0000000000687805 */ /* 0x000fe2000001ff00 */
[----:B------:R-:W-:Y:S01]  /*0cd0*/  IMAD.WIDE.U32 R2, R250, c[0x0][0x1b8], R2 ;  /* 0x00006e00fa027a25 */ /* 0x000fe200078e0002 */
[C---:B------:R-:W-:Y:S01]  /*0ce0*/  @!P3 IADD3.X R29, R10.reuse, UR8, R18, P4, P2 ;  /* 0x000000080a1dbc10 */ /* 0x040fe2000a7e4412 */
[----:B------:R-:W-:Y:S01]  /*0cf0*/  CS2R R102, SRZ ;  /* 0x0000000000667805 */ /* 0x000fe2000001ff00 */
[----:B------:R-:W-:Y:S01]  /*0d00*/  IADD3.X R30, R10, UR9, R19, P1, P0 ;  /* 0x000000090a1e7c10 */ /* 0x000fe20008fe0413 */
[----:B------:R-:W-:Y:S01]  /*0d10*/  IMAD.MOV.U32 R8, RZ, RZ, R6 ;  /* 0x000000ffff087224 */ /* 0x000fe200078e0006 */
[----:B------:R-:W-:Y:S01]  /*0d20*/  IADD3 R3, R3, UR4, RZ ;  /* 0x0000000403037c10 */ /* 0x000fe2000fffe0ff */
[----:B------:R-:W-:Y:S01]  /*0d30*/  IMAD R0, R14, c[0x0][0x1dc], R0 ;  /* 0x000077000e007a24 */ /* 0x000fe200078e0200 */
[----:B------:R-:W-:Y:S01]  /*0d40*/  ISETP.GE.AND P4, PT, R12, c[0x0][0x1cc], PT ;  /* 0x000073000c007a0c */ /* 0x000fe20003f86270 */
[----:B------:R-:W-:Y:S01]  /*0d50*/  IMAD.WIDE.U32 R6, R14, c[0x0][0x1d8], R4 ;  /* 0x000076000e067a25 */ /* 0x000fe200078e0004 */
[----:B------:R-:W-:Y:S01]  /*0d60*/  ULDC.64 UR4, c[0x0][0x178] ;  /* 0x00005e0000047ab9 */ /* 0x000fe20000000a00 */
[----:B------:R-:W-:Y:S01]  /*0d70*/  CS2R R100, SRZ ;  /* 0x0000000000647805 */ /* 0x000fe2000001ff00 */
[----:B------:R-:W-:Y:S01]  /*0d80*/  UIMAD UR6, UR11, UR4, URZ ;  /* 0x000000040b0672a4 */ /* 0x000fe2000f8e023f */
[----:B------:R-:W-:Y:S01]  /*0d90*/  IMAD R10, R15, c[0x0][0x1a8], RZ ;  /* 0x00006a000f0a7a24 */ /* 0x000fe200078e02ff */
[----:B------:R-:W-:Y:S01]  /*0da0*/  LEA R4, P0, R6, c[0x0][0x1c0], 0x1 ;  /* 0x0000700006047a11 */ /* 0x000fe200078008ff */
[----:B------:R-:W-:Y:S01]  /*0db0*/  IMAD.IADD R0, R7, 0x1, R0 ;  /* 0x0000000107007824 */ /* 0x000fe200078e0200 */
[----:B------:R-:W-:Y:S01]  /*0dc0*/  UIMAD.WIDE.U32 UR26, UR15, UR4, URZ ;  /* 0x000000040f1a72a5 */ /* 0x000fe2000f8e003f */
[C---:B------:R-:W-:Y:S01]  /*0dd0*/  IMAD R15, R14.reuse, c[0x0][0x1ac], R10 ;  /* 0x00006b000e0f7a24 */ /* 0x040fe200078e020a */
[----:B------:R-:W-:Y:S01]  /*0de0*/  UIMAD UR6, UR15, UR5, UR6 ;  /* 0x000000050f0672a4 */ /* 0x000fe2000f8e0206 */
[----:B------:R-:W-:Y:S01]  /*0df0*/  IMAD.WIDE.U32 R10, R14, c[0x0][0x1a8], R2 ;  /* 0x00006a000e0a7a25 */ /* 0x000fe200078e0002 */
[----:B------:R-:W-:Y:S01]  /*0e00*/  LEA.HI.X R5, R6, c[0x0][0x1c4], R0, 0x1, P0 ;  /* 0x0000710006057a11 */ /* 0x000fe200000f0c00 */
[----:B------:R-:W-:Y:S01]  /*0e10*/  ULDC.64 UR4, c[0x0][0x188] ;  /* 0x0000620000047ab9 */ /* 0x000fe20000000a00 */
[----:B------:R-:W-:Y:S01]  /*0e20*/  IADD3 R0, -R240, UR10, RZ ;  /* 0x0000000af0007c10 */ /* 0x000fe2000fffe1ff */
[----:B------:R-:W-:Y:S01]  /*0e30*/  IMAD R2, R32, c[0x0][0x180], RZ ;  /* 0x0000600020027a24 */ /* 0x000fe200078e02ff */
[----:B------:R-:W-:Y:S01]  /*0e40*/  UIMAD UR4, UR12, UR4, URZ ;  /* 0x000000040c0472a4 */ /* 0x000fe2000f8e023f */
[----:B------:R-:W-:Y:S01]  /*0e50*/  IMAD.MOV.U32 R7, RZ, RZ, c[0x0][0x1d8] ;  /* 0x00007600ff077624 */ /* 0x000fe200078e00ff */
[C---:B------:R-:W-:Y:S01]  /*0e60*/  ISETP.LT.OR P0, PT, R0.reuse, 0x1, P4 ;  /* 0x000000010000780c */ /* 0x040fe20002701670 */
[C---:B------:R-:W-:Y:S01]  /*0e70*/  IMAD R2, R31.reuse, c[0x0][0x184], R2 ;  /* 0x000061001f027a24 */ /* 0x040fe200078e0202 */
[----:B------:R-:W-:Y:S01]  /*0e80*/  ISETP.LT.OR P4, PT, R0, 0x21, P4 ;  /* 0x000000210000780c */ /* 0x000fe20002781670 */
[----:B------:R-:W-:Y:S01]  /*0e90*/  IMAD.WIDE.U32 R8, R31, c[0x0][0x180], R8 ;  /* 0x000060001f087a25 */ /* 0x000fe200078e0008 */
[----:B------:R-:W-:Y:S01]  /*0ea0*/  LEA R6, P2, R7, R4, 0x6 ;  /* 0x0000000407067211 */ /* 0x000fe200078430ff */
[----:B------:R-:W-:Y:S01]  /*0eb0*/  UIADD3 UR6, UR27, UR6, URZ ;  /* 0x000000061b067290 */ /* 0x000fe2000fffe03f */
[----:B------:R-:W-:Y:S01]  /*0ec0*/  CS2R R98, SRZ ;  /* 0x0000000000627805 */ /* 0x000fe2000001ff00 */
[----:B------:R-:W-:Y:S01]  /*0ed0*/  IMAD.MOV.U32 R14, RZ, RZ, c[0x0][0x1dc] ;  /* 0x00007700ff0e7624 */ /* 0x000fe200078e00ff */
[----:B------:R-:W-:Y:S01]  /*0ee0*/  UIMAD UR4, UR14, UR5, UR4 ;  /* 0x000000050e0472a4 */ /* 0x000fe2000f8e0204 */
[----:B------:R-:W-:Y:S01]  /*0ef0*/  IMAD.IADD R9, R9, 0x1, R2 ;  /* 0x0000000109097824 */ /* 0x000fe200078e0202 */
[----:B------:R-:W-:Y:S01]  /*0f00*/  LEA R2, P1, R10, c[0x0][0x190], 0x1 ;  /* 0x000064000a027a11 */ /* 0x000fe200078208ff */
[----:B------:R-:W-:Y:S01]  /*0f10*/  IMAD.IADD R3, R11, 0x1, R15 ;  /* 0x000000010b037824 */ /* 0x000fe200078e020f */
[----:B------:R-:W-:Y:S01]  /*0f20*/  LEA.HI.X R7, R7, R5, R14, 0x6, P2 ;  /* 0x0000000507077211 */ /* 0x000fe200010f340e */
[----:B------:R-:W-:Y:S01]  /*0f30*/  IMAD.SHL.U32 R228, R228, 0x2, RZ ;  /* 0x00000002e4e47824 */ /* 0x000fe200078e00ff */
[----:B------:R-:W-:Y:S01]  /*0f40*/  ISETP.GE.AND P2, PT, R26, c[0x0][0x1cc], PT ;  /* 0x000073001a007a0c */ /* 0x000fe20003f46270 */
[----:B------:R-:W-:Y:S01]  /*0f50*/  IMAD.MOV.U32 R11, RZ, RZ, c[0x0][0x1a8] ;  /* 0x00006a00ff0b7624 */ /* 0x000fe200078e00ff */
[----:B------:R-:W-:Y:S01]  /*0f60*/  LEA.HI.X R3, R10, c[0x0][0x194], R3, 0x1, P1 ;  /* 0x000065000a037a11 */ /* 0x000fe200008f0c03 */
[----:B------:R-:W-:Y:S01]  /*0f70*/  IMAD.MOV.U32 R14, RZ, RZ, c[0x0][0x1ac] ;  /* 0x00006b00ff0e7624 */ /* 0x000fe200078e00ff */
[----:B------:R-:W-:Y:S01]  /*0f80*/  ISETP.GE.AND P1, PT, R27, c[0x0][0x1cc], PT ;  /* 0x000073001b007a0c */ /* 0x000fe20003f26270 */
[----:B------:R-:W-:Y:S01]  /*0f90*/  @!PT LDS RZ, [RZ] ;  /* 0x00000000fffff984 */ /* 0x000fe20000000800 */
[----:B------:R-:W-:Y:S01]  /*0fa0*/  @!PT LDS RZ, [RZ] ;  /* 0x00000000fffff984 */ /* 0x000fe20000000800 */
[----:B------:R-:W-:Y:S01]  /*0fb0*/  @!PT LDS RZ, [RZ] ;  /* 0x00000000fffff984 */ /* 0x000fe20000000800 */
[----:B------:R1:W-:Y:S01]  /*0fc0*/  LDGSTS.E.BYPASS.LTC128B.128 [R228+0x6080], [R4.64], !P0 ;  /* 0x0608000004e47fae */ /* 0x0003e2000c101d56 */
[----:B------:R-:W-:Y:S01]  /*0fd0*/  ISETP.LT.OR P6, PT, R0, 0x1, P2 ;  /* 0x000000010000780c */ /* 0x000fe200017c1670 */
[----:B------:R-:W-:Y:S01]  /*0fe0*/  IMAD.WIDE.U32 R246, R250, c[0x0][0x188], R8 ;  /* 0x00006200faf67a25 */ /* 0x000fe200078e0008 */
[C---:B------:R-:W-:Y:S01]  /*0ff0*/  ISETP.LT.OR P0, PT, R0.reuse, 0x1, P1 ;  /* 0x000000010000780c */ /* 0x040fe20000f01670 */
[----:B------:R-:W-:Y:S01]  /*1000*/  CS2R R96, SRZ ;  /* 0x0000000000607805 */ /* 0x000fe2000001ff00 */
[C---:B------:R-:W-:Y:S01]  /*1010*/  ISETP.LT.OR P2, PT, R0.reuse, 0x21, P2 ;  /* 0x000000210000780c */ /* 0x040fe20001741670 */
[----:B------:R-:W-:Y:S01]  /*1020*/  CS2R R94, SRZ ;  /* 0x00000000005e7805 */ /* 0x000fe2000001ff00 */
[----:B------:R-:W-:Y:S01]  /*1030*/  ISETP.LT.OR P1, PT, R0, 0x21, P1 ;  /* 0x000000210000780c */ /* 0x000fe20000f21670 */
[----:B------:R-:W-:Y:S01]  /*1040*/  CS2R R92, SRZ ;  /* 0x00000000005c7805 */ /* 0x000fe2000001ff00 */
[----:B------:R-:W-:Y:S01]  /*1050*/  LEA R10, P5, R11, R2, 0x6 ;  /* 0x000000020b0a7211 */ /* 0x000fe200078a30ff */
[----:B------:R-:W-:Y:S01]  /*1060*/  CS2R R90, SRZ ;  /* 0x00000000005a7805 */ /* 0x000fe2000001ff00 */
[----:B------:R-:W-:Y:S01]  /*1070*/  IADD3 R249, R247, UR4, RZ ;  /* 0x00000004f7f97c10 */ /* 0x000fe2000fffe0ff */
[----:B------:R-:W-:Y:S01]  /*1080*/  ULDC.64 UR4, c[0x0][0x218] ;  /* 0x0000860000047ab9 */ /* 0x000fe20000000a00 */
[----:B------:R-:W-:Y:S01]  /*1090*/  LEA.HI.X R11, R11, R3, R14, 0x6, P5 ;  /* 0x000000030b0b7211 */ /* 0x000fe200028f340e */
[----:B------:R1:W-:Y:S01]  /*10a0*/  LDGSTS.E.BYPASS.LTC128B.128 [R228+0x8080], [R4.64+0x80], !P6 ;  /* 0x0808008004e47fae */ /* 0x0003e2000f101d56 */
[----:B------:R-:W-:Y:S01]  /*10b0*/  ISETP.GE.AND P6, PT, R12, c[0x0][0x19c], PT ;  /* 0x000067000c007a0c */ /* 0x000fe20003fc6270 */
[----:B------:R-:W-:Y:S01]  /*10c0*/  UIMAD UR4, UR12, UR4, URZ ;  /* 0x000000040c0472a4 */ /* 0x000fe2000f8e023f */
[----:B------:R-:W-:Y:S01]  /*10d0*/  ISETP.GE.AND P5, PT, R26, c[0x0][0x19c], PT ;  /* 0x000067001a007a0c */ /* 0x000fe20003fa6270 */
[----:B------:R1:W-:Y:S01]  /*10e0*/  LDGSTS.E.BYPASS.LTC128B.128 [R228+0xa080], [R4.64+0x100], !P0 ;  /* 0x0a08010004e47fae */ /* 0x0003e2000c101d56 */
[C---:B------:R-:W-:Y:S01]  /*10f0*/  ISETP.LT.OR P0, PT, R0.reuse, 0x1, P6 ;  /* 0x000000010000780c */ /* 0x040fe20003701670 */
[----:B------:R-:W-:Y:S01]  /*1100*/  UIMAD UR4, UR14, UR5, UR4 ;  /* 0x000000050e0472a4 */ /* 0x000fe2000f8e0204 */
[C---:B------:R-:W-:Y:S01]  /*1110*/  ISETP.LT.OR P6, PT, R0.reuse, 0x21, P6 ;  /* 0x000000210000780c */ /* 0x040fe200037c1670 */
[----:B------:R2:W-:Y:S01]  /*1120*/  LDGSTS.E.BYPASS.LTC128B.128 [R228+0x7080], [R6.64], !P4 ;  /* 0x0708000006e47fae */ /* 0x0005e2000e101d56 */
[----:B------:R-:W-:Y:S01]  /*1130*/  ISETP.GE.AND P4, PT, R27, c[0x0][0x19c], PT ;  /* 0x000067001b007a0c */ /* 0x000fe20003f86270 */
[----:B------:R-:W-:Y:S01]  /*1140*/  CS2R R88, SRZ ;  /* 0x0000000000587805 */ /* 0x000fe2000001ff00 */
[----:B------:R-:W-:Y:S01]  /*1150*/  CS2R R86, SRZ ;  /* 0x0000000000567805 */ /* 0x000fe2000001ff00 */
[----:B------:R2:W-:Y:S01]  /*1160*/  LDGSTS.E.BYPASS.LTC128B.128 [R228+0x9080], [R6.64+0x80], !P2 ;  /* 0x0908008006e47fae */ /* 0x0005e2000d101d56 */
[C---:B------:R-:W-:Y:S01]  /*1170*/  ISETP.LT.OR P2, PT, R0.reuse, 0x1, P5 ;  /* 0x000000010000780c */ /* 0x040fe20002f41670 */
[----:B------:R-:W-:Y:S01]  /*1180*/  CS2R R84, SRZ ;  /* 0x0000000000547805 */ /* 0x000fe2000001ff00 */
[C---:B------:R-:W-:Y:S01]  /*1190*/  ISETP.LT.OR P5, PT, R0.reuse, 0x21, P5 ;  /* 0x000000210000780c */ /* 0x040fe20002fa1670 */
[----:B------:R2:W-:Y:S01]  /*11a0*/  LDGSTS.E.BYPASS.LTC128B.128 [R228+0xb080], [R6.64+0x100], !P1 ;  /* 0x0b08010006e47fae */ /* 0x0005e2000c901d56 */
[C---:B------:R-:W-:Y:S01]  /*11b0*/  ISETP.LT.OR P1, PT, R0.reuse, 0x1, P4 ;  /* 0x000000010000780c */ /* 0x040fe20002721670 */
[----:B------:R-:W-:Y:S01]  /*11c0*/  CS2R R82, SRZ ;  /* 0x0000000000527805 */ /* 0x000fe2000001ff00 */
[----:B------:R-:W-:Y:S01]  /*11d0*/  ISETP.LT.OR P4, PT, R0, 0x21, P4 ;  /* 0x000000210000780c */ /* 0x000fe20002781670 */
[----:B------:R-:W0:Y:S01]  /*11e0*/  LDGDEPBAR ;  /* 0x00000000000079af */ /* 0x000e220000000000 */
[----:B------:R-:W-:Y:S01]  /*11f0*/  IMAD R0, R23, 0x800, R17 ;  /* 0x0000080017007824 */ /* 0x000fe200078e0211 */
[----:B------:R-:W-:Y:S01]  /*1200*/  CS2R R80, SRZ ;  /* 0x0000000000507805 */ /* 0x000fe2000001ff00 */
[----:B------:R-:W-:Y:S01]  /*1210*/  IMAD.MOV.U32 R17, RZ, RZ, 0x20 ;  /* 0x00000020ff117424 */ /* 0x000fe200078e00ff */
[----:B------:R3:W-:Y:S01]  /*1220*/  LDGSTS.E.BYPASS.LTC128B.128 [R228+0x80], [R2.64], !P0 ;  /* 0x0008000002e47fae */ /* 0x0007e2000c101d56 */
[----:B------:R-:W-:Y:S01]  /*1230*/  CS2R R78, SRZ ;  /* 0x00000000004e7805 */ /* 0x000fe2000001ff00 */
[----:B------:R-:W-:Y:S01]  /*1240*/  CS2R R76, SRZ ;  /* 0x00000000004c7805 */ /* 0x000fe2000001ff00 */
[----:B------:R-:W-:Y:S01]  /*1250*/  CS2R R74, SRZ ;  /* 0x00000000004a7805 */ /* 0x000fe2000001ff00 */
[----:B------:R3:W-:Y:S01]  /*1260*/  LDGSTS.E.BYPASS.LTC128B.128 [R228+0x2080], [R2.64+0x80], !P2 ;  /* 0x0208008002e47fae */ /* 0x0007e2000d101d56 */
[----:B------:R-:W-:Y:S01]  /*1270*/  LOP3.LUT P2, RZ, R16, 0x2, RZ, 0xc0, !PT ;  /* 0x0000000210ff7812 */ /* 0x000fe2000784c0ff */
[----:B------:R-:W-:Y:S01]  /*1280*/  CS2R R72, SRZ ;  /* 0x0000000000487805 */ /* 0x000fe2000001ff00 */
[----:B-1----:R-:W-:Y:S01]  /*1290*/  IMAD.U32 R4, RZ, RZ, UR26 ;  /* 0x0000001aff047e24 */ /* 0x002fe2000f8e00ff */
[----:B------:R3:W-:Y:S01]  /*12a0*/  LDGSTS.E.BYPASS.LTC128B.128 [R228+0x4080], [R2.64+0x100], !P1 ;  /* 0x0408010002e47fae */ /* 0x0007e2000c901d56 */
[----:B------:R-:W-:Y:S01]  /*12b0*/  IMAD.U32 R5, RZ, RZ, UR27 ;  /* 0x0000001bff057e24 */ /* 0x000fe2000f8e00ff */
[----:B------:R-:W-:Y:S01]  /*12c0*/  CS2R R70, SRZ ;  /* 0x0000000000467805 */ /* 0x000fe2000001ff00 */
[----:B------:R-:W-:Y:S01]  /*12d0*/  CS2R R68, SRZ ;  /* 0x0000000000447805 */ /* 0x000fe2000001ff00 */
[----:B------:R1:W-:Y:S01]  /*12e0*/  LDGSTS.E.BYPASS.LTC128B.128 [R228+0x1080], [R10.64], !P6 ;  /* 0x010800000ae47fae */ /* 0x0003e2000f101d56 */
[----:B------:R-:W-:Y:S01]  /*12f0*/  LEA R5, P0, R4, R246, 0x6 ;  /* 0x000000f604057211 */ /* 0x000fe200078030ff */
[----:B------:R-:W-:Y:S01]  /*1300*/  CS2R R66, SRZ ;  /* 0x0000000000427805 */ /* 0x000fe2000001ff00 */
[----:B------:R-:W-:Y:S01]  /*1310*/  CS2R R64, SRZ ;  /* 0x0000000000407805 */ /* 0x000fe2000001ff00 */
[----:B------:R1:W-:Y:S01]  /*1320*/  LDGSTS.E.BYPASS.LTC128B.128 [R228+0x3080], [R10.64+0x80], !P5 ;  /* 0x030800800ae47fae */ /* 0x0003e2000e901d56 */
[----:B------:R-:W-:Y:S01]  /*1330*/  LEA R8, P1, R5, c[0x0][0x160], 0x1 ;  /* 0x0000580005087a11 */ /* 0x000fe200078208ff */
[----:B------:R-:W-:Y:S01]  /*1340*/  CS2R R62, SRZ ;  /* 0x00000000003e7805 */ /* 0x000fe2000001ff00 */
[----:B--2---:R-:W-:Y:S01]  /*1350*/  IMAD.SHL.U32 R6, R16, 0x40, RZ ;  /* 0x0000004010067824 */ /* 0x004fe200078e00ff */
[----:B------:R1:W-:Y:S01]  /*1360*/  LDGSTS.E.BYPASS.LTC128B.128 [R228+0x5080], [R10.64+0x100], !P4 ;  /* 0x050801000ae47fae */ /* 0x0003e2000e101d56 */
[----:B------:R-:W-:Y:S01]  /*1370*/  ISETP.GE.AND P4, PT, R12, c[0x0][0x16c], PT ;  /* 0x00005b000c007a0c */ /* 0x000fe20003f86270 */
[----:B------:R-:W-:Y:S01]  /*1380*/  IMAD.MOV.U32 R7, RZ, RZ, c[0x0][0x178] ;  /* 0x00005e00ff077624 */ /* 0x000fe200078e00ff */
[----:B------:R-:W-:Y:S01]  /*1390*/  ISETP.GE.AND P5, PT, R27, c[0x0][0x16c], PT ;  /* 0x00005b001b007a0c */ /* 0x000fe20003fa6270 */
[----:B------:R-:W0:Y:S01]  /*13a0*/  LDGDEPBAR ;  /* 0x00000000000079af */ /* 0x000e220000000000 */
[----:B------:R-:W-:Y:S01]  /*13b0*/  LOP3.LUT R18, R6, 0x1c0, RZ, 0xc0, !PT ;  /* 0x000001c006127812 */ /* 0x000fe200078ec0ff */
[----:B------:R-:W-:Y:S01]  /*13c0*/  IMAD.U32 R6, RZ, RZ, UR6 ;  /* 0x00000006ff067e24 */ /* 0x000fe2000f8e00ff */
[----:B------:R-:W-:Y:S01]  /*13d0*/  SEL R239, RZ, 0x1, P4 ;  /* 0x00000001ffef7807 */ /* 0x000fe20002000000 */
[----:B------:R-:W-:Y:S01]  /*13e0*/  ULDC.64 UR6, c[0x0][0x208] ;  /* 0x0000820000067ab9 */ /* 0x000fe20000000a00 */
[----:B------:R-:W-:Y:S01]  /*13f0*/  SHF.R.U32.HI R19, RZ, 0x3, R18 ;  /* 0x00000003ff137819 */ /* 0x000fe20000011612 */
[----:B------:R-:W-:Y:S01]  /*1400*/  UIMAD UR11, UR11, UR6, URZ ;  /* 0x000000060b0b72a4 */ /* 0x000fe2000f8e023f */
[----:B------:R-:W-:Y:S01]  /*1410*/  LEA.HI.X R6, R4, R249, R6, 0x6, P0 ;  /* 0x000000f904067211 */ /* 0x000fe200000f3406 */
[----:B------:R-:W-:Y:S01]  /*1420*/  CS2R R60, SRZ ;  /* 0x00000000003c7805 */ /* 0x000fe2000001ff00 */
[----:B------:R-:W-:Y:S01]  /*1430*/  LOP3.LUT R4, R18, 0x8, R22, 0xf8, !PT ;  /* 0x0000000812047812 */ /* 0x000fe200078ef816 */
[----:B------:R-:W-:Y:S01]  /*1440*/  UIMAD UR11, UR15, UR7, UR11 ;  /* 0x000000070f0b72a4 */ /* 0x000fe2000f8e020b */
[----:B------:R-:W-:Y:S01]  /*1450*/  LEA.HI.X R9, R5, c[0x0][0x164], R6, 0x1, P1 ;  /* 0x0000590005097a11 */ /* 0x000fe200008f0c06 */
[----:B------:R-:W-:Y:S01]  /*1460*/  CS2R R58, SRZ ;  /* 0x00000000003a7805 */ /* 0x000fe2000001ff00 */
[----:B---3--:R-:W-:Y:S01]  /*1470*/  LOP3.LUT R2, R4, R19, RZ, 0x3c, !PT ;  /* 0x0000001304027212 */ /* 0x008fe200078e3cff */
[----:B------:R-:W-:Y:S01]  /*1480*/  IMAD.WIDE.U32 R4, R240, c[0x0][0x208], R12 ;  /* 0x00008200f0047a25 */ /* 0x000fe200078e000c */
[----:B------:R-:W-:Y:S01]  /*1490*/  LOP3.LUT P0, RZ, R16, 0x4, RZ, 0xc0, !PT ;  /* 0x0000000410ff7812 */ /* 0x000fe2000780c0ff */
[----:B------:R-:W-:Y:S01]  /*14a0*/  CS2R R56, SRZ ;  /* 0x0000000000387805 */ /* 0x000fe2000001ff00 */
[----:B------:R-:W-:Y:S01]  /*14b0*/  ISETP.GE.AND P1, PT, R26, c[0x0][0x16c], PT ;  /* 0x00005b001a007a0c */ /* 0x000fe20003f26270 */
[----:B------:R-:W-:Y:S01]  /*14c0*/  IMAD.IADD R2, R0, 0x1, R2 ;  /* 0x0000000100027824 */ /* 0x000fe200078e0202 */
[----:B------:R-:W-:Y:S01]  /*14d0*/  SEL R222, R33, 0xffffffc0, !P0 ;  /* 0xffffffc021de7807 */ /* 0x000fe20004000000 */
[----:B------:R-:W-:Y:S01]  /*14e0*/  IMAD R0, R241, c[0x0][0x208], RZ ;  /* 0x00008200f1007a24 */ /* 0x000fe200078e02ff */
[----:B------:R-:W-:Y:S01]  /*14f0*/  SEL R6, RZ, 0x2, P1 ;  /* 0x00000002ff067807 */ /* 0x000fe20000800000 */
[----:B------:R-:W-:Y:S01]  /*1500*/  IMAD.SHL.U32 R224, R2, 0x2, RZ ;  /* 0x0000000202e07824 */ /* 0x000fe200078e00ff */
[----:B-1----:R-:W-:Y:S01]  /*1510*/  LEA R10, P4, R7, R8, 0x6 ;  /* 0x00000008070a7211 */ /* 0x002fe200078830ff */
[----:B------:R-:W-:Y:S01]  /*1520*/  IMAD R0, R240, c[0x0][0x20c], R0 ;  /* 0x00008300f0007a24 */ /* 0x000fe200078e0200 */
[----:B------:R-:W-:-:S04]  /*1530*/  DEPBAR.LE SB0, 0x1 ;  /* 0x000080400000791a */ /* 0x000fc80000000000 */
[----:B------:R-:W-:Y:S01]  /*1540*/  BAR.SYNC.DEFER_BLOCKING 0x0 ;  /* 0x0000000000007b1d */ /* 0x000fe20000010000 */
[----:B------:R-:W-:Y:S01]  /*1550*/  IMAD.IADD R5, R5, 0x1, R0 ;  /* 0x0000000105057824 */ /* 0x000fe200078e0200 */
[----:B------:R-:W-:Y:S01]  /*1560*/  SEL R3, RZ, 0x4, P5 ;  /* 0x00000004ff037807 */ /* 0x000fe20002800000 */
[----:B------:R-:W-:Y:S01]  /*1570*/  IMAD.MOV.U32 R0, RZ, RZ, c[0x0][0x17c] ;  /* 0x00005f00ff007624 */ /* 0x000fe200078e00ff */
[----:B------:R-:W-:Y:S01]  /*1580*/  CS2R R54, SRZ ;  /* 0x0000000000367805 */ /* 0x000fe2000001ff00 */
[----:B------:R-:W-:Y:S01]  /*1590*/  IMAD.IADD R227, R224, 0x1, R222 ;  /* 0x00000001e0e37824 */ /* 0x000fe200078e02de */
[----:B------:R-:W-:Y:S01]  /*15a0*/  IADD3 R6, R3, R6, R239 ;  /* 0x0000000603067210 */ /* 0x000fe20007ffe0ef */
[----:B------:R-:W-:Y:S01]  /*15b0*/  IMAD.U32 R16, RZ, RZ, UR24 ;  /* 0x00000018ff107e24 */ /* 0x000fe2000f8e00ff */
[----:B------:R-:W-:Y:S01]  /*15c0*/  LEA.HI.X R11, R7, R9, R0, 0x6, P4 ;  /* 0x00000009070b7211 */ /* 0x000fe200020f3400 */
[----:B------:R-:W-:Y:S01]  /*15d0*/  IMAD R7, R32, c[0x0][0x210], RZ ;  /* 0x0000840020077a24 */ /* 0x000fe200078e02ff */
[----:B------:R-:W-:Y:S01]  /*15e0*/  SEL R0, R17, 0xffffffe0, !P2 ;  /* 0xffffffe011007807 */ /* 0x000fe20005000000 */
[C---:B------:R-:W-:Y:S01]  /*15f0*/  IMAD.WIDE.U32 R4, R31.reuse, c[0x0][0x210], R4 ;  /* 0x000084001f047a25 */ /* 0x040fe200078e0004 */
[----:B------:R-:W-:Y:S01]  /*1600*/  IADD3 R3, -R240, c[0x0][0x168], -R16 ;  /* 0x00005a00f0037a10 */ /* 0x000fe20007ffe910 */
[----:B------:R-:W-:Y:S01]  /*1610*/  UIMAD.WIDE.U32 UR24, UR15, UR6, URZ ;  /* 0x000000060f1872a5 */ /* 0x000fe2000f8e003f */
[----:B------:R-:W-:Y:S01]  /*1620*/  LOP3.LUT P6, RZ, R6, 0x1, RZ, 0xc0, !PT ;  /* 0x0000000106ff7812 */ /* 0x000fe200078cc0ff */
[----:B------:R-:W-:Y:S01]  /*1630*/  IMAD.IADD R225, R224, 0x1, R0 ;  /* 0x00000001e0e17824 */ /* 0x000fe200078e0200 */
[----:B------:R-:W-:Y:S01]  /*1640*/  LOP3.LUT P4, RZ, R6, 0x2, RZ, 0xc0, !PT ;  /* 0x0000000206ff7812 */ /* 0x000fe2000788c0ff */
[----:B------:R-:W-:Y:S01]  /*1650*/  IMAD R0, R31, c[0x0][0x214], R7 ;  /* 0x000085001f007a24 */ /* 0x000fe200078e0207 */
[C---:B------:R-:W-:Y:S01]  /*1660*/  ISETP.LT.OR P2, PT, R3.reuse, 0x1, !P6 ;  /* 0x000000010300780c */ /* 0x040fe20007741670 */
[----:B------:R-:W-:Y:S01]  /*1670*/  IMAD.IADD R226, R222, 0x1, R225 ;  /* 0x00000001dee27824 */ /* 0x000fe200078e02e1 */
[----:B------:R-:W-:Y:S01]  /*1680*/  ISETP.LT.OR P0, PT, R3, 0x1, !P4 ;  /* 0x000000010300780c */ /* 0x000fe20006701670 */
[----:B------:R-:W-:Y:S01]  /*1690*/  IMAD.IADD R5, R5, 0x1, R0 ;  /* 0x0000000105057824 */ /* 0x000fe200078e0200 */
[----:B------:R-:W-:Y:S01]  /*16a0*/  UIADD3 UR11, UR25, UR11, URZ ;  /* 0x0000000b190b7290 */ /* 0x000fe2000fffe03f */
[C---:B------:R-:W-:Y:S01]  /*16b0*/  ISETP.LT.OR P6, PT, R3.reuse, 0x21, !P6 ;  /* 0x000000210300780c */ /* 0x040fe200077c1670 */
[----:B------:R1:W2:Y:S01]  /*16c0*/  LDSM.16.M88.4 R148, [R224+0x6080] ;  /* 0x00608000e094783b */ /* 0x0002a20000000200 */
[----:B------:R-:W-:Y:S01]  /*16d0*/  IMAD.WIDE.U32 R244, R250, c[0x0][0x218], R4 ;  /* 0x00008600faf47a25 */ /* 0x000fe200078e0004 */
[----:B------:R-:W-:Y:S01]  /*16e0*/  ISETP.LT.OR P4, PT, R3, 0x21, !P4 ;  /* 0x000000210300780c */ /* 0x000fe20006781670 */
[----:B------:R-:W-:Y:S01]  /*16f0*/  CS2R R52, SRZ ;  /* 0x0000000000347805 */ /* 0x000fe2000001ff00 */
[----:B------:R1:W3:Y:S01]  /*1700*/  LDSM.16.M88.4 R152, [R225+0x6080] ;  /* 0x00608000e198783b */ /* 0x0002e20000000200 */
[----:B------:R-:W-:Y:S01]  /*1710*/  IMAD.U32 R4, RZ, RZ, UR24 ;  /* 0x00000018ff047e24 */ /* 0x000fe2000f8e00ff */
[----:B------:R-:W-:Y:S01]  /*1720*/  IADD3 R248, R245, UR4, RZ ;  /* 0x00000004f5f87c10 */ /* 0x000fe2000fffe0ff */
[----:B------:R-:W-:Y:S01]  /*1730*/  IMAD.U32 R2, RZ, RZ, UR11 ;  /* 0x0000000bff027e24 */ /* 0x000fe2000f8e00ff */
[----:B------:R1:W4:Y:S01]  /*1740*/  LDSM.16.M88.4 R156, [R227+0x6080] ;  /* 0x00608000e39c783b */ /* 0x0003220000000200 */
[----:B------:R-:W-:Y:S01]  /*1750*/  IMAD.U32 R5, RZ, RZ, UR25 ;  /* 0x00000019ff057e24 */ /* 0x000fe2000f8e00ff */
[----:B------:R-:W-:Y:S01]  /*1760*/  ULDC.64 UR4, c[0x0][0x240] ;  /* 0x0000900000047ab9 */ /* 0x000fe20000000a00 */
[----:B------:R-:W-:Y:S01]  /*1770*/  IMAD.U32 R5, RZ, RZ, UR6 ;  /* 0x00000006ff057e24 */ /* 0x000fe2000f8e00ff */
[----:B------:R1:W5:Y:S01]  /*1780*/  LDSM.16.M88.4 R168, [R224+0x8080] ;  /* 0x00808000e0a8783b */ /* 0x0003620000000200 */
[----:B------:R-:W-:Y:S01]  /*1790*/  IMAD R13, R32, c[0x0][0x238], RZ ;  /* 0x00008e00200d7a24 */ /* 0x000fe200078e02ff */
[----:B------:R-:W-:Y:S01]  /*17a0*/  UIMAD UR4, UR12, UR4, URZ ;  /* 0x000000040c0472a4 */ /* 0x000fe2000f8e023f */
[----:B------:R-:W-:Y:S01]  /*17b0*/  CS2R R50, SRZ ;  /* 0x0000000000327805 */ /* 0x000fe2000001ff00 */
[----:B------:R1:W1:Y:S01]  /*17c0*/  LDSM.16.M88.4 R172, [R225+0x8080] ;  /* 0x00808000e1ac783b */ /* 0x0002620000000200 */
[----:B------:R-:W-:Y:S01]  /*17d0*/  IMAD R13, R31, c[0x0][0x23c], R13 ;  /* 0x00008f001f0d7a24 */ /* 0x000fe200078e020d */
[----:B------:R-:W-:Y:S01]  /*17e0*/  UMOV UR12, 0x1 ;  /* 0x00000001000c7882 */ /* 0x000fe20000000000 */
[----:B------:R-:W-:Y:S01]  /*17f0*/  CS2R R48, SRZ ;  /* 0x0000000000307805 */ /* 0x000fe2000001ff00 */
[----:B------:R1:W1:Y:S01]  /*1800*/  LDSM.16.M88.4 R176, [R227+0x8080] ;  /* 0x00808000e3b0783b */ /* 0x0002620000000200 */
[----:B------:R-:W-:Y:S01]  /*1810*/  ULDC UR11, c[0x0][0x198] ;  /* 0x00006600000b7ab9 */ /* 0x000fe20000000800 */
[----:B------:R-:W-:Y:S01]  /*1820*/  CS2R R46, SRZ ;  /* 0x00000000002e7805 */ /* 0x000fe2000001ff00 */
[----:B------:R-:W-:Y:S01]  /*1830*/  UIADD3 UR11, -UR16, UR11, UR12 ;  /* 0x0000000b100b7290 */ /* 0x000fe2000fffe10c */
[----:B------:R1:W1:Y:S01]  /*1840*/  LDSM.16.M88.4 R184, [R224+0xa080] ;  /* 0x00a08000e0b8783b */ /* 0x0002620000000200 */
[----:B------:R-:W-:Y:S01]  /*1850*/  UIMAD UR14, UR14, UR5, UR4 ;  /* 0x000000050e0e72a4 */ /* 0x000fe2000f8e0204 */
[----:B------:R-:W-:Y:S01]  /*1860*/  CS2R R44, SRZ ;  /* 0x00000000002c7805 */ /* 0x000fe2000001ff00 */
[----:B------:R-:W-:Y:S01]  /*1870*/  CS2R R42, SRZ ;  /* 0x00000000002a7805 */ /* 0x000fe2000001ff00 */
[----:B------:R1:W1:Y:S01]  /*1880*/  LDSM.16.M88.4 R188, [R225+0xa080] ;  /* 0x00a08000e1bc783b */ /* 0x0002620000000200 */
[----:B------:R-:W-:Y:S01]  /*1890*/  IMAD.U32 R234, RZ, RZ, UR11 ;  /* 0x0000000bffea7e24 */ /* 0x000fe2000f8e00ff */
[----:B------:R-:W-:Y:S01]  /*18a0*/  ULDC UR5, c[0x0][0x2a0] ;  /* 0x0000a80000057ab9 */ /* 0x000fe20000000800 */
[----:B------:R-:W-:Y:S01]  /*18b0*/  CS2R R40, SRZ ;  /* 0x0000000000287805 */ /* 0x000fe2000001ff00 */
[----:B------:R1:W1:Y:S01]  /*18c0*/  LDSM.16.M88.4 R192, [R227+0xa080] ;  /* 0x00a08000e3c0783b */ /* 0x0002620000000200 */
[----:B------:R-:W-:Y:S01]  /*18d0*/  ULOP3.LUT UR5, URZ, UR5, URZ, 0x33, !UPT ;  /* 0x000000053f057292 */ /* 0x000fe2000f8e333f */
[----:B------:R-:W-:Y:S01]  /*18e0*/  CS2R R38, SRZ ;  /* 0x0000000000267805 */ /* 0x000fe2000001ff00 */
[----:B------:R-:W-:Y:S01]  /*18f0*/  CS2R R36, SRZ ;  /* 0x0000000000247805 */ /* 0x000fe2000001ff00 */
[----:B------:R1:W1:Y:S01]  /*1900*/  LDSM.16.M88.4 R160, [R226+0x6080] ;  /* 0x00608000e2a0783b */ /* 0x0002620000000200 */
[----:B------:R-:W-:-:S02]  /*1910*/  ULDC UR4, c[0x0][0x2a8] ;  /* 0x0000aa0000047ab9 */ /* 0x000fc40000000800 */
[----:B------:R-:W-:Y:S01]  /*1920*/  UISETP.GT.AND UP2, UPT, UR13, -0x1, UPT ;  /* 0xffffffff0d00788c */ /* 0x000fe2000bf44270 */
[----:B------:R1:W1:Y:S01]  /*1930*/  LDSM.16.M88.4 R180, [R226+0x8080] ;  /* 0x00808000e2b4783b */ /* 0x0002620000000200 */
[----:B------:R-:W-:-:S03]  /*1940*/  UISETP.LE.AND UP1, UPT, UR12, UR4, UPT ;  /* 0x000000040c00728c */ /* 0x000fc6000bf23270 */
[----:B------:R1:W1:Y:S04]  /*1950*/  LDSM.16.M88.4 R196, [R226+0xa080] ;  /* 0x00a08000e2c4783b */ /* 0x0002680000000200 */
[----:B------:R-:W-:Y:S06]  /*1960*/  BAR.SYNC.DEFER_BLOCKING 0x0 ;  /* 0x0000000000007b1d */ /* 0x000fec0000010000 */
[----:B------:R-:W-:Y:S01]  /*1970*/  @!PT LDS RZ, [RZ] ;  /* 0x00000000fffff984 */ /* 0x000fe20000000800 */
[----:B------:R-:W-:Y:S01]  /*1980*/  @!PT LDS RZ, [RZ] ;  /* 0x00000000fffff984 */ /* 0x000fe20000000800 */
[----:B------:R-:W-:Y:S01]  /*1990*/  @!PT LDS RZ, [RZ] ;  /* 0x00000000fffff984 */ /* 0x000fe20000000800 */
[----:B------:R1:W-:Y:S01]  /*19a0*/  LDGSTS.E.BYPASS.LTC128B.128 [R228+0x6080], [R8.64], !P2 ;  /* 0x0608000008e47fae */ /* 0x0003e2000d101d56 */
[----:B------:R-:W-:Y:S01]  /*19b0*/  LOP3.LUT P2, RZ, R6, 0x4, RZ, 0xc0, !PT ;  /* 0x0000000406ff7812 */ /* 0x000fe2000784c0ff */
[----:B------:R-:W-:-:S02]  /*19c0*/  IMAD.WIDE.U32 R6, R31, c[0x0][0x238], R236 ;  /* 0x00008e001f067a25 */ /* 0x000fc400078e00ec */
[----:B------:R1:W-:Y:S01]  /*19d0*/  LDGSTS.E.BYPASS.LTC128B.128 [R228+0x8080], [R8.64+0x80], !P0 ;  /* 0x0808008008e47fae */ /* 0x0003e2000c101d56 */
[----:B------:R-:W-:Y:S01]  /*19e0*/  ISETP.LT.OR P0, PT, R3, 0x1, !P2 ;  /* 0x000000010300780c */ /* 0x000fe20005701670 */
[----:B------:R-:W-:Y:S01]  /*19f0*/  IMAD.IADD R7, R7, 0x1, R13 ;  /* 0x0000000107077824 */ /* 0x000fe200078e020d */
[----:B------:R-:W-:-:S03]  /*1a00*/  ISETP.LT.OR P2, PT, R3, 0x21, !P2 ;  /* 0x000000210300780c */ /* 0x000fc60005741670 */
[----:B------:R-:W-:Y:S01]  /*1a10*/  IMAD.WIDE.U32 R250, R250, c[0x0][0x240], R6 ;  /* 0x00009000fafa7a25 */ /* 0x000fe200078e0006 */
[----:B------:R-:W-:-:S04]  /*1a20*/  LOP3.LUT R7, R24, 0xfffffff0, RZ, 0xc0, !PT ;  /* 0xfffffff018077812 */ /* 0x000fc800078ec0ff */
[----:B------:R-:W-:-:S03]  /*1a30*/  IADD3 R252, R251, UR14, RZ ;  /* 0x0000000efbfc7c10 */ /* 0x000fc6000fffe0ff */
[----:B------:R1:W-:Y:S01]  /*1a40*/  LDGSTS.E.BYPASS.LTC128B.128 [R228+0xa080], [R8.64+0x100], !P0 ;  /* 0x0a08010008e47fae */ /* 0x0003e2000c101d56 */
[----:B------:R-:W-:-:S03]  /*1a50*/  LEA R0, P0, R4, R244, 0x6 ;  /* 0x000000f404007211 */ /* 0x000fc600078030ff */
[----:B------:R2:W-:Y:S01]  /*1a60*/  LDGSTS.E.BYPASS.LTC128B.128 [R228+0x7080], [R10.64], !P6 ;  /* 0x070800000ae47fae */ /* 0x0005e2000f101d56 */
[----:B------:R-:W-:Y:S02]  /*1a70*/  LEA.HI.X R4, R4, R248, R2, 0x6, P0 ;  /* 0x000000f804047211 */ /* 0x000fe400000f3402 */
[----:B------:R-:W-:Y:S01]  /*1a80*/  LEA R2, P0, R0, c[0x0][0x1f0], 0x1 ;  /* 0x00007c0000027a11 */ /* 0x000fe200078008ff */
[----:B------:R2:W-:Y:S01]  /*1a90*/  LDGSTS.E.BYPASS.LTC128B.128 [R228+0x9080], [R10.64+0x80], !P4 ;  /* 0x090800800ae47fae */ /* 0x0005e2000e101d56 */
[----:B------:R-:W-:Y:S02]  /*1aa0*/  ISETP.GE.AND P6, PT, R12, c[0x0][0x1fc], PT ;  /* 0x00007f000c007a0c */ /* 0x000fe40003fc6270 */
[----:B------:R-:W-:Y:S01]  /*1ab0*/  LEA.HI.X R3, R0, c[0x0][0x1f4], R4, 0x1, P0 ;  /* 0x00007d0000037a11 */ /* 0x000fe200000f0c04 */
[----:B------:R-:W-:Y:S01]  /*1ac0*/  IMAD.U32 R0, RZ, RZ, UR7 ;  /* 0x00000007ff007e24 */ /* 0x000fe2000f8e00ff */
[C---:B------:R-:W-:Y:S01]  /*1ad0*/  LEA R4, P0, R5.reuse, R2, 0x6 ;  /* 0x0000000205047211 */ /* 0x040fe200078030ff */
[----:B------:R2:W-:Y:S01]  /*1ae0*/  LDGSTS.E.BYPASS.LTC128B.128 [R228+0xb080], [R10.64+0x100], !P2 ;  /* 0x0b0801000ae47fae */ /* 0x0005e2000d101d56 */
[----:B------:R-:W-:Y:S01]  /*1af0*/  ISETP.GE.AND P4, PT, R12, c[0x0][0x1fc], PT ;  /* 0x00007f000c007a0c */ /* 0x000fe20003f86270 */
[----:B------:R-:W-:Y:S01]  /*1b00*/  USHF.L.U64.HI UR7, UR6, 0x5, UR7 ;  /* 0x0000000506077899 */ /* 0x000fe20008010207 */
[----:B------:R-:W-:Y:S01]  /*1b10*/  LEA.HI.X R5, R5, R3, R0, 0x6, P0 ;  /* 0x0000000305057211 */ /* 0x000fe200000f3400 */
[----:B------:R-:W-:Y:S01]  /*1b20*/  USHF.L.U32 UR6, UR6, 0x5, URZ ;  /* 0x0000000506067899 */ /* 0x000fe2000800063f */
[----:B------:R-:W-:-:S02]  /*1b30*/  @!P3 LEA R14, P0, R25, c[0x0][0x258], 0x2 ;  /* 0x00009600190eba11 */ /* 0x000fc400078010ff */
[----:B------:R-:W-:Y:S02]  /*1b40*/  IADD3 R0, -R16, c[0x0][0x168], -R240 ;  /* 0x00005a0010007a10 */ /* 0x000fe40007ffe9f0 */
[----:B------:R-:W-:Y:S02]  /*1b50*/  @!P3 LEA.HI.X R15, R25, c[0x0][0x25c], R29, 0x2, P0 ;  /* 0x00009700190fba11 */ /* 0x000fe400000f141d */
[----:B------:R-:W-:Y:S02]  /*1b60*/  ISETP.LT.OR P0, PT, R0, 0x1, P6 ;  /* 0x000000010000780c */ /* 0x000fe40003701670 */
[CC--:B-1----:R-:W-:Y:S02]  /*1b70*/  LEA.HI R8, R21.reuse, R236.reuse, RZ, 0x5 ;  /* 0x000000ec15087211 */ /* 0x0c2fe400078f28ff */
[----:B------:R-:W-:Y:S02]  /*1b80*/  LEA.HI R9, R21, R236, RZ, 0x2 ;  /* 0x000000ec15097211 */ /* 0x000fe400078f10ff */
[----:B------:R-:W-:-:S02]  /*1b90*/  ISETP.GE.AND P2, PT, R26, c[0x0][0x1fc], PT ;  /* 0x00007f001a007a0c */ /* 0x000fc40003f46270 */
[--C-:B------:R-:W-:Y:S02]  /*1ba0*/  SHF.R.S32.HI R12, RZ, 0x1f, R9.reuse ;  /* 0x0000001fff0c7819 */ /* 0x100fe40000011409 */
[----:B------:R-:W-:Y:S01]  /*1bb0*/  ISETP.LT.OR P6, PT, R0, 0x21, P6 ;  /* 0x000000210000780c */ /* 0x000fe200037c1670 */
[----:B--2---:R-:W-:Y:S01]  /*1bc0*/  @!P3 IMAD.SHL.U32 R10, R236, 0x10, RZ ;  /* 0x00000010ec0ab824 */ /* 0x004fe200078e00ff */
[----:B------:R-:W-:Y:S02]  /*1bd0*/  SHF.R.S32.HI R11, RZ, 0x2, R9 ;  /* 0x00000002ff0b7819 */ /* 0x000fe40000011409 */
[----:B------:R-:W-:Y:S02]  /*1be0*/  LOP3.LUT R9, R9, 0x3ffffffc, RZ, 0xc0, !PT ;  /* 0x3ffffffc09097812 */ /* 0x000fe400078ec0ff */
[----:B------:R1:W-:Y:S01]  /*1bf0*/  @!P3 LDGSTS.E.BYPASS.LTC128B.128 [R10+0x12080], [R14.64] ;  /* 0x120800000e0abfae */ /* 0x0003e2000b901d56 */
[----:B------:R-:W-:Y:S02]  /*1c00*/  LEA.HI R12, R12, R11, RZ, 0x3 ;  /* 0x0000000b0c0c7211 */ /* 0x000fe400078f18ff */
[----:B------:R-:W-:Y:S01]  /*1c10*/  IMAD.IADD R9, R236, 0x1, -R9 ;  /* 0x00000001ec097824 */ /* 0x000fe200078e0a09 */
[----:B------:R-:W0:Y:S01]  /*1c20*/  LDGDEPBAR ;  /* 0x00000000000079af */ /* 0x000e220000000000 */
[----:B------:R-:W-:-:S03]  /*1c30*/  LOP3.LUT R12, R12, 0xfffffff8, RZ, 0xc0, !PT ;  /* 0xfffffff80c0c7812 */ /* 0x000fc600078ec0ff */
[----:B------:R2:W-:Y:S01]  /*1c40*/  LDGSTS.E.BYPASS.LTC128B.128 [R228+0xc080], [R2.64], !P0 ;  /* 0x0c08000002e47fae */ /* 0x0005e2000c101d56 */
[----:B-1----:R-:W-:Y:S02]  /*1c50*/  SHF.R.S32.HI R10, RZ, 0x5, R8 ;  /* 0x00000005ff0a7819 */ /* 0x002fe40000011408 */
[----:B------:R-:W-:Y:S02]  /*1c60*/  SEL R14, RZ, 0xffffffff, P1 ;  /* 0xffffffffff0e7807 */ /* 0x000fe40000800000 */
[----:B------:R-:W-:Y:S02]  /*1c70*/  LEA.HI R220, R8, R10, RZ, 0x1 ;  /* 0x0000000a08dc7211 */ /* 0x000fe400078f08ff */
[----:B------:R-:W-:Y:S02]  /*1c80*/  ISETP.GE.AND P1, PT, R27, c[0x0][0x1fc], PT ;  /* 0x00007f001b007a0c */ /* 0x000fe40003f26270 */
[----:B------:R-:W-:Y:S02]  /*1c90*/  LOP3.LUT R220, R220, 0xfffffffe, RZ, 0xc0, !PT ;  /* 0xfffffffedcdc7812 */ /* 0x000fe400078ec0ff */
[----:B------:R-:W-:-:S02]  /*1ca0*/  SEL R15, RZ, 0x1, P4 ;  /* 0x00000001ff0f7807 */ /* 0x000fc40002000000 */
[----:B------:R-:W-:Y:S01]  /*1cb0*/  ISETP.LT.OR P4, PT, R0, 0x1, P2 ;  /* 0x000000010000780c */ /* 0x000fe20001781670 */
[----:B------:R-:W-:Y:S01]  /*1cc0*/  IMAD.IADD R220, R10, 0x1, -R220 ;  /* 0x000000010adc7824 */ /* 0x000fe200078e0adc */
[----:B------:R-:W-:Y:S01]  /*1cd0*/  LOP3.LUT R10, R8, 0xffffffe0, RZ, 0xc0, !PT ;  /* 0xffffffe0080a7812 */ /* 0x000fe200078ec0ff */
[----:B------:R-:W-:Y:S01]  /*1ce0*/  IMAD.IADD R8, R11, 0x1, -R12 ;  /* 0x000000010b087824 */ /* 0x000fe200078e0a0c */
[----:B------:R-:W-:Y:S02]  /*1cf0*/  ISETP.LT.OR P0, PT, R0, 0x1, P1 ;  /* 0x000000010000780c */ /* 0x000fe40000f01670 */
[----:B------:R-:W-:Y:S01]  /*1d00*/  SHF.R.S32.HI R12, RZ, 0x1f, R20 ;  /* 0x0000001fff0c7819 */ /* 0x000fe20000011414 */
[----:B------:R-:W-:Y:S01]  /*1d10*/  IMAD.IADD R6, R236, 0x1, -R10 ;  /* 0x00000001ec067824 */ /* 0x000fe200078e0a0a */
[C---:B------:R-:W-:Y:S02]  /*1d20*/  ISETP.LT.OR P2, PT, R0.reuse, 0x21, P2 ;  /* 0x000000210000780c */ /* 0x040fe40001741670 */
[----:B------:R-:W-:-:S02]  /*1d30*/  ISETP.LT.OR P1, PT, R0, 0x21, P1 ;  /* 0x000000210000780c */ /* 0x000fc40000f21670 */
[----:B------:R-:W-:Y:S01]  /*1d40*/  SHF.R.S32.HI R229, RZ, 0x1f, R6 ;  /* 0x0000001fffe57819 */ /* 0x000fe20000011406 */
[----:B------:R2:W-:Y:S01]  /*1d50*/  LDGSTS.E.BYPASS.LTC128B.128 [R228+0xe080], [R2.64+0x80], !P4 ;  /* 0x0e08008002e47fae */ /* 0x0005e2000e101d56 */
[----:B------:R-:W-:Y:S02]  /*1d60*/  ISETP.GE.AND P4, PT, R26, c[0x0][0x1fc], PT ;  /* 0x00007f001a007a0c */ /* 0x000fe40003f86270 */
[----:B------:R-:W-:Y:S01]  /*1d70*/  LEA.HI R229, R229, R6, RZ, 0x2 ;  /* 0x00000006e5e57211 */ /* 0x000fe200078f10ff */
[----:B------:R2:W-:Y:S01]  /*1d80*/  LDGSTS.E.BYPASS.LTC128B.128 [R228+0x10080], [R2.64+0x100], !P0 ;  /* 0x1008010002e47fae */ /* 0x0005e2000c101d56 */
[C---:B------:R-:W-:Y:S02]  /*1d90*/  LEA R10, P0, R28.reuse, c[0x0][0x280], 0x2 ;  /* 0x0000a0001c0a7a11 */ /* 0x040fe400078010ff */
[----:B------:R-:W-:Y:S01]  /*1da0*/  LOP3.LUT R13, R229, 0x7ffffffc, RZ, 0xc0, !PT ;  /* 0x7ffffffce50d7812 */ /* 0x000fe200078ec0ff */
[----:B------:R1:W-:Y:S01]  /*1db0*/  LDGSTS.E.BYPASS.LTC128B.128 [R228+0xd080], [R4.64], !P6 ;  /* 0x0d08000004e47fae */ /* 0x0003e2000f101d56 */
[----:B------:R-:W-:-:S02]  /*1dc0*/  LEA.HI.X R11, R28, c[0x0][0x284], R30, 0x2, P0 ;  /* 0x0000a1001c0b7a11 */ /* 0x000fc400000f141e */
[----:B------:R-:W-:Y:S01]  /*1dd0*/  LOP3.LUT P0, RZ, R8, 0x4, RZ, 0xc0, !PT ;  /* 0x0000000408ff7812 */ /* 0x000fe2000780c0ff */
[----:B------:R-:W-:Y:S01]  /*1de0*/  IMAD.IADD R13, R6, 0x1, -R13 ;  /* 0x00000001060d7824 */ /* 0x000fe200078e0a0d */
[----:B------:R-:W-:Y:S01]  /*1df0*/  LEA.HI R6, R12, R20, RZ, 0x2 ;  /* 0x000000140c067211 */ /* 0x000fe200078f10ff */
[----:B------:R-:W-:Y:S01]  /*1e00*/  IMAD.SHL.U32 R8, R8, 0x40, RZ ;  /* 0x0000004008087824 */ /* 0x000fe200078e00ff */
[----:B------:R-:W-:Y:S01]  /*1e10*/  SEL R238, RZ, 0xffffffff, P4 ;  /* 0xffffffffffee7807 */ /* 0x000fe20002000000 */
[----:B------:R1:W-:Y:S01]  /*1e20*/  LDGSTS.E.BYPASS.LTC128B.128 [R228+0xf080], [R4.64+0x80], !P2 ;  /* 0x0f08008004e47fae */ /* 0x0003e2000d101d56 */
[----:B------:R-:W-:Y:S02]  /*1e30*/  LOP3.LUT R6, R6, 0x1ffffffc, RZ, 0xc0, !PT ;  /* 0x1ffffffc06067812 */ /* 0x000fe400078ec0ff */
[----:B------:R-:W-:Y:S01]  /*1e40*/  ISETP.GE.AND P4, PT, R27, c[0x0][0x1fc], PT ;  /* 0x00007f001b007a0c */ /* 0x000fe20003f86270 */
[----:B------:R1:W-:Y:S01]  /*1e50*/  LDGSTS.E.BYPASS.LTC128B.128 [R228+0x11080], [R4.64+0x100], !P1 ;  /* 0x1108010004e47fae */ /* 0x0003e2000c901d56 */
[----:B------:R-:W-:Y:S01]  /*1e60*/  ISETP.GE.AND P1, PT, R236, 0x10, PT ;  /* 0x00000010ec00780c */ /* 0x000fe20003f26270 */
[----:B------:R-:W-:-:S02]  /*1e70*/  IMAD.IADD R0, R20, 0x1, -R6 ;  /* 0x0000000114007824 */ /* 0x000fc400078e0a06 */
[----:B------:R-:W-:Y:S02]  /*1e80*/  IMAD.SHL.U32 R20, R20, 0x8, RZ ;  /* 0x0000000814147824 */ /* 0x000fe400078e00ff */
[----:B------:R-:W-:Y:S01]  /*1e90*/  IMAD R13, R0, 0x4, R13 ;  /* 0x00000004000d7824 */ /* 0x000fe200078e020d */
[----:B------:R-:W-:Y:S01]  /*1ea0*/  LOP3.LUT R0, R8, 0x1c0, RZ, 0xc0, !PT ;  /* 0x000001c008007812 */ /* 0x000fe200078ec0ff */
[----:B------:R-:W-:Y:S01]  /*1eb0*/  IMAD.SHL.U32 R6, R23, 0x20, RZ ;  /* 0x0000002017067824 */ /* 0x000fe200078e00ff */
[----:B------:R-:W-:Y:S01]  /*1ec0*/  LOP3.LUT R20, R20, 0x18, RZ, 0xc0, !PT ;  /* 0x0000001814147812 */ /* 0x000fe200078ec0ff */
[----:B------:R-:W-:Y:S02]  /*1ed0*/  IMAD.SHL.U32 R233, R13, 0x2, RZ ;  /* 0x000000020de97824 */ /* 0x000fe400078e00ff */
[----:B--2---:R-:W-:Y:S01]  /*1ee0*/  IMAD.IADD R3, R236, 0x1, -R7 ;  /* 0x00000001ec037824 */ /* 0x004fe200078e0a07 */
[----:B------:R-:W-:Y:S01]  /*1ef0*/  LOP3.LUT R6, R20, 0x20, R6, 0xf8, !PT ;  /* 0x0000002014067812 */ /* 0x000fe200078ef806 */
[----:B------:R-:W-:Y:S01]  /*1f00*/  IMAD.SHL.U32 R2, R220, 0x10, RZ ;  /* 0x00000010dc027824 */ /* 0x000fe200078e00ff */
[----:B------:R-:W-:Y:S01]  /*1f10*/  IADD3 R234, R234, -c[0x0][0x168], -R233 ;  /* 0x80005a00eaea7a10 */ /* 0x000fe20007ffe8e9 */
[----:B------:R-:W-:Y:S01]  /*1f20*/  IMAD.SHL.U32 R220, R220, 0x400, RZ ;  /* 0x00000400dcdc7824 */ /* 0x000fe200078e00ff */
[----:B------:R-:W-:Y:S01]  /*1f30*/  SHF.R.S32.HI R7, RZ, 0x1f, R3 ;  /* 0x0000001fff077819 */ /* 0x000fe20000011403 */
[----:B------:R-:W-:Y:S01]  /*1f40*/  IMAD.SHL.U32 R238, R238, 0x2, RZ ;  /* 0x00000002eeee7824 */ /* 0x000fe200078e00ff */
[----:B------:R-:W-:Y:S01]  /*1f50*/  LEA.HI.SX32 R229, R229, R2, 0x1e ;  /* 0x00000002e5e57211 */ /* 0x000fe200078ff2ff */
[----:B------:R-:W-:Y:S01]  /*1f60*/  IMAD.SHL.U32 R8, R14, 0x2, RZ ;  /* 0x000000020e087824 */ /* 0x000fe200078e00ff */
[----:B------:R-:W-:-:S02]  /*1f70*/  LEA.HI R7, R7, R3, RZ, 0x3 ;  /* 0x0000000307077211 */ /* 0x000fc400078f18ff */
[----:B------:R-:W-:Y:S02]  /*1f80*/  LOP3.LUT R223, R18, 0x10, R2, 0xf8, !PT ;  /* 0x0000001012df7812 */ /* 0x000fe400078ef802 */
[----:B------:R-:W-:Y:S02]  /*1f90*/  LOP3.LUT R12, R7, 0xfffffff8, RZ, 0xc0, !PT ;  /* 0xfffffff8070c7812 */ /* 0x000fe400078ec0ff */
[----:B-1----:R-:W-:Y:S02]  /*1fa0*/  SEL R5, RZ, 0xffffffff, P4 ;  /* 0xffffffffff057807 */ /* 0x002fe40002000000 */
[----:B------:R-:W-:Y:S01]  /*1fb0*/  LOP3.LUT R223, R223, 0x8, R22, 0xf8, !PT ;  /* 0x00000008dfdf7812 */ /* 0x000fe200078ef816 */
[----:B------:R-:W-:Y:S01]  /*1fc0*/  IMAD.IADD R2, R3, 0x1, -R12 ;  /* 0x0000000103027824 */ /* 0x000fe200078e0a0c */
[----:B------:R-:W-:Y:S01]  /*1fd0*/  SHF.R.U32.HI R3, RZ, 0x3, R0 ;  /* 0x00000003ff037819 */ /* 0x000fe20000011600 */
[----:B------:R-:W-:Y:S01]  /*1fe0*/  IMAD.SHL.U32 R5, R5, 0x4, RZ ;  /* 0x0000000405057824 */ /* 0x000fe200078e00ff */
[----:B------:R-:W-:-:S02]  /*1ff0*/  LOP3.LUT R223, R223, R19, RZ, 0x3c, !PT ;  /* 0x00000013dfdf7212 */ /* 0x000fc400078e3cff */
[----:B------:R-:W-:Y:S01]  /*2000*/  LOP3.LUT R0, R3, R0, R20, 0x1e, !PT ;  /* 0x0000000003007212 */ /* 0x000fe200078e1e14 */
[----:B------:R-:W-:Y:S01]  /*2010*/  IMAD R3, R9, 0x2, R220 ;  /* 0x0000000209037824 */ /* 0x000fe200078e02dc */
[C---:B------:R-:W-:Y:S01]  /*2020*/  LOP3.LUT P4, RZ, R2.reuse, 0x2, RZ, 0xc0, !PT ;  /* 0x0000000202ff7812 */ /* 0x040fe2000788c0ff */
[----:B------:R-:W-:Y:S01]  /*2030*/  IMAD R223, R23, 0x200, R223 ;  /* 0x0000020017df7824 */ /* 0x000fe200078e02df */
[----:B------:R-:W-:Y:S01]  /*2040*/  LOP3.LUT P2, RZ, R2, 0x4, RZ, 0xc0, !PT ;  /* 0x0000000402ff7812 */ /* 0x000fe2000784c0ff */
[----:B------:R-:W-:Y:S01]  /*2050*/  IMAD.IADD R230, R3, 0x1, R0 ;  /* 0x0000000103e67824 */ /* 0x000fe200078e0200 */
[----:B------:R-:W-:Y:S01]  /*2060*/  LOP3.LUT R238, R238, 0x2, R15, 0xe2, !PT ;  /* 0x00000002eeee7812 */ /* 0x000fe200078ee20f */
[----:B------:R-:W-:Y:S01]  /*2070*/  IMAD.SHL.U32 R0, R2, 0x40, RZ ;  /* 0x0000004002007824 */ /* 0x000fe200078e00ff */
[----:B------:R-:W-:Y:S01]  /*2080*/  IADD3 R232, R234, c[0x0][0x2a4], RZ ;  /* 0x0000a900eae87a10 */ /* 0x000fe20007ffe0ff */
[----:B------:R-:W-:Y:S01]  /*2090*/  IMAD.SHL.U32 R2, R23, 0x8, RZ ;  /* 0x0000000817027824 */ /* 0x000fe200078e00ff */
[----:B------:R-:W-:Y:S01]  /*20a0*/  LEA R230, R230, 0x12280, 0x1 ;  /* 0x00012280e6e67811 */ /* 0x000fe200078e08ff */
[----:B------:R-:W-:Y:S01]  /*20b0*/  IMAD.SHL.U32 R3, R7, 0x40, RZ ;  /* 0x0000004007037824 */ /* 0x000fe200078e00ff */
[----:B------:R-:W-:Y:S01]  /*20c0*/  LOP3.LUT R0, R0, 0x1c0, RZ, 0xc0, !PT ;  /* 0x000001c000007812 */ /* 0x000fe200078ec0ff */
[C---:B------:R-:W-:Y:S01]  /*20d0*/  IMAD R222, R223.reuse, 0x2, R222 ;  /* 0x00000002dfde7824 */ /* 0x040fe200078e02de */
[----:B------:R-:W-:Y:S01]  /*20e0*/  IADD3 R231, R230, 0x40, RZ ;  /* 0x00000040e6e77810 */ /* 0x000fe20007ffe0ff */
[----:B------:R-:W-:Y:S01]  /*20f0*/  IMAD.SHL.U32 R223, R223, 0x2, RZ ;  /* 0x00000002dfdf7824 */ /* 0x000fe200078e00ff */
[----:B------:R-:W-:-:S02]  /*2100*/  LOP3.LUT R4, R0, 0x8, R2, 0xf8, !PT ;  /* 0x0000000800047812 */ /* 0x000fc400078ef802 */
[--C-:B------:R-:W-:Y:S02]  /*2110*/  SHF.R.U32.HI R2, RZ, 0x3, R0.reuse ;  /* 0x00000003ff027819 */ /* 0x100fe40000011600 */
[----:B------:R-:W-:Y:S02]  /*2120*/  LOP3.LUT R3, R3, 0xfffffe00, RZ, 0xc0, !PT ;  /* 0xfffffe0003037812 */ /* 0x000fe400078ec0ff */
[----:B------:R-:W-:Y:S02]  /*2130*/  LOP3.LUT R4, R4, R2, RZ, 0x3c, !PT ;  /* 0x0000000204047212 */ /* 0x000fe400078e3cff */
[----:B------:R-:W-:Y:S01]  /*2140*/  LOP3.LUT R0, R2, R6, R0, 0x1e, !PT ;  /* 0x0000000602007212 */ /* 0x000fe200078e1e00 */
[----:B------:R-:W-:Y:S01]  /*2150*/  @!P1 IMAD.SHL.U32 R2, R236, 0x10, RZ ;  /* 0x00000010ec029824 */ /* 0x000fe200078e00ff */
[-C--:B------:R-:W-:Y:S02]  /*2160*/  IADD3 R220, R4, R3.reuse, R220 ;  /* 0x0000000304dc7210 */ /* 0x080fe40007ffe0dc */
[----:B------:R-:W-:-:S02]  /*2170*/  LOP3.LUT R0, R0, R3, RZ, 0xfc, !PT ;  /* 0x0000000300007212 */ /* 0x000fc400078efcff */
[----:B------:R1:W-:Y:S01]  /*2180*/  @!P1 LDGSTS.E.BYPASS.LTC128B.128 [R2+0x12180], [R10.64] ;  /* 0x121800000a029fae */ /* 0x0003e2000b901d56 */
[----:B------:R-:W-:Y:S01]  /*2190*/  SEL R3, R33, 0xffffffc0, !P2 ;  /* 0xffffffc021037807 */ /* 0x000fe20005000000 */
[----:B------:R-:W-:Y:S01]  /*21a0*/  IMAD.SHL.U32 R221, R220, 0x2, RZ ;  /* 0x00000002dcdd7824 */ /* 0x000fe200078e00ff */
[----:B------:R-:W-:Y:S01]  /*21b0*/  LOP3.LUT R239, R8, 0x2, R239, 0xe2, !PT ;  /* 0x0000000208ef7812 */ /* 0x000fe200078ee2ef */
[----:B------:R-:W0:Y:S01]  /*21c0*/  LDGDEPBAR ;  /* 0x00000000000079af */ /* 0x000e220000000000 */
[----:B------:R-:W-:Y:S01]  /*21d0*/  LOP3.LUT R238, R5, 0x4, R238, 0xe2, !PT ;  /* 0x0000000405ee7812 */ /* 0x000fe200078ee2ee */
[----:B------:R-:W-:Y:S01]  /*21e0*/  IMAD.SHL.U32 R0, R0, 0x2, RZ ;  /* 0x0000000200007824 */ /* 0x000fe200078e00ff */
[----:B------:R-:W-:Y:S02]  /*21f0*/  IADD3 R235, -R233, UR10, RZ ;  /* 0x0000000ae9eb7c10 */ /* 0x000fe4000fffe1ff */
[----:B------:R-:W-:Y:S02]  /*2200*/  IADD3 R234, R234, UR5, RZ ;  /* 0x00000005eaea7c10 */ /* 0x000fe4000fffe0ff */
[----:B------:R-:W-:-:S02]  /*2210*/  @P0 IADD3 R231, R230, -0x40, RZ ;  /* 0xffffffc0e6e70810 */ /* 0x000fc40007ffe0ff */
[----:B-1----:R-:W-:-:S05]  /*2220*/  SEL R2, R17, 0xffffffe0, !P4 ;  /* 0xffffffe011027807 */ /* 0x002fca0006000000 */
[C---:B------:R-:W-:Y:S02]  /*2230*/  IMAD R2, R220.reuse, 0x2, R2 ;  /* 0x00000002dc027824 */ /* 0x040fe400078e0202 */
[----:B------:R-:W-:Y:S02]  /*2240*/  IMAD R220, R220, 0x2, R3 ;  /* 0x00000002dcdc7824 */ /* 0x000fe400078e0203 */
[----:B---345:R-:W-:Y:S02]  /*2250*/  IMAD.IADD R3, R3, 0x1, R2 ;  /* 0x0000000103037824 */ /* 0x038fe400078e0202 */
.L_x_172:
[----:B------:R-:W-:Y:S04]  /*2260*/  DEPBAR.LE SB0, 0x0 ;  /* 0x000080000000791a */ /* 0x000fe80000000000 */
[----:B------:R-:W-:Y:S01]  /*2270*/  BAR.SYNC.DEFER_BLOCKING 0x0 ;  /* 0x0000000000007b1d */ /* 0x000fe20000010000 */
[----:B------:R-:W-:Y:S05]  /*2280*/  PLOP3.LUT P0, PT, PT, PT, UP1, 0x40, 0x0 ;  /* 0x000000000000781c */ /* 0x000fea0003f0e818 */
[----:B-1----:R-:W-:Y:S01]  /*2290*/  LDSM.16.M88.4 R16, [R221+0x6080] ;  /* 0x00608000dd10783b */ /* 0x002fe20000000200 */
[----:B------:R-:W-:Y:S03]  /*22a0*/  UMOV UR10, UR15 ;  /* 0x0000000f000a7c82 */ /* 0x000fe60008000000 */
[----:B------:R-:W1:Y:S04]  /*22b0*/  LDSM.16.M88.4 R20, [R224+0x80] ;  /* 0x00008000e014783b */ /* 0x000e680000000200 */
[----:B------:R-:W2:Y:S04]  /*22c0*/  LDSM.16.M88.4 R12, [R221+0x7080] ;  /* 0x00708000dd0c783b */ /* 0x000ea80000000200 */
[----:B------:R-:W-:Y:S04]  /*22d0*/  LDSM.16.M88.4 R24, [R2+0x6080] ;  /* 0x006080000218783b */ /* 0x000fe80000000200 */
[----:B------:R-:W3:Y:S04]  /*22e0*/  LDSM.16.M88.4 R28, [R225+0x80] ;  /* 0x00008000e11c783b */ /* 0x000ee80000000200 */
[----:B------:R-:W4:Y:S04]  /*22f0*/  LDSM.16.M88.4 R32, [R2+0x7080] ;  /* 0x007080000220783b */ /* 0x000f280000000200 */
[----:B------:R-:W-:Y:S04]  /*2300*/  LDSM.16.M88.4 R132, [R227+0x80] ;  /* 0x00008000e384783b */ /* 0x000fe80000000200 */
[----:B------:R-:W-:Y:S04]  /*2310*/  LDSM.16.M88.4 R136, [R220+0x7080] ;  /* 0x00708000dc88783b */ /* 0x000fe80000000200 */
[----:B------:R-:W-:Y:S04]  /*2320*/  LDS R208, [R229.X4+0x12080] ;  /* 0x01208000e5d07984 */ /* 0x000fe80000004800 */
[----:B------:R-:W-:Y:S04]  /*2330*/  LDS R209, [R229.X4+0x120a0] ;  /* 0x0120a000e5d17984 */ /* 0x000fe80000004800 */
[----:B------:R-:W-:Y:S01]  /*2340*/  LDS R210, [R229.X4+0x12100] ;  /* 0x01210000e5d27984 */ /* 0x000fe20000004800 */
[-C--:B-1----:R-:W-:Y:S03]  /*2350*/  HMMA.16816.F32 R4, R16, R20.reuse, RZ ;  /* 0x000000141004723c */ /* 0x082fe600000018ff */
[----:B------:R-:W-:Y:S05]  /*2360*/  LDS R211, [R229.X4+0x12120] ;  /* 0x01212000e5d37984 */ /* 0x000fea0000004800 */
[C---:B--2---:R-:W-:Y:S08]  /*2370*/  HMMA.16816.F32 R8, R12.reuse, R20, RZ ;  /* 0x000000140c08723c */ /* 0x044ff000000018ff */
        /* <DEDUP_REMOVED lines=8> */
[----:B------:R-:W-:Y:S04]  /*2400*/  LDSM.16.M88.4 R24, [R3+0x6080] ;  /* 0x006080000318783b */ /* 0x000fe80000000200 */
[----:B------:R-:W2:Y:S03]  /*2410*/  LDSM.16.M88.4 R28, [R226+0x80] ;  /* 0x00008000e21c783b */ /* 0x000ea60000000200 */
[-C--:B-1----:R-:W-:Y:S08]  /*2420*/  HMMA.16816.F32 R4, R20, R132.reuse, R4 ;  /* 0x000000841404723c */ /* 0x082ff00000001804 */
[C---:B------:R-:W-:Y:S08]  /*2430*/  HMMA.16816.F32 R8, R136.reuse, R132, R8 ;  /* 0x000000848808723c */ /* 0x040ff00000001808 */
[-C--:B------:R-:W-:Y:S01]  /*2440*/  HMMA.16816.F32 R12, R136, R134.reuse, R12 ;  /* 0x00000086880c723c */ /* 0x080fe2000000180c */
[----:B------:R-:W-:Y:S07]  /*2450*/  LDSM.16.M88.4 R136, [R221+0x9080] ;  /* 0x00908000dd88783b */ /* 0x000fee0000000200 */
[----:B------:R-:W-:Y:S01]  /*2460*/  HMMA.16816.F32 R16, R20, R134, R16 ;  /* 0x000000861410723c */ /* 0x000fe20000001810 */
[----:B------:R-:W-:Y:S04]  /*2470*/  LDSM.16.M88.4 R20, [R221+0x8080] ;  /* 0x00808000dd14783b */ /* 0x000fe80000000200 */
[----:B------:R-:W1:Y:S03]  /*2480*/  LDSM.16.M88.4 R132, [R224+0x2080] ;  /* 0x00208000e084783b */ /* 0x000e660000000200 */
[-C--:B--2---:R-:W-:Y:S08]  /*2490*/  HMMA.16816.F32 R4, R24, R28.reuse, R4 ;  /* 0x0000001c1804723c */ /* 0x084ff00000001804 */
[C---:B------:R-:W-:Y:S08]  /*24a0*/  HMMA.16816.F32 R8, R32.reuse, R28, R8 ;  /* 0x0000001c2008723c */ /* 0x040ff00000001808 */
        /* <DEDUP_REMOVED lines=49> */
[-C--:B------:R-:W-:Y:S08]  /*27c0*/  HMMA.16816.F32 R12, R136, R134.reuse, R12 ;  /* 0x00000086880c723c */ /* 0x080ff0000000180c */
[----:B------:R-:W-:Y:S07]  /*27d0*/  HMMA.16816.F32 R16, R20, R134, R16 ;  /* 0x000000861410723c */ /* 0x000fee0000001810 */
[----:B------:R-:W-:Y:S01]  /*27e0*/  IMAD.U32 R20, RZ, RZ, UR15 ;  /* 0x0000000fff147e24 */ /* 0x000fe2000f8e00ff */
[-C--:B--2---:R-:W-:Y:S05]  /*27f0*/  HMMA.16816.F32 R4, R24, R28.reuse, R4 ;  /* 0x0000001c1804723c */ /* 0x084fea0000001804 */
[----:B------:R-:W-:Y:S03]  /*2800*/  IMAD R20, R20, 0x40, R229 ;  /* 0x0000004014147824 */ /* 0x000fe600078e02e5 */
[C---:B------:R-:W-:Y:S04]  /*2810*/  HMMA.16816.F32 R8, R32.reuse, R28, R8 ;  /* 0x0000001c2008723c */ /* 0x040fe80000001808 */
[C---:B------:R-:W-:Y:S01]  /*2820*/  IADD3 R201, R20.reuse, R232, RZ ;  /* 0x000000e814c97210 */ /* 0x040fe20007ffe0ff */
[----:B------:R-:W-:Y:S03]  /*2830*/  IMAD.IADD R200, R20, 0x1, R234 ;  /* 0x0000000114c87824 */ /* 0x000fe600078e02ea */
[-C--:B------:R-:W-:Y:S04]  /*2840*/  HMMA.16816.F32 R12, R32, R30.reuse, R12 ;  /* 0x0000001e200c723c */ /* 0x080fe8000000180c */
[----:B------:R-:W-:Y:S04]  /*2850*/  IMNMX R201, R235, R201, PT ;  /* 0x000000c9ebc97217 */ /* 0x000fe80003800200 */
[----:B------:R-:W-:Y:S01]  /*2860*/  HMMA.16816.F32 R16, R24, R30, R16 ;  /* 0x0000001e1810723c */ /* 0x000fe20000001810 */
[----:B------:R-:W-:-:S07]  /*2870*/  @P0 BRA `(.L_x_154) ;  /* 0x000001a000000947 */ /* 0x000fce0003800000 */
[----:B------:R-:W-:Y:S01]  /*2880*/  IMAD.MOV.U32 R21, RZ, RZ, c[0x0][0x168] ;  /* 0x00005a00ff157624 */ /* 0x000fe200078e00ff */
[----:B------:R-:W-:Y:S04]  /*2890*/  BSSY B0, `(.L_x_155) ;  /* 0x0000012000007945 */ /* 0x000fe80003800000 */
[----:B------:R-:W-:Y:S04]  /*28a0*/  IADD3 R21, R20, c[0x0][0x198], -R21 ;  /* 0x0000660014157a10 */ /* 0x000fe80007ffe815 */
[----:B------:R-:W-:Y:S11]  /*28b0*/  ISETP.GT.AND P0, PT, R21, -0x1, PT ;  /* 0xffffffff1500780c */ /* 0x000ff60003f04270 */
[----:B------:R-:W-:Y:S02]  /*28c0*/  @!UPT UIADD3 URZ, URZ, URZ, URZ ;  /* 0x0000003f3f3ff290 */ /* 0x000fe4000fffe03f */
[----:B------:R-:W-:-:S05]  /*28d0*/  @P0 BRA `(.L_x_156) ;  /* 0x0000008000000947 */ /* 0x000fca0003800000 */
[----:B------:R-:W-:Y:S01]  /*28e0*/  LOP3.LUT R21, RZ, R21, RZ, 0x33, !PT ;  /* 0x00000015ff157212 */ /* 0x000fe200078e33ff */
[----:B------:R-:W-:Y:S05]  /*28f0*/  IMAD.MOV.U32 R22, RZ, RZ, 0x1 ;  /* 0x00000001ff167424 */ /* 0x000fea00078e00ff */
[----:B------:R-:W-:Y:S11]  /*2900*/  ISETP.NE.AND P0, PT, R22, c[0x0][0x2a8], PT ;  /* 0x0000aa0016007a0c */ /* 0x000ff60003f05270 */
[----:B------:R-:W-:Y:S02]  /*2910*/  @!UPT UIADD3 URZ, URZ, URZ, URZ ;  /* 0x0000003f3f3ff290 */ /* 0x000fe4000fffe03f */
[----:B------:R-:W-:Y:S05]  /*2920*/  @P0 IMAD.HI.U32 R22, R21, c[0x0][0x2ac], RZ ;  /* 0x0000ab0015160a27 */ /* 0x000fea00078e00ff */
[----:B------:R-:W-:Y:S04]  /*2930*/  @P0 SHF.R.U32.HI R21, RZ, c[0x0][0x2b0], R22 ;  /* 0x0000ac00ff150a19 */ /* 0x000fe80000011616 */
[----:B------:R-:W-:Y:S01]  /*2940*/  LOP3.LUT R21, RZ, R21, RZ, 0x33, !PT ;  /* 0x00000015ff157212 */ /* 0x000fe200078e33ff */
[----:B------:R-:W-:-:S05]  /*2950*/  BRA `(.L_x_157) ;  /* 0x0000005000007947 */ /* 0x000fca0003800000 */
.L_x_156:
[----:B------:R-:W-:Y:S04]  /*2960*/  MOV R22, 0x1 ;  /* 0x0000000100167802 */ /* 0x000fe80000000f00 */
[----:B------:R-:W-:Y:S11]  /*2970*/  ISETP.NE.AND P0, PT, R22, c[0x0][0x2a8], PT ;  /* 0x0000aa0016007a0c */ /* 0x000ff60003f05270 */
[----:B------:R-:W-:Y:S02]  /*2980*/  @!UPT UIADD3 URZ, URZ, URZ, URZ ;  /* 0x0000003f3f3ff290 */ /* 0x000fe4000fffe03f */
[----:B------:R-:W-:Y:S05]  /*2990*/  @P0 IMAD.HI.U32 R22, R21, c[0x0][0x2ac], RZ ;  /* 0x0000ab0015160a27 */ /* 0x000fea00078e00ff */
[----:B------:R-:W-:Y:S02]  /*29a0*/  @P0 SHF.R.U32.HI R21, RZ, c[0x0][0x2b0], R22 ;  /* 0x0000ac00ff150a19 */ /* 0x000fe40000011616 */
.L_x_157:
[----:B------:R-:W-:Y:S05]  /*29b0*/  BSYNC B0 ;  /* 0x0000000000007941 */ /* 0x000fea0003800000 */
.L_x_155:
[----:B------:R-:W-:Y:S04]  /*29c0*/  IMAD.MOV.U32 R22, RZ, RZ, c[0x0][0x2a8] ;  /* 0x0000aa00ff167624 */ /* 0x000fe800078e00ff */
[----:B------:R-:W-:Y:S04]  /*29d0*/  IMAD R21, R21, R22, -UR16 ;  /* 0x8000001015157e24 */ /* 0x000fe8000f8e0216 */
[----:B------:R-:W-:Y:S05]  /*29e0*/  IMAD.IADD R21, R21, 0x1, -R233 ;  /* 0x0000000115157824 */ /* 0x000fea00078e0ae9 */
[----:B------:R-:W-:Y:S02]  /*29f0*/  IADD3 R22, R21, c[0x0][0x2a8], RZ ;  /* 0x0000aa0015167a10 */ /* 0x000fe40007ffe0ff */
[----:B------:R-:W-:Y:S02]  /*2a00*/  IMNMX R200, R200, R21, !PT ;  /* 0x00000015c8c87217 */ /* 0x000fe40007800200 */
[----:B------:R-:W-:Y:S02]  /*2a10*/  IMNMX R201, R201, R22, PT ;  /* 0x00000016c9c97217 */ /* 0x000fe40003800200 */
.L_x_154:
[----:B------:R-:W-:Y:S02]  /*2a20*/  PLOP3.LUT P0, PT, PT, PT, UP1, 0x40, 0x0 ;  /* 0x000000000000781c */ /* 0x000fe40003f0e818 */
[----:B------:R-:W-:Y:S05]  /*2a30*/  IADD3 R21, R20, 0x8, RZ ;  /* 0x0000000814157810 */ /* 0x000fea0007ffe0ff */
[--C-:B------:R-:W-:Y:S02]  /*2a40*/  IMAD.IADD R203, R232, 0x1, R21.reuse ;  /* 0x00000001e8cb7824 */ /* 0x100fe400078e0215 */
[----:B------:R-:W-:Y:S03]  /*2a50*/  IMAD.IADD R202, R234, 0x1, R21 ;  /* 0x00000001eaca7824 */ /* 0x000fe600078e0215 */
[----:B------:R-:W-:Y:S01]  /*2a60*/  IMNMX R203, R235, R203, PT ;  /* 0x000000cbebcb7217 */ /* 0x000fe20003800200 */
[----:B------:R-:W-:-:S05]  /*2a70*/  @P0 BRA `(.L_x_158) ;  /* 0x000001a000000947 */ /* 0x000fca0003800000 */
        /* <DEDUP_REMOVED lines=14> */
.L_x_160:
[----:B------:R-:W-:Y:S04]  /*2b60*/  MOV R22, 0x1 ;  /* 0x0000000100167802 */ /* 0x000fe80000000f00 */
[----:B------:R-:W-:Y:S11]  /*2b70*/  ISETP.NE.AND P0, PT, R22, c[0x0][0x2a8], PT ;  /* 0x0000aa0016007a0c */ /* 0x000ff60003f05270 */
[----:B------:R-:W-:Y:S02]  /*2b80*/  @!UPT UIADD3 URZ, URZ, URZ, URZ ;  /* 0x0000003f3f3ff290 */ /* 0x000fe4000fffe03f */
[----:B------:R-:W-:Y:S05]  /*2b90*/  @P0 IMAD.HI.U32 R22, R21, c[0x0][0x2ac], RZ ;  /* 0x0000ab0015160a27 */ /* 0x000fea00078e00ff */
[----:B------:R-:W-:Y:S02]  /*2ba0*/  @P0 SHF.R.U32.HI R21, RZ, c[0x0][0x2b0], R22 ;  /* 0x0000ac00ff150a19 */ /* 0x000fe40000011616 */
.L_x_161:
[----:B------:R-:W-:Y:S05]  /*2bb0*/  BSYNC B0 ;  /* 0x0000000000007941 */ /* 0x000fea0003800000 */
.L_x_159:
[----:B------:R-:W-:Y:S04]  /*2bc0*/  IMAD.MOV.U32 R22, RZ, RZ, c[0x0][0x2a8] ;  /* 0x0000aa00ff167624 */ /* 0x000fe800078e00ff */
[----:B------:R-:W-:Y:S04]  /*2bd0*/  IMAD R21, R21, R22, -UR16 ;  /* 0x8000001015157e24 */ /* 0x000fe8000f8e0216 */
[----:B------:R-:W-:Y:S05]  /*2be0*/  IMAD.IADD R21, R21, 0x1, -R233 ;  /* 0x0000000115157824 */ /* 0x000fea00078e0ae9 */
[----:B------:R-:W-:Y:S02]  /*2bf0*/  IADD3 R22, R21, c[0x0][0x2a8], RZ ;  /* 0x0000aa0015167a10 */ /* 0x000fe40007ffe0ff */
[----:B------:R-:W-:Y:S02]  /*2c00*/  IMNMX R202, R202, R21, !PT ;  /* 0x00000015caca7217 */ /* 0x000fe40007800200 */
[----:B------:R-:W-:Y:S02]  /*2c10*/  IMNMX R203, R203, R22, PT ;  /* 0x00000016cbcb7217 */ /* 0x000fe40003800200 */
.L_x_158:
        /* <DEDUP_REMOVED lines=20> */
.L_x_164:
[----:B------:R-:W-:Y:S04]  /*2d60*/  MOV R22, 0x1 ;  /* 0x0000000100167802 */ /* 0x000fe80000000f00 */
[----:B------:R-:W-:Y:S11]  /*2d70*/  ISETP.NE.AND P0, PT, R22, c[0x0][0x2a8], PT ;  /* 0x0000aa0016007a0c */ /* 0x000ff60003f05270 */
[----:B------:R-:W-:Y:S02]  /*2d80*/  @!UPT UIADD3 URZ, URZ, URZ, URZ ;  /* 0x0000003f3f3ff290 */ /* 0x000fe4000fffe03f */
[----:B------:R-:W-:Y:S05]  /*2d90*/  @P0 IMAD.HI.U32 R22, R21, c[0x0][0x2ac], RZ ;  /* 0x0000ab0015160a27 */ /* 0x000fea00078e00ff */
[----:B------:R-:W-:Y:S02]  /*2da0*/  @P0 SHF.R.U32.HI R21, RZ, c[0x0][0x2b0], R22 ;  /* 0x0000ac00ff150a19 */ /* 0x000fe40000011616 */
.L_x_165:
[----:B------:R-:W-:Y:S05]  /*2db0*/  BSYNC B0 ;  /* 0x0000000000007941 */ /* 0x000fea0003800000 */
.L_x_163:
[----:B------:R-:W-:Y:S04]  /*2dc0*/  IMAD.MOV.U32 R22, RZ, RZ, c[0x0][0x2a8] ;  /* 0x0000aa00ff167624 */ /* 0x000fe800078e00ff */
[----:B------:R-:W-:Y:S04]  /*2dd0*/  IMAD R21, R21, R22, -UR16 ;  /* 0x8000001015157e24 */ /* 0x000fe8000f8e0216 */
[----:B------:R-:W-:Y:S05]  /*2de0*/  IMAD.IADD R21, R21, 0x1, -R233 ;  /* 0x0000000115157824 */ /* 0x000fea00078e0ae9 */
[----:B------:R-:W-:Y:S02]  /*2df0*/  IADD3 R22, R21, c[0x0][0x2a8], RZ ;  /* 0x0000aa0015167a10 */ /* 0x000fe40007ffe0ff */
[----:B------:R-:W-:Y:S02]  /*2e00*/  IMNMX R204, R204, R21, !PT ;  /* 0x00000015cccc7217 */ /* 0x000fe40007800200 */
[----:B------:R-:W-:Y:S02]  /*2e10*/  IMNMX R205, R205, R22, PT ;  /* 0x00000016cdcd7217 */ /* 0x000fe40003800200 */
.L_x_162:
        /* <DEDUP_REMOVED lines=20> */
.L_x_168:
[----:B------:R-:W-:Y:S04]  /*2f60*/  MOV R21, 0x1 ;  /* 0x0000000100157802 */ /* 0x000fe80000000f00 */
[----:B------:R-:W-:Y:S11]  /*2f70*/  ISETP.NE.AND P0, PT, R21, c[0x0][0x2a8], PT ;  /* 0x0000aa0015007a0c */ /* 0x000ff60003f05270 */
[----:B------:R-:W-:Y:S02]  /*2f80*/  @!UPT UIADD3 URZ, URZ, URZ, URZ ;  /* 0x0000003f3f3ff290 */ /* 0x000fe4000fffe03f */
[----:B------:R-:W-:Y:S05]  /*2f90*/  @P0 IMAD.HI.U32 R21, R20, c[0x0][0x2ac], RZ ;  /* 0x0000ab0014150a27 */ /* 0x000fea00078e00ff */
[----:B------:R-:W-:Y:S02]  /*2fa0*/  @P0 SHF.R.U32.HI R20, RZ, c[0x0][0x2b0], R21 ;  /* 0x0000ac00ff140a19 */ /* 0x000fe40000011615 */
.L_x_169:
[----:B------:R-:W-:Y:S05]  /*2fb0*/  BSYNC B0 ;  /* 0x0000000000007941 */ /* 0x000fea0003800000 */
.L_x_167:
[----:B------:R-:W-:Y:S04]  /*2fc0*/  IMAD.MOV.U32 R21, RZ, RZ, c[0x0][0x2a8] ;  /* 0x0000aa00ff157624 */ /* 0x000fe800078e00ff */
[----:B------:R-:W-:Y:S04]  /*2fd0*/  IMAD R20, R20, R21, -UR16 ;  /* 0x8000001014147e24 */ /* 0x000fe8000f8e0215 */
[----:B------:R-:W-:Y:S05]  /*2fe0*/  IMAD.IADD R20, R20, 0x1, -R233 ;  /* 0x0000000114147824 */ /* 0x000fea00078e0ae9 */
[----:B------:R-:W-:Y:S02]  /*2ff0*/  IADD3 R21, R20, c[0x0][0x2a8], RZ ;  /* 0x0000aa0014157a10 */ /* 0x000fe40007ffe0ff */
[----:B------:R-:W-:Y:S02]  /*3000*/  IMNMX R206, R206, R20, !PT ;  /* 0x00000014cece7217 */ /* 0x000fe40007800200 */
[----:B------:R-:W-:Y:S02]  /*3010*/  IMNMX R207, R207, R21, PT ;  /* 0x00000015cfcf7217 */ /* 0x000fe40003800200 */
.L_x_166:
[----:B------:R-:W-:Y:S04]  /*3020*/  DEPBAR.LE SB0, 0x0 ;  /* 0x000080000000791a */ /* 0x000fe80000000000 */
[----:B------:R-:W-:Y:S01]  /*3030*/  BAR.SYNC.DEFER_BLOCKING 0x0 ;  /* 0x0000000000007b1d */ /* 0x000fe20000010000 */
[----:B------:R-:W-:Y:S01]  /*3040*/  PLOP3.LUT P0, PT, PT, PT, UP2, 0x80, 0x0 ;  /* 0x000000000000781c */ /* 0x000fe20003f0f028 */
[----:B------:R-:W-:Y:S03]  /*3050*/  UIADD3 UR15, UR15, 0x1, URZ ;  /* 0x000000010f0f7890 */ /* 0x000fe6000fffe03f */
[C---:B------:R-:W-:Y:S01]  /*3060*/  ISETP.GT.AND P1, PT, R200.reuse, RZ, P0 ;  /* 0x000000ffc800720c */ /* 0x040fe20000724270 */
[----:B------:R-:W-:Y:S01]  /*3070*/  UISETP.GE.AND UP0, UPT, UR15, UR17, UPT ;  /* 0x000000110f00728c */ /* 0x000fe2000bf06270 */
[----:B------:R-:W-:Y:S02]  /*3080*/  ISETP.GT.AND P2, PT, R200, 0x20, P0 ;  /* 0x00000020c800780c */ /* 0x000fe40000744270 */
[C---:B------:R-:W-:Y:S02]  /*3090*/  ISETP.LT.OR P1, PT, R201.reuse, 0x1, P1 ;  /* 0x00000001c900780c */ /* 0x040fe40000f21670 */
[C---:B------:R-:W-:Y:S02]  /*30a0*/  ISETP.LT.OR P2, PT, R201.reuse, 0x21, P2 ;  /* 0x00000021c900780c */ /* 0x040fe40001741670 */
[----:B------:R-:W-:Y:S02]  /*30b0*/  FSEL R4, R4, -INF , !P1 ;  /* 0xff80000004047808 */ /* 0x000fe40004800000 */
[----:B------:R-:W-:Y:S02]  /*30c0*/  ISETP.GT.AND P1, PT, R200, 0x1, P0 ;  /* 0x00000001c800780c */ /* 0x000fe40000724270 */
[----:B------:R-:W-:Y:S01]  /*30d0*/  FSEL R16, R16, -INF , !P2 ;  /* 0xff80000010107808 */ /* 0x000fe20005000000 */
[--C-:B------:R-:W-:Y:S01]  /*30e0*/  FFMA.FTZ R4, R4, c[0x0][0x29c], -R208.reuse ;  /* 0x0000a70004047a23 */ /* 0x100fe200000108d0 */
[----:B------:R-:W-:Y:S02]  /*30f0*/  ISETP.LT.OR P1, PT, R201, 0x2, P1 ;  /* 0x00000002c900780c */ /* 0x000fe40000f21670 */
[----:B------:R-:W-:Y:S01]  /*3100*/  ISETP.GT.AND P2, PT, R202, RZ, P0 ;  /* 0x000000ffca00720c */ /* 0x000fe20000744270 */
[--C-:B------:R-:W-:Y:S01]  /*3110*/  FFMA.FTZ R16, R16, c[0x0][0x29c], -R208.reuse ;  /* 0x0000a70010107a23 */ /* 0x100fe200000108d0 */
[----:B------:R-:W-:Y:S01]  /*3120*/  FSEL R5, R5, -INF , !P1 ;  /* 0xff80000005057808 */ /* 0x000fe20004800000 */
[----:B------:R-:W1:Y:S01]  /*3130*/  LDSM.16.M88.4 R32, [R221+0xc080] ;  /* 0x00c08000dd20783b */ /* 0x000e620000000200 */
[----:B------:R-:W-:Y:S02]  /*3140*/  ISETP.GT.AND P1, PT, R200, 0x21, P0 ;  /* 0x00000021c800780c */ /* 0x000fe40000724270 */
[----:B------:R-:W-:Y:S01]  /*3150*/  ISETP.LT.OR P2, PT, R203, 0x1, P2 ;  /* 0x00000001cb00780c */ /* 0x000fe20001741670 */
[--C-:B------:R-:W-:Y:S01]  /*3160*/  FFMA.FTZ R5, R5, c[0x0][0x29c], -R208.reuse ;  /* 0x0000a70005057a23 */ /* 0x100fe200000108d0 */
[----:B------:R-:W2:Y:S01]  /*3170*/  LDSM.16.M88.4 R28, [R221+0xd080] ;  /* 0x00d08000dd1c783b */ /* 0x000ea20000000200 */
[----:B------:R-:W-:Y:S04]  /*3180*/  ISETP.LT.OR P1, PT, R201, 0x22, P1 ;  /* 0x00000022c900780c */ /* 0x000fe80000f21670 */
[----:B------:R-:W3:Y:S01]  /*3190*/  LDSM.16.M88.4 R132, [R2+0xc080] ;  /* 0x00c080000284783b */ /* 0x000ee20000000200 */
[----:B------:R-:W-:Y:S02]  /*31a0*/  FSEL R17, R17, -INF , !P1 ;  /* 0xff80000011117808 */ /* 0x000fe40004800000 */
[----:B------:R-:W-:Y:S02]  /*31b0*/  ISETP.GT.AND P1, PT, R202, 0x1, P0 ;  /* 0x00000001ca00780c */ /* 0x000fe40000724270 */
[----:B------:R-:W4:Y:S01]  /*31c0*/  LDSM.16.M88.4 R136, [R2+0xd080] ;  /* 0x00d080000288783b */ /* 0x000f220000000200 */
[----:B------:R-:W-:Y:S01]  /*31d0*/  FFMA.FTZ R208, R17, c[0x0][0x29c], -R208 ;  /* 0x0000a70011d07a23 */ /* 0x000fe200000108d0 */
[C---:B------:R-:W-:Y:S03]  /*31e0*/  ISETP.LT.OR P1, PT, R203.reuse, 0x2, P1 ;  /* 0x00000002cb00780c */ /* 0x040fe60000f21670 */
[----:B------:R-:W5:Y:S02]  /*31f0*/  LDSM.16.M88.4 R140, [R220+0xc080] ;  /* 0x00c08000dc8c783b */ /* 0x000f640000000200 */
[----:B------:R-:W-:Y:S03]  /*3200*/  MUFU.EX2 R208, R208 ;  /* 0x000000d000d07308 */ /* 0x000fe60000000800 */
[----:B------:R-:W3:Y:S05]  /*3210*/  LDSM.16.M88.4 R144, [R220+0xd080] ;  /* 0x00d08000dc90783b */ /* 0x000eea0000000200 */
[----:B------:R-:W-:Y:S01]  /*3220*/  LDSM.16.M88.4 R164, [R3+0xd080] ;  /* 0x00d0800003a4783b */ /* 0x000fe20000000200 */
[-C--:B-1----:R-:W-:Y:S08]  /*3230*/  HMMA.16816.F32 R20, R32, R148.reuse, RZ ;  /* 0x000000942014723c */ /* 0x082ff000000018ff */
[C---:B--2---:R-:W-:Y:S08]  /*3240*/  HMMA.16816.F32 R24, R28.reuse, R148, RZ ;  /* 0x000000941c18723c */ /* 0x044ff000000018ff */
[-C--:B------:R-:W-:Y:S08]  /*3250*/  HMMA.16816.F32 R28, R28, R150.reuse, RZ ;  /* 0x000000961c1c723c */ /* 0x080ff000000018ff */
[----:B------:R-:W-:Y:S08]  /*3260*/  HMMA.16816.F32 R32, R32, R150, RZ ;  /* 0x000000962020723c */ /* 0x000ff000000018ff */
[-C--:B---3--:R-:W-:Y:S08]  /*3270*/  HMMA.16816.F32 R20, R132, R152.reuse, R20 ;  /* 0x000000988414723c */ /* 0x088ff00000001814 */
[C---:B----4-:R-:W-:Y:S08]  /*3280*/  HMMA.16816.F32 R24, R136.reuse, R152, R24 ;  /* 0x000000988818723c */ /* 0x050ff00000001818 */
[-C--:B------:R-:W-:Y:S01]  /*3290*/  HMMA.16816.F32 R28, R136, R154.reuse, R28 ;  /* 0x0000009a881c723c */ /* 0x080fe2000000181c */
[----:B------:R-:W1:Y:S07]  /*32a0*/  LDSM.16.M88.4 R136, [R3+0xc080] ;  /* 0x00c080000388783b */ /* 0x000e6e0000000200 */
[----:B------:R-:W-:Y:S01]  /*32b0*/  HMMA.16816.F32 R32, R132, R154, R32 ;  /* 0x0000009a8420723c */ /* 0x000fe20000001820 */
[----:B------:R-:W2:Y:S07]  /*32c0*/  LDSM.16.M88.4 R132, [R221+0xe080] ;  /* 0x00e08000dd84783b */ /* 0x000eae0000000200 */
[-C--:B-----5:R-:W-:Y:S08]  /*32d0*/  HMMA.16816.F32 R20, R140, R156.reuse, R20 ;  /* 0x0000009c8c14723c */ /* 0x0a0ff00000001814 */
[C---:B------:R-:W-:Y:S08]  /*32e0*/  HMMA.16816.F32 R24, R144.reuse, R156, R24 ;  /* 0x0000009c9018723c */ /* 0x040ff00000001818 */
[-C--:B------:R-:W-:Y:S01]  /*32f0*/  HMMA.16816.F32 R28, R144, R158.reuse, R28 ;  /* 0x0000009e901c723c */ /* 0x080fe2000000181c */
[----:B------:R-:W3:Y:S07]  /*3300*/  LDSM.16.M88.4 R144, [R221+0xf080] ;  /* 0x00f08000dd90783b */ /* 0x000eee0000000200 */
[----:B------:R-:W-:Y:S01]  /*3310*/  HMMA.16816.F32 R32, R140, R158, R32 ;  /* 0x0000009e8c20723c */ /* 0x000fe20000001820 */
[----:B------:R-:W4:Y:S07]  /*3320*/  LDSM.16.M88.4 R140, [R2+0xe080] ;  /* 0x00e08000028c783b */ /* 0x000f2e0000000200 */
[-C--:B-1----:R-:W-:Y:S08]  /*3330*/  HMMA.16816.F32 R20, R136, R160.reuse, R20 ;  /* 0x000000a08814723c */ /* 0x082ff00000001814 */
[C---:B------:R-:W-:Y:S08]  /*3340*/  HMMA.16816.F32 R24, R164.reuse, R160, R24 ;  /* 0x000000a0a418723c */ /* 0x040ff00000001818 */
[-C--:B------:R-:W-:Y:S01]  /*3350*/  HMMA.16816.F32 R28, R164, R162.reuse, R28 ;  /* 0x000000a2a41c723c */ /* 0x080fe2000000181c */
[----:B------:R-:W1:Y:S07]  /*3360*/  LDSM.16.M88.4 R164, [R2+0xf080] ;  /* 0x00f0800002a4783b */ /* 0x000e6e0000000200 */
[----:B------:R-:W-:Y:S01]  /*3370*/  HMMA.16816.F32 R32, R136, R162, R32 ;  /* 0x000000a28820723c */ /* 0x000fe20000001820 */
[----:B------:R-:W5:Y:S07]  /*3380*/  LDSM.16.M88.4 R136, [R220+0xe080] ;  /* 0x00e08000dc88783b */ /* 0x000f6e0000000200 */
[-C--:B--2---:R-:W-:Y:S08]  /*3390*/  HMMA.16816.F32 R20, R132, R168.reuse, R20 ;  /* 0x000000a88414723c */ /* 0x084ff00000001814 */
[C---:B---3--:R-:W-:Y:S08]  /*33a0*/  HMMA.16816.F32 R24, R144.reuse, R168, R24 ;  /* 0x000000a89018723c */ /* 0x048ff00000001818 */
[-C--:B------:R-:W-:Y:S01]  /*33b0*/  HMMA.16816.F32 R28, R144, R170.reuse, R28 ;  /* 0x000000aa901c723c */ /* 0x080fe2000000181c */
[----:B------:R-:W2:Y:S07]  /*33c0*/  LDSM.16.M88.4 R144, [R220+0xf080] ;  /* 0x00f08000dc90783b */ /* 0x000eae0000000200 */
[----:B------:R-:W-:Y:S01]  /*33d0*/  HMMA.16816.F32 R32, R132, R170, R32 ;  /* 0x000000aa8420723c */ /* 0x000fe20000001820 */
[----:B------:R-:W3:Y:S07]  /*33e0*/  LDSM.16.M88.4 R132, [R3+0xe080] ;  /* 0x00e080000384783b */ /* 0x000eee0000000200 */
[-C--:B----4-:R-:W-:Y:S08]  /*33f0*/  HMMA.16816.F32 R20, R140, R172.reuse, R20 ;  /* 0x000000ac8c14723c */ /* 0x090ff00000001814 */
[C---:B-1----:R-:W-:Y:S08]  /*3400*/  HMMA.16816.F32 R24, R164.reuse, R172, R24 ;  /* 0x000000aca418723c */ /* 0x042ff00000001818 */
[-C--:B------:R-:W-:Y:S01]  /*3410*/  HMMA.16816.F32 R28, R164, R174.reuse, R28 ;  /* 0x000000aea41c723c */ /* 0x080fe2000000181c */
[----:B------:R1:W-:Y:S07]  /*3420*/  MUFU.EX2 R166, R4 ;  /* 0x0000000400a67308 */ /* 0x0003ee0000000800 */
[----:B------:R-:W-:Y:S01]  /*3430*/  HMMA.16816.F32 R32, R140, R174, R32 ;  /* 0x000000ae8c20723c */ /* 0x000fe20000001820 */
[----:B------:R-:W4:Y:S02]  /*3440*/  LDSM.16.M88.4 R140, [R3+0xf080] ;  /* 0x00f08000038c783b */ /* 0x000f240000000200 */
[----:B------:R3:W-:Y:S05]  /*3450*/  MUFU.EX2 R164, R16 ;  /* 0x0000001000a47308 */ /* 0x0007ea0000000800 */
[-C--:B-----5:R-:W-:Y:S05]  /*3460*/  HMMA.16816.F32 R20, R136, R176.reuse, R20 ;  /* 0x000000b08814723c */ /* 0x0a0fea0000001814 */
[----:B------:R-:W5:Y:S03]  /*3470*/  MUFU.EX2 R165, R5 ;  /* 0x0000000500a57308 */ /* 0x000f660000000800 */
[C---:B--2---:R-:W-:Y:S04]  /*3480*/  HMMA.16816.F32 R24, R144.reuse, R176, R24 ;  /* 0x000000b09018723c */ /* 0x044fe80000001818 */
[----:B-1----:R-:W-:Y:S02]  /*3490*/  FSEL R4, R6, -INF , !P2 ;  /* 0xff80000006047808 */ /* 0x002fe40005000000 */
[----:B------:R-:W-:Y:S02]  /*34a0*/  ISETP.GT.AND P2, PT, R202, 0x20, P0 ;  /* 0x00000020ca00780c */ /* 0x000fe40000744270 */
[-C--:B------:R-:W-:Y:S01]  /*34b0*/  HMMA.16816.F32 R28, R144, R178.reuse, R28 ;  /* 0x000000b2901c723c */ /* 0x080fe2000000181c */
[----:B------:R-:W1:Y:S02]  /*34c0*/  LDSM.16.M88.4 R144, [R221+0x10080] ;  /* 0x01008000dd90783b */ /* 0x000e640000000200 */
[----:B------:R-:W-:Y:S01]  /*34d0*/  ISETP.LT.OR P2, PT, R203, 0x21, P2 ;  /* 0x00000021cb00780c */ /* 0x000fe20001741670 */
[--C-:B------:R-:W-:Y:S01]  /*34e0*/  FFMA.FTZ R4, R4, c[0x0][0x29c], -R209.reuse ;  /* 0x0000a70004047a23 */ /* 0x100fe200000108d1 */
[----:B---3--:R-:W-:Y:S02]  /*34f0*/  FSEL R16, R7, -INF , !P1 ;  /* 0xff80000007107808 */ /* 0x008fe40004800000 */
[----:B------:R-:W-:Y:S01]  /*3500*/  ISETP.GT.AND P1, PT, R202, 0x21, P0 ;  /* 0x00000021ca00780c */ /* 0x000fe20000724270 */
[----:B------:R-:W-:Y:S01]  /*3510*/  HMMA.16816.F32 R32, R136, R178, R32 ;  /* 0x000000b28820723c */ /* 0x000fe20000001820 */
[----:B------:R-:W2:Y:S03]  /*3520*/  LDSM.16.M88.4 R136, [R221+0x11080] ;  /* 0x01108000dd88783b */ /* 0x000ea60000000200 */
[----:B------:R-:W-:Y:S01]  /*3530*/  ISETP.LT.OR P1, PT, R203, 0x22, P1 ;  /* 0x00000022cb00780c */ /* 0x000fe20000f21670 */
[--C-:B------:R-:W-:Y:S01]  /*3540*/  FFMA.FTZ R16, R16, c[0x0][0x29c], -R209.reuse ;  /* 0x0000a70010107a23 */ /* 0x100fe200000108d1 */
[----:B-----5:R-:W-:Y:S02]  /*3550*/  F2FP.PACK_AB R17, R165, R166 ;  /* 0x000000a6a511723e */ /* 0x020fe400000000ff */
[-C--:B------:R-:W-:Y:S05]  /*3560*/  HMMA.16816.F32 R20, R132, R180.reuse, R20 ;  /* 0x000000b48414723c */ /* 0x080fea0000001814 */
[----:B------:R-:W-:Y:S02]  /*3570*/  FSEL R19, R19, -INF , !P1 ;  /* 0xff80000013137808 */ /* 0x000fe40004800000 */
[----:B------:R-:W-:Y:S01]  /*3580*/  ISETP.GT.AND P1, PT, R204, RZ, P0 ;  /* 0x000000ffcc00720c */ /* 0x000fe20000724270 */
[C---:B----4-:R-:W-:Y:S04]  /*3590*/  HMMA.16816.F32 R24, R140.reuse, R180, R24 ;  /* 0x000000b48c18723c */ /* 0x050fe80000001818 */
[----:B------:R-:W-:Y:S01]  /*35a0*/  ISETP.LT.OR P1, PT, R205, 0x1, P1 ;  /* 0x00000001cd00780c */ /* 0x000fe20000f21670 */
[--C-:B------:R-:W-:Y:S01]  /*35b0*/  FFMA.FTZ R19, R19, c[0x0][0x29c], -R209.reuse ;  /* 0x0000a70013137a23 */ /* 0x100fe200000108d1 */
[----:B------:R-:W-:Y:S02]  /*35c0*/  FSEL R18, R18, -INF , !P2 ;  /* 0xff80000012127808 */ /* 0x000fe40005000000 */
[-C--:B------:R-:W-:Y:S01]  /*35d0*/  HMMA.16816.F32 R28, R140, R182.reuse, R28 ;  /* 0x000000b68c1c723c */ /* 0x080fe2000000181c */
[----:B------:R-:W-:Y:S02]  /*35e0*/  LDSM.16.M88.4 R140, [R2+0x11080] ;  /* 0x01108000028c783b */ /* 0x000fe40000000200 */
[----:B------:R-:W-:Y:S01]  /*35f0*/  ISETP.GT.AND P2, PT, R204, 0x1, P0 ;  /* 0x00000001cc00780c */ /* 0x000fe20000744270 */
[----:B------:R-:W-:Y:S01]  /*3600*/  FFMA.FTZ R18, R18, c[0x0][0x29c], -R209 ;  /* 0x0000a70012127a23 */ /* 0x000fe200000108d1 */
[----:B------:R-:W-:Y:S02]  /*3610*/  FSEL R8, R8, -INF , !P1 ;  /* 0xff80000008087808 */ /* 0x000fe40004800000 */
[C---:B------:R-:W-:Y:S01]  /*3620*/  ISETP.LT.OR P2, PT, R205.reuse, 0x2, P2 ;  /* 0x00000002cd00780c */ /* 0x040fe20001741670 */
[----:B------:R-:W-:Y:S01]  /*3630*/  HMMA.16816.F32 R32, R132, R182, R32 ;  /* 0x000000b68420723c */ /* 0x000fe20000001820 */
[----:B------:R-:W3:Y:S03]  /*3640*/  LDSM.16.M88.4 R132, [R2+0x10080] ;  /* 0x010080000284783b */ /* 0x000ee60000000200 */
[----:B------:R-:W-:Y:S01]  /*3650*/  ISETP.GT.AND P1, PT, R204, 0x20, P0 ;  /* 0x00000020cc00780c */ /* 0x000fe20000724270 */
[--C-:B------:R-:W-:Y:S03]  /*3660*/  FFMA.FTZ R8, R8, c[0x0][0x29c], -R210.reuse ;  /* 0x0000a70008087a23 */ /* 0x100fe600000108d2 */
[-C--:B-1----:R-:W-:Y:S05]  /*3670*/  HMMA.16816.F32 R20, R144, R184.reuse, R20 ;  /* 0x000000b89014723c */ /* 0x082fea0000001814 */
[----:B------:R-:W-:Y:S03]  /*3680*/  ISETP.LT.OR P1, PT, R205, 0x21, P1 ;  /* 0x00000021cd00780c */ /* 0x000fe60000f21670 */
[C---:B--2---:R-:W-:Y:S08]  /*3690*/  HMMA.16816.F32 R24, R136.reuse, R184, R24 ;  /* 0x000000b88818723c */ /* 0x044ff00000001818 */
[-C--:B------:R-:W-:Y:S01]  /*36a0*/  HMMA.16816.F32 R28, R136, R186.reuse, R28 ;  /* 0x000000ba881c723c */ /* 0x080fe2000000181c */
[----:B------:R-:W1:Y:S07]  /*36b0*/  LDSM.16.M88.4 R136, [R220+0x10080] ;  /* 0x01008000dc88783b */ /* 0x000e6e0000000200 */
[----:B------:R-:W-:Y:S01]  /*36c0*/  HMMA.16816.F32 R32, R144, R186, R32 ;  /* 0x000000ba9020723c */ /* 0x000fe20000001820 */
[----:B------:R-:W2:Y:S07]  /*36d0*/  LDSM.16.M88.4 R144, [R220+0x11080] ;  /* 0x01108000dc90783b */ /* 0x000eae0000000200 */
[-C--:B---3--:R-:W-:Y:S08]  /*36e0*/  HMMA.16816.F32 R20, R132, R188.reuse, R20 ;  /* 0x000000bc8414723c */ /* 0x088ff00000001814 */
[C---:B------:R-:W-:Y:S08]  /*36f0*/  HMMA.16816.F32 R24, R140.reuse, R188, R24 ;  /* 0x000000bc8c18723c */ /* 0x040ff00000001818 */
[-C--:B------:R-:W-:Y:S01]  /*3700*/  HMMA.16816.F32 R28, R140, R190.reuse, R28 ;  /* 0x000000be8c1c723c */ /* 0x080fe2000000181c */
[----:B------:R3:W-:Y:S07]  /*3710*/  MUFU.EX2 R142, R4 ;  /* 0x00000004008e7308 */ /* 0x0007ee0000000800 */
[----:B------:R-:W-:Y:S01]  /*3720*/  HMMA.16816.F32 R32, R132, R190, R32 ;  /* 0x000000be8420723c */ /* 0x000fe20000001820 */
[----:B------:R-:W-:Y:S02]  /*3730*/  LDSM.16.M88.4 R132, [R3+0x11080] ;  /* 0x011080000384783b */ /* 0x000fe40000000200 */
[----:B------:R-:W-:Y:S05]  /*3740*/  MUFU.EX2 R141, R16 ;  /* 0x00000010008d7308 */ /* 0x000fea0000000800 */
[-C--:B-1----:R-:W-:Y:S05]  /*3750*/  HMMA.16816.F32 R20, R136, R192.reuse, R20 ;  /* 0x000000c08814723c */ /* 0x082fea0000001814 */
[----:B------:R-:W-:Y:S03]  /*3760*/  MUFU.EX2 R140, R18 ;  /* 0x00000012008c7308 */ /* 0x000fe60000000800 */
[C---:B--2---:R-:W-:Y:S01]  /*3770*/  HMMA.16816.F32 R24, R144.reuse, R192, R24 ;  /* 0x000000c09018723c */ /* 0x044fe20000001818 */
[----:B---3--:R-:W1:Y:S06]  /*3780*/  LDSM.16.M88.4 R4, [R3+0x10080] ;  /* 0x010080000304783b */ /* 0x008e6c0000000200 */
[----:B------:R-:W2:Y:S01]  /*3790*/  MUFU.EX2 R18, R19 ;  /* 0x0000001300127308 */ /* 0x000ea20000000800 */
[-C--:B------:R-:W-:Y:S08]  /*37a0*/  HMMA.16816.F32 R28, R144, R194.reuse, R28 ;  /* 0x000000c2901c723c */ /* 0x080ff0000000181c */
[----:B------:R-:W-:Y:S01]  /*37b0*/  HMMA.16816.F32 R32, R136, R194, R32 ;  /* 0x000000c28820723c */ /* 0x000fe20000001820 */
[----:B------:R3:W-:Y:S07]  /*37c0*/  MUFU.EX2 R137, R8 ;  /* 0x0000000800897308 */ /* 0x0007ee0000000800 */
[-C--:B-1----:R-:W-:Y:S05]  /*37d0*/  HMMA.16816.F32 R20, R4, R196.reuse, R20 ;  /* 0x000000c40414723c */ /* 0x082fea0000001814 */
[----:B---3--:R-:W-:Y:S02]  /*37e0*/  FSEL R8, R9, -INF , !P2 ;  /* 0xff80000009087808 */ /* 0x008fe40005000000 */
[----:B------:R-:W1:Y:S01]  /*37f0*/  LDS R9, [R229.X4+0x12180] ;  /* 0x01218000e5097984 */ /* 0x000e620000004800 */
[C---:B------:R-:W-:Y:S04]  /*3800*/  HMMA.16816.F32 R24, R132.reuse, R196, R24 ;  /* 0x000000c48418723c */ /* 0x040fe80000001818 */
[--C-:B------:R-:W-:Y:S01]  /*3810*/  FFMA.FTZ R8, R8, c[0x0][0x29c], -R210.reuse ;  /* 0x0000a70008087a23 */ /* 0x100fe200000108d2 */
[----:B------:R-:W-:Y:S03]  /*3820*/  ISETP.GT.AND P2, PT, R206, 0x1, P0 ;  /* 0x00000001ce00780c */ /* 0x000fe60000744270 */
[-C--:B------:R-:W-:Y:S01]  /*3830*/  HMMA.16816.F32 R28, R132, R198.reuse, R28 ;  /* 0x000000c6841c723c */ /* 0x080fe2000000181c */
[----:B------:R3:W-:Y:S02]  /*3840*/  MUFU.EX2 R136, R8 ;  /* 0x0000000800887308 */ /* 0x0007e40000000800 */
[----:B------:R-:W-:Y:S04]  /*3850*/  ISETP.LT.OR P2, PT, R207, 0x2, P2 ;  /* 0x00000002cf00780c */ /* 0x000fe80001741670 */
[----:B------:R-:W-:Y:S01]  /*3860*/  FSEL R11, R11, -INF , !P2 ;  /* 0xff8000000b0b7808 */ /* 0x000fe20005000000 */
[----:B------:R-:W-:Y:S01]  /*3870*/  HMMA.16816.F32 R32, R4, R198, R32 ;  /* 0x000000c60420723c */ /* 0x000fe20000001820 */
[----:B------:R-:W4:Y:S03]  /*3880*/  LDS R5, [R229.X4+0x12200] ;  /* 0x01220000e5057984 */ /* 0x000f260000004800 */
[----:B---3--:R-:W-:Y:S02]  /*3890*/  FSEL R8, R12, -INF , !P1 ;  /* 0xff8000000c087808 */ /* 0x008fe40004800000 */
[----:B------:R-:W-:Y:S03]  /*38a0*/  ISETP.GT.AND P1, PT, R204, 0x21, P0 ;  /* 0x00000021cc00780c */ /* 0x000fe60000724270 */
[--C-:B------:R-:W-:Y:S01]  /*38b0*/  FFMA.FTZ R8, R8, c[0x0][0x29c], -R210.reuse ;  /* 0x0000a70008087a23 */ /* 0x100fe200000108d2 */
[----:B------:R-:W-:Y:S02]  /*38c0*/  ISETP.LT.OR P1, PT, R205, 0x22, P1 ;  /* 0x00000022cd00780c */ /* 0x000fe40000f21670 */
[--C-:B-1----:R-:W-:Y:S01]  /*38d0*/  FADD.FTZ R21, R21, -R9.reuse ;  /* 0x8000000915157221 */ /* 0x102fe20000010000 */
[----:B------:R1:W-:Y:S01]  /*38e0*/  MUFU.EX2 R135, R8 ;  /* 0x0000000800877308 */ /* 0x0003e20000000800 */
[----:B------:R-:W-:Y:S01]  /*38f0*/  FSEL R13, R13, -INF , !P1 ;  /* 0xff8000000d0d7808 */ /* 0x000fe20004800000 */
[--C-:B------:R-:W-:Y:S01]  /*3900*/  FADD.FTZ R20, R20, -R9.reuse ;  /* 0x8000000914147221 */ /* 0x100fe20000010000 */
[----:B------:R-:W-:Y:S01]  /*3910*/  ISETP.GT.AND P1, PT, R206, RZ, P0 ;  /* 0x000000ffce00720c */ /* 0x000fe20000724270 */
[----:B------:R-:W-:Y:S02]  /*3920*/  FMUL.FTZ R16, R165, R21 ;  /* 0x00000015a5107220 */ /* 0x000fe40000410000 */
[----:B------:R-:W-:Y:S01]  /*3930*/  FFMA.FTZ R13, R13, c[0x0][0x29c], -R210 ;  /* 0x0000a7000d0d7a23 */ /* 0x000fe200000108d2 */
[----:B------:R-:W-:Y:S01]  /*3940*/  ISETP.LT.OR P1, PT, R207, 0x1, P1 ;  /* 0x00000001cf00780c */ /* 0x000fe20000f21670 */
[----:B------:R-:W-:Y:S02]  /*3950*/  FMUL.FTZ R20, R166, R20 ;  /* 0x00000014a6147220 */ /* 0x000fe40000410000 */
[----:B------:R2:W3:Y:S01]  /*3960*/  MUFU.EX2 R133, R13 ;  /* 0x0000000d00857308 */ /* 0x0004e20000000800 */
[----:B------:R-:W-:Y:S01]  /*3970*/  FSEL R4, R10, -INF , !P1 ;  /* 0xff8000000a047808 */ /* 0x000fe20004800000 */
[--C-:B------:R-:W-:Y:S01]  /*3980*/  FADD.FTZ R33, R33, -R9.reuse ;  /* 0x8000000921217221 */ /* 0x100fe20000010000 */
[----:B------:R-:W-:Y:S01]  /*3990*/  ISETP.GT.AND P1, PT, R206, 0x20, P0 ;  /* 0x00000020ce00780c */ /* 0x000fe20000724270 */
[----:B------:R-:W-:Y:S01]  /*39a0*/  FADD.FTZ R32, R32, -R9 ;  /* 0x8000000920207221 */ /* 0x000fe20000010000 */
[----:B------:R-:W-:Y:S01]  /*39b0*/  ISETP.GT.AND P0, PT, R206, 0x21, P0 ;  /* 0x00000021ce00780c */ /* 0x000fe20000704270 */
[----:B------:R-:W-:Y:S01]  /*39c0*/  FFMA.FTZ R4, R4, c[0x0][0x29c], -R211 ;  /* 0x0000a70004047a23 */ /* 0x000fe200000108d3 */
[----:B------:R-:W-:Y:S01]  /*39d0*/  ISETP.LT.OR P1, PT, R207, 0x21, P1 ;  /* 0x00000021cf00780c */ /* 0x000fe20000f21670 */
[--C-:B----4-:R-:W-:Y:S01]  /*39e0*/  FADD.FTZ R25, R25, -R5.reuse ;  /* 0x8000000519197221 */ /* 0x110fe20000010000 */
[----:B------:R-:W-:Y:S01]  /*39f0*/  ISETP.LT.OR P0, PT, R207, 0x22, P0 ;  /* 0x00000022cf00780c */ /* 0x000fe20000701670 */
[----:B------:R4:W-:Y:S01]  /*3a00*/  MUFU.EX2 R134, R4 ;  /* 0x0000000400867308 */ /* 0x0009e20000000800 */
[----:B------:R-:W-:Y:S01]  /*3a10*/  FSEL R14, R14, -INF , !P1 ;  /* 0xff8000000e0e7808 */ /* 0x000fe20004800000 */
[--C-:B------:R-:W-:Y:S01]  /*3a20*/  FADD.FTZ R29, R29, -R5.reuse ;  /* 0x800000051d1d7221 */ /* 0x100fe20000010000 */
[----:B------:R-:W-:Y:S01]  /*3a30*/  FSEL R15, R15, -INF , !P0 ;  /* 0xff8000000f0f7808 */ /* 0x000fe20004000000 */
[----:B-1----:R-:W1:Y:S01]  /*3a40*/  LDS R8, [R229.X4+0x121a0] ;  /* 0x0121a000e5087984 */ /* 0x002e620000004800 */
[----:B------:R-:W-:Y:S01]  /*3a50*/  FADD.FTZ R24, R24, -R5 ;  /* 0x8000000518187221 */ /* 0x000fe20000010000 */
[----:B------:R-:W-:Y:S01]  /*3a60*/  F2FP.PACK_AB R16, R16, R20 ;  /* 0x000000141010723e */ /* 0x000fe200000000ff */
[--C-:B------:R-:W-:Y:S01]  /*3a70*/  FFMA.FTZ R14, R14, c[0x0][0x29c], -R211.reuse ;  /* 0x0000a7000e0e7a23 */ /* 0x100fe200000108d3 */
[----:B------:R-:W-:Y:S01]  /*3a80*/  PLOP3.LUT P0, PT, PT, PT, UP0, 0x80, 0x0 ;  /* 0x000000000000781c */ /* 0x000fe20003f0f008 */
[----:B------:R-:W-:Y:S01]  /*3a90*/  FFMA.FTZ R6, R15, c[0x0][0x29c], -R211 ;  /* 0x0000a7000f067a23 */ /* 0x000fe200000108d3 */
[----:B------:R-:W-:Y:S01]  /*3aa0*/  F2FP.PACK_AB R15, R208, R164 ;  /* 0x000000a4d00f723e */ /* 0x000fe200000000ff */
[----:B------:R5:W-:Y:S01]  /*3ab0*/  MUFU.EX2 R19, R14 ;  /* 0x0000000e00137308 */ /* 0x000be20000000800 */
[----:B------:R-:W-:Y:S01]  /*3ac0*/  FADD.FTZ R28, R28, -R5 ;  /* 0x800000051c1c7221 */ /* 0x000fe20000010000 */
[----:B--2---:R-:W-:Y:S01]  /*3ad0*/  F2FP.PACK_AB R13, R18, R140 ;  /* 0x0000008c120d723e */ /* 0x004fe200000000ff */
[----:B------:R-:W-:Y:S01]  /*3ae0*/  FMUL.FTZ R32, R164, R32 ;  /* 0x00000020a4207220 */ /* 0x000fe20000410000 */
[----:B---3--:R-:W-:Y:S01]  /*3af0*/  F2FP.PACK_AB R7, R133, R135 ;  /* 0x000000878507723e */ /* 0x008fe200000000ff */
[----:B------:R-:W-:Y:S02]  /*3b00*/  FMUL.FTZ R24, R137, R24 ;  /* 0x0000001889187220 */ /* 0x000fe40000410000 */
[----:B------:R-:W-:Y:S02]  /*3b10*/  FMUL.FTZ R12, R136, R25 ;  /* 0x00000019880c7220 */ /* 0x000fe40000410000 */
[----:B------:R-:W-:Y:S02]  /*3b20*/  FMUL.FTZ R28, R135, R28 ;  /* 0x0000001c871c7220 */ /* 0x000fe40000410000 */
[----:B------:R-:W-:Y:S01]  /*3b30*/  FMUL.FTZ R9, R133, R29 ;  /* 0x0000001d85097220 */ /* 0x000fe20000410000 */
[----:B------:R-:W-:Y:S01]  /*3b40*/  F2FP.PACK_AB R12, R12, R24 ;  /* 0x000000180c0c723e */ /* 0x000fe200000000ff */
[----:B----4-:R-:W-:Y:S02]  /*3b50*/  FFMA.FTZ R4, R11, c[0x0][0x29c], -R211 ;  /* 0x0000a7000b047a23 */ /* 0x010fe400000108d3 */
[----:B------:R-:W-:Y:S01]  /*3b60*/  FMUL.FTZ R11, R208, R33 ;  /* 0x00000021d00b7220 */ /* 0x000fe20000410000 */
[----:B------:R-:W-:Y:S01]  /*3b70*/  F2FP.PACK_AB R9, R9, R28 ;  /* 0x0000001c0909723e */ /* 0x000fe200000000ff */
[----:B------:R2:W3:Y:S03]  /*3b80*/  MUFU.EX2 R132, R4 ;  /* 0x0000000400847308 */ /* 0x0004e60000000800 */
[----:B------:R-:W-:Y:S02]  /*3b90*/  F2FP.PACK_AB R11, R11, R32 ;  /* 0x000000200b0b723e */ /* 0x000fe400000000ff */
[----:B-----5:R-:W-:Y:S01]  /*3ba0*/  F2FP.PACK_AB R14, R141, R142 ;  /* 0x0000008e8d0e723e */ /* 0x020fe200000000ff */
[--C-:B-1----:R-:W-:Y:S02]  /*3bb0*/  FADD.FTZ R35, R35, -R8.reuse ;  /* 0x8000000823237221 */ /* 0x102fe40000010000 */
[--C-:B------:R-:W-:Y:S02]  /*3bc0*/  FADD.FTZ R23, R23, -R8.reuse ;  /* 0x8000000817177221 */ /* 0x100fe40000010000 */
[----:B------:R-:W-:Y:S02]  /*3bd0*/  FMUL.FTZ R10, R18, R35 ;  /* 0x00000023120a7220 */ /* 0x000fe40000410000 */
[----:B------:R1:W4:Y:S01]  /*3be0*/  MUFU.EX2 R18, R6 ;  /* 0x0000000600127308 */ /* 0x0003220000000800 */
[--C-:B------:R-:W-:Y:S01]  /*3bf0*/  FADD.FTZ R22, R22, -R8.reuse ;  /* 0x8000000816167221 */ /* 0x100fe20000010000 */
[----:B--2---:R-:W2:Y:S01]  /*3c00*/  LDS R4, [R229.X4+0x12220] ;  /* 0x01222000e5047984 */ /* 0x004ea20000004800 */
[----:B---3--:R-:W-:Y:S02]  /*3c10*/  F2FP.PACK_AB R5, R132, R134 ;  /* 0x000000868405723e */ /* 0x008fe400000000ff */
[----:B------:R-:W-:Y:S02]  /*3c20*/  FMUL.FTZ R22, R142, R22 ;  /* 0x000000168e167220 */ /* 0x000fe40000410000 */
[----:B------:R-:W-:Y:S01]  /*3c30*/  FADD.FTZ R34, R34, -R8 ;  /* 0x8000000822227221 */ /* 0x000fe20000010000 */
[----:B------:R-:W-:Y:S01]  /*3c40*/  STS [R230], R17 ;  /* 0x00000011e6007388 */ /* 0x000fe20000000800 */
[----:B------:R-:W-:Y:S02]  /*3c50*/  FMUL.FTZ R8, R141, R23 ;  /* 0x000000178d087220 */ /* 0x000fe40000410000 */
[----:B------:R-:W-:Y:S02]  /*3c60*/  FMUL.FTZ R34, R140, R34 ;  /* 0x000000228c227220 */ /* 0x000fe40000410000 */
[----:B------:R-:W-:Y:S01]  /*3c70*/  STS [R230+0x400], R14 ;  /* 0x0004000ee6007388 */ /* 0x000fe20000000800 */
[----:B------:R-:W-:Y:S02]  /*3c80*/  F2FP.PACK_AB R8, R8, R22 ;  /* 0x000000160808723e */ /* 0x000fe400000000ff */
[----:B------:R-:W-:Y:S02]  /*3c90*/  F2FP.PACK_AB R10, R10, R34 ;  /* 0x000000220a0a723e */ /* 0x000fe400000000ff */
[----:B------:R-:W-:Y:S05]  /*3ca0*/  STS [R231], R15 ;  /* 0x0000000fe7007388 */ /* 0x000fea0000000800 */
[----:B------:R-:W-:Y:S01]  /*3cb0*/  STS [R231+0x400], R13 ;  /* 0x0004000de7007388 */ /* 0x000fe20000000800 */
[----:B-1----:R-:W-:Y:S04]  /*3cc0*/  F2FP.PACK_AB R6, R136, R137 ;  /* 0x000000898806723e */ /* 0x002fe800000000ff */
[----:B------:R4:W-:Y:S05]  /*3cd0*/  STS [R230+0x1400], R5 ;  /* 0x00140005e6007388 */ /* 0x0009ea0000000800 */
[----:B------:R-:W-:Y:S05]  /*3ce0*/  STS [R230+0x1000], R6 ;  /* 0x00100006e6007388 */ /* 0x000fea0000000800 */
[----:B------:R-:W-:Y:S01]  /*3cf0*/  STS [R231+0x1000], R7 ;  /* 0x00100007e7007388 */ /* 0x000fe20000000800 */
[--C-:B--2---:R-:W-:Y:S02]  /*3d00*/  FADD.FTZ R26, R26, -R4.reuse ;  /* 0x800000041a1a7221 */ /* 0x104fe40000010000 */
[--C-:B------:R-:W-:Y:S02]  /*3d10*/  FADD.FTZ R27, R27, -R4.reuse ;  /* 0x800000041b1b7221 */ /* 0x100fe40000010000 */
[----:B------:R-:W-:Y:S02]  /*3d20*/  FMUL.FTZ R26, R134, R26 ;  /* 0x0000001a861a7220 */ /* 0x000fe40000410000 */
[----:B------:R-:W-:Y:S02]  /*3d30*/  FMUL.FTZ R27, R132, R27 ;  /* 0x0000001b841b7220 */ /* 0x000fe40000410000 */
[--C-:B------:R-:W-:Y:S01]  /*3d40*/  FADD.FTZ R31, R31, -R4.reuse ;  /* 0x800000041f1f7221 */ /* 0x100fe20000010000 */
[----:B----4-:R-:W-:Y:S01]  /*3d50*/  F2FP.PACK_AB R5, R18, R19 ;  /* 0x000000131205723e */ /* 0x010fe200000000ff */
        /* <DEDUP_REMOVED lines=95> */
[----:B---345:R-:W-:Y:S01]  /*4350*/  LOP3.LUT P4, RZ, R238, 0x1, RZ, 0xc0, !PT ;  /* 0x00000001eeff7812 */ /* 0x038fe2000788c0ff */
[----:B------:R-:W1:Y:S01]  /*4360*/  S2R R11, SR_CTAID.Y ;  /* 0x00000000000b7919 */ /* 0x000e620000002600 */
[----:B------:R-:W-:Y:S01]  /*4370*/  ULDC.64 UR4, c[0x0][0x208] ;  /* 0x0000820000047ab9 */ /* 0x000fe20000000a00 */
[----:B------:R-:W-:Y:S01]  /*4380*/  IMAD.U32 R132, RZ, RZ, UR7 ;  /* 0x00000007ff847e24 */ /* 0x000fe2000f8e00ff */
[----:B------:R-:W-:Y:S01]  /*4390*/  USHF.L.U32 UR14, UR15, 0x6, URZ ;  /* 0x000000060f0e7899 */ /* 0x000fe2000800063f */
[----:B------:R-:W-:Y:S01]  /*43a0*/  IMAD.MOV.U32 R8, RZ, RZ, R242 ;  /* 0x000000ffff087224 */ /* 0x000fe200078e00f2 */
[----:B------:R-:W-:Y:S01]  /*43b0*/  UIMAD.WIDE.U32 UR24, UR15, UR4, URZ ;  /* 0x000000040f1872a5 */ /* 0x000fe2000f8e003f */
[----:B------:R-:W-:Y:S01]  /*43c0*/  IMAD.MOV.U32 R9, RZ, RZ, R243 ;  /* 0x000000ffff097224 */ /* 0x000fe200078e00f3 */
[----:B------:R-:W-:Y:S02]  /*43d0*/  USHF.R.S32.HI UR12, URZ, 0x1f, UR14 ;  /* 0x0000001f3f0c7899 */ /* 0x000fe4000801140e */
[----:B------:R-:W-:Y:S01]  /*43e0*/  IMAD.U32 R19, RZ, RZ, UR14 ;  /* 0x0000000eff137e24 */ /* 0x000fe2000f8e00ff */
[----:B------:R-:W-:Y:S03]  /*43f0*/  USHF.R.S32.HI UR11, URZ, 0x1f, UR15 ;  /* 0x0000001f3f0b7899 */ /* 0x000fe6000801140f */
[----:B------:R-:W-:Y:S01]  /*4400*/  IMAD.U32 R133, RZ, RZ, UR12 ;  /* 0x0000000cff857e24 */ /* 0x000fe2000f8e00ff */
[----:B------:R-:W-:Y:S02]  /*4410*/  UIMAD UR11, UR11, UR4, URZ ;  /* 0x000000040b0b72a4 */ /* 0x000fe4000f8e023f */
[----:B------:R-:W-:Y:S02]  /*4420*/  USHF.L.U32 UR4, UR24, 0x6, URZ ;  /* 0x0000000618047899 */ /* 0x000fe4000800063f */
[----:B------:R-:W-:Y:S04]  /*4430*/  UIMAD UR11, UR15, UR5, UR11 ;  /* 0x000000050f0b72a4 */ /* 0x000fe8000f8e020b */
[----:B------:R-:W-:Y:S01]  /*4440*/  UIADD3 UR11, UR25, UR11, URZ ;  /* 0x0000000b190b7290 */ /* 0x000fe2000fffe03f */
[----:B-1----:R-:W-:Y:S01]  /*4450*/  SHF.R.S32.HI R10, RZ, 0x1f, R11 ;  /* 0x0000001fff0a7819 */ /* 0x002fe2000001140b */
[----:B------:R-:W-:Y:S02]  /*4460*/  IMAD.WIDE.U32 R8, R11, c[0x0][0x288], R8 ;  /* 0x0000a2000b087a25 */ /* 0x000fe400078e0008 */
[----:B------:R-:W-:Y:S02]  /*4470*/  USHF.L.U64.HI UR11, UR24, 0x6, UR11 ;  /* 0x00000006180b7899 */ /* 0x000fe4000801020b */
[----:B------:R-:W-:Y:S01]  /*4480*/  IMAD R10, R10, c[0x0][0x288], RZ ;  /* 0x0000a2000a0a7a24 */ /* 0x000fe200078e02ff */
[----:B------:R-:W-:Y:S03]  /*4490*/  IADD3 R19, P1, P0, R19, UR18, R8 ;  /* 0x0000001213137c10 */ /* 0x000fe6000f83e008 */
[----:B------:R-:W-:Y:S02]  /*44a0*/  IMAD R10, R11, c[0x0][0x28c], R10 ;  /* 0x0000a3000b0a7a24 */ /* 0x000fe400078e020a */
[----:B------:R-:W-:Y:S02]  /*44b0*/  IMAD.U32 R11, RZ, RZ, UR6 ;  /* 0x00000006ff0b7e24 */ /* 0x000fe4000f8e00ff */
[----:B------:R-:W-:Y:S01]  /*44c0*/  IMAD.IADD R8, R9, 0x1, R10 ;  /* 0x0000000109087824 */ /* 0x000fe200078e020a */
[C---:B------:R-:W-:Y:S04]  /*44d0*/  IADD3 R9, P2, R244.reuse, UR4, RZ ;  /* 0x00000004f4097c10 */ /* 0x040fe8000ff5e0ff */
[----:B------:R-:W-:Y:S01]  /*44e0*/  IADD3.X R133, R133, UR9, R8, P1, P0 ;  /* 0x0000000985857c10 */ /* 0x000fe20008fe0408 */
[----:B------:R-:W-:Y:S01]  /*44f0*/  IMAD.U32 R8, RZ, RZ, UR14 ;  /* 0x0000000eff087e24 */ /* 0x000fe2000f8e00ff */
[----:B------:R-:W-:Y:S02]  /*4500*/  IADD3 R11, P1, P0, R244, UR4, R11 ;  /* 0x00000004f40b7c10 */ /* 0x000fe4000f83e00b */
[----:B------:R-:W-:Y:S02]  /*4510*/  IADD3.X R17, R248, UR11, RZ, P2, !PT ;  /* 0x0000000bf8117c10 */ /* 0x000fe400097fe4ff */
[----:B------:R-:W-:Y:S02]  /*4520*/  IADD3 R8, -R240, c[0x0][0x168], -R8 ;  /* 0x00005a00f0087a10 */ /* 0x000fe40007ffe908 */
[C---:B------:R-:W-:Y:S02]  /*4530*/  LEA R16, P2, R9.reuse, c[0x0][0x1f0], 0x1 ;  /* 0x00007c0009107a11 */ /* 0x040fe400078408ff */
[----:B------:R-:W-:Y:S02]  /*4540*/  ISETP.LT.OR P6, PT, R8, 0x1, !P4 ;  /* 0x000000010800780c */ /* 0x000fe400067c1670 */
[----:B------:R-:W-:Y:S02]  /*4550*/  LEA.HI.X R17, R9, c[0x0][0x1f4], R17, 0x1, P2 ;  /* 0x00007d0009117a11 */ /* 0x000fe400010f0c11 */
[----:B------:R-:W-:Y:S02]  /*4560*/  IADD3.X R132, R248, UR11, R132, P1, P0 ;  /* 0x0000000bf8847c10 */ /* 0x000fe40008fe0484 */
[----:B------:R-:W-:Y:S02]  /*4570*/  LEA R10, P1, R11, c[0x0][0x1f0], 0x1 ;  /* 0x00007c000b0a7a11 */ /* 0x000fe400078208ff */
[----:B------:R-:W-:Y:S02]  /*4580*/  LEA R18, P0, R19, c[0x0][0x280], 0x2 ;  /* 0x0000a00013127a11 */ /* 0x000fe400078010ff */
[----:B------:R-:W-:Y:S02]  /*4590*/  LOP3.LUT P2, RZ, R238, 0x2, RZ, 0xc0, !PT ;  /* 0x00000002eeff7812 */ /* 0x000fe4000784c0ff */
[----:B------:R-:W-:Y:S01]  /*45a0*/  LEA.HI.X R11, R11, c[0x0][0x1f4], R132, 0x1, P1 ;  /* 0x00007d000b0b7a11 */ /* 0x000fe200008f0c84 */
[----:B------:R-:W-:Y:S01]  /*45b0*/  @!PT LDS RZ, [RZ] ;  /* 0x00000000fffff984 */ /* 0x000fe20000000800 */
[----:B------:R-:W-:Y:S01]  /*45c0*/  @!PT LDS RZ, [RZ] ;  /* 0x00000000fffff984 */ /* 0x000fe20000000800 */
[----:B------:R-:W-:Y:S01]  /*45d0*/  @!PT LDS RZ, [RZ] ;  /* 0x00000000fffff984 */ /* 0x000fe20000000800 */
[----:B------:R1:W-:Y:S01]  /*45e0*/  LDGSTS.E.BYPASS.LTC128B.128 [R228+0xc080], [R16.64], !P6 ;  /* 0x0c08000010e47fae */ /* 0x0003e2000f101d56 */
[----:B------:R-:W-:Y:S02]  /*45f0*/  LEA.HI.X R19, R19, c[0x0][0x284], R133, 0x2, P0 ;  /* 0x0000a10013137a11 */ /* 0x000fe400000f1485 */
[----:B------:R-:W-:Y:S02]  /*4600*/  ISETP.LT.OR P1, PT, R8, 0x1, !P2 ;  /* 0x000000010800780c */ /* 0x000fe40005721670 */
[----:B------:R-:W-:Y:S02]  /*4610*/  LOP3.LUT P0, RZ, R238, 0x4, RZ, 0xc0, !PT ;  /* 0x00000004eeff7812 */ /* 0x000fe4000780c0ff */
[C---:B------:R-:W-:Y:S02]  /*4620*/  ISETP.LT.OR P4, PT, R8.reuse, 0x21, !P4 ;  /* 0x000000210800780c */ /* 0x040fe40006781670 */
[C---:B------:R-:W-:Y:S02]  /*4630*/  ISETP.LT.OR P6, PT, R8.reuse, 0x1, !P0 ;  /* 0x000000010800780c */ /* 0x040fe400047c1670 */
[C---:B------:R-:W-:Y:S02]  /*4640*/  ISETP.LT.OR P2, PT, R8.reuse, 0x21, !P2 ;  /* 0x000000210800780c */ /* 0x040fe40005741670 */
[----:B------:R-:W-:Y:S01]  /*4650*/  ISETP.LT.OR P0, PT, R8, 0x21, !P0 ;  /* 0x000000210800780c */ /* 0x000fe20004701670 */
[----:B------:R-:W-:Y:S02]  /*4660*/  @!P3 IMAD.SHL.U32 R8, R236, 0x10, RZ ;  /* 0x00000010ec08b824 */ /* 0x000fe400078e00ff */
[----:B------:R1:W-:Y:S06]  /*4670*/  LDGSTS.E.BYPASS.LTC128B.128 [R228+0xe080], [R16.64+0x80], !P1 ;  /* 0x0e08008010e47fae */ /* 0x0003ec000c901d56 */
[----:B------:R1:W-:Y:S04]  /*4680*/  LDGSTS.E.BYPASS.LTC128B.128 [R228+0x10080], [R16.64+0x100], !P6 ;  /* 0x1008010010e47fae */ /* 0x0003e8000f101d56 */
[----:B------:R1:W-:Y:S04]  /*4690*/  LDGSTS.E.BYPASS.LTC128B.128 [R228+0xd080], [R10.64], !P4 ;  /* 0x0d0800000ae47fae */ /* 0x0003e8000e101d56 */
[----:B------:R1:W-:Y:S04]  /*46a0*/  LDGSTS.E.BYPASS.LTC128B.128 [R228+0xf080], [R10.64+0x80], !P2 ;  /* 0x0f0800800ae47fae */ /* 0x0003e8000d101d56 */
[----:B------:R1:W-:Y:S04]  /*46b0*/  LDGSTS.E.BYPASS.LTC128B.128 [R228+0x11080], [R10.64+0x100], !P0 ;  /* 0x110801000ae47fae */ /* 0x0003e8000c101d56 */
[----:B------:R1:W-:Y:S02]  /*46c0*/  @!P3 LDGSTS.E.BYPASS.LTC128B.128 [R8+0x12180], [R18.64] ;  /* 0x121800001208bfae */ /* 0x0003e4000b901d56 */
.L_x_170:
[-C--:B---345:R-:W-:Y:S01]  /*46d0*/  HMMA.16816.F32 R84, R4, R12.reuse, R84 ;  /* 0x0000000c0454723c */ /* 0x0b8fe20000001854 */
[----:B-1----:R-:W-:Y:S01]  /*46e0*/  LDSM.16.MT88.4 R8, [R223+0x15280] ;  /* 0x01528000df08783b */ /* 0x002fe20000004200 */
        /* <DEDUP_REMOVED lines=43> */
[----:B------:R2:W5:Y:S07]  /*49a0*/  LDSM.16.M88.4 R144, [R221+0x14280] ;  /* 0x01428000dd90783b */ /* 0x00056e0000000200 */
        /* <DEDUP_REMOVED lines=27> */
[----:B------:R-:W1:Y:S01]  /*4b60*/  S2R R7, SR_CTAID.Y ;  /* 0x0000000000077919 */ /* 0x000e620000002600 */
[----:B------:R-:W-:Y:S01]  /*4b70*/  ULDC.64 UR4, c[0x0][0x178] ;  /* 0x00005e0000047ab9 */ /* 0x000fe20000000a00 */
[----:B------:R-:W-:Y:S01]  /*4b80*/  IMAD.MOV.U32 R4, RZ, RZ, R242 ;  /* 0x000000ffff047224 */ /* 0x000fe200078e00f2 */
[----:B------:R-:W-:Y:S01]  /*4b90*/  USHF.L.U32 UR12, UR15, 0x6, URZ ;  /* 0x000000060f0c7899 */ /* 0x000fe2000800063f */
[----:B------:R-:W-:Y:S01]  /*4ba0*/  IMAD.MOV.U32 R5, RZ, RZ, R243 ;  /* 0x000000ffff057224 */ /* 0x000fe200078e00f3 */
[----:B------:R-:W-:Y:S02]  /*4bb0*/  UIMAD.WIDE.U32 UR26, UR15, UR4, URZ ;  /* 0x000000040f1a72a5 */ /* 0x000fe4000f8e003f */
[----:B------:R-:W-:Y:S02]  /*4bc0*/  USHF.R.S32.HI UR11, URZ, 0x1f, UR12 ;  /* 0x0000001f3f0b7899 */ /* 0x000fe4000801140c */
[----:B------:R-:W-:Y:S01]  /*4bd0*/  IMAD.U32 R11, RZ, RZ, UR12 ;  /* 0x0000000cff0b7e24 */ /* 0x000fe2000f8e00ff */
[----:B------:R-:W-:Y:S02]  /*4be0*/  USHF.L.U32 UR24, UR26, 0x6, URZ ;  /* 0x000000061a187899 */ /* 0x000fe4000800063f */
[----:B------:R-:W-:Y:S01]  /*4bf0*/  USHF.R.S32.HI UR14, URZ, 0x1f, UR15 ;  /* 0x0000001f3f0e7899 */ /* 0x000fe2000801140f */
[----:B------:R-:W-:Y:S03]  /*4c00*/  IMAD.U32 R12, RZ, RZ, UR11 ;  /* 0x0000000bff0c7e24 */ /* 0x000fe6000f8e00ff */
[----:B------:R-:W-:Y:S04]  /*4c10*/  UIMAD UR14, UR14, UR4, URZ ;  /* 0x000000040e0e72a4 */ /* 0x000fe8000f8e023f */
[----:B------:R-:W-:Y:S01]  /*4c20*/  UIMAD UR14, UR15, UR5, UR14 ;  /* 0x000000050f0e72a4 */ /* 0x000fe2000f8e020e */
[----:B-1----:R-:W-:Y:S01]  /*4c30*/  SHF.R.S32.HI R6, RZ, 0x1f, R7 ;  /* 0x0000001fff067819 */ /* 0x002fe20000011407 */
[----:B------:R-:W-:Y:S02]  /*4c40*/  IMAD.WIDE.U32 R4, R7, c[0x0][0x270], R4 ;  /* 0x00009c0007047a25 */ /* 0x000fe400078e0004 */
[----:B------:R-:W-:Y:S02]  /*4c50*/  UIADD3 UR14, UR27, UR14, URZ ;  /* 0x0000000e1b0e7290 */ /* 0x000fe4000fffe03f */
[----:B------:R-:W-:Y:S01]  /*4c60*/  IMAD R6, R6, c[0x0][0x270], RZ ;  /* 0x00009c0006067a24 */ /* 0x000fe200078e02ff */
[----:B------:R-:W-:Y:S01]  /*4c70*/  IADD3 R11, P2, P0, R11, UR20, R4 ;  /* 0x000000140b0b7c10 */ /* 0x000fe2000f85e004 */
[----:B------:R-:W-:Y:S02]  /*4c80*/  USHF.L.U64.HI UR14, UR26, 0x6, UR14 ;  /* 0x000000061a0e7899 */ /* 0x000fe4000801020e */
[----:B------:R-:W-:Y:S04]  /*4c90*/  IMAD R6, R7, c[0x0][0x274], R6 ;  /* 0x00009d0007067a24 */ /* 0x000fe800078e0206 */
[----:B------:R-:W-:Y:S01]  /*4ca0*/  IMAD.IADD R4, R5, 0x1, R6 ;  /* 0x0000000105047824 */ /* 0x000fe200078e0206 */
[----:B------:R-:W-:Y:S01]  /*4cb0*/  IADD3 R5, P1, R246, UR24, RZ ;  /* 0x00000018f6057c10 */ /* 0x000fe2000ff3e0ff */
[----:B------:R-:W-:Y:S03]  /*4cc0*/  ULEA UR24, UP0, UR4, UR24, 0x5 ;  /* 0x0000001804187291 */ /* 0x000fe6000f80283f */
[----:B------:R-:W-:Y:S01]  /*4cd0*/  IADD3.X R12, R12, UR8, R4, P2, P0 ;  /* 0x000000080c0c7c10 */ /* 0x000fe200097e0404 */
[----:B------:R-:W-:Y:S01]  /*4ce0*/  IMAD.U32 R4, RZ, RZ, UR12 ;  /* 0x0000000cff047e24 */ /* 0x000fe2000f8e00ff */
[----:B------:R-:W-:Y:S01]  /*4cf0*/  LEA R8, P0, R5, c[0x0][0x160], 0x1 ;  /* 0x0000580005087a11 */ /* 0x000fe200078008ff */
[----:B------:R-:W-:Y:S01]  /*4d00*/  ULEA.HI.X UR4, UR4, UR14, UR5, 0x5, UP0 ;  /* 0x0000000e04047291 */ /* 0x000fe200080f2c05 */
[----:B------:R-:W-:Y:S02]  /*4d10*/  IADD3.X R6, R249, UR14, RZ, P1, !PT ;  /* 0x0000000ef9067c10 */ /* 0x000fe40008ffe4ff */
[----:B------:R-:W-:Y:S02]  /*4d20*/  IADD3 R4, -R240, c[0x0][0x168], -R4 ;  /* 0x00005a00f0047a10 */ /* 0x000fe40007ffe904 */
[----:B------:R-:W-:Y:S02]  /*4d30*/  IADD3 R7, P2, R246, UR24, RZ ;  /* 0x00000018f6077c10 */ /* 0x000fe4000ff5e0ff */
[----:B------:R-:W-:Y:S02]  /*4d40*/  LEA.HI.X R9, R5, c[0x0][0x164], R6, 0x1, P0 ;  /* 0x0000590005097a11 */ /* 0x000fe400000f0c06 */
[C---:B------:R-:W-:Y:S02]  /*4d50*/  ISETP.LT.OR P6, PT, R4.reuse, 0x1, !P4 ;  /* 0x000000010400780c */ /* 0x040fe400067c1670 */
[----:B------:R-:W-:Y:S02]  /*4d60*/  LEA R6, P1, R7, c[0x0][0x160], 0x1 ;  /* 0x0000580007067a11 */ /* 0x000fe400078208ff */
[----:B------:R-:W-:Y:S02]  /*4d70*/  IADD3.X R5, R249, UR4, RZ, P2, !PT ;  /* 0x00000004f9057c10 */ /* 0x000fe400097fe4ff */
[----:B------:R-:W-:Y:S02]  /*4d80*/  LOP3.LUT P2, RZ, R239, 0x2, RZ, 0xc0, !PT ;  /* 0x00000002efff7812 */ /* 0x000fe4000784c0ff */
[----:B------:R-:W-:Y:S02]  /*4d90*/  LEA R10, P0, R11, c[0x0][0x258], 0x2 ;  /* 0x000096000b0a7a11 */ /* 0x000fe400078010ff */
[----:B------:R-:W-:Y:S02]  /*4da0*/  LEA.HI.X R7, R7, c[0x0][0x164], R5, 0x1, P1 ;  /* 0x0000590007077a11 */ /* 0x000fe400008f0c05 */
[C---:B------:R-:W-:Y:S01]  /*4db0*/  ISETP.LT.OR P1, PT, R4.reuse, 0x1, !P2 ;  /* 0x000000010400780c */ /* 0x040fe20005721670 */
[----:B------:R-:W-:Y:S01]  /*4dc0*/  @!PT LDS RZ, [RZ] ;  /* 0x00000000fffff984 */ /* 0x000fe20000000800 */
[----:B------:R-:W-:Y:S01]  /*4dd0*/  @!PT LDS RZ, [RZ] ;  /* 0x00000000fffff984 */ /* 0x000fe20000000800 */
[----:B------:R-:W-:Y:S01]  /*4de0*/  @!PT LDS RZ, [RZ] ;  /* 0x00000000fffff984 */ /* 0x000fe20000000800 */
[----:B------:R1:W-:Y:S01]  /*4df0*/  LDGSTS.E.BYPASS.LTC128B.128 [R228+0x6080], [R8.64], !P6 ;  /* 0x0608000008e47fae */ /* 0x0003e2000f101d56 */
[----:B------:R-:W-:Y:S02]  /*4e00*/  LEA.HI.X R11, R11, c[0x0][0x25c], R12, 0x2, P0 ;  /* 0x000097000b0b7a11 */ /* 0x000fe400000f140c */
[C---:B------:R-:W-:Y:S02]  /*4e10*/  ISETP.LT.OR P0, PT, R4.reuse, 0x1, P5 ;  /* 0x000000010400780c */ /* 0x040fe40002f01670 */
[C---:B------:R-:W-:Y:S02]  /*4e20*/  ISETP.LT.OR P4, PT, R4.reuse, 0x21, !P4 ;  /* 0x000000210400780c */ /* 0x040fe40006781670 */
[C---:B------:R-:W-:Y:S02]  /*4e30*/  ISETP.LT.OR P2, PT, R4.reuse, 0x21, !P2 ;  /* 0x000000210400780c */ /* 0x040fe40005741670 */
[----:B------:R-:W-:Y:S01]  /*4e40*/  ISETP.LT.OR P6, PT, R4, 0x21, P5 ;  /* 0x000000210400780c */ /* 0x000fe20002fc1670 */
[----:B------:R-:W-:Y:S02]  /*4e50*/  @!P3 IMAD.SHL.U32 R4, R236, 0x10, RZ ;  /* 0x00000010ec04b824 */ /* 0x000fe400078e00ff */
[----:B------:R1:W-:Y:S04]  /*4e60*/  LDGSTS.E.BYPASS.LTC128B.128 [R228+0x8080], [R8.64+0x80], !P1 ;  /* 0x0808008008e47fae */ /* 0x0003e8000c901d56 */
[----:B------:R1:W-:Y:S04]  /*4e70*/  LDGSTS.E.BYPASS.LTC128B.128 [R228+0xa080], [R8.64+0x100], !P0 ;  /* 0x0a08010008e47fae */ /* 0x0003e8000c101d56 */
[----:B------:R1:W-:Y:S04]  /*4e80*/  LDGSTS.E.BYPASS.LTC128B.128 [R228+0x7080], [R6.64], !P4 ;  /* 0x0708000006e47fae */ /* 0x0003e8000e101d56 */
[----:B------:R1:W-:Y:S04]  /*4e90*/  LDGSTS.E.BYPASS.LTC128B.128 [R228+0x9080], [R6.64+0x80], !P2 ;  /* 0x0908008006e47fae */ /* 0x0003e8000d101d56 */
[----:B------:R1:W-:Y:S04]  /*4ea0*/  LDGSTS.E.BYPASS.LTC128B.128 [R228+0xb080], [R6.64+0x100], !P6 ;  /* 0x0b08010006e47fae */ /* 0x0003e8000f101d56 */
[----:B------:R1:W-:Y:S02]  /*4eb0*/  @!P3 LDGSTS.E.BYPASS.LTC128B.128 [R4+0x12080], [R10.64] ;  /* 0x120800000a04bfae */ /* 0x0003e4000b901d56 */
.L_x_171:
[-C--:B-12345:R-:W-:Y:S01]  /*4ec0*/  HMMA.16816.F32 R4, R144, R16.reuse, RZ ;  /* 0x000000109004723c */ /* 0x0befe200000018ff */
[----:B------:R-:W0:Y:S01]  /*4ed0*/  LDGDEPBAR ;  /* 0x00000000000079af */ /* 0x000e220000000000 */
[----:B------:R-:W-:Y:S02]  /*4ee0*/  UIMAD UR10, UR10, 0x3000, URZ ;  /* 0x000030000a0a78a4 */ /* 0x000fe4000f8e023f */
[----:B------:R-:W-:Y:S04]  /*4ef0*/  UISETP.GE.AND UP0, UPT, UR15, UR17, UPT ;  /* 0x000000110f00728c */ /* 0x000fe8000bf06270 */
        /* <DEDUP_REMOVED lines=40> */
[C---:B------:R-:W-:Y:S07]  /*5180*/  HMMA.16816.F32 R136, R208.reuse, R200, R136 ;  /* 0x000000c8d088723c */ /* 0x040fee0000001888 */
[----:B------:R-:W-:Y:S01]  /*5190*/  IADD3 R201, P0, R250, UR10, RZ ;  /* 0x0000000afac97c10 */ /* 0x000fe2000ff1e0ff */
[-C--:B------:R-:W-:Y:S01]  /*51a0*/  HMMA.16816.F32 R140, R208, R202.reuse, R140 ;  /* 0x000000cad08c723c */ /* 0x080fe2000000188c */
[----:B------:R-:W2:Y:S07]  /*51b0*/  LDSM.16.MT88.4 R208, [R0+0x3880] ;  /* 0x0038800000d0783b */ /* 0x000eae0000004200 */
[----:B------:R-:W-:Y:S01]  /*51c0*/  HMMA.16816.F32 R144, R164, R202, R144 ;  /* 0x000000caa490723c */ /* 0x000fe20000001890 */
[----:B------:R-:W3:Y:S06]  /*51d0*/  LDSM.16.MT88.4 R164, [R0+0x5880] ;  /* 0x0058800000a4783b */ /* 0x000eec0000004200 */
[----:B------:R-:W-:Y:S01]  /*51e0*/  IMAD.U32 R202, RZ, RZ, UR10 ;  /* 0x0000000affca7e24 */ /* 0x000fe2000f8e00ff */
[-C--:B-1----:R-:W-:Y:S05]  /*51f0*/  HMMA.16816.F32 R4, R204, R212.reuse, R4 ;  /* 0x000000d4cc04723c */ /* 0x082fea0000001804 */
[----:B------:R-:W-:Y:S02]  /*5200*/  LEA.HI.X.SX32 R202, R202, R252, 0x1, P0 ;  /* 0x000000fccaca7211 */ /* 0x000fe400000f0eff */
[C---:B------:R-:W-:Y:S01]  /*5210*/  LEA R200, P0, R201.reuse, c[0x0][0x220], 0x2 ;  /* 0x00008800c9c87a11 */ /* 0x040fe200078010ff */
[C---:B------:R-:W-:Y:S04]  /*5220*/  HMMA.16816.F32 R8, R216.reuse, R212, R8 ;  /* 0x000000d4d808723c */ /* 0x040fe80000001808 */
[----:B------:R-:W-:Y:S02]  /*5230*/  LEA.HI.X R201, R201, c[0x0][0x224], R202, 0x2, P0 ;  /* 0x00008900c9c97a11 */ /* 0x000fe400000f14ca */
[----:B------:R-:W-:Y:S02]  /*5240*/  PLOP3.LUT P0, PT, PT, PT, UP0, 0x80, 0x0 ;  /* 0x000000000000781c */ /* 0x000fe40003f0f008 */
        /* <DEDUP_REMOVED lines=108> */
.L_x_153:
[----:B------:R-:W-:Y:S05]  /*5910*/  @P1 BRA `(.L_x_173) ;  /* 0x00000ff000001947 */ /* 0x000fea0003800000 */
[----:B------:R-:W-:Y:S01]  /*5920*/  SHF.R.S32.HI R7, RZ, 0x1f, R236 ;  /* 0x0000001fff077819 */ /* 0x000fe200000114ec */
[----:B------:R-:W-:Y:S01]  /*5930*/  BAR.SYNC.DEFER_BLOCKING 0x1, 0x100 ;  /* 0x0044000000007b1d */ /* 0x000fe20000010000 */
[----:B------:R-:W-:Y:S02]  /*5940*/  F2FP.PACK_AB R36, R37, R36 ;  /* 0x000000242524723e */ /* 0x000fe400000000ff */
[----:B------:R-:W-:-:S02]  /*5950*/  LEA.HI R3, R7, R236, RZ, 0x2 ;  /* 0x000000ec07037211 */ /* 0x000fc400078f10ff */
[----:B------:R-:W-:Y:S01]  /*5960*/  LEA.HI R0, R7, R236, RZ, 0x5 ;  /* 0x000000ec07007211 */ /* 0x000fe200078f28ff */
[----:B------:R-:W-:Y:S01]  /*5970*/  ULDC UR4, c[0x0][0x2f0] ;  /* 0x0000bc0000047ab9 */ /* 0x000fe20000000800 */
[--C-:B------:R-:W-:Y:S01]  /*5980*/  SHF.R.S32.HI R5, RZ, 0x2, R3.reuse ;  /* 0x00000002ff057819 */ /* 0x100fe20000011403 */
[----:B------:R-:W-:Y:S01]  /*5990*/  UIADD3 UR4, -UR16, UR4, URZ ;  /* 0x0000000410047290 */ /* 0x000fe2000fffe13f */
[----:B------:R-:W-:Y:S01]  /*59a0*/  SHF.R.S32.HI R2, RZ, 0x1f, R3 ;  /* 0x0000001fff027819 */ /* 0x000fe20000011403 */
[----:B------:R-:W-:Y:S01]  /*59b0*/  BSSY B0, `(.L_x_174) ;  /* 0x00000b3000007945 */ /* 0x000fe20003800000 */
[----:B------:R-:W-:Y:S01]  /*59c0*/  SHF.R.S32.HI R4, RZ, 0x5, R0 ;  /* 0x00000005ff047819 */ /* 0x000fe20000011400 */
[----:B------:R-:W-:Y:S01]  /*59d0*/  UISETP.LT.AND UP0, UPT, UR4, 0x40, UPT ;  /* 0x000000400400788c */ /* 0x000fe2000bf01270 */
[----:B------:R-:W-:Y:S02]  /*59e0*/  LEA.HI R2, R2, R5, RZ, 0x3 ;  /* 0x0000000502027211 */ /* 0x000fe400078f18ff */
[----:B------:R-:W-:Y:S01]  /*59f0*/  LEA.HI R0, R0, R4, RZ, 0x1 ;  /* 0x0000000400007211 */ /* 0x000fe200078f08ff */
[----:B------:R-:W-:Y:S01]  /*5a00*/  USEL UR4, UR4, 0x40, UP0 ;  /* 0x0000004004047887 */ /* 0x000fe20008000000 */
[----:B------:R-:W-:-:S02]  /*5a10*/  LOP3.LUT R6, R2, 0xfffffff8, RZ, 0xc0, !PT ;  /* 0xfffffff802067812 */ /* 0x000fc400078ec0ff */
[----:B------:R-:W-:Y:S02]  /*5a20*/  LOP3.LUT R2, R0, 0x1ffffe, RZ, 0xc0, !PT ;  /* 0x001ffffe00027812 */ /* 0x000fe400078ec0ff */
[-C--:B------:R-:W-:Y:S01]  /*5a30*/  LEA.HI R0, R7, R236.reuse, RZ, 0x6 ;  /* 0x000000ec07007211 */ /* 0x080fe200078f30ff */
[----:B------:R-:W-:Y:S01]  /*5a40*/  IMAD.IADD R6, R5, 0x1, -R6 ;  /* 0x0000000105067824 */ /* 0x000fe200078e0a06 */
[----:B------:R-:W-:Y:S01]  /*5a50*/  LOP3.LUT R3, R3, 0x3ffffffc, RZ, 0xc0, !PT ;  /* 0x3ffffffc03037812 */ /* 0x000fe200078ec0ff */
[----:B------:R-:W-:Y:S01]  /*5a60*/  IMAD.IADD R5, R4, 0x1, -R2 ;  /* 0x0000000104057824 */ /* 0x000fe200078e0a02 */
[----:B------:R-:W-:Y:S01]  /*5a70*/  SHF.R.S32.HI R10, RZ, 0x6, R0 ;  /* 0x00000006ff0a7819 */ /* 0x000fe20000011400 */
[----:B------:R-:W-:Y:S01]  /*5a80*/  IMAD.SHL.U32 R2, R6, 0x40, RZ ;  /* 0x0000004006027824 */ /* 0x000fe200078e00ff */
[----:B------:R-:W-:Y:S01]  /*5a90*/  LEA.HI R0, R7, R236, RZ, 0x3 ;  /* 0x000000ec07007211 */ /* 0x000fe200078f18ff */
[----:B------:R-:W-:Y:S01]  /*5aa0*/  IMAD.IADD R3, R236, 0x1, -R3 ;  /* 0x00000001ec037824 */ /* 0x000fe200078e0a03 */
[----:B------:R-:W-:Y:S01]  /*5ab0*/  LOP3.LUT P0, RZ, R6, 0x4, RZ, 0xc0, !PT ;  /* 0x0000000406ff7812 */ /* 0x000fe2000780c0ff */
[----:B------:R-:W-:Y:S01]  /*5ac0*/  IMAD.SHL.U32 R4, R10, 0x8, RZ ;  /* 0x000000080a047824 */ /* 0x000fe200078e00ff */
[----:B------:R-:W-:Y:S01]  /*5ad0*/  LOP3.LUT R2, R2, 0x1c0, RZ, 0xc0, !PT ;  /* 0x000001c002027812 */ /* 0x000fe200078ec0ff */
[----:B------:R-:W-:Y:S01]  /*5ae0*/  IMAD R3, R5, 0x200, R3 ;  /* 0x0000020005037824 */ /* 0x000fe200078e0203 */
[----:B------:R-:W-:-:S02]  /*5af0*/  LOP3.LUT R8, R0, 0x1ffffff8, RZ, 0xc0, !PT ;  /* 0x1ffffff800087812 */ /* 0x000fc400078ec0ff */
[----:B------:R-:W-:Y:S02]  /*5b00*/  SHF.R.S32.HI R14, RZ, 0x3, R0 ;  /* 0x00000003ff0e7819 */ /* 0x000fe40000011400 */
[----:B------:R-:W-:Y:S01]  /*5b10*/  LOP3.LUT R4, R2, 0x18, R4, 0xf8, !PT ;  /* 0x0000001802047812 */ /* 0x000fe200078ef804 */
[----:B------:R-:W-:Y:S01]  /*5b20*/  IMAD.IADD R8, R236, 0x1, -R8 ;  /* 0x00000001ec087824 */ /* 0x000fe200078e0a08 */
[----:B------:R-:W-:Y:S01]  /*5b30*/  SHF.R.U32.HI R0, RZ, 0x3, R2 ;  /* 0x00000003ff007819 */ /* 0x000fe20000011602 */
[----:B------:R-:W-:Y:S01]  /*5b40*/  IMAD.SHL.U32 R2, R14, 0x40, RZ ;  /* 0x000000400e027824 */ /* 0x000fe200078e00ff */
[----:B------:R-:W-:Y:S01]  /*5b50*/  F2FP.PACK_AB R38, R39, R38 ;  /* 0x000000262726723e */ /* 0x000fe200000000ff */
[----:B------:R-:W-:Y:S01]  /*5b60*/  IMAD.SHL.U32 R8, R8, 0x8, RZ ;  /* 0x0000000808087824 */ /* 0x000fe200078e00ff */
[----:B------:R-:W-:Y:S02]  /*5b70*/  LOP3.LUT R0, R4, R0, RZ, 0x3c, !PT ;  /* 0x0000000004007212 */ /* 0x000fe400078e3cff */
[----:B------:R-:W-:-:S02]  /*5b80*/  LOP3.LUT R2, R2, 0x1c0, RZ, 0xc0, !PT ;  /* 0x000001c002027812 */ /* 0x000fc400078ec0ff */
[----:B------:R-:W-:Y:S01]  /*5b90*/  F2FP.PACK_AB R48, R49, R48 ;  /* 0x000000303130723e */ /* 0x000fe200000000ff */
[----:B------:R-:W-:Y:S01]  /*5ba0*/  IMAD.U32 R0, R3, 0x2, R0 ;  /* 0x0000000203007824 */ /* 0x000fe200078e0000 */
[----:B------:R-:W-:Y:S02]  /*5bb0*/  LOP3.LUT R5, R2, 0x38, R8, 0xf8, !PT ;  /* 0x0000003802057812 */ /* 0x000fe400078ef808 */
[----:B------:R-:W-:Y:S01]  /*5bc0*/  SHF.R.U32.HI R30, RZ, 0x3, R2 ;  /* 0x00000003ff1e7819 */ /* 0x000fe20000011602 */
[----:B------:R-:W-:Y:S01]  /*5bd0*/  IMAD.SHL.U32 R0, R0, 0x2, RZ ;  /* 0x0000000200007824 */ /* 0x000fe200078e00ff */
[----:B------:R-:W-:Y:S02]  /*5be0*/  F2FP.PACK_AB R50, R51, R50 ;  /* 0x000000323332723e */ /* 0x000fe400000000ff */
[----:B------:R-:W-:Y:S02]  /*5bf0*/  F2FP.PACK_AB R40, R41, R40 ;  /* 0x000000282928723e */ /* 0x000fe400000000ff */
[C---:B------:R-:W-:Y:S01]  /*5c00*/  IADD3 R2, R0.reuse, 0x40, RZ ;  /* 0x0000004000027810 */ /* 0x040fe20007ffe0ff */
[----:B------:R-:W-:Y:S01]  /*5c10*/  STS [R0+0x6080], R36 ;  /* 0x0060802400007388 */ /* 0x000fe20000000800 */
[----:B------:R-:W-:-:S02]  /*5c20*/  @P0 IADD3 R2, R0, -0x40, RZ ;  /* 0xffffffc000020810 */ /* 0x000fc40007ffe0ff */
        /* <DEDUP_REMOVED lines=62> */
[----:B------:R-:W-:-:S02]  /*6010*/  LOP3.LUT R30, R5, R30, RZ, 0x3c, !PT ;  /* 0x0000001e051e7212 */ /* 0x000fc400078e3cff */
[----:B------:R-:W-:Y:S01]  /*6020*/  F2FP.PACK_AB R6, R125, R124 ;  /* 0x0000007c7d06723e */ /* 0x000fe200000000ff */
[----:B------:R-:W-:Y:S01]  /*6030*/  STS [R2+0xb080], R76 ;  /* 0x00b0804c02007388 */ /* 0x000fe20000000800 */
[----:B------:R-:W-:Y:S01]  /*6040*/  F2FP.PACK_AB R5, R127, R126 ;  /* 0x0000007e7f05723e */ /* 0x000fe200000000ff */
[----:B------:R-:W-:Y:S01]  /*6050*/  IMAD R10, R10, 0x200, R30 ;  /* 0x000002000a0a7824 */ /* 0x000fe200078e021e */
[----:B------:R-:W-:Y:S01]  /*6060*/  ISETP.GE.AND P5, PT, R14, UR4, PT ;  /* 0x000000040e007c0c */ /* 0x000fe2000bfa6270 */
[----:B------:R-:W-:Y:S04]  /*6070*/  STS [R2+0xb480], R78 ;  /* 0x00b4804e02007388 */ /* 0x000fe80000000800 */
[----:B------:R-:W-:Y:S04]  /*6080*/  STS [R0+0x80], R29 ;  /* 0x0000801d00007388 */ /* 0x000fe80000000800 */
[----:B------:R1:W-:Y:S04]  /*6090*/  STS [R0+0x480], R28 ;  /* 0x0004801c00007388 */ /* 0x0003e80000000800 */
[----:B------:R-:W-:Y:S04]  /*60a0*/  STS [R2+0x80], R25 ;  /* 0x0000801902007388 */ /* 0x000fe80000000800 */
[----:B------:R-:W-:Y:S04]  /*60b0*/  STS [R2+0x480], R24 ;  /* 0x0004801802007388 */ /* 0x000fe80000000800 */
[----:B------:R-:W-:Y:S04]  /*60c0*/  STS [R0+0x1080], R27 ;  /* 0x0010801b00007388 */ /* 0x000fe80000000800 */
[----:B------:R-:W-:Y:S04]  /*60d0*/  STS [R0+0x1480], R26 ;  /* 0x0014801a00007388 */ /* 0x000fe80000000800 */
[----:B------:R-:W-:Y:S04]  /*60e0*/  STS [R2+0x1080], R23 ;  /* 0x0010801702007388 */ /* 0x000fe80000000800 */
[----:B------:R-:W-:Y:S01]  /*60f0*/  STS [R2+0x1480], R22 ;  /* 0x0014801602007388 */ /* 0x000fe20000000800 */
[----:B-1----:R-:W-:-:S03]  /*6100*/  IADD3 R28, R8, 0x40, RZ ;  /* 0x00000040081c7810 */ /* 0x002fc60007ffe0ff */
        /* <DEDUP_REMOVED lines=12> */
[----:B------:R2:W-:Y:S01]  /*61d0*/  STS [R0+0x5080], R9 ;  /* 0x0050800900007388 */ /* 0x0005e20000000800 */
[----:B-1----:R-:W-:-:S03]  /*61e0*/  SHF.R.S32.HI R15, RZ, 0x1f, R14 ;  /* 0x0000001fff0f7819 */ /* 0x002fc6000001140e */
[----:B------:R1:W-:Y:S04]  /*61f0*/  STS [R0+0x5480], R7 ;  /* 0x0054800700007388 */ /* 0x0003e80000000800 */
[----:B------:R3:W-:Y:S04]  /*6200*/  STS [R2+0x5080], R6 ;  /* 0x0050800602007388 */ /* 0x0007e80000000800 */
[----:B------:R4:W-:Y:S04]  /*6210*/  STS [R2+0x5480], R5 ;  /* 0x0054800502007388 */ /* 0x0009e80000000800 */
[----:B------:R-:W5:Y:S04]  /*6220*/  S2R R30, SR_CTAID.Y ;  /* 0x00000000001e7919 */ /* 0x000f680000002600 */
[----:B------:R-:W4:Y:S01]  /*6230*/  S2R R29, SR_CTAID.Z ;  /* 0x00000000001d7919 */ /* 0x000f220000002700 */
[----:B--2---:R-:W-:Y:S01]  /*6240*/  SHF.R.S32.HI R9, RZ, 0x1f, R8 ;  /* 0x0000001fff097819 */ /* 0x004fe20000011408 */
[----:B-1----:R-:W-:-:S02]  /*6250*/  IMAD.SHL.U32 R0, R10, 0x2, RZ ;  /* 0x000000020a007824 */ /* 0x002fc400078e00ff */
[----:B------:R-:W-:Y:S01]  /*6260*/  BAR.SYNC.DEFER_BLOCKING 0x1, 0x100 ;  /* 0x0044000000007b1d */ /* 0x000fe20000010000 */
[----:B---3--:R-:W-:-:S04]  /*6270*/  IMAD.U32 R6, RZ, RZ, UR13 ;  /* 0x0000000dff067e24 */ /* 0x008fc8000f8e00ff */
[----:B------:R-:W-:Y:S01]  /*6280*/  IMAD.WIDE R6, R6, 0x40, R14 ;  /* 0x0000004006067825 */ /* 0x000fe200078e020e */
[----:B-----5:R-:W-:-:S03]  /*6290*/  SHF.R.S32.HI R31, RZ, 0x1f, R30 ;  /* 0x0000001fff1f7819 */ /* 0x020fc6000001141e */
[----:B----4-:R-:W-:Y:S01]  /*62a0*/  IMAD.WIDE.U32 R2, R30, c[0x0][0x338], R8 ;  /* 0x0000ce001e027a25 */ /* 0x010fe200078e0008 */
[----:B------:R-:W-:-:S03]  /*62b0*/  SHF.R.S32.HI R68, RZ, 0x1f, R29 ;  /* 0x0000001fff447819 */ /* 0x000fc6000001141d */
[----:B------:R-:W-:-:S04]  /*62c0*/  IMAD R4, R31, c[0x0][0x338], RZ ;  /* 0x0000ce001f047a24 */ /* 0x000fc800078e02ff */
[----:B------:R-:W-:-:S04]  /*62d0*/  IMAD R4, R30, c[0x0][0x33c], R4 ;  /* 0x0000cf001e047a24 */ /* 0x000fc800078e0204 */
[----:B------:R-:W-:Y:S01]  /*62e0*/  IMAD.IADD R3, R3, 0x1, R4 ;  /* 0x0000000103037824 */ /* 0x000fe200078e0204 */
[----:B------:R1:W2:Y:S01]  /*62f0*/  LDS.128 R40, [R0+0x7080] ;  /* 0x0070800000287984 */ /* 0x0002a20000000c00 */
[----:B------:R-:W-:Y:S02]  /*6300*/  IMAD R4, R68, c[0x0][0x340], RZ ;  /* 0x0000d00044047a24 */ /* 0x000fe400078e02ff */
[C---:B------:R-:W-:Y:S01]  /*6310*/  IMAD.WIDE.U32 R12, R29.reuse, c[0x0][0x340], R2 ;  /* 0x0000d0001d0c7a25 */ /* 0x040fe200078e0002 */
[----:B------:R1:W3:Y:S03]  /*6320*/  LDS.128 R36, [R0+0x9080] ;  /* 0x0090800000247984 */ /* 0x0002e60000000c00 */
[----:B------:R-:W-:Y:S01]  /*6330*/  IMAD R4, R29, c[0x0][0x344], R4 ;  /* 0x0000d1001d047a24 */ /* 0x000fe200078e0204 */
[----:B------:R1:W4:Y:S03]  /*6340*/  LDS.128 R32, [R0+0xb080] ;  /* 0x00b0800000207984 */ /* 0x0003260000000c00 */
[----:B------:R-:W-:Y:S01]  /*6350*/  IMAD.IADD R5, R13, 0x1, R4 ;  /* 0x000000010d057824 */ /* 0x000fe200078e0204 */
[----:B------:R1:W5:Y:S04]  /*6360*/  LDS.128 R52, [R0+0x80] ;  /* 0x0000800000347984 */ /* 0x0003680000000c00 */
        /* <DEDUP_REMOVED lines=23> */
.L_x_175:
[----:B------:R-:W-:Y:S05]  /*64e0*/  BSYNC B0 ;  /* 0x0000000000007941 */ /* 0x000fea0003800000 */
.L_x_174:
[----:B-1----:R-:W-:Y:S01]  /*64f0*/  IADD3 R0, R14, 0x20, RZ ;  /* 0x000000200e007810 */ /* 0x002fe20007ffe0ff */
[----:B------:R-:W-:Y:S03]  /*6500*/  BSSY B0, `(.L_x_176) ;  /* 0x0000014000007945 */ /* 0x000fe60003800000 */
[----:B------:R-:W-:-:S13]  /*6510*/  ISETP.GE.AND P4, PT, R0, UR4, PT ;  /* 0x0000000400007c0c */ /* 0x000fda000bf86270 */
[----:B------:R-:W-:Y:S05]  /*6520*/  @P4 BRA `(.L_x_177) ;  /* 0x0000011000004947 */ /* 0x000fea0003800000 */
[----:B------:R-:W-:Y:S01]  /*6530*/  IADD3 R0, P0, R6, 0x20, RZ ;  /* 0x0000002006007810 */ /* 0x000fe20007f1e0ff */
        /* <DEDUP_REMOVED lines=16> */
.L_x_177:
[----:B------:R-:W-:Y:S05]  /*6640*/  BSYNC B0 ;  /* 0x0000000000007941 */ /* 0x000fea0003800000 */
.L_x_176:
        /* <DEDUP_REMOVED lines=21> */
[----:B-----5:R1:W-:Y:S04]  /*67a0*/  @!P3 STG.E.128 [R4.64], R52 ;  /* 0x000000340400b986 */ /* 0x0203e8000c101d16 */
[----:B------:R1:W-:Y:S04]  /*67b0*/  @!P2 STG.E.128 [R4.64+0x80], R48 ;  /* 0x000080300400a986 */ /* 0x0003e8000c101d16 */
[----:B------:R1:W-:Y:S02]  /*67c0*/  @!P1 STG.E.128 [R4.64+0x100], R44 ;  /* 0x0001002c04009986 */ /* 0x0003e4000c101d16 */
.L_x_179:
[----:B------:R-:W-:Y:S05]  /*67d0*/  BSYNC B0 ;  /* 0x0000000000007941 */ /* 0x000fea0003800000 */
.L_x_178:
        /* <DEDUP_REMOVED lines=11> */
[----:B------:R-:W-:Y:S02]  /*6890*/  LEA.HI.X R3, R4, c[0x0][0x2ec], R0, 0x1, P2 ;  /* 0x0000bb0004037a11 */ /* 0x000fe400010f0c00 */
[----:B------:R-:W-:-:S03]  /*68a0*/  IADD3 R0, R8, 0x80, RZ ;  /* 0x0000008008007810 */ /* 0x000fc60007ffe0ff */
[----:B------:R1:W-:Y:S01]  /*68b0*/  @!P0 STG.E.128 [R2.64+0x80], R56 ;  /* 0x0000803802008986 */ /* 0x0003e2000c101d16 */
[----:B------:R-:W-:-:S03]  /*68c0*/  ISETP.GE.AND P0, PT, R0, c[0x0][0x2f4], PT ;  /* 0x0000bd0000007a0c */ /* 0x000fc60003f06270 */
[----:B------:R1:W-:Y:S10]  /*68d0*/  @!P1 STG.E.128 [R2.64], R60 ;  /* 0x0000003c02009986 */ /* 0x0003f4000c101d16 */
[----:B------:R-:W-:Y:S05]  /*68e0*/  @P0 EXIT ;  /* 0x000000000000094d */ /* 0x000fea0003800000 */
[----:B------:R-:W-:Y:S01]  /*68f0*/  STG.E.128 [R2.64+0x100], R64 ;  /* 0x0001004002007986 */ /* 0x000fe2000c101d16 */
[----:B------:R-:W-:Y:S05]  /*6900*/  EXIT ;  /* 0x000000000000794d */ /* 0x000fea0003800000 */
.L_x_173:
[----:B------:R-:W1:Y:S01]  /*6910*/  S2R R18, SR_CTAID.Y ;  /* 0x0000000000127919 */ /* 0x000e620000002600 */
[----:B------:R-:W-:Y:S01]  /*6920*/  SHF.R.S32.HI R0, RZ, 0x1f, R236 ;  /* 0x0000001fff007819 */ /* 0x000fe200000114ec */
[----:B------:R-:W-:Y:S01]  /*6930*/  ULDC UR4, c[0x0][0x2f0] ;  /* 0x0000bc0000047ab9 */ /* 0x000fe20000000800 */
[----:B------:R-:W-:Y:S01]  /*6940*/  IMAD.U32 R6, RZ, RZ, UR13 ;  /* 0x0000000dff067e24 */ /* 0x000fe2000f8e00ff */
[----:B------:R-:W2:Y:S01]  /*6950*/  S2R R19, SR_CTAID.Z ;  /* 0x0000000000137919 */ /* 0x000ea20000002700 */
[----:B------:R-:W-:Y:S01]  /*6960*/  LEA.HI R8, R0, R236, RZ, 0x3 ;  /* 0x000000ec00087211 */ /* 0x000fe200078f18ff */
[----:B------:R-:W-:Y:S01]  /*6970*/  UIADD3 UR4, -UR16, UR4, URZ ;  /* 0x0000000410047290 */ /* 0x000fe2000fffe13f */
[----:B------:R-:W-:Y:S02]  /*6980*/  BSSY B0, `(.L_x_180) ;  /* 0x0000023000007945 */ /* 0x000fe40003800000 */
[----:B------:R-:W-:-:S02]  /*6990*/  LOP3.LUT R0, R8, 0x1ffffff8, RZ, 0xc0, !PT ;  /* 0x1ffffff808007812 */ /* 0x000fc400078ec0ff */
[----:B------:R-:W-:-:S03]  /*69a0*/  SHF.R.S32.HI R8, RZ, 0x3, R8 ;  /* 0x00000003ff087819 */ /* 0x000fc60000011408 */
[----:B------:R-:W-:Y:S01]  /*69b0*/  IMAD.IADD R0, R236, 0x1, -R0 ;  /* 0x00000001ec007824 */ /* 0x000fe200078e0a00 */
[----:B------:R-:W-:Y:S02]  /*69c0*/  ISETP.GE.AND P5, PT, R8, UR4, PT ;  /* 0x0000000408007c0c */ /* 0x000fe4000bfa6270 */
[----:B------:R-:W-:Y:S01]  /*69d0*/  SHF.R.S32.HI R9, RZ, 0x1f, R8 ;  /* 0x0000001fff097819 */ /* 0x000fe20000011408 */
[----:B------:R-:W-:-:S04]  /*69e0*/  IMAD.SHL.U32 R12, R0, 0x8, RZ ;  /* 0x00000008000c7824 */ /* 0x000fc800078e00ff */
[----:B------:R-:W-:Y:S01]  /*69f0*/  IMAD.WIDE R6, R6, 0x40, R8 ;  /* 0x0000004006067825 */ /* 0x000fe200078e0208 */
[----:B------:R-:W-:Y:S02]  /*6a00*/  SHF.R.S32.HI R13, RZ, 0x1f, R12 ;  /* 0x0000001fff0d7819 */ /* 0x000fe4000001140c */
[----:B-1----:R-:W-:Y:S02]  /*6a10*/  SHF.R.S32.HI R20, RZ, 0x1f, R18 ;  /* 0x0000001fff147819 */ /* 0x002fe40000011412 */
[----:B------:R-:W-:Y:S01]  /*6a20*/  IADD3 R16, R12, 0x40, RZ ;  /* 0x000000400c107810 */ /* 0x000fe20007ffe0ff */
[----:B------:R-:W-:Y:S01]  /*6a30*/  IMAD.WIDE.U32 R2, R18, c[0x0][0x308], R12 ;  /* 0x0000c20012027a25 */ /* 0x000fe200078e000c */
[----:B--2---:R-:W-:Y:S02]  /*6a40*/  SHF.R.S32.HI R21, RZ, 0x1f, R19 ;  /* 0x0000001fff157819 */ /* 0x004fe40000011413 */
[----:B------:R-:W-:Y:S01]  /*6a50*/  IADD3 R17, R12, 0x80, RZ ;  /* 0x000000800c117810 */ /* 0x000fe20007ffe0ff */
[----:B------:R-:W-:-:S04]  /*6a60*/  IMAD R0, R20, c[0x0][0x308], RZ ;  /* 0x0000c20014007a24 */ /* 0x000fc800078e02ff */
[----:B------:R-:W-:-:S05]  /*6a70*/  IMAD R0, R18, c[0x0][0x30c], R0 ;  /* 0x0000c30012007a24 */ /* 0x000fca00078e0200 */
[----:B------:R-:W-:Y:S01]  /*6a80*/  IADD3 R3, R3, R0, RZ ;  /* 0x0000000003037210 */ /* 0x000fe20007ffe0ff */
[----:B------:R-:W-:-:S04]  /*6a90*/  IMAD R0, R21, c[0x0][0x310], RZ ;  /* 0x0000c40015007a24 */ /* 0x000fc800078e02ff */
[C---:B------:R-:W-:Y:S02]  /*6aa0*/  IMAD R0, R19.reuse, c[0x0][0x314], R0 ;  /* 0x0000c50013007a24 */ /* 0x040fe400078e0200 */
[----:B------:R-:W-:-:S05]  /*6ab0*/  IMAD.WIDE.U32 R14, R19, c[0x0][0x310], R2 ;  /* 0x0000c400130e7a25 */ /* 0x000fca00078e0002 */
[----:B------:R-:W-:Y:S01]  /*6ac0*/  IADD3 R3, R15, R0, RZ ;  /* 0x000000000f037210 */ /* 0x000fe20007ffe0ff */
[----:B------:R-:W-:Y:S05]  /*6ad0*/  @P5 BRA `(.L_x_181) ;  /* 0x000000d000005947 */ /* 0x000fea0003800000 */
[----:B------:R-:W-:Y:S01]  /*6ae0*/  IMAD R0, R7, c[0x0][0x300], RZ ;  /* 0x0000c00007007a24 */ /* 0x000fe200078e02ff */
[----:B------:R-:W-:Y:S01]  /*6af0*/  ISETP.GE.AND P3, PT, R12, c[0x0][0x2f4], PT ;  /* 0x0000bd000c007a0c */ /* 0x000fe20003f66270 */
[----:B------:R-:W-:Y:S01]  /*6b00*/  IMAD.MOV.U32 R2, RZ, RZ, R14 ;  /* 0x000000ffff027224 */ /* 0x000fe200078e000e */
[----:B------:R-:W-:Y:S01]  /*6b10*/  ISETP.GE.AND P1, PT, R16, c[0x0][0x2f4], PT ;  /* 0x0000bd0010007a0c */ /* 0x000fe20003f26270 */
[C---:B------:R-:W-:Y:S01]  /*6b20*/  IMAD R0, R6.reuse, c[0x0][0x304], R0 ;  /* 0x0000c10006007a24 */ /* 0x040fe200078e0200 */
        /* <DEDUP_REMOVED lines=8> */
.L_x_181:
[----:B------:R-:W-:Y:S05]  /*6bb0*/  BSYNC B0 ;  /* 0x0000000000007941 */ /* 0x000fea0003800000 */
.L_x_180:
        /* <DEDUP_REMOVED lines=19> */
.L_x_183:
[----:B------:R-:W-:Y:S05]  /*6cf0*/  BSYNC B0 ;  /* 0x0000000000007941 */ /* 0x000fea0003800000 */
.L_x_182:
        /* <DEDUP_REMOVED lines=23> */
.L_x_185:
[----:B------:R-:W-:Y:S05]  /*6e70*/  BSYNC B0 ;  /* 0x0000000000007941 */ /* 0x000fea0003800000 */
.L_x_184:
        /* <DEDUP_REMOVED lines=18> */
.L_x_186:
        /* <DEDUP_REMOVED lines=14> */
.L_x_1381:


//--------------------- .text._ZN7cutlass13device_kernelIN5flash19enable_sm80_to_sm89INS1_16FlashAttnBwdSm80INS1_25CollectiveMainloopBwdSm80ILi1ELi1EN4cute5tupleIJNS5_1CILi64EEES8_NS7_ILi192EEEEEENS_6half_tEfNS_4arch4Sm80ELb0ELb1ELb0ELb0ELb1ELb0ELb0ELb0ELi2ELi2ELi2ELi2ELb1EEENS1_21CollectiveEpilogueBwdISA_SB_SD_Li256ELb0ELb0ELi4EEENS1_19SingleTileSchedulerILb0ELb0ELb0ELi64EEEEEEEEEvNT_6ParamsE --------------------------
	.section	.text._ZN7cutlass13device_kernelIN5flash19enable_sm80_to_sm89INS1_16FlashAttnBwdSm80INS1_25CollectiveMainloopBwdSm80ILi1ELi1EN4cute5tupleIJNS5_1CILi64EEES8_NS7_ILi192EEEEEENS_6half_tEfNS_4arch4Sm80ELb0ELb1ELb0ELb0ELb1ELb0ELb0ELb0ELi2ELi2ELi2ELi2ELb1EEENS1_21CollectiveEpilogueBwdISA_SB_SD_Li256ELb0ELb0ELi4EEENS1_19SingleTileSchedulerILb0ELb0ELb0ELi64EEEEEEEEEvNT_6ParamsE,"ax",@progbits
	.sectioninfo	@"SHI_REGISTERS=255"
	.align	128
.text._ZN7cutlass13device_kernelIN5flash19enable_sm80_to_sm89INS1_16FlashAttnBwdSm80INS1_25CollectiveMainloopBwdSm80ILi1ELi1EN4cute5tupleIJNS5_1CILi64EEES8_NS7_ILi192EEEEEENS_6half_tEfNS_4arch4Sm80ELb0ELb1ELb0ELb0ELb1ELb0ELb0ELb0ELi2ELi2ELi2ELi2ELb1EEENS1_21CollectiveEpilogueBwdISA_SB_SD_Li256ELb0ELb0ELi4EEENS1_19SingleTileSchedulerILb0ELb0ELb0ELi64EEEEEEEEEvNT_6ParamsE:
        .type           _ZN7cutlass13device_kernelIN5flash19enable_sm80_to_sm89INS1_16FlashAttnBwdSm80INS1_25CollectiveMainloopBwdSm80ILi1ELi1EN4cute5tupleIJNS5_1CILi64EEES8_NS7_ILi192EEEEEENS_6half_tEfNS_4arch4Sm80ELb0ELb1ELb0ELb0ELb1ELb0ELb0ELb0ELi2ELi2ELi2ELi2ELb1EEENS1_21CollectiveEpilogueBwdISA_SB_SD_Li256ELb0ELb0ELi4EEENS1_19SingleTileSchedulerILb0ELb0ELb0ELi64EEEEEEEEEvNT_6ParamsE,@function
        .size           _ZN7cutlass13device_kernelIN5flash19enable_sm80_to_sm89INS1_16FlashAttnBwdSm80INS1_25CollectiveMainloopBwdSm80ILi1ELi1EN4cute5tupleIJNS5_1CILi64EEES8_NS7_ILi192EEEEEENS_6half_tEfNS_4arch4Sm80ELb0ELb1ELb0ELb0ELb1ELb0ELb0ELb0ELi2ELi2ELi2ELi2ELb1EEENS1_21CollectiveEpilogueBwdISA_SB_SD_Li256ELb0ELb0ELi4EEENS1_19SingleTileSchedulerILb0ELb0ELb0ELi64EEEEEEEEEvNT_6ParamsE,(.L_x_1382 - _ZN7cutlass13device_kernelIN5flash19enable_sm80_to_sm89INS1_16FlashAttnBwdSm80INS1_25CollectiveMainloopBwdSm80ILi1ELi1EN4cute5tupleIJNS5_1CILi64EEES8_NS7_ILi192EEEEEENS_6half_tEfNS_4arch4Sm80ELb0ELb1ELb0ELb0ELb1ELb0ELb0ELb0ELi2ELi2ELi2ELi2ELb1EEENS1_21CollectiveEpilogueBwdISA_SB_SD_Li256ELb0ELb0ELi4EEENS1_19SingleTileSchedulerILb0ELb0ELb0ELi64EEEEEEEEEvNT_6ParamsE)
        .other          _ZN7cutlass13device_kernelIN5flash19enable_sm80_to_sm89INS1_16FlashAttnBwdSm80INS1_25CollectiveMainloopBwdSm80ILi1ELi1EN4cute5tupleIJNS5_1CILi64EEES8_NS7_ILi192EEEEEENS_6half_tEfNS_4arch4Sm80ELb0ELb1ELb0ELb0ELb1ELb0ELb0ELb0ELi2ELi2ELi2ELi2ELb1EEENS1_21CollectiveEpilogueBwdISA_SB_SD_Li256ELb0ELb0ELi4EEENS1_19SingleTileSchedulerILb0ELb0ELb0ELi64EEEEEEEEEvNT_6ParamsE,@"STO_CUDA_ENTRY STV_DEFAULT"
_ZN7cutlass13device_kernelIN5flash19enable_sm80_to_sm89INS1_16FlashAttnBwdSm80INS1_25CollectiveMainloopBwdSm80ILi1ELi1EN4cute5tupleIJNS5_1CILi64EEES8_NS7_ILi192EEEEEENS_6half_tEfNS_4arch4Sm80ELb0ELb1ELb0ELb0ELb1ELb0ELb0ELb0ELi2ELi2ELi2ELi2ELb1EEENS1_21CollectiveEpilogueBwdISA_SB_SD_Li256ELb0ELb0ELi4EEENS1_19SingleTileSchedulerILb0ELb0ELb0ELi64EEEEEEEEEvNT_6ParamsE:
        /* <DEDUP_REMOVED lines=26> */
.L_x_187:
        /* <DEDUP_REMOVED lines=524> */
.L_x_207:
        /* <DEDUP_REMOVED lines=112> */
.L_x_191:
[----:B------:R-:W-:Y:S04]  /*2960*/  MOV R22, 0x1 ;  /* 0x0000000100167802 */ /* 0x000fe80000000f00 */
[----:B------:R-:W-:Y:S11]  /*2970*/  ISETP.NE.AND P0, PT, R22, c[0x0][0x2a8], PT ;  /* 0x0000aa0016007a0c */ /* 0x000ff60003f05270 */
[----:B------:R-:W-:Y:S02]  /*2980*/  @!UPT UIADD3 URZ, URZ, URZ, URZ ;  /* 0x0000003f3f3ff290 */ /* 0x000fe4000fffe03f */
[----:B------:R-:W-:Y:S05]  /*2990*/  @P0 IMAD.HI.U32 R22, R21, c[0x0][0x2ac], RZ ;  /* 0x0000ab0015160a27 */ /* 0x000fea00078e00ff */
[----:B------:R-:W-:Y:S02]  /*29a0*/  @P0 SHF.R.U32.HI R21, RZ, c[0x0][0x2b0], R22 ;  /* 0x0000ac00ff150a19 */ /* 0x000fe40000011616 */
.L_x_192:
[----:B------:R-:W-:Y:S05]  /*29b0*/  BSYNC B0 ;  /* 0x0000000000007941 */ /* 0x000fea0003800000 */
.L_x_190:
[----:B------:R-:W-:Y:S04]  /*29c0*/  IMAD.MOV.U32 R22, RZ, RZ, c[0x0][0x2a8] ;  /* 0x0000aa00ff167624 */ /* 0x000fe800078e00ff */
[----:B------:R-:W-:Y:S04]  /*29d0*/  IMAD R21, R21, R22, -UR16 ;  /* 0x8000001015157e24 */ /* 0x000fe8000f8e0216 */
[----:B------:R-:W-:Y:S05]  /*29e0*/  IMAD.IADD R21, R21, 0x1, -R233 ;  /* 0x0000000115157824 */ /* 0x000fea00078e0ae9 */
[----:B------:R-:W-:Y:S02]  /*29f0*/  IADD3 R22, R21, c[0x0][0x2a8], RZ ;  /* 0x0000aa0015167a10 */ /* 0x000fe40007ffe0ff */
[----:B------:R-:W-:Y:S02]  /*2a00*/  IMNMX R200, R200, R21, !PT ;  /* 0x00000015c8c87217 */ /* 0x000fe40007800200 */
[----:B------:R-:W-:Y:S02]  /*2a10*/  IMNMX R201, R201, R22, PT ;  /* 0x00000016c9c97217 */ /* 0x000fe40003800200 */
.L_x_189:
        /* <DEDUP_REMOVED lines=20> */
.L_x_195:
[----:B------:R-:W-:Y:S04]  /*2b60*/  MOV R22, 0x1 ;  /* 0x0000000100167802 */ /* 0x000fe80000000f00 */
[----:B------:R-:W-:Y:S11]  /*2b70*/  ISETP.NE.AND P0, PT, R22, c[0x0][0x2a8], PT ;  /* 0x0000aa0016007a0c */ /* 0x000ff60003f05270 */
[----:B------:R-:W-:Y:S02]  /*2b80*/  @!UPT UIADD3 URZ, URZ, URZ, URZ ;  /* 0x0000003f3f3ff290 */ /* 0x000fe4000fffe03f */
[----:B------:R-:W-:Y:S05]  /*2b90*/  @P0 IMAD.HI.U32 R22, R21, c[0x0][0x2ac], RZ ;  /* 0x0000ab0015160a27 */ /* 0x000fea00078e00ff */
[----:B------:R-:W-:Y:S02]  /*2ba0*/  @P0 SHF.R.U32.HI R21, RZ, c[0x0][0x2b0], R22 ;  /* 0x0000ac00ff150a19 */ /* 0x000fe40000011616 */
.L_x_196:
[----:B------:R-:W-:Y:S05]  /*2bb0*/  BSYNC B0 ;  /* 0x0000000000007941 */ /* 0x000fea0003800000 */
.L_x_194:
[----:B------:R-:W-:Y:S04]  /*2bc0*/  IMAD.MOV.U32 R22, RZ, RZ, c[0x0][0x2a8] ;  /* 0x0000aa00ff167624 */ /* 0x000fe800078e00ff */
[----:B------:R-:W-:Y:S04]  /*2bd0*/  IMAD R21, R21, R22, -UR16 ;  /* 0x8000001015157e24 */ /* 0x000fe8000f8e0216 */
[----:B------:R-:W-:Y:S05]  /*2be0*/  IMAD.IADD R21, R21, 0x1, -R233 ;  /* 0x0000000115157824 */ /* 0x000fea00078e0ae9 */
[----:B------:R-:W-:Y:S02]  /*2bf0*/  IADD3 R22, R21, c[0x0][0x2a8], RZ ;  /* 0x0000aa0015167a10 */ /* 0x000fe40007ffe0ff */
[----:B------:R-:W-:Y:S02]  /*2c00*/  IMNMX R202, R202, R21, !PT ;  /* 0x00000015caca7217 */ /* 0x000fe40007800200 */
[----:B------:R-:W-:Y:S02]  /*2c10*/  IMNMX R203, R203, R22, PT ;  /* 0x00000016cbcb7217 */ /* 0x000fe40003800200 */
.L_x_193:
        /* <DEDUP_REMOVED lines=20> */
.L_x_199:
[----:B------:R-:W-:Y:S04]  /*2d60*/  MOV R22, 0x1 ;  /* 0x0000000100167802 */ /* 0x000fe80000000f00 */
[----:B------:R-:W-:Y:S11]  /*2d70*/  ISETP.NE.AND P0, PT, R22, c[0x0][0x2a8], PT ;  /* 0x0000aa0016007a0c */ /* 0x000ff60003f05270 */
[----:B------:R-:W-:Y:S02]  /*2d80*/  @!UPT UIADD3 URZ, URZ, URZ, URZ ;  /* 0x0000003f3f3ff290 */ /* 0x000fe4000fffe03f */
[----:B------:R-:W-:Y:S05]  /*2d90*/  @P0 IMAD.HI.U32 R22, R21, c[0x0][0x2ac], RZ ;  /* 0x0000ab0015160a27 */ /* 0x000fea00078e00ff */
[----:B------:R-:W-:Y:S02]  /*2da0*/  @P0 SHF.R.U32.HI R21, RZ, c[0x0][0x2b0], R22 ;  /* 0x0000ac00ff150a19 */ /* 0x000fe40000011616 */
.L_x_200:
[----:B------:R-:W-:Y:S05]  /*2db0*/  BSYNC B0 ;  /* 0x0000000000007941 */ /* 0x000fea0003800000 */
.L_x_198:
[----:B------:R-:W-:Y:S04]  /*2dc0*/  IMAD.MOV.U32 R22, RZ, RZ, c[0x0][0x2a8] ;  /* 0x0000aa00ff167624 */ /* 0x000fe800078e00ff */
[----:B------:R-:W-:Y:S04]  /*2dd0*/  IMAD R21, R21, R22, -UR16 ;  /* 0x8000001015157e24 */ /* 0x000fe8000f8e0216 */
[----:B------:R-:W-:Y:S05]  /*2de0*/  IMAD.IADD R21, R21, 0x1, -R233 ;  /* 0x0000000115157824 */ /* 0x000fea00078e0ae9 */
[----:B------:R-:W-:Y:S02]  /*2df0*/  IADD3 R22, R21, c[0x0][0x2a8], RZ ;  /* 0x0000aa0015167a10 */ /* 0x000fe40007ffe0ff */
[----:B------:R-:W-:Y:S02]  /*2e00*/  IMNMX R204, R204, R21, !PT ;  /* 0x00000015cccc7217 */ /* 0x000fe40007800200 */
[----:B------:R-:W-:Y:S02]  /*2e10*/  IMNMX R205, R205, R22, PT ;  /* 0x00000016cdcd7217 */ /* 0x000fe40003800200 */
.L_x_197:
        /* <DEDUP_REMOVED lines=20> */
.L_x_203:
[----:B------:R-:W-:Y:S04]  /*2f60*/  MOV R21, 0x1 ;  /* 0x0000000100157802 */ /* 0x000fe80000000f00 */
[----:B------:R-:W-:Y:S11]  /*2f70*/  ISETP.NE.AND P0, PT, R21, c[0x0][0x2a8], PT ;  /* 0x0000aa0015007a0c */ /* 0x000ff60003f05270 */
[----:B------:R-:W-:Y:S02]  /*2f80*/  @!UPT UIADD3 URZ, URZ, URZ, URZ ;  /* 0x0000003f3f3ff290 */ /* 0x000fe4000fffe03f */
[----:B------:R-:W-:Y:S05]  /*2f90*/  @P0 IMAD.HI.U32 R21, R20, c[0x0][0x2ac], RZ ;  /* 0x0000ab0014150a27 */ /* 0x000fea00078e00ff */
[----:B------:R-:W-:Y:S02]  /*2fa0*/  @P0 SHF.R.U32.HI R20, RZ, c[0x0][0x2b0], R21 ;  /* 0x0000ac00ff140a19 */ /* 0x000fe40000011615 */
.L_x_204:
[----:B------:R-:W-:Y:S05]  /*2fb0*/  BSYNC B0 ;  /* 0x0000000000007941 */ /* 0x000fea0003800000 */
.L_x_202:
[----:B------:R-:W-:Y:S04]  /*2fc0*/  IMAD.MOV.U32 R21, RZ, RZ, c[0x0][0x2a8] ;  /* 0x0000aa00ff157624 */ /* 0x000fe800078e00ff */
[----:B------:R-:W-:Y:S04]  /*2fd0*/  IMAD R20, R20, R21, -UR16 ;  /* 0x8000001014147e24 */ /* 0x000fe8000f8e0215 */
[----:B------:R-:W-:Y:S05]  /*2fe0*/  IMAD.IADD R20, R20, 0x1, -R233 ;  /* 0x0000000114147824 */ /* 0x000fea00078e0ae9 */
[----:B------:R-:W-:Y:S02]  /*2ff0*/  IADD3 R21, R20, c[0x0][0x2a8], RZ ;  /* 0x0000aa0014157a10 */ /* 0x000fe40007ffe0ff */
[----:B------:R-:W-:Y:S02]  /*3000*/  IMNMX R206, R206, R20, !PT ;  /* 0x00000014cece7217 */ /* 0x000fe40007800200 */
[----:B------:R-:W-:Y:S02]  /*3010*/  IMNMX R207, R207, R21, PT ;  /* 0x00000015cfcf7217 */ /* 0x000fe40003800200 */
.L_x_201:
        /* <DEDUP_REMOVED lines=363> */
.L_x_205:
        /* <DEDUP_REMOVED lines=127> */
.L_x_206:
        /* <DEDUP_REMOVED lines=165> */
.L_x_188:
        /* <DEDUP_REMOVED lines=189> */
.L_x_210:
[----:B------:R-:W-:Y:S05]  /*64e0*/  BSYNC B0 ;  /* 0x0000000000007941 */ /* 0x000fea0003800000 */
.L_x_209:
        /* <DEDUP_REMOVED lines=21> */
.L_x_212:
[----:B------:R-:W-:Y:S05]  /*6640*/  BSYNC B0 ;  /* 0x0000000000007941 */ /* 0x000fea0003800000 */
.L_x_211:
        /* <DEDUP_REMOVED lines=24> */
.L_x_214:
[----:B------:R-:W-:Y:S05]  /*67d0*/  BSYNC B0 ;  /* 0x0000000000007941 */ /* 0x000fea0003800000 */
.L_x_213:
        /* <DEDUP_REMOVED lines=19> */
.L_x_208:
        /* <DEDUP_REMOVED lines=42> */
.L_x_216:
[----:B------:R-:W-:Y:S05]  /*6bb0*/  BSYNC B0 ;  /* 0x0000000000007941 */ /* 0x000fea0003800000 */
.L_x_215:
        /* <DEDUP_REMOVED lines=19> */
.L_x_218:
[----:B------:R-:W-:Y:S05]  /*6cf0*/  BSYNC B0 ;  /* 0x0000000000007941 */ /* 0x000fea0003800000 */
.L_x_217:
        /* <DEDUP_REMOVED lines=23> */
.L_x_220:
[----:B------:R-:W-:Y:S05]  /*6e70*/  BSYNC B0 ;  /* 0x0000000000007941 */ /* 0x000fea0003800000 */
.L_x_219:
        /* <DEDUP_REMOVED lines=18> */
.L_x_221:
        /* <DEDUP_REMOVED lines=14> */
.L_x_1382:


//--------------------- .text._ZN7cutlass13device_kernelIN5flash19enable_sm80_to_sm89INS1_16FlashAttnBwdSm80INS1_25CollectiveMainloopBwdSm80ILi1ELi1EN4cute5tupleIJNS5_1CILi64EEES8_NS7_ILi192EEEEEENS_6half_tEfNS_4arch4Sm80ELb0ELb1ELb0ELb0ELb0ELb0ELb0ELb0ELi2ELi2ELi2ELi2ELb1EEENS1_24CollectiveEpilogueBwdGQAISA_fSD_Li256ELb0ELb0EEENS1_19SingleTileSchedulerILb0ELb0ELb0ELi64EEEEEEEEEvNT_6ParamsE --------------------------
	.section	.text._ZN7cutlass13device_kernelIN5flash19enable_sm80_to_sm89INS1_16FlashAttnBwdSm80INS1_25CollectiveMainloopBwdSm80ILi1ELi1EN4cute5tupleIJNS5_1CILi64EEES8_NS7_ILi192EEEEEENS_6half_tEfNS_4arch4Sm80ELb0ELb1ELb0ELb0ELb0ELb0ELb0ELb0ELi2ELi2ELi2ELi2ELb1EEENS1_24CollectiveEpilogueBwdGQAISA_fSD_Li256ELb0ELb0EEENS1_19SingleTileSchedulerILb0ELb0ELb0ELi64EEEEEEEEEvNT_6ParamsE,"ax",@progbits
	.sectioninfo	@"SHI_REGISTERS=255"
	.align	128
.text._ZN7cutlass13device_kernelIN5flash19enable_sm80_to_sm89INS1_16FlashAttnBwdSm80INS1_25CollectiveMainloopBwdSm80ILi1ELi1EN4cute5tupleIJNS5_1CILi64EEES8_NS7_ILi192EEEEEENS_6half_tEfNS_4arch4Sm80ELb0ELb1ELb0ELb0ELb0ELb0ELb0ELb0ELi2ELi2ELi2ELi2ELb1EEENS1_24CollectiveEpilogueBwdGQAISA_fSD_Li256ELb0ELb0EEENS1_19SingleTileSchedulerILb0ELb0ELb0ELi64EEEEEEEEEvNT_6ParamsE:
        .type           _ZN7cutlass13device_kernelIN5flash19enable_sm80_to_sm89INS1_16FlashAttnBwdSm80INS1_25CollectiveMainloopBwdSm80ILi1ELi1EN4cute5tupleIJNS5_1CILi64EEES8_NS7_ILi192EEEEEENS_6half_tEfNS_4arch4Sm80ELb0ELb1ELb0ELb0ELb0ELb0ELb0ELb0ELi2ELi2ELi2ELi2ELb1EEENS1_24CollectiveEpilogueBwdGQAISA_fSD_Li256ELb0ELb0EEENS1_19SingleTileSchedulerILb0ELb0ELb0ELi64EEEEEEEEEvNT_6ParamsE,@function
        .size           _ZN7cutlass13device_kernelIN5flash19enable_sm80_to_sm89INS1_16FlashAttnBwdSm80INS1_25CollectiveMainloopBwdSm80ILi1ELi1EN4cute5tupleIJNS5_1CILi64EEES8_NS7_ILi192EEEEEENS_6half_tEfNS_4arch4Sm80ELb0ELb1ELb0ELb0ELb0ELb0ELb0ELb0ELi2ELi2ELi2ELi2ELb1EEENS1_24CollectiveEpilogueBwdGQAISA_fSD_Li256ELb0ELb0EEENS1_19SingleTileSchedulerILb0ELb0ELb0ELi64EEEEEEEEEvNT_6ParamsE,(.L_x_1383 - _ZN7cutlass13device_kernelIN5flash19enable_sm80_to_sm89INS1_16FlashAttnBwdSm80INS1_25CollectiveMainloopBwdSm80ILi1ELi1EN4cute5tupleIJNS5_1CILi64EEES8_NS7_ILi192EEEEEENS_6half_tEfNS_4arch4Sm80ELb0ELb1ELb0ELb0ELb0ELb0ELb0ELb0ELi2ELi2ELi2ELi2ELb1EEENS1_24CollectiveEpilogueBwdGQAISA_fSD_Li256ELb0ELb0EEENS1_19SingleTileSchedulerILb0ELb0ELb0ELi64EEEEEEEEEvNT_6ParamsE)
        .other          _ZN7cutlass13device_kernelIN5flash19enable_sm80_to_sm89INS1_16FlashAttnBwdSm80INS1_25CollectiveMainloopBwdSm80ILi1ELi1EN4cute5tupleIJNS5_1CILi64EEES8_NS7_ILi192EEEEEENS_6half_tEfNS_4arch4Sm80ELb0ELb1ELb0ELb0ELb0ELb0ELb0ELb0ELi2ELi2ELi2ELi2ELb1EEENS1_24CollectiveEpilogueBwdGQAISA_fSD_Li256ELb0ELb0EEENS1_19SingleTileSchedulerILb0ELb0ELb0ELi64EEEEEEEEEvNT_6ParamsE,@"STO_CUDA_ENTRY STV_DEFAULT"
_ZN7cutlass13device_kernelIN5flash19enable_sm80_to_sm89INS1_16FlashAttnBwdSm80INS1_25CollectiveMainloopBwdSm80ILi1ELi1EN4cute5tupleIJNS5_1CILi64EEES8_NS7_ILi192EEEEEENS_6half_tEfNS_4arch4Sm80ELb0ELb1ELb0ELb0ELb0ELb0ELb0ELb0ELi2ELi2ELi2ELi2ELb1EEENS1_24CollectiveEpilogueBwdGQAISA_fSD_Li256ELb0ELb0EEENS1_19SingleTileSchedulerILb0ELb0ELb0ELi64EEEEEEEEEvNT_6ParamsE:
        /* <DEDUP_REMOVED lines=26> */
.L_x_222:
        /* <DEDUP_REMOVED lines=13> */
[----:B------:R-:W-:Y:S01]  /*0270*/  CS2R R120, SRZ ;  /* 0x0000000000787805 */ /* 0x000fe2000001ff00 */
[----:B------:R-:W-:Y:S01]  /*0280*/  ULDC.64 UR22, c[0x0][0x118] ;  /* 0x0000460000167ab9 */ /* 0x000fe20000000a00 */
[----:B------:R-:W-:Y:S01]  /*0290*/  CS2R R118, SRZ ;  /* 0x0000000000767805 */ /* 0x000fe2000001ff00 */
[----:B------:R-:W-:Y:S01]  /*02a0*/  USHF.R.S32.HI UR4, URZ, 0x1f, UR5 ;  /* 0x0000001f3f047899 */ /* 0x000fe20008011405 */
[----:B------:R-:W-:Y:S01]  /*02b0*/  CS2R R116, SRZ ;  /* 0x0000000000747805 */ /* 0x000fe2000001ff00 */
[----:B------:R-:W-:Y:S01]  /*02c0*/  CS2R R110, SRZ ;  /* 0x00000000006e7805 */ /* 0x000fe2000001ff00 */
[----:B------:R-:W-:Y:S01]  /*02d0*/  CS2R R108, SRZ ;  /* 0x00000000006c7805 */ /* 0x000fe2000001ff00 */
[----:B------:R-:W-:Y:S01]  /*02e0*/  ULEA.HI UR4, UR4, UR5, URZ, 0x6 ;  /* 0x0000000504047291 */ /* 0x000fe2000f8f303f */
[----:B------:R-:W-:Y:S01]  /*02f0*/  CS2R R114, SRZ ;  /* 0x0000000000727805 */ /* 0x000fe2000001ff00 */
[----:B------:R-:W-:Y:S01]  /*0300*/  CS2R R112, SRZ ;  /* 0x0000000000707805 */ /* 0x000fe2000001ff00 */
[----:B------:R-:W-:Y:S01]  /*0310*/  CS2R R106, SRZ ;  /* 0x00000000006a7805 */ /* 0x000fe2000001ff00 */
[----:B------:R-:W-:Y:S01]  /*0320*/  USHF.R.S32.HI UR15, URZ, 0x6, UR4 ;  /* 0x000000063f0f7899 */ /* 0x000fe20008011404 */
[----:B------:R-:W-:Y:S01]  /*0330*/  CS2R R104, SRZ ;  /* 0x0000000000687805 */ /* 0x000fe2000001ff00 */
[----:B------:R-:W-:Y:S01]  /*0340*/  CS2R R102, SRZ ;  /* 0x0000000000667805 */ /* 0x000fe2000001ff00 */
[----:B------:R-:W-:Y:S01]  /*0350*/  CS2R R100, SRZ ;  /* 0x0000000000647805 */ /* 0x000fe2000001ff00 */
[----:B------:R-:W-:Y:S01]  /*0360*/  UISETP.LT.AND UP0, UPT, URZ, UR15, UPT ;  /* 0x0000000f3f00728c */ /* 0x000fe2000bf01270 */
[----:B------:R-:W-:Y:S01]  /*0370*/  CS2R R94, SRZ ;  /* 0x00000000005e7805 */ /* 0x000fe2000001ff00 */
[----:B------:R-:W-:Y:S01]  /*0380*/  CS2R R92, SRZ ;  /* 0x00000000005c7805 */ /* 0x000fe2000001ff00 */
[----:B------:R-:W-:Y:S01]  /*0390*/  CS2R R98, SRZ ;  /* 0x0000000000627805 */ /* 0x000fe2000001ff00 */
[----:B------:R-:W-:Y:S01]  /*03a0*/  USEL UR15, URZ, UR15, !UP0 ;  /* 0x0000000f3f0f7287 */ /* 0x000fe2000c000000 */
[----:B------:R-:W-:Y:S01]  /*03b0*/  CS2R R96, SRZ ;  /* 0x0000000000607805 */ /* 0x000fe2000001ff00 */
[----:B------:R-:W-:Y:S01]  /*03c0*/  CS2R R90, SRZ ;  /* 0x00000000005a7805 */ /* 0x000fe2000001ff00 */
[----:B------:R-:W-:Y:S01]  /*03d0*/  CS2R R88, SRZ ;  /* 0x0000000000587805 */ /* 0x000fe2000001ff00 */
[----:B------:R-:W-:Y:S01]  /*03e0*/  UISETP.GT.AND UP0, UPT, UR17, UR15, UPT ;  /* 0x0000000f1100728c */ /* 0x000fe2000bf04270 */
[----:B------:R-:W-:Y:S01]  /*03f0*/  CS2R R86, SRZ ;  /* 0x0000000000567805 */ /* 0x000fe2000001ff00 */
        /* <DEDUP_REMOVED lines=406> */
[----:B------:R1:W-:Y:S01]  /*1d60*/  LDGSTS.E.BYPASS.LTC128B.128 [R228+0xf080], [R4.64+0x80], !P2 ;  /* 0x0f08008004e47fae */ /* 0x0003e2000d101d56 */
[----:B------:R-:W-:Y:S02]  /*1d70*/  SEL R236, RZ, 0xffffffff, P4 ;  /* 0xffffffffffec7807 */ /* 0x000fe40002000000 */
[----:B------:R-:W-:Y:S01]  /*1d80*/  LOP3.LUT R6, R6, 0x1ffffffc, RZ, 0xc0, !PT ;  /* 0x1ffffffc06067812 */ /* 0x000fe200078ec0ff */
[----:B------:R1:W-:Y:S01]  /*1d90*/  LDGSTS.E.BYPASS.LTC128B.128 [R228+0x11080], [R4.64+0x100], !P1 ;  /* 0x1108010004e47fae */ /* 0x0003e2000c901d56 */
[----:B------:R-:W-:Y:S01]  /*1da0*/  ISETP.GE.AND P1, PT, R238, 0x10, PT ;  /* 0x00000010ee00780c */ /* 0x000fe20003f26270 */
[----:B------:R-:W-:Y:S01]  /*1db0*/  IMAD.SHL.U32 R236, R236, 0x2, RZ ;  /* 0x00000002ecec7824 */ /* 0x000fe200078e00ff */
[----:B------:R-:W-:Y:S01]  /*1dc0*/  ISETP.GE.AND P4, PT, R27, c[0x0][0x1fc], PT ;  /* 0x00007f001b007a0c */ /* 0x000fe20003f86270 */
[----:B------:R-:W-:-:S02]  /*1dd0*/  IMAD.IADD R0, R20, 0x1, -R6 ;  /* 0x0000000114007824 */ /* 0x000fc400078e0a06 */
[----:B------:R-:W-:Y:S01]  /*1de0*/  IMAD.SHL.U32 R20, R20, 0x8, RZ ;  /* 0x0000000814147824 */ /* 0x000fe200078e00ff */
[----:B------:R-:W-:Y:S01]  /*1df0*/  LOP3.LUT R236, R236, 0x2, R15, 0xe2, !PT ;  /* 0x00000002ecec7812 */ /* 0x000fe200078ee20f */
[----:B------:R-:W-:Y:S01]  /*1e00*/  IMAD R13, R0, 0x4, R13 ;  /* 0x00000004000d7824 */ /* 0x000fe200078e020d */
[----:B------:R-:W-:Y:S01]  /*1e10*/  LOP3.LUT R0, R8, 0x1c0, RZ, 0xc0, !PT ;  /* 0x000001c008007812 */ /* 0x000fe200078ec0ff */
[----:B------:R-:W-:Y:S01]  /*1e20*/  IMAD.SHL.U32 R6, R23, 0x20, RZ ;  /* 0x0000002017067824 */ /* 0x000fe200078e00ff */
[----:B------:R-:W-:Y:S01]  /*1e30*/  LOP3.LUT R20, R20, 0x18, RZ, 0xc0, !PT ;  /* 0x0000001814147812 */ /* 0x000fe200078ec0ff */
[----:B--2---:R-:W-:Y:S02]  /*1e40*/  IMAD.IADD R3, R238, 0x1, -R7 ;  /* 0x00000001ee037824 */ /* 0x004fe400078e0a07 */
[----:B------:R-:W-:Y:S01]  /*1e50*/  IMAD.SHL.U32 R2, R220, 0x10, RZ ;  /* 0x00000010dc027824 */ /* 0x000fe200078e00ff */
[----:B------:R-:W-:Y:S01]  /*1e60*/  LOP3.LUT R6, R20, 0x20, R6, 0xf8, !PT ;  /* 0x0000002014067812 */ /* 0x000fe200078ef806 */
[----:B------:R-:W-:Y:S01]  /*1e70*/  IMAD.SHL.U32 R220, R220, 0x400, RZ ;  /* 0x00000400dcdc7824 */ /* 0x000fe200078e00ff */
[----:B------:R-:W-:Y:S01]  /*1e80*/  SHF.R.S32.HI R7, RZ, 0x1f, R3 ;  /* 0x0000001fff077819 */ /* 0x000fe20000011403 */
[----:B------:R-:W-:Y:S01]  /*1e90*/  IMAD.SHL.U32 R233, R13, 0x2, RZ ;  /* 0x000000020de97824 */ /* 0x000fe200078e00ff */
[----:B------:R-:W-:Y:S01]  /*1ea0*/  LEA.HI.SX32 R229, R229, R2, 0x1e ;  /* 0x00000002e5e57211 */ /* 0x000fe200078ff2ff */
[----:B------:R-:W-:Y:S01]  /*1eb0*/  IMAD.SHL.U32 R8, R14, 0x2, RZ ;  /* 0x000000020e087824 */ /* 0x000fe200078e00ff */
[----:B------:R-:W-:-:S02]  /*1ec0*/  LEA.HI R7, R7, R3, RZ, 0x3 ;  /* 0x0000000307077211 */ /* 0x000fc400078f18ff */
[----:B------:R-:W-:Y:S02]  /*1ed0*/  LOP3.LUT R223, R18, 0x10, R2, 0xf8, !PT ;  /* 0x0000001012df7812 */ /* 0x000fe400078ef802 */
[----:B------:R-:W-:Y:S01]  /*1ee0*/  LOP3.LUT R12, R7, 0xfffffff8, RZ, 0xc0, !PT ;  /* 0xfffffff8070c7812 */ /* 0x000fe200078ec0ff */
[----:B-1----:R-:W-:Y:S01]  /*1ef0*/  IMAD.SHL.U32 R4, R23, 0x8, RZ ;  /* 0x0000000817047824 */ /* 0x002fe200078e00ff */
[----:B------:R-:W-:-:S03]  /*1f00*/  SEL R5, RZ, 0xffffffff, P4 ;  /* 0xffffffffff057807 */ /* 0x000fc60002000000 */
[----:B------:R-:W-:Y:S01]  /*1f10*/  IMAD.IADD R2, R3, 0x1, -R12 ;  /* 0x0000000103027824 */ /* 0x000fe200078e0a0c */
[----:B------:R-:W-:Y:S02]  /*1f20*/  SHF.R.U32.HI R3, RZ, 0x3, R0 ;  /* 0x00000003ff037819 */ /* 0x000fe40000011600 */
[----:B------:R-:W-:Y:S01]  /*1f30*/  LOP3.LUT R223, R223, 0x8, R22, 0xf8, !PT ;  /* 0x00000008dfdf7812 */ /* 0x000fe200078ef816 */
[----:B------:R-:W-:Y:S01]  /*1f40*/  IMAD.SHL.U32 R5, R5, 0x4, RZ ;  /* 0x0000000405057824 */ /* 0x000fe200078e00ff */
[----:B------:R-:W-:Y:S01]  /*1f50*/  LOP3.LUT R0, R3, R0, R20, 0x1e, !PT ;  /* 0x0000000003007212 */ /* 0x000fe200078e1e14 */
[----:B------:R-:W-:Y:S01]  /*1f60*/  IMAD R3, R9, 0x2, R220 ;  /* 0x0000000209037824 */ /* 0x000fe200078e02dc */
[C---:B------:R-:W-:Y:S02]  /*1f70*/  LOP3.LUT P4, RZ, R2.reuse, 0x2, RZ, 0xc0, !PT ;  /* 0x0000000202ff7812 */ /* 0x040fe4000788c0ff */
[C---:B------:R-:W-:Y:S01]  /*1f80*/  LOP3.LUT P2, RZ, R2.reuse, 0x4, RZ, 0xc0, !PT ;  /* 0x0000000402ff7812 */ /* 0x040fe2000784c0ff */
[----:B------:R-:W-:Y:S01]  /*1f90*/  IMAD.IADD R230, R3, 0x1, R0 ;  /* 0x0000000103e67824 */ /* 0x000fe200078e0200 */
[----:B------:R-:W-:Y:S01]  /*1fa0*/  LOP3.LUT R223, R223, R19, RZ, 0x3c, !PT ;  /* 0x00000013dfdf7212 */ /* 0x000fe200078e3cff */
[----:B------:R-:W-:Y:S01]  /*1fb0*/  IMAD.SHL.U32 R0, R2, 0x40, RZ ;  /* 0x0000004002007824 */ /* 0x000fe200078e00ff */
[----:B------:R-:W-:Y:S01]  /*1fc0*/  IADD3 R234, R234, -c[0x0][0x168], -R233 ;  /* 0x80005a00eaea7a10 */ /* 0x000fe20007ffe8e9 */
[----:B------:R-:W-:Y:S01]  /*1fd0*/  IMAD.SHL.U32 R3, R7, 0x40, RZ ;  /* 0x0000004007037824 */ /* 0x000fe200078e00ff */
[----:B------:R-:W-:Y:S01]  /*1fe0*/  LEA R230, R230, 0x12280, 0x1 ;  /* 0x00012280e6e67811 */ /* 0x000fe200078e08ff */
[----:B------:R-:W-:Y:S01]  /*1ff0*/  IMAD R223, R23, 0x200, R223 ;  /* 0x0000020017df7824 */ /* 0x000fe200078e02df */
[----:B------:R-:W-:-:S02]  /*2000*/  LOP3.LUT R0, R0, 0x1c0, RZ, 0xc0, !PT ;  /* 0x000001c000007812 */ /* 0x000fc400078ec0ff */
[----:B------:R-:W-:Y:S01]  /*2010*/  LOP3.LUT R3, R3, 0xfffffe00, RZ, 0xc0, !PT ;  /* 0xfffffe0003037812 */ /* 0x000fe200078ec0ff */
[C---:B------:R-:W-:Y:S01]  /*2020*/  IMAD R222, R223.reuse, 0x2, R222 ;  /* 0x00000002dfde7824 */ /* 0x040fe200078e02de */
[----:B------:R-:W-:Y:S01]  /*2030*/  LOP3.LUT R4, R0, 0x8, R4, 0xf8, !PT ;  /* 0x0000000800047812 */ /* 0x000fe200078ef804 */
[----:B------:R-:W-:Y:S01]  /*2040*/  IMAD.SHL.U32 R223, R223, 0x2, RZ ;  /* 0x00000002dfdf7824 */ /* 0x000fe200078e00ff */
[--C-:B------:R-:W-:Y:S02]  /*2050*/  SHF.R.U32.HI R2, RZ, 0x3, R0.reuse ;  /* 0x00000003ff027819 */ /* 0x100fe40000011600 */
[----:B------:R-:W-:Y:S02]  /*2060*/  IADD3 R232, R234, c[0x0][0x2a4], RZ ;  /* 0x0000a900eae87a10 */ /* 0x000fe40007ffe0ff */
[----:B------:R-:W-:Y:S02]  /*2070*/  LOP3.LUT R4, R4, R2, RZ, 0x3c, !PT ;  /* 0x0000000204047212 */ /* 0x000fe400078e3cff */
[----:B------:R-:W-:Y:S01]  /*2080*/  LOP3.LUT R0, R2, R6, R0, 0x1e, !PT ;  /* 0x0000000602007212 */ /* 0x000fe200078e1e00 */
[----:B------:R-:W-:Y:S01]  /*2090*/  @!P1 IMAD.SHL.U32 R2, R238, 0x10, RZ ;  /* 0x00000010ee029824 */ /* 0x000fe200078e00ff */
[----:B------:R-:W-:-:S02]  /*20a0*/  IADD3 R220, R4, R3, R220 ;  /* 0x0000000304dc7210 */ /* 0x000fc40007ffe0dc */
[----:B------:R-:W-:Y:S02]  /*20b0*/  LOP3.LUT R0, R0, R3, RZ, 0xfc, !PT ;  /* 0x0000000300007212 */ /* 0x000fe400078efcff */
[----:B------:R1:W-:Y:S01]  /*20c0*/  @!P1 LDGSTS.E.BYPASS.LTC128B.128 [R2+0x12180], [R10.64] ;  /* 0x121800000a029fae */ /* 0x0003e2000b901d56 */
[----:B------:R-:W-:Y:S01]  /*20d0*/  SEL R3, R33, 0xffffffc0, !P2 ;  /* 0xffffffc021037807 */ /* 0x000fe20005000000 */
[----:B------:R-:W-:Y:S01]  /*20e0*/  IMAD.SHL.U32 R221, R220, 0x2, RZ ;  /* 0x00000002dcdd7824 */ /* 0x000fe200078e00ff */
[----:B------:R-:W-:Y:S01]  /*20f0*/  IADD3 R231, R230, 0x40, RZ ;  /* 0x00000040e6e77810 */ /* 0x000fe20007ffe0ff */
[----:B------:R-:W0:Y:S01]  /*2100*/  LDGDEPBAR ;  /* 0x00000000000079af */ /* 0x000e220000000000 */
[----:B------:R-:W-:Y:S01]  /*2110*/  LOP3.LUT R237, R8, 0x2, R237, 0xe2, !PT ;  /* 0x0000000208ed7812 */ /* 0x000fe200078ee2ed */
[----:B------:R-:W-:Y:S01]  /*2120*/  IMAD.SHL.U32 R0, R0, 0x2, RZ ;  /* 0x0000000200007824 */ /* 0x000fe200078e00ff */
[----:B------:R-:W-:Y:S02]  /*2130*/  LOP3.LUT R236, R5, 0x4, R236, 0xe2, !PT ;  /* 0x0000000405ec7812 */ /* 0x000fe400078ee2ec */
[----:B------:R-:W-:-:S02]  /*2140*/  IADD3 R235, -R233, UR10, RZ ;  /* 0x0000000ae9eb7c10 */ /* 0x000fc4000fffe1ff */
[----:B------:R-:W-:Y:S02]  /*2150*/  IADD3 R234, R234, UR5, RZ ;  /* 0x00000005eaea7c10 */ /* 0x000fe4000fffe0ff */
[----:B------:R-:W-:Y:S02]  /*2160*/  @P0 IADD3 R231, R230, -0x40, RZ ;  /* 0xffffffc0e6e70810 */ /* 0x000fe40007ffe0ff */
[----:B-1----:R-:W-:-:S05]  /*2170*/  SEL R2, R17, 0xffffffe0, !P4 ;  /* 0xffffffe011027807 */ /* 0x002fca0006000000 */
[C---:B------:R-:W-:Y:S02]  /*2180*/  IMAD R2, R220.reuse, 0x2, R2 ;  /* 0x00000002dc027824 */ /* 0x040fe400078e0202 */
[----:B------:R-:W-:Y:S02]  /*2190*/  IMAD R220, R220, 0x2, R3 ;  /* 0x00000002dcdc7824 */ /* 0x000fe400078e0203 */
[----:B---345:R-:W-:Y:S02]  /*21a0*/  IMAD.IADD R3, R3, 0x1, R2 ;  /* 0x0000000103037824 */ /* 0x038fe400078e0202 */
.L_x_242:
        /* <DEDUP_REMOVED lines=112> */
.L_x_226:
[----:B------:R-:W-:Y:S04]  /*28b0*/  MOV R22, 0x1 ;  /* 0x0000000100167802 */ /* 0x000fe80000000f00 */
[----:B------:R-:W-:Y:S11]  /*28c0*/  ISETP.NE.AND P0, PT, R22, c[0x0][0x2a8], PT ;  /* 0x0000aa0016007a0c */ /* 0x000ff60003f05270 */
[----:B------:R-:W-:Y:S02]  /*28d0*/  @!UPT UIADD3 URZ, URZ, URZ, URZ ;  /* 0x0000003f3f3ff290 */ /* 0x000fe4000fffe03f */
[----:B------:R-:W-:Y:S05]  /*28e0*/  @P0 IMAD.HI.U32 R22, R21, c[0x0][0x2ac], RZ ;  /* 0x0000ab0015160a27 */ /* 0x000fea00078e00ff */
[----:B------:R-:W-:Y:S02]  /*28f0*/  @P0 SHF.R.U32.HI R21, RZ, c[0x0][0x2b0], R22 ;  /* 0x0000ac00ff150a19 */ /* 0x000fe40000011616 */
.L_x_227:
[----:B------:R-:W-:Y:S05]  /*2900*/  BSYNC B0 ;  /* 0x0000000000007941 */ /* 0x000fea0003800000 */
.L_x_225:
[----:B------:R-:W-:Y:S04]  /*2910*/  IMAD.MOV.U32 R22, RZ, RZ, c[0x0][0x2a8] ;  /* 0x0000aa00ff167624 */ /* 0x000fe800078e00ff */
[----:B------:R-:W-:Y:S04]  /*2920*/  IMAD R21, R21, R22, -UR16 ;  /* 0x8000001015157e24 */ /* 0x000fe8000f8e0216 */
[----:B------:R-:W-:Y:S05]  /*2930*/  IMAD.IADD R21, R21, 0x1, -R233 ;  /* 0x0000000115157824 */ /* 0x000fea00078e0ae9 */
[----:B------:R-:W-:Y:S02]  /*2940*/  IADD3 R22, R21, c[0x0][0x2a8], RZ ;  /* 0x0000aa0015167a10 */ /* 0x000fe40007ffe0ff */
[----:B------:R-:W-:Y:S02]  /*2950*/  IMNMX R200, R200, R21, !PT ;  /* 0x00000015c8c87217 */ /* 0x000fe40007800200 */
[----:B------:R-:W-:Y:S02]  /*2960*/  IMNMX R201, R201, R22, PT ;  /* 0x00000016c9c97217 */ /* 0x000fe40003800200 */
.L_x_224:
        /* <DEDUP_REMOVED lines=20> */
.L_x_230:
[----:B------:R-:W-:Y:S04]  /*2ab0*/  MOV R22, 0x1 ;  /* 0x0000000100167802 */ /* 0x000fe80000000f00 */
[----:B------:R-:W-:Y:S11]  /*2ac0*/  ISETP.NE.AND P0, PT, R22, c[0x0][0x2a8], PT ;  /* 0x0000aa0016007a0c */ /* 0x000ff60003f05270 */
[----:B------:R-:W-:Y:S02]  /*2ad0*/  @!UPT UIADD3 URZ, URZ, URZ, URZ ;  /* 0x0000003f3f3ff290 */ /* 0x000fe4000fffe03f */
[----:B------:R-:W-:Y:S05]  /*2ae0*/  @P0 IMAD.HI.U32 R22, R21, c[0x0][0x2ac], RZ ;  /* 0x0000ab0015160a27 */ /* 0x000fea00078e00ff */
[----:B------:R-:W-:Y:S02]  /*2af0*/  @P0 SHF.R.U32.HI R21, RZ, c[0x0][0x2b0], R22 ;  /* 0x0000ac00ff150a19 */ /* 0x000fe40000011616 */
.L_x_231:
[----:B------:R-:W-:Y:S05]  /*2b00*/  BSYNC B0 ;  /* 0x0000000000007941 */ /* 0x000fea0003800000 */
.L_x_229:
[----:B------:R-:W-:Y:S04]  /*2b10*/  IMAD.MOV.U32 R22, RZ, RZ, c[0x0][0x2a8] ;  /* 0x0000aa00ff167624 */ /* 0x000fe800078e00ff */
[----:B------:R-:W-:Y:S04]  /*2b20*/  IMAD R21, R21, R22, -UR16 ;  /* 0x8000001015157e24 */ /* 0x000fe8000f8e0216 */
[----:B------:R-:W-:Y:S05]  /*2b30*/  IMAD.IADD R21, R21, 0x1, -R233 ;  /* 0x0000000115157824 */ /* 0x000fea00078e0ae9 */
[----:B------:R-:W-:Y:S02]  /*2b40*/  IADD3 R22, R21, c[0x0][0x2a8], RZ ;  /* 0x0000aa0015167a10 */ /* 0x000fe40007ffe0ff */
[----:B------:R-:W-:Y:S02]  /*2b50*/  IMNMX R202, R202, R21, !PT ;  /* 0x00000015caca7217 */ /* 0x000fe40007800200 */
[----:B------:R-:W-:Y:S02]  /*2b60*/  IMNMX R203, R203, R22, PT ;  /* 0x00000016cbcb7217 */ /* 0x000fe40003800200 */
.L_x_228:
        /* <DEDUP_REMOVED lines=20> */
.L_x_234:
[----:B------:R-:W-:Y:S04]  /*2cb0*/  MOV R22, 0x1 ;  /* 0x0000000100167802 */ /* 0x000fe80000000f00 */
[----:B------:R-:W-:Y:S11]  /*2cc0*/  ISETP.NE.AND P0, PT, R22, c[0x0][0x2a8], PT ;  /* 0x0000aa0016007a0c */ /* 0x000ff60003f05270 */
[----:B------:R-:W-:Y:S02]  /*2cd0*/  @!UPT UIADD3 URZ, URZ, URZ, URZ ;  /* 0x0000003f3f3ff290 */ /* 0x000fe4000fffe03f */
[----:B------:R-:W-:Y:S05]  /*2ce0*/  @P0 IMAD.HI.U32 R22, R21, c[0x0][0x2ac], RZ ;  /* 0x0000ab0015160a27 */ /* 0x000fea00078e00ff */
[----:B------:R-:W-:Y:S02]  /*2cf0*/  @P0 SHF.R.U32.HI R21, RZ, c[0x0][0x2b0], R22 ;  /* 0x0000ac00ff150a19 */ /* 0x000fe40000011616 */
.L_x_235:
[----:B------:R-:W-:Y:S05]  /*2d00*/  BSYNC B0 ;  /* 0x0000000000007941 */ /* 0x000fea0003800000 */
.L_x_233:
[----:B------:R-:W-:Y:S04]  /*2d10*/  IMAD.MOV.U32 R22, RZ, RZ, c[0x0][0x2a8] ;  /* 0x0000aa00ff167624 */ /* 0x000fe800078e00ff */
[----:B------:R-:W-:Y:S04]  /*2d20*/  IMAD R21, R21, R22, -UR16 ;  /* 0x8000001015157e24 */ /* 0x000fe8000f8e0216 */
[----:B------:R-:W-:Y:S05]  /*2d30*/  IMAD.IADD R21, R21, 0x1, -R233 ;  /* 0x0000000115157824 */ /* 0x000fea00078e0ae9 */
[----:B------:R-:W-:Y:S02]  /*2d40*/  IADD3 R22, R21, c[0x0][0x2a8], RZ ;  /* 0x0000aa0015167a10 */ /* 0x000fe40007ffe0ff */
[----:B------:R-:W-:Y:S02]  /*2d50*/  IMNMX R204, R204, R21, !PT ;  /* 0x00000015cccc7217 */ /* 0x000fe40007800200 */
[----:B------:R-:W-:Y:S02]  /*2d60*/  IMNMX R205, R205, R22, PT ;  /* 0x00000016cdcd7217 */ /* 0x000fe40003800200 */
.L_x_232:
        /* <DEDUP_REMOVED lines=20> */
.L_x_238:
[----:B------:R-:W-:Y:S04]  /*2eb0*/  MOV R21, 0x1 ;  /* 0x0000000100157802 */ /* 0x000fe80000000f00 */
[----:B------:R-:W-:Y:S11]  /*2ec0*/  ISETP.NE.AND P0, PT, R21, c[0x0][0x2a8], PT ;  /* 0x0000aa0015007a0c */ /* 0x000ff60003f05270 */
[----:B------:R-:W-:Y:S02]  /*2ed0*/  @!UPT UIADD3 URZ, URZ, URZ, URZ ;  /* 0x0000003f3f3ff290 */ /* 0x000fe4000fffe03f */
[----:B------:R-:W-:Y:S05]  /*2ee0*/  @P0 IMAD.HI.U32 R21, R20, c[0x0][0x2ac], RZ ;  /* 0x0000ab0014150a27 */ /* 0x000fea00078e00ff */
[----:B------:R-:W-:Y:S02]  /*2ef0*/  @P0 SHF.R.U32.HI R20, RZ, c[0x0][0x2b0], R21 ;  /* 0x0000ac00ff140a19 */ /* 0x000fe40000011615 */
.L_x_239:
[----:B------:R-:W-:Y:S05]  /*2f00*/  BSYNC B0 ;  /* 0x0000000000007941 */ /* 0x000fea0003800000 */
.L_x_237:
[----:B------:R-:W-:Y:S04]  /*2f10*/  IMAD.MOV.U32 R21, RZ, RZ, c[0x0][0x2a8] ;  /* 0x0000aa00ff157624 */ /* 0x000fe800078e00ff */
[----:B------:R-:W-:Y:S04]  /*2f20*/  IMAD R20, R20, R21, -UR16 ;  /* 0x8000001014147e24 */ /* 0x000fe8000f8e0215 */
[----:B------:R-:W-:Y:S05]  /*2f30*/  IMAD.IADD R20, R20, 0x1, -R233 ;  /* 0x0000000114147824 */ /* 0x000fea00078e0ae9 */
[----:B------:R-:W-:Y:S02]  /*2f40*/  IADD3 R21, R20, c[0x0][0x2a8], RZ ;  /* 0x0000aa0014157a10 */ /* 0x000fe40007ffe0ff */
[----:B------:R-:W-:Y:S02]  /*2f50*/  IMNMX R206, R206, R20, !PT ;  /* 0x00000014cece7217 */ /* 0x000fe40007800200 */
[----:B------:R-:W-:Y:S02]  /*2f60*/  IMNMX R207, R207, R21, PT ;  /* 0x00000015cfcf7217 */ /* 0x000fe40003800200 */
.L_x_236:
        /* <DEDUP_REMOVED lines=363> */
.L_x_240:
        /* <DEDUP_REMOVED lines=127> */
.L_x_241:
        /* <DEDUP_REMOVED lines=165> */
.L_x_223:
[----:B------:R-:W-:Y:S05]  /*5860*/  @P1 EXIT ;  /* 0x000000000000194d */ /* 0x000fea0003800000 */
[----:B------:R-:W2:Y:S01]  /*5870*/  S2R R0, SR_CTAID.Y ;  /* 0x0000000000007919 */ /* 0x000ea20000002600 */
[----:B------:R-:W-:Y:S01]  /*5880*/  MOV R2, 0x1 ;  /* 0x0000000100027802 */ /* 0x000fe20000000f00 */
[----:B------:R-:W-:Y:S02]  /*5890*/  UIMAD UR5, UR13, 0x3000, URZ ;  /* 0x000030000d0578a4 */ /* 0x000fe4000f8e023f */
[----:B-1----:R-:W1:Y:S04]  /*58a0*/  S2R R11, SR_CTAID.Z ;  /* 0x00000000000b7919 */ /* 0x002e680000002700 */
[----:B------:R-:W-:Y:S01]  /*58b0*/  BAR.SYNC.DEFER_BLOCKING 0x1, 0x100 ;  /* 0x0044000000007b1d */ /* 0x000fe20000010000 */
[----:B------:R-:W-:Y:S01]  /*58c0*/  ISETP.NE.AND P1, PT, R2, c[0x0][0x338], PT ;  /* 0x0000ce0002007a0c */ /* 0x000fe20003f25270 */
[----:B------:R-:W-:Y:S01]  /*58d0*/  USHF.R.S32.HI UR4, URZ, 0x1f, UR5 ;  /* 0x0000001f3f047899 */ /* 0x000fe20008011405 */
[----:B------:R-:W-:-:S11]  /*58e0*/  IADD3 R2, P0, R238, UR5, RZ ;  /* 0x00000005ee027c10 */ /* 0x000fd6000ff1e0ff */
[----:B--2---:R-:W-:-:S05]  /*58f0*/  @P1 IMAD.HI.U32 R3, R0, c[0x0][0x33c], RZ ;  /* 0x0000cf0000031a27 */ /* 0x004fca00078e00ff */
[----:B------:R-:W-:Y:S02]  /*5900*/  @P1 SHF.R.U32.HI R0, RZ, c[0x0][0x340], R3 ;  /* 0x0000d000ff001a19 */ /* 0x000fe40000011603 */
[----:B------:R-:W-:Y:S02]  /*5910*/  LEA.HI.X.SX32 R3, R238, UR4, 0x1, P0 ;  /* 0x00000004ee037c11 */ /* 0x000fe400080f0eff */
[----:B------:R-:W-:-:S05]  /*5920*/  SHF.R.S32.HI R4, RZ, 0x1f, R0 ;  /* 0x0000001fff047819 */ /* 0x000fca0000011400 */
[C---:B------:R-:W-:Y:S02]  /*5930*/  IMAD R6, R4.reuse, c[0x0][0x328], RZ ;  /* 0x0000ca0004067a24 */ /* 0x040fe400078e02ff */
[----:B------:R-:W-:Y:S02]  /*5940*/  IMAD R7, R4, c[0x0][0x300], RZ ;  /* 0x0000c00004077a24 */ /* 0x000fe400078e02ff */
[----:B------:R-:W-:-:S04]  /*5950*/  IMAD.WIDE.U32 R4, R0, c[0x0][0x328], R2 ;  /* 0x0000ca0000047a25 */ /* 0x000fc800078e0002 */
[----:B------:R-:W-:-:S04]  /*5960*/  IMAD.WIDE.U32 R2, R0, c[0x0][0x300], R2 ;  /* 0x0000c00000027a25 */ /* 0x000fc800078e0002 */
[C---:B------:R-:W-:Y:S02]  /*5970*/  IMAD R6, R0.reuse, c[0x0][0x32c], R6 ;  /* 0x0000cb0000067a24 */ /* 0x040fe400078e0206 */
[----:B------:R-:W-:Y:S01]  /*5980*/  IMAD R0, R0, c[0x0][0x304], R7 ;  /* 0x0000c10000007a24 */ /* 0x000fe200078e0207 */
[----:B-1----:R-:W-:Y:S02]  /*5990*/  SHF.R.S32.HI R7, RZ, 0x1f, R11 ;  /* 0x0000001fff077819 */ /* 0x002fe4000001140b */
[----:B------:R-:W-:Y:S02]  /*59a0*/  IADD3 R5, R5, R6, RZ ;  /* 0x0000000605057210 */ /* 0x000fe40007ffe0ff */
[----:B------:R-:W-:Y:S01]  /*59b0*/  IADD3 R3, R3, R0, RZ ;  /* 0x0000000003037210 */ /* 0x000fe20007ffe0ff */
[----:B------:R-:W-:Y:S02]  /*59c0*/  IMAD R10, R7, c[0x0][0x330], RZ ;  /* 0x0000cc00070a7a24 */ /* 0x000fe400078e02ff */
[----:B------:R-:W-:-:S04]  /*59d0*/  IMAD.WIDE.U32 R8, R11, c[0x0][0x330], R4 ;  /* 0x0000cc000b087a25 */ /* 0x000fc800078e0004 */
[----:B------:R-:W-:Y:S01]  /*59e0*/  IMAD R10, R11, c[0x0][0x334], R10 ;  /* 0x0000cd000b0a7a24 */ /* 0x000fe200078e020a */
[----:B------:R-:W-:Y:S01]  /*59f0*/  LEA R4, P1, R8, c[0x0][0x310], 0x2 ;  /* 0x0000c40008047a11 */ /* 0x000fe200078210ff */
[----:B------:R-:W-:Y:S02]  /*5a00*/  IMAD R0, R7, c[0x0][0x308], RZ ;  /* 0x0000c20007007a24 */ /* 0x000fe400078e02ff */
[----:B------:R-:W-:Y:S01]  /*5a10*/  IMAD.WIDE.U32 R6, R11, c[0x0][0x308], R2 ;  /* 0x0000c2000b067a25 */ /* 0x000fe200078e0002 */
[----:B------:R-:W-:-:S03]  /*5a20*/  IADD3 R10, R9, R10, RZ ;  /* 0x0000000a090a7210 */ /* 0x000fc60007ffe0ff */
[----:B------:R-:W-:Y:S01]  /*5a30*/  IMAD R0, R11, c[0x0][0x30c], R0 ;  /* 0x0000c3000b007a24 */ /* 0x000fe200078e0200 */
[----:B------:R-:W-:Y:S02]  /*5a40*/  LEA.HI.X R5, R8, c[0x0][0x314], R10, 0x2, P1 ;  /* 0x0000c50008057a11 */ /* 0x000fe400008f140a */
[C---:B------:R-:W-:Y:S02]  /*5a50*/  LEA R2, P0, R6.reuse, c[0x0][0x2e8], 0x2 ;  /* 0x0000ba0006027a11 */ /* 0x040fe400078010ff */
[----:B------:R-:W-:Y:S01]  /*5a60*/  IADD3 R0, R7, R0, RZ ;  /* 0x0000000007007210 */ /* 0x000fe20007ffe0ff */
[----:B------:R-:W-:Y:S03]  /*5a70*/  RED.E.ADD.F32.FTZ.RN.STRONG.GPU [R4.64], R36 ;  /* 0x000000240400798e */ /* 0x000fe6000c10e796 */
[----:B------:R-:W-:Y:S01]  /*5a80*/  LEA.HI.X R3, R6, c[0x0][0x2ec], R0, 0x2, P0 ;  /* 0x0000bb0006037a11 */ /* 0x000fe200000f1400 */
        /* <DEDUP_REMOVED lines=96> */
.L_x_243:
        /* <DEDUP_REMOVED lines=15> */
.L_x_1383:


//--------------------- .text._ZN7cutlass13device_kernelIN5flash19enable_sm80_to_sm89INS1_16FlashAttnBwdSm80INS1_25CollectiveMainloopBwdSm80ILi1ELi1EN4cute5tupleIJNS5_1CILi64EEES8_NS7_ILi192EEEEEENS_6half_tEfNS_4arch4Sm80ELb0ELb1ELb0ELb0ELb1ELb0ELb0ELb0ELi2ELi2ELi2ELi2ELb1EEENS1_24CollectiveEpilogueBwdGQAISA_fSD_Li256ELb0ELb1EEENS1_19SingleTileSchedulerILb0ELb0ELb0ELi64EEEEEEEEEvNT_6ParamsE --------------------------
	.section	.text._ZN7cutlass13device_kernelIN5flash19enable_sm80_to_sm89INS1_16FlashAttnBwdSm80INS1_25CollectiveMainloopBwdSm80ILi1ELi1EN4cute5tupleIJNS5_1CILi64EEES8_NS7_ILi192EEEEEENS_6half_tEfNS_4arch4Sm80ELb0ELb1ELb0ELb0ELb1ELb0ELb0ELb0ELi2ELi2ELi2ELi2ELb1EEENS1_24CollectiveEpilogueBwdGQAISA_fSD_Li256ELb0ELb1EEENS1_19SingleTileSchedulerILb0ELb0ELb0ELi64EEEEEEEEEvNT_6ParamsE,"ax",@progbits
	.sectioninfo	@"SHI_REGISTERS=255"
	.align	128
.text._ZN7cutlass13device_kernelIN5flash19enable_sm80_to_sm89INS1_16FlashAttnBwdSm80INS1_25CollectiveMainloopBwdSm80ILi1ELi1EN4cute5tupleIJNS5_1CILi64EEES8_NS7_ILi192EEEEEENS_6half_tEfNS_4arch4Sm80ELb0ELb1ELb0ELb0ELb1ELb0ELb0ELb0ELi2ELi2ELi2ELi2ELb1EEENS1_24CollectiveEpilogueBwdGQAISA_fSD_Li256ELb0ELb1EEENS1_19SingleTileSchedulerILb0ELb0ELb0ELi64EEEEEEEEEvNT_6ParamsE:
        .type           _ZN7cutlass13device_kernelIN5flash19enable_sm80_to_sm89INS1_16FlashAttnBwdSm80INS1_25CollectiveMainloopBwdSm80ILi1ELi1EN4cute5tupleIJNS5_1CILi64EEES8_NS7_ILi192EEEEEENS_6half_tEfNS_4arch4Sm80ELb0ELb1ELb0ELb0ELb1ELb0ELb0ELb0ELi2ELi2ELi2ELi2ELb1EEENS1_24CollectiveEpilogueBwdGQAISA_fSD_Li256ELb0ELb1EEENS1_19SingleTileSchedulerILb0ELb0ELb0ELi64EEEEEEEEEvNT_6ParamsE,@function
        .size           _ZN7cutlass13device_kernelIN5flash19enable_sm80_to_sm89INS1_16FlashAttnBwdSm80INS1_25CollectiveMainloopBwdSm80ILi1ELi1EN4cute5tupleIJNS5_1CILi64EEES8_NS7_ILi192EEEEEENS_6half_tEfNS_4arch4Sm80ELb0ELb1ELb0ELb0ELb1ELb0ELb0ELb0ELi2ELi2ELi2ELi2ELb1EEENS1_24CollectiveEpilogueBwdGQAISA_fSD_Li256ELb0ELb1EEENS1_19SingleTileSchedulerILb0ELb0ELb0ELi64EEEEEEEEEvNT_6ParamsE,(.L_x_1384 - _ZN7cutlass13device_kernelIN5flash19enable_sm80_to_sm89INS1_16FlashAttnBwdSm80INS1_25CollectiveMainloopBwdSm80ILi1ELi1EN4cute5tupleIJNS5_1CILi64EEES8_NS7_ILi192EEEEEENS_6half_tEfNS_4arch4Sm80ELb0ELb1ELb0ELb0ELb1ELb0ELb0ELb0ELi2ELi2ELi2ELi2ELb1EEENS1_24CollectiveEpilogueBwdGQAISA_fSD_Li256ELb0ELb1EEENS1_19SingleTileSchedulerILb0ELb0ELb0ELi64EEEEEEEEEvNT_6ParamsE)
        .other          _ZN7cutlass13device_kernelIN5flash19enable_sm80_to_sm89INS1_16FlashAttnBwdSm80INS1_25CollectiveMainloopBwdSm80ILi1ELi1EN4cute5tupleIJNS5_1CILi64EEES8_NS7_ILi192EEEEEENS_6half_tEfNS_4arch4Sm80ELb0ELb1ELb0ELb0ELb1ELb0ELb0ELb0ELi2ELi2ELi2ELi2ELb1EEENS1_24CollectiveEpilogueBwdGQAISA_fSD_Li256ELb0ELb1EEENS1_19SingleTileSchedulerILb0ELb0ELb0ELi64EEEEEEEEEvNT_6ParamsE,@"STO_CUDA_ENTRY STV_DEFAULT"
_ZN7cutlass13device_kernelIN5flash19enable_sm80_to_sm89INS1_16FlashAttnBwdSm80INS1_25CollectiveMainloopBwdSm80ILi1ELi1EN4cute5tupleIJNS5_1CILi64EEES8_NS7_ILi192EEEEEENS_6half_tEfNS_4arch4Sm80ELb0ELb1ELb0ELb0ELb1ELb0ELb0ELb0ELi2ELi2ELi2ELi2ELb1EEENS1_24CollectiveEpilogueBwdGQAISA_fSD_Li256ELb0ELb1EEENS1_19SingleTileSchedulerILb0ELb0ELb0ELi64EEEEEEEEEvNT_6ParamsE:
        /* <DEDUP_REMOVED lines=26> */
.L_x_244:
        /* <DEDUP_REMOVED lines=339> */
[----:B------:R1:W1:Y:S01]  /*16d0*/  LDSM.16.M88.4 R168, [R224+0x8080] ;  /* 0x00808000e0a8783b */ /* 0x0002620000000200 */
        /* <DEDUP_REMOVED lines=62> */
[CC--:B-----5:R-:W-:Y:S02]  /*1ac0*/  LEA.HI R8, R21.reuse, R238.reuse, RZ, 0x5 ;  /* 0x000000ee15087211 */ /* 0x0e0fe400078f28ff */
[----:B------:R-:W-:Y:S02]  /*1ad0*/  LEA.HI R9, R21, R238, RZ, 0x2 ;  /* 0x000000ee15097211 */ /* 0x000fe400078f10ff */
[----:B------:R-:W-:-:S02]  /*1ae0*/  ISETP.GE.AND P2, PT, R26, c[0x0][0x1fc], PT ;  /* 0x00007f001a007a0c */ /* 0x000fc40003f46270 */
[--C-:B------:R-:W-:Y:S02]  /*1af0*/  SHF.R.S32.HI R12, RZ, 0x1f, R9.reuse ;  /* 0x0000001fff0c7819 */ /* 0x100fe40000011409 */
[----:B------:R-:W-:Y:S01]  /*1b00*/  ISETP.LT.OR P6, PT, R0, 0x21, P6 ;  /* 0x000000210000780c */ /* 0x000fe200037c1670 */
[----:B-1----:R-:W-:Y:S01]  /*1b10*/  @!P3 IMAD.SHL.U32 R10, R238, 0x10, RZ ;  /* 0x00000010ee0ab824 */ /* 0x002fe200078e00ff */
        /* <DEDUP_REMOVED lines=49> */
[----:B-----5:R-:W-:Y:S01]  /*1e30*/  IMAD.IADD R3, R238, 0x1, -R7 ;  /* 0x00000001ee037824 */ /* 0x020fe200078e0a07 */
        /* <DEDUP_REMOVED lines=54> */
[----:B--234-:R-:W-:Y:S02]  /*21a0*/  IMAD.IADD R3, R3, 0x1, R2 ;  /* 0x0000000103037824 */ /* 0x01cfe400078e0202 */
.L_x_264:
        /* <DEDUP_REMOVED lines=112> */
.L_x_248:
[----:B------:R-:W-:Y:S04]  /*28b0*/  MOV R22, 0x1 ;  /* 0x0000000100167802 */ /* 0x000fe80000000f00 */
[----:B------:R-:W-:Y:S11]  /*28c0*/  ISETP.NE.AND P0, PT, R22, c[0x0][0x2a8], PT ;  /* 0x0000aa0016007a0c */ /* 0x000ff60003f05270 */
[----:B------:R-:W-:Y:S02]  /*28d0*/  @!UPT UIADD3 URZ, URZ, URZ, URZ ;  /* 0x0000003f3f3ff290 */ /* 0x000fe4000fffe03f */
[----:B------:R-:W-:Y:S05]  /*28e0*/  @P0 IMAD.HI.U32 R22, R21, c[0x0][0x2ac], RZ ;  /* 0x0000ab0015160a27 */ /* 0x000fea00078e00ff */
[----:B------:R-:W-:Y:S02]  /*28f0*/  @P0 SHF.R.U32.HI R21, RZ, c[0x0][0x2b0], R22 ;  /* 0x0000ac00ff150a19 */ /* 0x000fe40000011616 */
.L_x_249:
[----:B------:R-:W-:Y:S05]  /*2900*/  BSYNC B0 ;  /* 0x0000000000007941 */ /* 0x000fea0003800000 */
.L_x_247:
[----:B------:R-:W-:Y:S04]  /*2910*/  IMAD.MOV.U32 R22, RZ, RZ, c[0x0][0x2a8] ;  /* 0x0000aa00ff167624 */ /* 0x000fe800078e00ff */
[----:B------:R-:W-:Y:S04]  /*2920*/  IMAD R21, R21, R22, -UR16 ;  /* 0x8000001015157e24 */ /* 0x000fe8000f8e0216 */
[----:B------:R-:W-:Y:S05]  /*2930*/  IMAD.IADD R21, R21, 0x1, -R233 ;  /* 0x0000000115157824 */ /* 0x000fea00078e0ae9 */
[----:B------:R-:W-:Y:S02]  /*2940*/  IADD3 R22, R21, c[0x0][0x2a8], RZ ;  /* 0x0000aa0015167a10 */ /* 0x000fe40007ffe0ff */
[----:B------:R-:W-:Y:S02]  /*2950*/  IMNMX R200, R200, R21, !PT ;  /* 0x00000015c8c87217 */ /* 0x000fe40007800200 */
[----:B------:R-:W-:Y:S02]  /*2960*/  IMNMX R201, R201, R22, PT ;  /* 0x00000016c9c97217 */ /* 0x000fe40003800200 */
.L_x_246:
        /* <DEDUP_REMOVED lines=20> */
.L_x_252:
[----:B------:R-:W-:Y:S04]  /*2ab0*/  MOV R22, 0x1 ;  /* 0x0000000100167802 */ /* 0x000fe80000000f00 */
[----:B------:R-:W-:Y:S11]  /*2ac0*/  ISETP.NE.AND P0, PT, R22, c[0x0][0x2a8], PT ;  /* 0x0000aa0016007a0c */ /* 0x000ff60003f05270 */
[----:B------:R-:W-:Y:S02]  /*2ad0*/  @!UPT UIADD3 URZ, URZ, URZ, URZ ;  /* 0x0000003f3f3ff290 */ /* 0x000fe4000fffe03f */
[----:B------:R-:W-:Y:S05]  /*2ae0*/  @P0 IMAD.HI.U32 R22, R21, c[0x0][0x2ac], RZ ;  /* 0x0000ab0015160a27 */ /* 0x000fea00078e00ff */
[----:B------:R-:W-:Y:S02]  /*2af0*/  @P0 SHF.R.U32.HI R21, RZ, c[0x0][0x2b0], R22 ;  /* 0x0000ac00ff150a19 */ /* 0x000fe40000011616 */
.L_x_253:
[----:B------:R-:W-:Y:S05]  /*2b00*/  BSYNC B0 ;  /* 0x0000000000007941 */ /* 0x000fea0003800000 */
.L_x_251:
[----:B------:R-:W-:Y:S04]  /*2b10*/  IMAD.MOV.U32 R22, RZ, RZ, c[0x0][0x2a8] ;  /* 0x0000aa00ff167624 */ /* 0x000fe800078e00ff */
[----:B------:R-:W-:Y:S04]  /*2b20*/  IMAD R21, R21, R22, -UR16 ;  /* 0x8000001015157e24 */ /* 0x000fe8000f8e0216 */
[----:B------:R-:W-:Y:S05]  /*2b30*/  IMAD.IADD R21, R21, 0x1, -R233 ;  /* 0x0000000115157824 */ /* 0x000fea00078e0ae9 */
[----:B------:R-:W-:Y:S02]  /*2b40*/  IADD3 R22, R21, c[0x0][0x2a8], RZ ;  /* 0x0000aa0015167a10 */ /* 0x000fe40007ffe0ff */
[----:B------:R-:W-:Y:S02]  /*2b50*/  IMNMX R202, R202, R21, !PT ;  /* 0x00000015caca7217 */ /* 0x000fe40007800200 */
[----:B------:R-:W-:Y:S02]  /*2b60*/  IMNMX R203, R203, R22, PT ;  /* 0x00000016cbcb7217 */ /* 0x000fe40003800200 */
.L_x_250:
        /* <DEDUP_REMOVED lines=20> */
.L_x_256:
[----:B------:R-:W-:Y:S04]  /*2cb0*/  MOV R22, 0x1 ;  /* 0x0000000100167802 */ /* 0x000fe80000000f00 */
[----:B------:R-:W-:Y:S11]  /*2cc0*/  ISETP.NE.AND P0, PT, R22, c[0x0][0x2a8], PT ;  /* 0x0000aa0016007a0c */ /* 0x000ff60003f05270 */
[----:B------:R-:W-:Y:S02]  /*2cd0*/  @!UPT UIADD3 URZ, URZ, URZ, URZ ;  /* 0x0000003f3f3ff290 */ /* 0x000fe4000fffe03f */
[----:B------:R-:W-:Y:S05]  /*2ce0*/  @P0 IMAD.HI.U32 R22, R21, c[0x0][0x2ac], RZ ;  /* 0x0000ab0015160a27 */ /* 0x000fea00078e00ff */
[----:B------:R-:W-:Y:S02]  /*2cf0*/  @P0 SHF.R.U32.HI R21, RZ, c[0x0][0x2b0], R22 ;  /* 0x0000ac00ff150a19 */ /* 0x000fe40000011616 */
.L_x_257:
[----:B------:R-:W-:Y:S05]  /*2d00*/  BSYNC B0 ;  /* 0x0000000000007941 */ /* 0x000fea0003800000 */
.L_x_255:
[----:B------:R-:W-:Y:S04]  /*2d10*/  IMAD.MOV.U32 R22, RZ, RZ, c[0x0][0x2a8] ;  /* 0x0000aa00ff167624 */ /* 0x000fe800078e00ff */
[----:B------:R-:W-:Y:S04]  /*2d20*/  IMAD R21, R21, R22, -UR16 ;  /* 0x8000001015157e24 */ /* 0x000fe8000f8e0216 */
[----:B------:R-:W-:Y:S05]  /*2d30*/  IMAD.IADD R21, R21, 0x1, -R233 ;  /* 0x0000000115157824 */ /* 0x000fea00078e0ae9 */
[----:B------:R-:W-:Y:S02]  /*2d40*/  IADD3 R22, R21, c[0x0][0x2a8], RZ ;  /* 0x0000aa0015167a10 */ /* 0x000fe40007ffe0ff */
[----:B------:R-:W-:Y:S02]  /*2d50*/  IMNMX R204, R204, R21, !PT ;  /* 0x00000015cccc7217 */ /* 0x000fe40007800200 */
[----:B------:R-:W-:Y:S02]  /*2d60*/  IMNMX R205, R205, R22, PT ;  /* 0x00000016cdcd7217 */ /* 0x000fe40003800200 */
.L_x_254:
        /* <DEDUP_REMOVED lines=20> */
.L_x_260:
[----:B------:R-:W-:Y:S04]  /*2eb0*/  MOV R21, 0x1 ;  /* 0x0000000100157802 */ /* 0x000fe80000000f00 */
[----:B------:R-:W-:Y:S11]  /*2ec0*/  ISETP.NE.AND P0, PT, R21, c[0x0][0x2a8], PT ;  /* 0x0000aa0015007a0c */ /* 0x000ff60003f05270 */
[----:B------:R-:W-:Y:S02]  /*2ed0*/  @!UPT UIADD3 URZ, URZ, URZ, URZ ;  /* 0x0000003f3f3ff290 */ /* 0x000fe4000fffe03f */
[----:B------:R-:W-:Y:S05]  /*2ee0*/  @P0 IMAD.HI.U32 R21, R20, c[0x0][0x2ac], RZ ;  /* 0x0000ab0014150a27 */ /* 0x000fea00078e00ff */
[----:B------:R-:W-:Y:S02]  /*2ef0*/  @P0 SHF.R.U32.HI R20, RZ, c[0x0][0x2b0], R21 ;  /* 0x0000ac00ff140a19 */ /* 0x000fe40000011615 */
.L_x_261:
[----:B------:R-:W-:Y:S05]  /*2f00*/  BSYNC B0 ;  /* 0x0000000000007941 */ /* 0x000fea0003800000 */
.L_x_259:
[----:B------:R-:W-:Y:S04]  /*2f10*/  IMAD.MOV.U32 R21, RZ, RZ, c[0x0][0x2a8] ;  /* 0x0000aa00ff157624 */ /* 0x000fe800078e00ff */
[----:B------:R-:W-:Y:S04]  /*2f20*/  IMAD R20, R20, R21, -UR16 ;  /* 0x8000001014147e24 */ /* 0x000fe8000f8e0215 */
[----:B------:R-:W-:Y:S05]  /*2f30*/  IMAD.IADD R20, R20, 0x1, -R233 ;  /* 0x0000000114147824 */ /* 0x000fea00078e0ae9 */
[----:B------:R-:W-:Y:S02]  /*2f40*/  IADD3 R21, R20, c[0x0][0x2a8], RZ ;  /* 0x0000aa0014157a10 */ /* 0x000fe40007ffe0ff */
[----:B------:R-:W-:Y:S02]  /*2f50*/  IMNMX R206, R206, R20, !PT ;  /* 0x00000014cece7217 */ /* 0x000fe40007800200 */
[----:B------:R-:W-:Y:S02]  /*2f60*/  IMNMX R207, R207, R21, PT ;  /* 0x00000015cfcf7217 */ /* 0x000fe40003800200 */
.L_x_258:
        /* <DEDUP_REMOVED lines=307> */
[----:B---34-:R-:W-:Y:S01]  /*42a0*/  LOP3.LUT P4, RZ, R236, 0x1, RZ, 0xc0, !PT ;  /* 0x00000001ecff7812 */ /* 0x018fe2000788c0ff */
        /* <DEDUP_REMOVED lines=55> */
.L_x_262:
[-C--:B---34-:R-:W-:Y:S01]  /*4620*/  HMMA.16816.F32 R84, R4, R12.reuse, R84 ;  /* 0x0000000c0454723c */ /* 0x098fe20000001854 */
        /* <DEDUP_REMOVED lines=126> */
.L_x_263:
[-C--:B-1234-:R-:W-:Y:S01]  /*4e10*/  HMMA.16816.F32 R4, R144, R16.reuse, RZ ;  /* 0x000000109004723c */ /* 0x09efe200000018ff */
        /* <DEDUP_REMOVED lines=164> */
.L_x_245:
[----:B------:R-:W-:Y:S05]  /*5860*/  @P1 EXIT ;  /* 0x000000000000194d */ /* 0x000fea0003800000 */
[----:B------:R-:W2:Y:S01]  /*5870*/  S2R R2, SR_CTAID.Y ;  /* 0x0000000000027919 */ /* 0x000ea20000002600 */
[----:B------:R-:W-:Y:S01]  /*5880*/  IMAD.MOV.U32 R0, RZ, RZ, 0x1 ;  /* 0x00000001ff007424 */ /* 0x000fe200078e00ff */
[----:B------:R-:W-:Y:S01]  /*5890*/  ULDC UR5, c[0x0][0x358] ;  /* 0x0000d60000057ab9 */ /* 0x000fe20000000800 */
[----:B------:R-:W-:Y:S01]  /*58a0*/  BSSY B0, `(.L_x_265) ;  /* 0x000001e000007945 */ /* 0x000fe20003800000 */
[----:B-1----:R-:W1:Y:S01]  /*58b0*/  S2R R15, SR_CTAID.Z ;  /* 0x00000000000f7919 */ /* 0x002e620000002700 */
[----:B------:R-:W-:-:S03]  /*58c0*/  UIMAD UR5, UR13, UR5, URZ ;  /* 0x000000050d0572a4 */ /* 0x000fc6000f8e023f */
[----:B------:R-:W-:Y:S01]  /*58d0*/  BAR.SYNC.DEFER_BLOCKING 0x1, 0x100 ;  /* 0x0044000000007b1d */ /* 0x000fe20000010000 */
[----:B------:R-:W-:-:S05]  /*58e0*/  ISETP.NE.AND P0, PT, R0, c[0x0][0x338], PT ;  /* 0x0000ce0000007a0c */ /* 0x000fca0003f05270 */
[----:B------:R-:W-:Y:S02]  /*58f0*/  ULDC UR4, c[0x0][0x2f4] ;  /* 0x0000bd0000047ab9 */ /* 0x000fe40000000800 */
[----:B------:R-:W-:-:S04]  /*5900*/  UIMAD UR5, UR5, UR4, URZ ;  /* 0x00000004050572a4 */ /* 0x000fc8000f8e023f */
[----:B------:R-:W-:Y:S02]  /*5910*/  USHF.R.S32.HI UR4, URZ, 0x1f, UR5 ;  /* 0x0000001f3f047899 */ /* 0x000fe40008011405 */
[----:B--2---:R-:W-:-:S04]  /*5920*/  @P0 IMAD.HI.U32 R0, R2, c[0x0][0x33c], RZ ;  /* 0x0000cf0002000a27 */ /* 0x004fc800078e00ff */
[----:B------:R-:W-:Y:S01]  /*5930*/  IMAD.MOV.U32 R7, RZ, RZ, R2 ;  /* 0x000000ffff077224 */ /* 0x000fe200078e0002 */
[----:B------:R-:W-:Y:S01]  /*5940*/  @P0 SHF.R.U32.HI R7, RZ, c[0x0][0x340], R0 ;  /* 0x0000d000ff070a19 */ /* 0x000fe20000011600 */
[----:B-1----:R-:W-:Y:S01]  /*5950*/  IMAD R3, R15, c[0x0][0x2f4], RZ ;  /* 0x0000bd000f037a24 */ /* 0x002fe200078e02ff */
[----:B------:R-:W-:Y:S02]  /*5960*/  SHF.R.S32.HI R16, RZ, 0x1f, R15 ;  /* 0x0000001fff107819 */ /* 0x000fe4000001140f */
[--C-:B------:R-:W-:Y:S01]  /*5970*/  SHF.R.S32.HI R10, RZ, 0x1f, R7.reuse ;  /* 0x0000001fff0a7819 */ /* 0x100fe20000011407 */
[----:B------:R-:W-:Y:S01]  /*5980*/  IMAD.MOV R6, RZ, RZ, -R7 ;  /* 0x000000ffff067224 */ /* 0x000fe200078e0a07 */
[----:B------:R-:W-:Y:S02]  /*5990*/  SHF.R.S32.HI R14, RZ, 0x1f, R3 ;  /* 0x0000001fff0e7819 */ /* 0x000fe40000011403 */
[----:B------:R-:W-:Y:S01]  /*59a0*/  IADD3 R0, P1, P0, R3, UR5, R7 ;  /* 0x0000000503007c10 */ /* 0x000fe2000f83e007 */
[----:B------:R-:W-:-:S03]  /*59b0*/  IMAD R6, R6, c[0x0][0x338], R2 ;  /* 0x0000ce0006067a24 */ /* 0x000fc600078e0202 */
[----:B------:R-:W-:Y:S01]  /*59c0*/  IADD3.X R14, R14, UR4, R10, P1, P0 ;  /* 0x000000040e0e7c10 */ /* 0x000fe20008fe040a */
[----:B------:R-:W-:Y:S01]  /*59d0*/  IMAD.SHL.U32 R11, R0, 0x4, RZ ;  /* 0x00000004000b7824 */ /* 0x000fe200078e00ff */
[----:B------:R-:W-:Y:S02]  /*59e0*/  ISETP.NE.AND P1, PT, R238, RZ, PT ;  /* 0x000000ffee00720c */ /* 0x000fe40003f25270 */
[----:B------:R-:W-:Y:S02]  /*59f0*/  SHF.L.U64.HI R14, R0, 0x2, R14 ;  /* 0x00000002000e7819 */ /* 0x000fe4000001020e */
[----:B------:R-:W-:-:S04]  /*5a00*/  IADD3 R4, P0, R11, c[0x0][0x350], RZ ;  /* 0x0000d4000b047a10 */ /* 0x000fc80007f1e0ff */
[----:B------:R-:W-:-:S05]  /*5a10*/  IADD3.X R5, R14, c[0x0][0x354], RZ, P0, !PT ;  /* 0x0000d5000e057a10 */ /* 0x000fca00007fe4ff */
[----:B------:R-:W-:Y:S05]  /*5a20*/  @P1 BRA `(.L_x_266) ;  /* 0x0000005000001947 */ /* 0x000fea0003800000 */
.L_x_267:
[----:B------:R-:W2:Y:S01]  /*5a30*/  LDG.E.STRONG.GPU R0, [R4.64] ;  /* 0x0000001604007981 */ /* 0x000ea2000c1ef900 */
[----:B------:R-:W-:Y:S01]  /*5a40*/  YIELD ;  /* 0x0000000000007946 */ /* 0x000fe20003800000 */
[----:B--2---:R-:W-:Y:S01]  /*5a50*/  ISETP.NE.AND P0, PT, R0, R6, PT ;  /* 0x000000060000720c */ /* 0x004fe20003f05270 */
[----:B------:R-:W-:-:S12]  /*5a60*/  CCTL.IVALL ;  /* 0x00000000ff00798f */ /* 0x000fd80002000000 */
[----:B------:R-:W-:Y:S05]  /*5a70*/  @P0 BRA `(.L_x_267) ;  /* 0xffffffb000000947 */ /* 0x000fea000383ffff */
.L_x_266:
[----:B------:R-:W-:Y:S05]  /*5a80*/  BSYNC B0 ;  /* 0x0000000000007941 */ /* 0x000fea0003800000 */
.L_x_265:
[----:B------:R-:W-:Y:S01]  /*5a90*/  MOV R17, 0xffffffff ;  /* 0xffffffff00117802 */ /* 0x000fe20000000f00 */
[----:B------:R-:W-:Y:S05]  /*5aa0*/  BRA.CONV ~URZ, `(.L_x_268) ;  /* 0x000000237f007947 */ /* 0x000fea000b800000 */
[----:B------:R-:W-:Y:S02]  /*5ab0*/  MOV R2, 0x5ad0 ;  /* 0x00005ad000027802 */ /* 0x000fe40000000f00 */
[----:B------:R-:W-:Y:S05]  /*5ac0*/  CALL.REL.NOINC `($__internal_2_$__cuda_sm70_warpsync) ;  /* 0x00000a8000007944 */ /* 0x000fea0003c00000 */
.L_x_268:
[----:B------:R-:W-:Y:S01]  /*5ad0*/  UIMAD UR5, UR13, 0x3000, URZ ;  /* 0x000030000d0578a4 */ /* 0x000fe2000f8e023f */
[----:B------:R-:W-:Y:S01]  /*5ae0*/  IMAD R0, R10, c[0x0][0x328], RZ ;  /* 0x0000ca000a007a24 */ /* 0x000fe200078e02ff */
[----:B------:R-:W-:-:S06]  /*5af0*/  NOP ;  /* 0x0000000000007918 */ /* 0x000fcc0000000000 */
[----:B------:R-:W-:Y:S01]  /*5b00*/  USHF.R.S32.HI UR4, URZ, 0x1f, UR5 ;  /* 0x0000001f3f047899 */ /* 0x000fe20008011405 */
[----:B------:R-:W-:Y:S01]  /*5b10*/  IADD3 R8, P0, R238, UR5, RZ ;  /* 0x00000005ee087c10 */ /* 0x000fe2000ff1e0ff */
[----:B------:R-:W-:Y:S02]  /*5b20*/  IMAD R0, R7, c[0x0][0x32c], R0 ;  /* 0x0000cb0007007a24 */ /* 0x000fe400078e0200 */
[----:B------:R-:W-:Y:S02]  /*5b30*/  IMAD R12, R16, c[0x0][0x330], RZ ;  /* 0x0000cc00100c7a24 */ /* 0x000fe400078e02ff */
[----:B------:R-:W-:-:S05]  /*5b40*/  LEA.HI.X.SX32 R9, R238, UR4, 0x1, P0 ;  /* 0x00000004ee097c11 */ /* 0x000fca00080f0eff */
        /* <DEDUP_REMOVED lines=56> */
[----:B-1----:R-:W-:Y:S02]  /*5ed0*/  MOV R2, 0x5ef0 ;  /* 0x00005ef000027802 */ /* 0x002fe40000000f00 */
[----:B------:R-:W-:Y:S05]  /*5ee0*/  CALL.REL.NOINC `($__internal_2_$__cuda_sm70_warpsync) ;  /* 0x0000066000007944 */ /* 0x000fea0003c00000 */
.L_x_269:
        /* <DEDUP_REMOVED lines=12> */
.L_x_271:
[----:B------:R-:W-:Y:S05]  /*5fb0*/  BSYNC B0 ;  /* 0x0000000000007941 */ /* 0x000fea0003800000 */
.L_x_270:
[----:B--2---:R-:W-:Y:S01]  /*5fc0*/  IADD3 R4, P0, R11, c[0x0][0x348], RZ ;  /* 0x0000d2000b047a10 */ /* 0x004fe20007f1e0ff */
[----:B------:R-:W-:Y:S03]  /*5fd0*/  BSSY B0, `(.L_x_272) ;  /* 0x0000008000007945 */ /* 0x000fe60003800000 */
[----:B------:R-:W-:Y:S01]  /*5fe0*/  IADD3.X R5, R14, c[0x0][0x34c], RZ, P0, !PT ;  /* 0x0000d3000e057a10 */ /* 0x000fe200007fe4ff */
[----:B------:R-:W-:Y:S05]  /*5ff0*/  @P1 BRA `(.L_x_273) ;  /* 0x0000005000001947 */ /* 0x000fea0003800000 */
.L_x_274:
[----:B------:R-:W2:Y:S01]  /*6000*/  LDG.E.STRONG.GPU R0, [R4.64] ;  /* 0x0000001604007981 */ /* 0x000ea2000c1ef900 */
[----:B------:R-:W-:Y:S01]  /*6010*/  YIELD ;  /* 0x0000000000007946 */ /* 0x000fe20003800000 */
[----:B--2---:R-:W-:Y:S01]  /*6020*/  ISETP.NE.AND P0, PT, R0, R6, PT ;  /* 0x000000060000720c */ /* 0x004fe20003f05270 */
[----:B------:R-:W-:-:S12]  /*6030*/  CCTL.IVALL ;  /* 0x00000000ff00798f */ /* 0x000fd80002000000 */
[----:B------:R-:W-:Y:S05]  /*6040*/  @P0 BRA `(.L_x_274) ;  /* 0xffffffb000000947 */ /* 0x000fea000383ffff */
.L_x_273:
[----:B------:R-:W-:Y:S05]  /*6050*/  BSYNC B0 ;  /* 0x0000000000007941 */ /* 0x000fea0003800000 */
.L_x_272:
[----:B------:R-:W-:Y:S05]  /*6060*/  BRA.CONV ~URZ, `(.L_x_275) ;  /* 0x000000237f007947 */ /* 0x000fea000b800000 */
[----:B-1----:R-:W-:Y:S02]  /*6070*/  MOV R2, 0x6090 ;  /* 0x0000609000027802 */ /* 0x002fe40000000f00 */
[----:B------:R-:W-:Y:S05]  /*6080*/  CALL.REL.NOINC `($__internal_2_$__cuda_sm70_warpsync) ;  /* 0x000004c000007944 */ /* 0x000fea0003c00000 */
.L_x_275:
        /* <DEDUP_REMOVED lines=64> */
.L_x_276:
        /* <DEDUP_REMOVED lines=12> */
        .weak           $__internal_2_$__cuda_sm70_warpsync
        .type           $__internal_2_$__cuda_sm70_warpsync,@function
        .size           $__internal_2_$__cuda_sm70_warpsync,(.L_x_1384 - $__internal_2_$__cuda_sm70_warpsync)
$__internal_2_$__cuda_sm70_warpsync:
[----:B------:R-:W-:Y:S01]  /*6550*/  MOV R3, 0x0 ;  /* 0x0000000000037802 */ /* 0x000fe20000000f00 */
[----:B------:R-:W-:Y:S04]  /*6560*/  WARPSYNC R17 ;  /* 0x0000001100007348 */ /* 0x000fe80003800000 */
[----:B------:R-:W-:Y:S05]  /*6570*/  RET.REL.NODEC R2 `(_ZN7cutlass13device_kernelIN5flash19enable_sm80_to_sm89INS1_16FlashAttnBwdSm80INS1_25CollectiveMainloopBwdSm80ILi1ELi1EN4cute5tupleIJNS5_1CILi64EEES8_NS7_ILi192EEEEEENS_6half_tEfNS_4arch4Sm80ELb0ELb1ELb0ELb0ELb1ELb0ELb0ELb0ELi2ELi2ELi2ELi2ELb1EEENS1_24CollectiveEpilogueBwdGQAISA_fSD_Li256ELb0ELb1EEENS1_19SingleTileSchedulerILb0ELb0ELb0ELi64EEEEEEEEEvNT_6ParamsE) ;  /* 0xffff9a8002007950 */ /* 0x000fea0003c3ffff */
.L_x_277:
        /* <DEDUP_REMOVED lines=16> */
.L_x_1384:


//--------------------- .text._ZN7cutlass13device_kernelIN5flash19enable_sm80_to_sm89INS1_16FlashAttnBwdSm80INS1_25CollectiveMainloopBwdSm80ILi1ELi1EN4cute5tupleIJNS5_1CILi64EEES8_NS7_ILi192EEEEEENS_6half_tEfNS_4arch4Sm80ELb0ELb1ELb0ELb1ELb0ELb0ELb0ELb0ELi2ELi2ELi2ELi2ELb1EEENS1_21CollectiveEpilogueBwdISA_SB_SD_Li256ELb1ELb0ELi4EEENS1_19SingleTileSchedulerILb1ELb0ELb0ELi64EEEEEEEEEvNT_6ParamsE --------------------------
	.section	.text._ZN7cutlass13device_kernelIN5flash19enable_sm80_to_sm89INS1_16FlashAttnBwdSm80INS1_25CollectiveMainloopBwdSm80ILi1ELi1EN4cute5tupleIJNS5_1CILi64EEES8_NS7_ILi192EEEEEENS_6half_tEfNS_4arch4Sm80ELb0ELb1ELb0ELb1ELb0ELb0ELb0ELb0ELi2ELi2ELi2ELi2ELb1EEENS1_21CollectiveEpilogueBwdISA_SB_SD_Li256ELb1ELb0ELi4EEENS1_19SingleTileSchedulerILb1ELb0ELb0ELi64EEEEEEEEEvNT_6ParamsE,"ax",@progbits
	.sectioninfo	@"SHI_REGISTERS=255"
	.align	128
.text._ZN7cutlass13device_kernelIN5flash19enable_sm80_to_sm89INS1_16FlashAttnBwdSm80INS1_25CollectiveMainloopBwdSm80ILi1ELi1EN4cute5tupleIJNS5_1CILi64EEES8_NS7_ILi192EEEEEENS_6half_tEfNS_4arch4Sm80ELb0ELb1ELb0ELb1ELb0ELb0ELb0ELb0ELi2ELi2ELi2ELi2ELb1EEENS1_21CollectiveEpilogueBwdISA_SB_SD_Li256ELb1ELb0ELi4EEENS1_19SingleTileSchedulerILb1ELb0ELb0ELi64EEEEEEEEEvNT_6ParamsE:
        .type           _ZN7cutlass13device_kernelIN5flash19enable_sm80_to_sm89INS1_16FlashAttnBwdSm80INS1_25CollectiveMainloopBwdSm80ILi1ELi1EN4cute5tupleIJNS5_1CILi64EEES8_NS7_ILi192EEEEEENS_6half_tEfNS_4arch4Sm80ELb0ELb1ELb0ELb1ELb0ELb0ELb0ELb0ELi2ELi2ELi2ELi2ELb1EEENS1_21CollectiveEpilogueBwdISA_SB_SD_Li256ELb1ELb0ELi4EEENS1_19SingleTileSchedulerILb1ELb0ELb0ELi64EEEEEEEEEvNT_6ParamsE,@function
        .size           _ZN7cutlass13device_kernelIN5flash19enable_sm80_to_sm89INS1_16FlashAttnBwdSm80INS1_25CollectiveMainloopBwdSm80ILi1ELi1EN4cute5tupleIJNS5_1CILi64EEES8_NS7_ILi192EEEEEENS_6half_tEfNS_4arch4Sm80ELb0ELb1ELb0ELb1ELb0ELb0ELb0ELb0ELi2ELi2ELi2ELi2ELb1EEENS1_21CollectiveEpilogueBwdISA_SB_SD_Li256ELb1ELb0ELi4EEENS1_19SingleTileSchedulerILb1ELb0ELb0ELi64EEEEEEEEEvNT_6ParamsE,(.L_x_1386 - _ZN7cutlass13device_kernelIN5flash19enable_sm80_to_sm89INS1_16FlashAttnBwdSm80INS1_25CollectiveMainloopBwdSm80ILi1ELi1EN4cute5tupleIJNS5_1CILi64EEES8_NS7_ILi192EEEEEENS_6half_tEfNS_4arch4Sm80ELb0ELb1ELb0ELb1ELb0ELb0ELb0ELb0ELi2ELi2ELi2ELi2ELb1EEENS1_21CollectiveEpilogueBwdISA_SB_SD_Li256ELb1ELb0ELi4EEENS1_19SingleTileSchedulerILb1ELb0ELb0ELi64EEEEEEEEEvNT_6ParamsE)
        .other          _ZN7cutlass13device_kernelIN5flash19enable_sm80_to_sm89INS1_16FlashAttnBwdSm80INS1_25CollectiveMainloopBwdSm80ILi1ELi1EN4cute5tupleIJNS5_1CILi64EEES8_NS7_ILi192EEEEEENS_6half_tEfNS_4arch4Sm80ELb0ELb1ELb0ELb1ELb0ELb0ELb0ELb0ELi2ELi2ELi2ELi2ELb1EEENS1_21CollectiveEpilogueBwdISA_SB_SD_Li256ELb1ELb0ELi4EEENS1_19SingleTileSchedulerILb1ELb0ELb0ELi64EEEEEEEEEvNT_6ParamsE,@"STO_CUDA_ENTRY STV_DEFAULT"
_ZN7cutlass13device_kernelIN5flash19enable_sm80_to_sm89INS1_16FlashAttnBwdSm80INS1_25CollectiveMainloopBwdSm80ILi1ELi1EN4cute5tupleIJNS5_1CILi64EEES8_NS7_ILi192EEEEEENS_6half_tEfNS_4arch4Sm80ELb0ELb1ELb0ELb1ELb0ELb0ELb0ELb0ELi2ELi2ELi2ELi2ELb1EEENS1_21CollectiveEpilogueBwdISA_SB_SD_Li256ELb1ELb0ELi4EEENS1_19SingleTileSchedulerILb1ELb0ELb0ELi64EEEEEEEEEvNT_6ParamsE:
[----:B------:R-:W-:Y:S02]  /*0000*/  MOV R1, c[0x0][0x28] ;  /* 0x00000a0000017a02 */ /* 0x000fe40000000f00 */
[----:B------:R-:W1:Y:S01]  /*0010*/  S2R R233, SR_TID.X ;  /* 0x0000000000e97919 */ /* 0x000e620000002100 */
[----:B------:R-:W-:Y:S01]  /*0020*/  IMAD.MOV.U32 R7, RZ, RZ, 0x4 ;  /* 0x00000004ff077424 */ /* 0x000fe200078e00ff */
[----:B------:R-:W2:Y:S01]  /*0030*/  S2UR UR10, SR_CTAID.X ;  /* 0x00000000000a79c3 */ /* 0x000ea20000002500 */
[----:B------:R-:W-:Y:S01]  /*0040*/  ULDC.64 UR16, c[0x0][0x118] ;  /* 0x0000460000107ab9 */ /* 0x000fe20000000a00 */
[----:B------:R-:W3:Y:S01]  /*0050*/  S2R R238, SR_CTAID.Z ;  /* 0x0000000000ee7919 */ /* 0x000ee20000002700 */
[----:B------:R-:W-:-:S03]  /*0060*/  IADD3 R1, R1, -0x20, RZ ;  /* 0xffffffe001017810 */ /* 0x000fc60007ffe0ff */
[----:B------:R-:W4:Y:S01]  /*0070*/  S2R R3, SR_CTAID.Y ;  /* 0x0000000000037919 */ /* 0x000f220000002600 */
[----:B-1----:R-:W-:Y:S01]  /*0080*/  SHF.R.U32.HI R0, RZ, 0x5, R233 ;  /* 0x00000005ff007819 */ /* 0x002fe200000116e9 */
[----:B---3--:R-:W-:-:S05]  /*0090*/  IMAD.WIDE R4, R238, R7, c[0x0][0x3c0] ;  /* 0x0000f000ee047625 */ /* 0x008fca00078e0207 */
[----:B------:R-:W1:Y:S02]  /*00a0*/  SHFL.IDX PT, R0, R0, RZ, 0x1f ;  /* 0x00001fff00007589 */ /* 0x000e6400000e0000 */
[----:B-1----:R-:W-:-:S13]  /*00b0*/  ISETP.NE.AND P0, PT, R0, RZ, PT ;  /* 0x000000ff0000720c */ /* 0x002fda0003f05270 */
[----:B------:R-:W-:Y:S05]  /*00c0*/  @!P0 BRA `(.L_x_278) ;  /* 0x0000012000008947 */ /* 0x000fea0003800000 */
[----:B--2-4-:R-:W-:-:S04]  /*00d0*/  ISETP.NE.U32.AND P0, PT, RZ, c[0x0][0x3c0], PT ;  /* 0x0000f000ff007a0c */ /* 0x014fc80003f05070 */
[----:B------:R-:W-:-:S13]  /*00e0*/  ISETP.NE.AND.EX P0, PT, RZ, c[0x0][0x3c4], PT, P0 ;  /* 0x0000f100ff007a0c */ /* 0x000fda0003f05300 */
[----:B------:R-:W-:Y:S05]  /*00f0*/  @!P0 BRA `(.L_x_279) ;  /* 0x0000002000008947 */ /* 0x000fea0003800000 */
[----:B------:R1:W5:Y:S01]  /*0100*/  LDG.E R0, [R4.64] ;  /* 0x0000001004007981 */ /* 0x000362000c1e1900 */
[----:B------:R-:W-:Y:S05]  /*0110*/  BRA `(.L_x_280) ;  /* 0x0000009000007947 */ /* 0x000fea0003800000 */
.L_x_279:
        /* <DEDUP_REMOVED lines=8> */
.L_x_281:
[----:B------:R-:W-:Y:S02]  /*01a0*/  MOV R0, c[0x0][0x3a4] ;  /* 0x0000e90000007a02 */ /* 0x000fe40000000f00 */
.L_x_280:
[----:B------:R-:W-:-:S06]  /*01b0*/  USHF.L.U32 UR14, UR10, 0x6, URZ ;  /* 0x000000060a0e7899 */ /* 0x000fcc000800063f */
[----:B-----5:R-:W-:-:S04]  /*01c0*/  ISETP.LE.AND P0, PT, R0, UR14, PT ;  /* 0x0000000e00007c0c */ /* 0x020fc8000bf03270 */
[----:B------:R-:W-:Y:S01]  /*01d0*/  SEL R238, R238, 0xffffffff, !P0 ;  /* 0xffffffffeeee7807 */ /* 0x000fe20004000000 */
[----:B------:R-:W-:Y:S05]  /*01e0*/  BRA `(.L_x_282) ;  /* 0x0000011000007947 */ /* 0x000fea0003800000 */
.L_x_278:
[----:B--2-4-:R-:W-:-:S04]  /*01f0*/  ISETP.NE.U32.AND P0, PT, RZ, c[0x0][0x3c0], PT ;  /* 0x0000f000ff007a0c */ /* 0x014fc80003f05070 */
[----:B------:R-:W-:-:S13]  /*0200*/  ISETP.NE.AND.EX P0, PT, RZ, c[0x0][0x3c4], PT, P0 ;  /* 0x0000f100ff007a0c */ /* 0x000fda0003f05300 */
[----:B------:R-:W-:Y:S05]  /*0210*/  @!P0 BRA `(.L_x_283) ;  /* 0x0000002000008947 */ /* 0x000fea0003800000 */
[----:B------:R1:W5:Y:S01]  /*0220*/  LDG.E R0, [R4.64] ;  /* 0x0000001004007981 */ /* 0x000362000c1e1900 */
[----:B------:R-:W-:Y:S05]  /*0230*/  BRA `(.L_x_284) ;  /* 0x0000009000007947 */ /* 0x000fea0003800000 */
.L_x_283:
        /* <DEDUP_REMOVED lines=8> */
.L_x_285:
[----:B------:R-:W-:Y:S02]  /*02c0*/  MOV R0, c[0x0][0x3a4] ;  /* 0x0000e90000007a02 */ /* 0x000fe40000000f00 */
.L_x_284:
[----:B------:R-:W-:-:S06]  /*02d0*/  USHF.L.U32 UR14, UR10, 0x6, URZ ;  /* 0x000000060a0e7899 */ /* 0x000fcc000800063f */
[----:B-----5:R-:W-:-:S04]  /*02e0*/  ISETP.LE.AND P0, PT, R0, UR14, PT ;  /* 0x0000000e00007c0c */ /* 0x020fc8000bf03270 */
[----:B------:R-:W-:-:S04]  /*02f0*/  SEL R238, R238, 0xffffffff, !P0 ;  /* 0xffffffffeeee7807 */ /* 0x000fc80004000000 */
.L_x_282:
        /* <DEDUP_REMOVED lines=9> */
[----:B-1----:R-:W2:Y:S02]  /*0390*/  @P1 LDG.E R5, [R10.64] ;  /* 0x000000100a051981 */ /* 0x002ea4000c1e1900 */
[----:B------:R-:W-:-:S04]  /*03a0*/  @P0 IMAD.WIDE R12, R238, R7, c[0x0][0x2d8] ;  /* 0x0000b600ee0c0625 */ /* 0x000fc800078e0207 */
[----:B------:R-:W-:Y:S01]  /*03b0*/  IMAD.MOV.U32 R0, RZ, RZ, RZ ;  /* 0x000000ffff007224 */ /* 0x000fe200078e00ff */
[----:B------:R-:W3:Y:S01]  /*03c0*/  @P0 LDG.E R6, [R12.64] ;  /* 0x000000100c060981 */ /* 0x000ee2000c1e1900 */
[----:B------:R-:W-:Y:S02]  /*03d0*/  IMAD.MOV.U32 R2, RZ, RZ, RZ ;  /* 0x000000ffff027224 */ /* 0x000fe400078e00ff */
[----:B------:R-:W-:Y:S02]  /*03e0*/  IMAD.WIDE R8, R238, R7, c[0x0][0x2d0] ;  /* 0x0000b400ee087625 */ /* 0x000fe400078e0207 */
[----:B------:R1:W5:Y:S04]  /*03f0*/  @P1 LDG.E R0, [R10.64] ;  /* 0x000000100a001981 */ /* 0x000368000c1e1900 */
[----:B------:R1:W5:Y:S01]  /*0400*/  @P4 LDG.E R2, [R8.64] ;  /* 0x0000001008024981 */ /* 0x000362000c1e1900 */
[----:B------:R-:W-:-:S02]  /*0410*/  ULDC UR13, c[0x0][0x168] ;  /* 0x00005a00000d7ab9 */ /* 0x000fc40000000800 */
[----:B------:R-:W-:Y:S01]  /*0420*/  ULDC UR7, c[0x0][0x198] ;  /* 0x0000660000077ab9 */ /* 0x000fe20000000800 */
[----:B--2---:R-:W-:-:S05]  /*0430*/  @P1 IMAD R4, R238, 0x40, R5 ;  /* 0x00000040ee041824 */ /* 0x004fca00078e0205 */
[----:B------:R-:W-:Y:S01]  /*0440*/  @P1 SHF.R.S32.HI R5, RZ, 0x1f, R4 ;  /* 0x0000001fff051819 */ /* 0x000fe20000011404 */
[----:B---3--:R1:W2:Y:S03]  /*0450*/  @P0 R2UR UR13, R6 ;  /* 0x00000000060d03c2 */ /* 0x0082a600000e0000 */
[----:B------:R-:W-:Y:S01]  /*0460*/  @P1 LEA.HI R5, R5, R4, RZ, 0x6 ;  /* 0x0000000405051211 */ /* 0x000fe200078f30ff */
[----:B------:R-:W-:-:S03]  /*0470*/  IMAD.MOV.U32 R4, RZ, RZ, RZ ;  /* 0x000000ffff047224 */ /* 0x000fc600078e00ff */
[----:B------:R-:W-:Y:S01]  /*0480*/  @P1 LOP3.LUT R4, R5, 0xffffffc0, RZ, 0xc0, !PT ;  /* 0xffffffc005041812 */ /* 0x000fe200078ec0ff */
[----:B------:R-:W-:Y:S05]  /*0490*/  @P0 BRA `(.L_x_286) ;  /* 0x0000006000000947 */ /* 0x000fea0003800000 */
[----:B------:R-:W-:Y:S05]  /*04a0*/  @!P1 BRA `(.L_x_286) ;  /* 0x0000005000009947 */ /* 0x000fea0003800000 */
[----:B------:R-:W3:Y:S04]  /*04b0*/  LDG.E R5, [R10.64] ;  /* 0x000000100a057981 */ /* 0x000ee8000c1e1900 */
[----:B-1----:R-:W4:Y:S01]  /*04c0*/  LDG.E R6, [R10.64+0x4] ;  /* 0x000004100a067981 */ /* 0x002f22000c1e1900 */
[----:B--23--:R-:W1:Y:S08]  /*04d0*/  R2UR UR13, R5 ;  /* 0x00000000050d73c2 */ /* 0x00ce7000000e0000 */
[----:B----4-:R-:W1:Y:S02]  /*04e0*/  R2UR UR4, R6 ;  /* 0x00000000060473c2 */ /* 0x010e6400000e0000 */
[----:B-1----:R-:W-:-:S06]  /*04f0*/  UIADD3 UR13, -UR13, UR4, URZ ;  /* 0x000000040d0d7290 */ /* 0x002fcc000fffe13f */
.L_x_286:
[----:B------:R-:W-:-:S04]  /*0500*/  ISETP.NE.U32.AND P0, PT, RZ, c[0x0][0x2e0], PT ;  /* 0x0000b800ff007a0c */ /* 0x000fc80003f05070 */
[----:B------:R-:W-:-:S13]  /*0510*/  ISETP.NE.AND.EX P0, PT, RZ, c[0x0][0x2e4], PT, P0 ;  /* 0x0000b900ff007a0c */ /* 0x000fda0003f05300 */
[----:B------:R-:W-:Y:S05]  /*0520*/  @!P0 BRA `(.L_x_287) ;  /* 0x0000004000008947 */ /* 0x000fea0003800000 */
[----:B-1----:R-:W-:-:S05]  /*0530*/  IMAD.WIDE R6, R238, R7, c[0x0][0x2e0] ;  /* 0x0000b800ee067625 */ /* 0x002fca00078e0207 */
[----:B------:R-:W3:Y:S02]  /*0540*/  LDG.E R5, [R6.64] ;  /* 0x0000001006057981 */ /* 0x000ee4000c1e1900 */
[----:B---3--:R1:W3:Y:S02]  /*0550*/  R2UR UR7, R5 ;  /* 0x00000000050773c2 */ /* 0x0082e400000e0000 */
[----:B-1-3--:R-:W-:Y:S05]  /*0560*/  BRA `(.L_x_288) ;  /* 0x0000006000007947 */ /* 0x00afea0003800000 */
.L_x_287:
[----:B------:R-:W-:Y:S05]  /*0570*/  @!P4 BRA `(.L_x_288) ;  /* 0x000000500000c947 */ /* 0x000fea0003800000 */
[----:B------:R-:W3:Y:S04]  /*0580*/  LDG.E R5, [R8.64] ;  /* 0x0000001008057981 */ /* 0x000ee8000c1e1900 */
[----:B-1----:R-:W4:Y:S01]  /*0590*/  LDG.E R6, [R8.64+0x4] ;  /* 0x0000041008067981 */ /* 0x002f22000c1e1900 */
[----:B---3--:R-:W1:Y:S08]  /*05a0*/  R2UR UR7, R5 ;  /* 0x00000000050773c2 */ /* 0x008e7000000e0000 */
[----:B----4-:R-:W1:Y:S02]  /*05b0*/  R2UR UR4, R6 ;  /* 0x00000000060473c2 */ /* 0x010e6400000e0000 */
[----:B-1----:R-:W-:-:S06]  /*05c0*/  UIADD3 UR7, -UR7, UR4, URZ ;  /* 0x0000000407077290 */ /* 0x002fcc000fffe13f */
.L_x_288:
[----:B--2---:R-:W-:Y:S01]  /*05d0*/  UIADD3 UR5, UR13, 0x3f, URZ ;  /* 0x0000003f0d057890 */ /* 0x004fe2000fffe03f */
[----:B------:R-:W-:-:S03]  /*05e0*/  ISETP.LE.AND P0, PT, RZ, UR10, PT ;  /* 0x0000000aff007c0c */ /* 0x000fc6000bf03270 */
[----:B------:R-:W-:-:S04]  /*05f0*/  USHF.R.S32.HI UR4, URZ, 0x1f, UR5 ;  /* 0x0000001f3f047899 */ /* 0x000fc80008011405 */
[----:B------:R-:W-:-:S04]  /*0600*/  ULEA.HI UR4, UR4, UR5, URZ, 0x6 ;  /* 0x0000000504047291 */ /* 0x000fc8000f8f303f */
[----:B------:R-:W-:Y:S02]  /*0610*/  USHF.R.S32.HI UR12, URZ, 0x6, UR4 ;  /* 0x000000063f0c7899 */ /* 0x000fe40008011404 */
[----:B------:R-:W-:Y:S05]  /*0620*/  @!P0 BRA `(.L_x_289) ;  /* 0x0000009000008947 */ /* 0x000fea0003800000 */
[----:B------:R-:W-:Y:S02]  /*0630*/  UIADD3 UR4, -UR7, 0x7f, UR13 ;  /* 0x0000007f07047890 */ /* 0x000fe4000fffe10d */
[----:B------:R-:W-:Y:S02]  /*0640*/  ULDC UR5, c[0x0][0x2a0] ;  /* 0x0000a80000057ab9 */ /* 0x000fe40000000800 */
[----:B------:R-:W-:-:S04]  /*0650*/  ULEA UR4, UR10, UR4, 0x6 ;  /* 0x000000040a047291 */ /* 0x000fc8000f8e303f */
[----:B------:R-:W-:-:S04]  /*0660*/  UIADD3 UR5, UR4, UR5, URZ ;  /* 0x0000000504057290 */ /* 0x000fc8000fffe03f */
[----:B------:R-:W-:-:S04]  /*0670*/  USHF.R.S32.HI UR4, URZ, 0x1f, UR5 ;  /* 0x0000001f3f047899 */ /* 0x000fc80008011405 */
[----:B------:R-:W-:-:S04]  /*0680*/  ULEA.HI UR4, UR4, UR5, URZ, 0x6 ;  /* 0x0000000504047291 */ /* 0x000fc8000f8f303f */
[----:B------:R-:W-:-:S04]  /*0690*/  USHF.R.S32.HI UR4, URZ, 0x6, UR4 ;  /* 0x000000063f047899 */ /* 0x000fc80008011404 */
[----:B------:R-:W-:-:S04]  /*06a0*/  UISETP.LT.AND UP0, UPT, UR12, UR4, UPT ;  /* 0x000000040c00728c */ /* 0x000fc8000bf01270 */
[----:B------:R-:W-:Y:S02]  /*06b0*/  USEL UR12, UR12, UR4, UP0 ;  /* 0x000000040c0c7287 */ /* 0x000fe40008000000 */
.L_x_289:
[----:B------:R-:W-:Y:S01]  /*06c0*/  UIADD3 UR4, UR14, UR13, -UR7 ;  /* 0x0000000d0e047290 */ /* 0x000fe2000fffe807 */
[----:B------:R-:W-:Y:S01]  /*06d0*/  PLOP3.LUT P2, PT, PT, PT, PT, 0x80, 0x0 ;  /* 0x000000000000781c */ /* 0x000fe20003f4f070 */
[----:B------:R-:W-:Y:S01]  /*06e0*/  ULDC UR5, c[0x0][0x2a4] ;  /* 0x0000a90000057ab9 */ /* 0x000fe20000000800 */
[----:B------:R-:W-:Y:S01]  /*06f0*/  CS2R R126, SRZ ;  /* 0x00000000007e7805 */ /* 0x000fe2000001ff00 */
[----:B------:R-:W-:Y:S01]  /*0700*/  UIADD3 UR5, UR4, -UR5, URZ ;  /* 0x8000000504057290 */ /* 0x000fe2000fffe03f */
[----:B------:R-:W-:Y:S01]  /*0710*/  CS2R R124, SRZ ;  /* 0x00000000007c7805 */ /* 0x000fe2000001ff00 */
[----:B------:R-:W-:Y:S01]  /*0720*/  CS2R R130, SRZ ;  /* 0x0000000000827805 */ /* 0x000fe2000001ff00 */
        /* <DEDUP_REMOVED lines=59> */
[----:B------:R-:W-:Y:S01]  /*0ae0*/  IMAD.U32 R24, RZ, RZ, UR10 ;  /* 0x0000000aff187e24 */ /* 0x000fe2000f8e00ff */
[-C--:B------:R-:W-:Y:S01]  /*0af0*/  LEA.HI R6, R18, R233.reuse, RZ, 0x3 ;  /* 0x000000e912067211 */ /* 0x080fe200078f18ff */
[----:B------:R-:W-:Y:S01]  /*0b00*/  UIADD3 UR11, -UR14, UR7, URZ ;  /* 0x000000070e0b7290 */ /* 0x000fe2000fffe13f */
[C---:B------:R-:W-:Y:S01]  /*0b10*/  IADD3 R28, P2, R9.reuse, R4, RZ ;  /* 0x00000004091c7210 */ /* 0x040fe20007f5e0ff */
[----:B------:R-:W-:Y:S01]  /*0b20*/  USHF.R.S32.HI UR8, URZ, 0x1f, UR6 ;  /* 0x0000001f3f087899 */ /* 0x000fe20008011406 */
[----:B------:R-:W-:Y:S01]  /*0b30*/  SHF.R.S32.HI R5, RZ, 0x1f, R233 ;  /* 0x0000001fff057819 */ /* 0x000fe200000114e9 */
[----:B------:R-:W-:Y:S01]  /*0b40*/  ULDC.64 UR4, c[0x0][0x178] ;  /* 0x00005e0000047ab9 */ /* 0x000fe20000000a00 */
[C---:B------:R-:W-:Y:S01]  /*0b50*/  IADD3 R26, P0, R8.reuse, R233, RZ ;  /* 0x000000e9081a7210 */ /* 0x040fe20007f1e0ff */
[----:B------:R-:W-:Y:S01]  /*0b60*/  UIMAD.WIDE.U32 UR18, UR6, UR4, URZ ;  /* 0x00000004061272a5 */ /* 0x000fe2000f8e003f */
[----:B------:R-:W-:Y:S01]  /*0b70*/  SHF.R.S32.HI R237, RZ, 0x3, R6 ;  /* 0x00000003ffed7819 */ /* 0x000fe20000011406 */
[----:B------:R-:W-:Y:S01]  /*0b80*/  UIMAD UR4, UR8, UR4, URZ ;  /* 0x00000004080472a4 */ /* 0x000fe2000f8e023f */
[----:B------:R-:W-:Y:S01]  /*0b90*/  LEA.HI.X.SX32 R29, R9, R7, 0x1, P2 ;  /* 0x00000007091d7211 */ /* 0x000fe200010f0eff */
[----:B------:R-:W-:Y:S01]  /*0ba0*/  @P3 IMAD.HI.U32 R4, R3, c[0x0][0x24c], RZ ;  /* 0x0000930003043a27 */ /* 0x000fe200078e00ff */
[----:B------:R-:W-:Y:S01]  /*0bb0*/  LEA.HI.X.SX32 R27, R8, R5, 0x1, P0 ;  /* 0x00000005081b7211 */ /* 0x000fe200000f0eff */
[----:B------:R-:W-:Y:S01]  /*0bc0*/  UIMAD UR4, UR6, UR5, UR4 ;  /* 0x00000005060472a4 */ /* 0x000fe2000f8e0204 */
[----:B------:R-:W-:Y:S01]  /*0bd0*/  SHF.R.S32.HI R5, RZ, 0x1f, R237 ;  /* 0x0000001fff057819 */ /* 0x000fe200000114ed */
[----:B------:R-:W-:Y:S01]  /*0be0*/  IMAD.MOV.U32 R7, RZ, RZ, R3 ;  /* 0x000000ffff077224 */ /* 0x000fe200078e0003 */
[----:B------:R-:W-:Y:S01]  /*0bf0*/  @P3 SHF.R.U32.HI R7, RZ, c[0x0][0x250], R4 ;  /* 0x00009400ff073a19 */ /* 0x000fe20000011604 */
[----:B------:R-:W-:Y:S01]  /*0c00*/  UIADD3 UR4, UR19, UR4, URZ ;  /* 0x0000000413047290 */ /* 0x000fe2000fffe03f */
[C---:B-----5:R-:W-:Y:S01]  /*0c10*/  IADD3 R23, P2, R237.reuse, R0, RZ ;  /* 0x00000000ed177210 */ /* 0x060fe20007f5e0ff */
[----:B------:R-:W-:Y:S01]  /*0c20*/  USHF.L.U32 UR15, UR6, 0x6, URZ ;  /* 0x00000006060f7899 */ /* 0x000fe2000800063f */
[----:B------:R-:W-:Y:S01]  /*0c30*/  LOP3.LUT R4, R6, 0xfffffff8, RZ, 0xc0, !PT ;  /* 0xfffffff806047812 */ /* 0x000fe200078ec0ff */
[----:B------:R-:W-:Y:S01]  /*0c40*/  UMOV UR9, 0x6 ;  /* 0x0000000600097882 */ /* 0x000fe20000000000 */
[----:B------:R-:W-:Y:S01]  /*0c50*/  IADD3 R14, P0, R237, R2, RZ ;  /* 0x00000002ed0e7210 */ /* 0x000fe20007f1e0ff */
[----:B------:R-:W-:Y:S01]  /*0c60*/  IMAD.WIDE.U32 R26, R3, c[0x0][0x238], R26 ;  /* 0x00008e00031a7a25 */ /* 0x000fe200078e001a */
[----:B------:R-:W-:Y:S01]  /*0c70*/  LEA.HI.X.SX32 R32, R0, R5, 0x1, P2 ;  /* 0x0000000500207211 */ /* 0x000fe200010f0eff */
[----:B------:R-:W-:Y:S01]  /*0c80*/  CS2R R130, SRZ ;  /* 0x0000000000827805 */ /* 0x000fe2000001ff00 */
[----:B------:R-:W-:Y:S01]  /*0c90*/  LEA.HI R0, R18, R233, RZ, 0x2 ;  /* 0x000000e912007211 */ /* 0x000fe200078f10ff */
[----:B------:R-:W-:Y:S01]  /*0ca0*/  IMAD.IADD R9, R233, 0x1, -R4 ;  /* 0x00000001e9097824 */ /* 0x000fe200078e0a04 */
[----:B------:R-:W-:Y:S01]  /*0cb0*/  LEA.HI.X.SX32 R15, R2, R5, 0x1, P0 ;  /* 0x00000005020f7211 */ /* 0x000fe200000f0eff */
[----:B------:R-:W-:Y:S01]  /*0cc0*/  IMAD R38, R32, c[0x0][0x178], RZ ;  /* 0x00005e0020267a24 */ /* 0x000fe200078e02ff */
[--C-:B------:R-:W-:Y:S01]  /*0cd0*/  SHF.R.S32.HI R5, RZ, 0x2, R0.reuse ;  /* 0x00000002ff057819 */ /* 0x100fe20000011400 */
[----:B------:R-:W-:Y:S01]  /*0ce0*/  IMAD.SHL.U32 R30, R9, 0x8, RZ ;  /* 0x00000008091e7824 */ /* 0x000fe200078e00ff */
[----:B------:R-:W-:Y:S01]  /*0cf0*/  SHF.R.S32.HI R236, RZ, 0x1f, R0 ;  /* 0x0000001fffec7819 */ /* 0x000fe20000011400 */
[----:B------:R-:W-:Y:S01]  /*0d00*/  IMAD.WIDE R24, R24, 0x40, R14 ;  /* 0x0000004018187825 */ /* 0x000fe200078e020e */
[----:B------:R-:W-:Y:S01]  /*0d10*/  SHF.R.S32.HI R42, RZ, 0x1f, R7 ;  /* 0x0000001fff2a7819 */ /* 0x000fe20000011407 */
[----:B------:R-:W-:Y:S01]  /*0d20*/  CS2R R128, SRZ ;  /* 0x0000000000807805 */ /* 0x000fe2000001ff00 */
[----:B------:R-:W-:Y:S01]  /*0d30*/  LEA.HI R236, R236, R5, RZ, 0x3 ;  /* 0x00000005ecec7211 */ /* 0x000fe200078f18ff */
[----:B------:R-:W-:Y:S01]  /*0d40*/  IMAD R32, R32, c[0x0][0x208], RZ ;  /* 0x0000820020207a24 */ /* 0x000fe200078e02ff */
[-C--:B------:R-:W-:Y:S01]  /*0d50*/  LEA.HI R17, R18, R233.reuse, RZ, 0x4 ;  /* 0x000000e912117211 */ /* 0x080fe200078f20ff */
[C---:B------:R-:W-:Y:S01]  /*0d60*/  IMAD R36, R42.reuse, c[0x0][0x1e0], RZ ;  /* 0x000078002a247a24 */ /* 0x040fe200078e02ff */
[----:B------:R-:W-:Y:S01]  /*0d70*/  SHF.R.S32.HI R31, RZ, 0x1f, R30 ;  /* 0x0000001fff1f7819 */ /* 0x000fe2000001141e */
[----:B------:R-:W-:Y:S01]  /*0d80*/  IMAD R42, R42, c[0x0][0x1b0], RZ ;  /* 0x00006c002a2a7a24 */ /* 0x000fe200078e02ff */
[----:B------:R-:W-:Y:S01]  /*0d90*/  SHF.R.S32.HI R13, RZ, 0x1f, R238 ;  /* 0x0000001fff0d7819 */ /* 0x000fe200000114ee */
[C---:B------:R-:W-:Y:S01]  /*0da0*/  IMAD R36, R7.reuse, c[0x0][0x1e4], R36 ;  /* 0x0000790007247a24 */ /* 0x040fe200078e0224 */
[-C--:B------:R-:W-:Y:S01]  /*0db0*/  LEA.HI R11, R18, R233.reuse, RZ, 0x5 ;  /* 0x000000e9120b7211 */ /* 0x080fe200078f28ff */
[C---:B------:R-:W-:Y:S01]  /*0dc0*/  IMAD R42, R7.reuse, c[0x0][0x1b4], R42 ;  /* 0x00006d00072a7a24 */ /* 0x040fe200078e022a */
[----:B------:R-:W-:Y:S01]  /*0dd0*/  LOP3.LUT R236, R236, 0xfffffff8, RZ, 0xc0, !PT ;  /* 0xfffffff8ecec7812 */ /* 0x000fe200078ec0ff */
[C---:B------:R-:W-:Y:S01]  /*0de0*/  IMAD.WIDE.U32 R34, R7.reuse, c[0x0][0x1e0], R30 ;  /* 0x0000780007227a25 */ /* 0x040fe200078e001e */
[----:B------:R-:W-:Y:S01]  /*0df0*/  SHF.R.S32.HI R2, RZ, 0x4, R17 ;  /* 0x00000004ff027819 */ /* 0x000fe20000011411 */
[----:B------:R-:W-:Y:S01]  /*0e00*/  CS2R R126, SRZ ;  /* 0x00000000007e7805 */ /* 0x000fe2000001ff00 */
[----:B------:R-:W-:Y:S01]  /*0e10*/  SHF.R.S32.HI R8, RZ, 0x5, R11 ;  /* 0x00000005ff087819 */ /* 0x000fe2000001140b */
[----:B------:R-:W-:Y:S01]  /*0e20*/  IMAD.WIDE.U32 R20, R7, c[0x0][0x1b0], R30 ;  /* 0x00006c0007147a25 */ /* 0x000fe200078e001e */
[----:B------:R-:W-:Y:S01]  /*0e30*/  SEL R7, R13, RZ, !P4 ;  /* 0x000000ff0d077207 */ /* 0x000fe20006000000 */
[----:B------:R-:W-:Y:S01]  /*0e40*/  CS2R R124, SRZ ;  /* 0x00000000007c7805 */ /* 0x000fe2000001ff00 */
[----:B------:R-:W-:Y:S01]  /*0e50*/  LEA.HI R4, R17, R2, RZ, 0x1 ;  /* 0x0000000211047211 */ /* 0x000fe200078f08ff */
[----:B------:R-:W-:Y:S01]  /*0e60*/  IMAD.IADD R236, R5, 0x1, -R236 ;  /* 0x0000000105ec7824 */ /* 0x000fe200078e0aec */
[----:B------:R-:W-:Y:S01]  /*0e70*/  LEA.HI R18, R18, R233, RZ, 0x6 ;  /* 0x000000e912127211 */ /* 0x000fe200078f30ff */
[----:B------:R-:W-:Y:S01]  /*0e80*/  IMAD.IADD R37, R35, 0x1, R36 ;  /* 0x0000000123257824 */ /* 0x000fe200078e0224 */
[----:B------:R-:W-:Y:S01]  /*0e90*/  LEA.HI R12, R11, R8, RZ, 0x1 ;  /* 0x000000080b0c7211 */ /* 0x000fe200078f08ff */
[----:B------:R-:W-:Y:S01]  /*0ea0*/  IMAD.SHL.U32 R5, R237, 0x40, RZ ;  /* 0x00000040ed057824 */ /* 0x000fe200078e00ff */
[----:B------:R-:W-:Y:S01]  /*0eb0*/  LOP3.LUT R4, R4, 0xfffffffe, RZ, 0xc0, !PT ;  /* 0xfffffffe04047812 */ /* 0x000fe200078ec0ff */
[----:B------:R-:W-:Y:S01]  /*0ec0*/  IMAD.MOV.U32 R36, RZ, RZ, R34 ;  /* 0x000000ffff247224 */ /* 0x000fe200078e0022 */
[----:B------:R-:W-:Y:S01]  /*0ed0*/  SEL R34, R238, RZ, !P4 ;  /* 0x000000ffee227207 */ /* 0x000fe20006000000 */
[C---:B------:R-:W-:Y:S01]  /*0ee0*/  IMAD R15, R7.reuse, c[0x0][0x1e8], RZ ;  /* 0x00007a00070f7a24 */ /* 0x040fe200078e02ff */
[----:B------:R-:W-:Y:S01]  /*0ef0*/  SHF.R.S32.HI R18, RZ, 0x6, R18 ;  /* 0x00000006ff127819 */ /* 0x000fe20000011412 */
[----:B------:R-:W-:Y:S01]  /*0f00*/  IMAD R7, R7, c[0x0][0x1b8], RZ ;  /* 0x00006e0007077a24 */ /* 0x000fe200078e02ff */
[----:B------:R-:W-:Y:S01]  /*0f10*/  LOP3.LUT R5, R5, 0x1c0, RZ, 0xc0, !PT ;  /* 0x000001c005057812 */ /* 0x000fe200078ec0ff */
[----:B------:R-:W-:Y:S01]  /*0f20*/  IMAD.IADD R43, R21, 0x1, R42 ;  /* 0x00000001152b7824 */ /* 0x000fe200078e022a */
[----:B------:R-:W-:Y:S01]  /*0f30*/  LOP3.LUT R12, R12, 0xfffffffe, RZ, 0xc0, !PT ;  /* 0xfffffffe0c0c7812 */ /* 0x000fe200078ec0ff */
[----:B------:R-:W-:Y:S01]  /*0f40*/  IMAD.MOV.U32 R42, RZ, RZ, R20 ;  /* 0x000000ffff2a7224 */ /* 0x000fe200078e0014 */
[----:B------:R-:W-:Y:S01]  /*0f50*/  LOP3.LUT P0, RZ, R236, 0x4, RZ, 0xc0, !PT ;  /* 0x00000004ecff7812 */ /* 0x000fe2000780c0ff */
[----:B------:R-:W-:Y:S01]  /*0f60*/  IMAD R14, R34, c[0x0][0x1bc], R7 ;  /* 0x00006f00220e7a24 */ /* 0x000fe200078e0207 */
[----:B------:R-:W-:Y:S01]  /*0f70*/  LOP3.LUT R235, R5, 0x38, R30, 0xf8, !PT ;  /* 0x0000003805eb7812 */ /* 0x000fe200078ef81e */
[----:B------:R-:W-:Y:S01]  /*0f80*/  IMAD.IADD R4, R2, 0x1, -R4 ;  /* 0x0000000102047824 */ /* 0x000fe200078e0a04 */
[----:B------:R-:W-:Y:S01]  /*0f90*/  SHF.R.U32.HI R2, RZ, 0x3, R5 ;  /* 0x00000003ff027819 */ /* 0x000fe20000011605 */
[----:B------:R-:W-:Y:S01]  /*0fa0*/  IMAD R20, R34, c[0x0][0x1ec], R15 ;  /* 0x00007b0022147a24 */ /* 0x000fe200078e020f */
[----:B------:R-:W-:Y:S01]  /*0fb0*/  LOP3.LUT R0, R0, 0x3ffffffc, RZ, 0xc0, !PT ;  /* 0x3ffffffc00007812 */ /* 0x000fe200078ec0ff */
[----:B------:R-:W-:Y:S01]  /*0fc0*/  IMAD.SHL.U32 R7, R18, 0x200, RZ ;  /* 0x0000020012077824 */ /* 0x000fe200078e00ff */
[----:B------:R-:W-:Y:S01]  /*0fd0*/  ISETP.GE.AND P4, PT, R30, c[0x0][0x1cc], PT ;  /* 0x000073001e007a0c */ /* 0x000fe20003f86270 */
[----:B------:R-:W-:Y:S01]  /*0fe0*/  IMAD.WIDE.U32 R36, R34, c[0x0][0x1e8], R36 ;  /* 0x00007a0022247a25 */ /* 0x000fe200078e0024 */
[----:B------:R-:W-:Y:S01]  /*0ff0*/  IADD3 R16, R30, 0x40, RZ ;  /* 0x000000401e107810 */ /* 0x000fe20007ffe0ff */
[----:B------:R-:W-:Y:S01]  /*1000*/  CS2R R122, SRZ ;  /* 0x00000000007a7805 */ /* 0x000fe2000001ff00 */
[----:B------:R-:W-:Y:S01]  /*1010*/  LOP3.LUT R235, R7, R235, R2, 0xf6, !PT ;  /* 0x000000eb07eb7212 */ /* 0x000fe200078ef602 */
[----:B------:R-:W-:Y:S01]  /*1020*/  IMAD.SHL.U32 R236, R236, 0x40, RZ ;  /* 0x00000040ecec7824 */ /* 0x000fe200078e00ff */
[----:B------:R-:W-:Y:S01]  /*1030*/  SEL R13, R13, RZ, !P1 ;  /* 0x000000ff0d0d7207 */ /* 0x000fe20004800000 */
[----:B------:R-:W-:Y:S01]  /*1040*/  IMAD.WIDE.U32 R34, R34, c[0x0][0x1b8], R42 ;  /* 0x00006e0022227a25 */ /* 0x000fe200078e002a */
[----:B------:R-:W-:Y:S01]  /*1050*/  SEL R10, R238, RZ, !P1 ;  /* 0x000000ffee0a7207 */ /* 0x000fe20004800000 */
[----:B------:R-:W-:Y:S01]  /*1060*/  CS2R R120, SRZ ;  /* 0x0000000000787805 */ /* 0x000fe2000001ff00 */
[----:B------:R-:W-:Y:S01]  /*1070*/  LOP3.LUT R236, R236, 0x1c0, RZ, 0xc0, !PT ;  /* 0x000001c0ecec7812 */ /* 0x000fe200078ec0ff */
[----:B------:R-:W-:Y:S01]  /*1080*/  IMAD.IADD R12, R8, 0x1, -R12 ;  /* 0x00000001080c7824 */ /* 0x000fe200078e0a0c */
[----:B------:R-:W-:Y:S01]  /*1090*/  ISETP.GE.AND P1, PT, R30, c[0x0][0x19c], PT ;  /* 0x000067001e007a0c */ /* 0x000fe20003f26270 */
[----:B------:R-:W-:Y:S01]  /*10a0*/  IMAD.SHL.U32 R8, R18, 0x8, RZ ;  /* 0x0000000812087824 */ /* 0x000fe200078e00ff */
[----:B------:R-:W-:Y:S01]  /*10b0*/  SHF.R.U32.HI R19, RZ, 0x3, R236 ;  /* 0x00000003ff137819 */ /* 0x000fe200000116ec */
[----:B------:R-:W-:Y:S01]  /*10c0*/  IMAD.IADD R15, R35, 0x1, R14 ;  /* 0x00000001230f7824 */ /* 0x000fe200078e020e */
[----:B------:R-:W-:Y:S01]  /*10d0*/  CS2R R118, SRZ ;  /* 0x0000000000767805 */ /* 0x000fe2000001ff00 */
[----:B------:R-:W-:Y:S01]  /*10e0*/  IMAD.MOV.U32 R14, RZ, RZ, R34 ;  /* 0x000000ffff0e7224 */ /* 0x000fe200078e0022 */
[----:B------:R-:W-:Y:S01]  /*10f0*/  LOP3.LUT R8, R8, 0x18, RZ, 0xc0, !PT ;  /* 0x0000001808087812 */ /* 0x000fe200078ec0ff */
[----:B------:R-:W-:Y:S01]  /*1100*/  IMAD R2, R25, c[0x0][0x1a8], RZ ;  /* 0x00006a0019027a24 */ /* 0x000fe200078e02ff */
[----:B------:R-:W-:Y:S01]  /*1110*/  CS2R R116, SRZ ;  /* 0x0000000000747805 */ /* 0x000fe2000001ff00 */
[----:B------:R-:W-:Y:S01]  /*1120*/  IMAD.IADD R21, R37, 0x1, R20 ;  /* 0x0000000125157824 */ /* 0x000fe200078e0214 */
[----:B------:R-:W-:Y:S01]  /*1130*/  LOP3.LUT R236, R19, R236, R8, 0x1e, !PT ;  /* 0x000000ec13ec7212 */ /* 0x000fe200078e1e08 */
[----:B------:R-:W-:Y:S01]  /*1140*/  IMAD.IADD R5, R233, 0x1, -R0 ;  /* 0x00000001e9057824 */ /* 0x000fe200078e0a00 */
[----:B------:R-:W-:Y:S01]  /*1150*/  IADD3 R19, -R237, UR11, RZ ;  /* 0x0000000bed137c10 */ /* 0x000fe2000fffe1ff */
[----:B------:R-:W-:Y:S01]  /*1160*/  IMAD.MOV.U32 R20, RZ, RZ, R36 ;  /* 0x000000ffff147224 */ /* 0x000fe200078e0024 */
[----:B------:R-:W-:Y:S01]  /*1170*/  CS2R R114, SRZ ;  /* 0x0000000000727805 */ /* 0x000fe2000001ff00 */
[----:B------:R-:W-:Y:S01]  /*1180*/  IMAD R0, R25, c[0x0][0x1d8], RZ ;  /* 0x0000760019007a24 */ /* 0x000fe200078e02ff */
[C---:B------:R-:W-:Y:S01]  /*1190*/  ISETP.LT.OR P5, PT, R19.reuse, 0x1, P4 ;  /* 0x000000011300780c */ /* 0x040fe200027a1670 */
[----:B------:R-:W-:Y:S01]  /*11a0*/  IMAD.SHL.U32 R230, R12, 0x400, RZ ;  /* 0x000004000ce67824 */ /* 0x000fe200078e00ff */
[----:B------:R-:W-:Y:S01]  /*11b0*/  ISETP.LT.OR P4, PT, R19, 0x21, P4 ;  /* 0x000000211300780c */ /* 0x000fe20002781670 */
[C---:B------:R-:W-:Y:S01]  /*11c0*/  IMAD R2, R24.reuse, c[0x0][0x1ac], R2 ;  /* 0x00006b0018027a24 */ /* 0x040fe200078e0202 */
[----:B------:R-:W-:Y:S01]  /*11d0*/  CS2R R112, SRZ ;  /* 0x0000000000707805 */ /* 0x000fe2000001ff00 */
[C---:B------:R-:W-:Y:S01]  /*11e0*/  IMAD.WIDE.U32 R14, R24.reuse, c[0x0][0x1a8], R14 ;  /* 0x00006a00180e7a25 */ /* 0x040fe200078e000e */
[----:B------:R-:W-:Y:S01]  /*11f0*/  CS2R R110, SRZ ;  /* 0x00000000006e7805 */ /* 0x000fe2000001ff00 */
[----:B------:R-:W-:Y:S01]  /*1200*/  CS2R R108, SRZ ;  /* 0x00000000006c7805 */ /* 0x000fe2000001ff00 */
[----:B------:R-:W-:Y:S01]  /*1210*/  CS2R R106, SRZ ;  /* 0x00000000006a7805 */ /* 0x000fe2000001ff00 */
[----:B------:R-:W-:Y:S01]  /*1220*/  IMAD R0, R24, c[0x0][0x1dc], R0 ;  /* 0x0000770018007a24 */ /* 0x000fe200078e0200 */
[----:B------:R-:W-:Y:S01]  /*1230*/  LEA R34, P2, R14, c[0x0][0x190], 0x1 ;  /* 0x000064000e227a11 */ /* 0x000fe200078408ff */
[----:B------:R-:W-:Y:S01]  /*1240*/  IMAD.WIDE.U32 R20, R24, c[0x0][0x1d8], R20 ;  /* 0x0000760018147a25 */ /* 0x000fe200078e0014 */
[----:B------:R-:W-:Y:S01]  /*1250*/  CS2R R104, SRZ ;  /* 0x0000000000687805 */ /* 0x000fe2000001ff00 */
[----:B------:R-:W-:Y:S01]  /*1260*/  CS2R R102, SRZ ;  /* 0x0000000000667805 */ /* 0x000fe2000001ff00 */
[----:B------:R-:W-:Y:S01]  /*1270*/  CS2R R100, SRZ ;  /* 0x0000000000647805 */ /* 0x000fe2000001ff00 */
[----:B------:R-:W-:Y:S01]  /*1280*/  IMAD R5, R5, 0x2, R230 ;  /* 0x0000000205057824 */ /* 0x000fe200078e02e6 */
[----:B------:R-:W-:Y:S01]  /*1290*/  LEA R36, P3, R20, c[0x0][0x1c0], 0x1 ;  /* 0x0000700014247a11 */ /* 0x000fe200078608ff */
[----:B------:R-:W-:Y:S01]  /*12a0*/  IMAD.IADD R2, R15, 0x1, R2 ;  /* 0x000000010f027824 */ /* 0x000fe200078e0202 */
[----:B------:R-:W-:Y:S01]  /*12b0*/  CS2R R98, SRZ ;  /* 0x0000000000627805 */ /* 0x000fe2000001ff00 */
[----:B------:R-:W-:Y:S01]  /*12c0*/  IMAD.MOV.U32 R15, RZ, RZ, c[0x0][0x1a8] ;  /* 0x00006a00ff0f7624 */ /* 0x000fe200078e00ff */
[----:B------:R-:W-:Y:S01]  /*12d0*/  CS2R R96, SRZ ;  /* 0x0000000000607805 */ /* 0x000fe2000001ff00 */
[----:B------:R-:W-:Y:S01]  /*12e0*/  IMAD.IADD R0, R21, 0x1, R0 ;  /* 0x0000000115007824 */ /* 0x000fe200078e0200 */
[----:B------:R-:W-:Y:S01]  /*12f0*/  LEA.HI.X R35, R14, c[0x0][0x194], R2, 0x1, P2 ;  /* 0x000065000e237a11 */ /* 0x000fe200010f0c02 */
[----:B------:R-:W-:Y:S01]  /*1300*/  IMAD.IADD R236, R5, 0x1, R236 ;  /* 0x0000000105ec7824 */ /* 0x000fe200078e02ec */
[----:B------:R-:W-:Y:S01]  /*1310*/  LEA R24, P2, R15, R34, 0x6 ;  /* 0x000000220f187211 */ /* 0x000fe200078430ff */
[----:B------:R-:W-:Y:S01]  /*1320*/  IMAD.MOV.U32 R21, RZ, RZ, c[0x0][0x1d8] ;  /* 0x00007600ff157624 */ /* 0x000fe200078e00ff */
[----:B------:R-:W-:Y:S01]  /*1330*/  LEA.HI.X R37, R20, c[0x0][0x1c4], R0, 0x1, P3 ;  /* 0x0000710014257a11 */ /* 0x000fe200018f0c00 */
[----:B------:R-:W-:Y:S01]  /*1340*/  IMAD.MOV.U32 R5, RZ, RZ, c[0x0][0x1ac] ;  /* 0x00006b00ff057624 */ /* 0x000fe200078e00ff */
[----:B------:R-:W-:Y:S01]  /*1350*/  CS2R R94, SRZ ;  /* 0x00000000005e7805 */ /* 0x000fe2000001ff00 */
[----:B------:R-:W-:Y:S01]  /*1360*/  IMAD.MOV.U32 R0, RZ, RZ, c[0x0][0x1dc] ;  /* 0x00007700ff007624 */ /* 0x000fe200078e00ff */
[----:B------:R-:W-:Y:S01]  /*1370*/  LEA R20, P3, R21, R36, 0x6 ;  /* 0x0000002415147211 */ /* 0x000fe200078630ff */
[----:B------:R-:W-:Y:S01]  /*1380*/  IMAD R38, R23, c[0x0][0x17c], R38 ;  /* 0x00005f0017267a24 */ /* 0x000fe200078e0226 */
[----:B------:R-:W-:Y:S01]  /*1390*/  LEA.HI.X R25, R15, R35, R5, 0x6, P2 ;  /* 0x000000230f197211 */ /* 0x000fe200010f3405 */
[----:B------:R-:W-:Y:S01]  /*13a0*/  IMAD.WIDE.U32 R40, R23, c[0x0][0x178], R30 ;  /* 0x00005e0017287a25 */ /* 0x000fe200078e001e */
[----:B------:R-:W-:Y:S01]  /*13b0*/  IADD3 R15, R30, 0x80, RZ ;  /* 0x000000801e0f7810 */ /* 0x000fe20007ffe0ff */
[----:B------:R-:W-:Y:S01]  /*13c0*/  CS2R R92, SRZ ;  /* 0x00000000005c7805 */ /* 0x000fe2000001ff00 */
[----:B------:R-:W-:Y:S01]  /*13d0*/  LEA.HI.X R21, R21, R37, R0, 0x6, P3 ;  /* 0x0000002515157211 */ /* 0x000fe200018f3400 */
[C---:B------:R-:W-:Y:S01]  /*13e0*/  IMAD R32, R23.reuse, c[0x0][0x20c], R32 ;  /* 0x0000830017207a24 */ /* 0x040fe200078e0220 */
[----:B------:R-:W-:Y:S01]  /*13f0*/  ISETP.GE.AND P3, PT, R16, c[0x0][0x1cc], PT ;  /* 0x0000730010007a0c */ /* 0x000fe20003f66270 */
[----:B------:R-:W-:Y:S01]  /*1400*/  IMAD.WIDE.U32 R22, R23, c[0x0][0x208], R30 ;  /* 0x0000820017167a25 */ /* 0x000fe200078e001e */
[----:B------:R-:W-:Y:S01]  /*1410*/  ISETP.GE.AND P2, PT, R15, c[0x0][0x1cc], PT ;  /* 0x000073000f007a0c */ /* 0x000fe20003f46270 */
[----:B------:R-:W-:Y:S01]  /*1420*/  CS2R R90, SRZ ;  /* 0x00000000005a7805 */ /* 0x000fe2000001ff00 */
[----:B------:R-:W-:Y:S01]  /*1430*/  ISETP.LT.OR P6, PT, R19, 0x1, P3 ;  /* 0x000000011300780c */ /* 0x000fe20001fc1670 */
[----:B------:R-:W-:Y:S01]  /*1440*/  IMAD.SHL.U32 R235, R235, 0x2, RZ ;  /* 0x00000002ebeb7824 */ /* 0x000fe200078e00ff */
[----:B------:R-:W-:Y:S01]  /*1450*/  ISETP.LT.OR P3, PT, R19, 0x21, P3 ;  /* 0x000000211300780c */ /* 0x000fe20001f61670 */
[----:B------:R-:W-:Y:S01]  /*1460*/  IMAD.IADD R33, R23, 0x1, R32 ;  /* 0x0000000117217824 */ /* 0x000fe200078e0220 */
[----:B------:R-:W-:Y:S01]  /*1470*/  CS2R R88, SRZ ;  /* 0x0000000000587805 */ /* 0x000fe2000001ff00 */
[----:B------:R-:W-:Y:S01]  /*1480*/  IMAD.MOV.U32 R32, RZ, RZ, R22 ;  /* 0x000000ffff207224 */ /* 0x000fe200078e0016 */
[----:B------:R-:W-:Y:S01]  /*1490*/  SHF.R.S32.HI R22, RZ, 0x1f, R3 ;  /* 0x0000001fff167819 */ /* 0x000fe20000011403 */
[----:B------:R-:W-:Y:S01]  /*14a0*/  @!PT LDS RZ, [RZ] ;  /* 0x00000000fffff984 */ /* 0x000fe20000000800 */
[----:B------:R-:W-:Y:S01]  /*14b0*/  @!PT LDS RZ, [RZ] ;  /* 0x00000000fffff984 */ /* 0x000fe20000000800 */
[----:B------:R-:W-:Y:S01]  /*14c0*/  @!PT LDS RZ, [RZ] ;  /* 0x00000000fffff984 */ /* 0x000fe20000000800 */
[----:B------:R1:W-:Y:S01]  /*14d0*/  LDGSTS.E.BYPASS.LTC128B.128 [R235+0x6080], [R36.64], !P5 ;  /* 0x0608000024eb7fae */ /* 0x0003e2000e901d50 */
[----:B------:R-:W-:Y:S01]  /*14e0*/  ISETP.LT.OR P5, PT, R19, 0x1, P2 ;  /* 0x000000011300780c */ /* 0x000fe200017a1670 */
[----:B------:R-:W-:Y:S01]  /*14f0*/  IMAD.IADD R39, R41, 0x1, R38 ;  /* 0x0000000129277824 */ /* 0x000fe200078e0226 */
[----:B------:R-:W-:Y:S01]  /*1500*/  ISETP.LT.OR P2, PT, R19, 0x21, P2 ;  /* 0x000000211300780c */ /* 0x000fe20001741670 */
[----:B------:R-:W-:Y:S01]  /*1510*/  IMAD.MOV.U32 R38, RZ, RZ, R40 ;  /* 0x000000ffff267224 */ /* 0x000fe200078e0028 */
[----:B------:R-:W-:Y:S01]  /*1520*/  CS2R R86, SRZ ;  /* 0x0000000000567805 */ /* 0x000fe2000001ff00 */
[----:B------:R-:W-:Y:S01]  /*1530*/  IMAD R2, R22, c[0x0][0x180], RZ ;  /* 0x0000600016027a24 */ /* 0x000fe200078e02ff */
[----:B------:R1:W-:Y:S01]  /*1540*/  LDGSTS.E.BYPASS.LTC128B.128 [R235+0x8080], [R36.64+0x80], !P6 ;  /* 0x0808008024eb7fae */ /* 0x0003e2000f101d50 */
[C---:B------:R-:W-:Y:S01]  /*1550*/  IMAD.WIDE.U32 R244, R3.reuse, c[0x0][0x180], R38 ;  /* 0x0000600003f47a25 */ /* 0x040fe200078e0026 */
[----:B------:R-:W-:Y:S01]  /*1560*/  CS2R R84, SRZ ;  /* 0x0000000000547805 */ /* 0x000fe2000001ff00 */
[----:B------:R-:W-:Y:S01]  /*1570*/  CS2R R82, SRZ ;  /* 0x0000000000527805 */ /* 0x000fe2000001ff00 */
[----:B------:R-:W-:Y:S01]  /*1580*/  CS2R R80, SRZ ;  /* 0x0000000000507805 */ /* 0x000fe2000001ff00 */
[----:B------:R-:W-:Y:S01]  /*1590*/  IMAD R0, R3, c[0x0][0x184], R2 ;  /* 0x0000610003007a24 */ /* 0x000fe200078e0202 */
[----:B------:R-:W-:Y:S01]  /*15a0*/  CS2R R78, SRZ ;  /* 0x00000000004e7805 */ /* 0x000fe2000001ff00 */
[----:B------:R-:W-:Y:S01]  /*15b0*/  IMAD.SHL.U32 R236, R236, 0x2, RZ ;  /* 0x00000002ecec7824 */ /* 0x000fe200078e00ff */
[----:B------:R1:W-:Y:S01]  /*15c0*/  LDGSTS.E.BYPASS.LTC128B.128 [R235+0xa080], [R36.64+0x100], !P5 ;  /* 0x0a08010024eb7fae */ /* 0x0003e2000e901d50 */
[----:B------:R-:W-:Y:S01]  /*15d0*/  IMAD.IADD R245, R245, 0x1, R0 ;  /* 0x00000001f5f57824 */ /* 0x000fe200078e0200 */
[----:B------:R-:W-:Y:S01]  /*15e0*/  ISETP.GE.AND P5, PT, R16, c[0x0][0x19c], PT ;  /* 0x0000670010007a0c */ /* 0x000fe20003fa6270 */
[----:B------:R-:W-:Y:S01]  /*15f0*/  IMAD R5, R13, c[0x0][0x188], RZ ;  /* 0x000062000d057a24 */ /* 0x000fe200078e02ff */
[----:B------:R-:W-:Y:S01]  /*1600*/  IADD3 R0, R236, 0x12280, RZ ;  /* 0x00012280ec007810 */ /* 0x000fe20007ffe0ff */
[----:B------:R2:W-:Y:S01]  /*1610*/  LDGSTS.E.BYPASS.LTC128B.128 [R235+0x7080], [R20.64], !P4 ;  /* 0x0708000014eb7fae */ /* 0x0005e2000e101d50 */
[----:B------:R-:W-:Y:S01]  /*1620*/  ISETP.GE.AND P4, PT, R15, c[0x0][0x19c], PT ;  /* 0x000067000f007a0c */ /* 0x000fe20003f86270 */
[----:B------:R-:W-:Y:S01]  /*1630*/  IMAD R5, R10, c[0x0][0x18c], R5 ;  /* 0x000063000a057a24 */ /* 0x000fe200078e0205 */
[----:B------:R-:W-:Y:S01]  /*1640*/  IADD3 R234, R236, 0x122c0, RZ ;  /* 0x000122c0ecea7810 */ /* 0x000fe20007ffe0ff */
[----:B------:R2:W-:Y:S01]  /*1650*/  LDGSTS.E.BYPASS.LTC128B.128 [R235+0x9080], [R20.64+0x80], !P3 ;  /* 0x0908008014eb7fae */ /* 0x0005e2000d901d50 */
[----:B------:R-:W-:Y:S01]  /*1660*/  @P0 IADD3 R234, R0, -0x40, RZ ;  /* 0xffffffc000ea0810 */ /* 0x000fe20007ffe0ff */
[----:B------:R-:W-:Y:S01]  /*1670*/  IMAD.WIDE.U32 R244, R10, c[0x0][0x188], R244 ;  /* 0x000062000af47a25 */ /* 0x000fe200078e00f4 */
[C---:B------:R-:W-:Y:S01]  /*1680*/  ISETP.LT.OR P0, PT, R19.reuse, 0x1, P5 ;  /* 0x000000011300780c */ /* 0x040fe20002f01670 */
[----:B------:R2:W-:Y:S01]  /*1690*/  LDGSTS.E.BYPASS.LTC128B.128 [R235+0xb080], [R20.64+0x100], !P2 ;  /* 0x0b08010014eb7fae */ /* 0x0005e2000d101d50 */
[----:B------:R-:W-:Y:S01]  /*16a0*/  ISETP.LT.OR P2, PT, R19, 0x1, P1 ;  /* 0x000000011300780c */ /* 0x000fe20000f41670 */
[----:B------:R-:W-:Y:S01]  /*16b0*/  IMAD.IADD R232, R245, 0x1, R5 ;  /* 0x00000001f5e87824 */ /* 0x000fe200078e0205 */
[C---:B------:R-:W-:Y:S01]  /*16c0*/  ISETP.LT.OR P6, PT, R19.reuse, 0x1, P4 ;  /* 0x000000011300780c */ /* 0x040fe200027c1670 */
[----:B------:R-:W0:Y:S01]  /*16d0*/  LDGDEPBAR ;  /* 0x00000000000079af */ /* 0x000e220000000000 */
[C---:B------:R-:W-:Y:S01]  /*16e0*/  ISETP.LT.OR P1, PT, R19.reuse, 0x21, P1 ;  /* 0x000000211300780c */ /* 0x040fe20000f21670 */
[----:B------:R-:W-:Y:S01]  /*16f0*/  IMAD R240, R22, c[0x0][0x210], RZ ;  /* 0x0000840016f07a24 */ /* 0x000fe200078e02ff */
[----:B------:R-:W-:Y:S01]  /*1700*/  ISETP.LT.OR P5, PT, R19, 0x21, P5 ;  /* 0x000000211300780c */ /* 0x000fe20002fa1670 */
[----:B------:R-:W-:Y:S01]  /*1710*/  IMAD.WIDE.U32 R32, R3, c[0x0][0x210], R32 ;  /* 0x0000840003207a25 */ /* 0x000fe200078e0020 */
[----:B------:R-:W-:Y:S01]  /*1720*/  ISETP.LT.OR P4, PT, R19, 0x21, P4 ;  /* 0x000000211300780c */ /* 0x000fe20002781670 */
[----:B------:R-:W-:Y:S01]  /*1730*/  CS2R R76, SRZ ;  /* 0x00000000004c7805 */ /* 0x000fe2000001ff00 */
[----:B------:R-:W-:Y:S01]  /*1740*/  LOP3.LUT P3, RZ, R9, 0x4, RZ, 0xc0, !PT ;  /* 0x0000000409ff7812 */ /* 0x000fe2000786c0ff */
[----:B------:R-:W-:Y:S01]  /*1750*/  IMAD R240, R3, c[0x0][0x214], R240 ;  /* 0x0000850003f07a24 */ /* 0x000fe200078e02f0 */
[----:B------:R-:W-:Y:S01]  /*1760*/  CS2R R74, SRZ ;  /* 0x00000000004a7805 */ /* 0x000fe2000001ff00 */
[----:B------:R3:W-:Y:S01]  /*1770*/  LDGSTS.E.BYPASS.LTC128B.128 [R235+0x80], [R34.64], !P2 ;  /* 0x0008000022eb7fae */ /* 0x0007e2000d101d50 */
[----:B------:R-:W-:Y:S01]  /*1780*/  IMAD.MOV.U32 R19, RZ, RZ, c[0x0][0x17c] ;  /* 0x00005f00ff137624 */ /* 0x000fe200078e00ff */
[----:B------:R-:W-:Y:S01]  /*1790*/  CS2R R72, SRZ ;  /* 0x0000000000487805 */ /* 0x000fe2000001ff00 */
[----:B------:R-:W-:Y:S01]  /*17a0*/  IMAD.IADD R241, R33, 0x1, R240 ;  /* 0x0000000121f17824 */ /* 0x000fe200078e02f0 */
[----:B------:R3:W-:Y:S01]  /*17b0*/  LDGSTS.E.BYPASS.LTC128B.128 [R235+0x2080], [R34.64+0x80], !P0 ;  /* 0x0208008022eb7fae */ /* 0x0007e2000c101d50 */
[C---:B------:R-:W-:Y:S01]  /*17c0*/  LOP3.LUT P0, RZ, R9.reuse, 0x2, RZ, 0xc0, !PT ;  /* 0x0000000209ff7812 */ /* 0x040fe2000780c0ff */
[----:B------:R-:W-:Y:S01]  /*17d0*/  IMAD.SHL.U32 R9, R9, 0x40, RZ ;  /* 0x0000004009097824 */ /* 0x000fe200078e00ff */
[----:B------:R-:W-:Y:S01]  /*17e0*/  CS2R R70, SRZ ;  /* 0x0000000000467805 */ /* 0x000fe2000001ff00 */
[----:B------:R3:W-:Y:S01]  /*17f0*/  LDGSTS.E.BYPASS.LTC128B.128 [R235+0x4080], [R34.64+0x100], !P6 ;  /* 0x0408010022eb7fae */ /* 0x0007e2000f101d50 */
[----:B------:R-:W-:Y:S01]  /*1800*/  ISETP.GE.AND P6, PT, R15, c[0x0][0x16c], PT ;  /* 0x00005b000f007a0c */ /* 0x000fe20003fc6270 */
[----:B------:R-:W-:Y:S01]  /*1810*/  IMAD.MOV.U32 R240, RZ, RZ, R32 ;  /* 0x000000fffff07224 */ /* 0x000fe200078e0020 */
[----:B------:R-:W-:Y:S01]  /*1820*/  LOP3.LUT R9, R9, 0x1c0, RZ, 0xc0, !PT ;  /* 0x000001c009097812 */ /* 0x000fe200078ec0ff */
[----:B------:R4:W-:Y:S01]  /*1830*/  LDGSTS.E.BYPASS.LTC128B.128 [R235+0x1080], [R24.64], !P1 ;  /* 0x0108000018eb7fae */ /* 0x0009e2000c901d50 */
[----:B--2---:R-:W-:Y:S01]  /*1840*/  IMAD.U32 R20, RZ, RZ, UR18 ;  /* 0x00000012ff147e24 */ /* 0x004fe2000f8e00ff */
[----:B------:R-:W-:Y:S01]  /*1850*/  ISETP.GE.AND P1, PT, R16, c[0x0][0x16c], PT ;  /* 0x00005b0010007a0c */ /* 0x000fe20003f26270 */
[----:B------:R-:W-:Y:S01]  /*1860*/  IMAD.U32 R21, RZ, RZ, UR19 ;  /* 0x00000013ff157e24 */ /* 0x000fe2000f8e00ff */
[----:B------:R4:W-:Y:S01]  /*1870*/  LDGSTS.E.BYPASS.LTC128B.128 [R235+0x3080], [R24.64+0x80], !P5 ;  /* 0x0308008018eb7fae */ /* 0x0009e2000e901d50 */
[----:B------:R-:W-:Y:S01]  /*1880*/  IMAD.U32 R21, RZ, RZ, UR4 ;  /* 0x00000004ff157e24 */ /* 0x000fe2000f8e00ff */
[----:B------:R-:W-:Y:S01]  /*1890*/  LEA R5, P2, R20, R244, 0x6 ;  /* 0x000000f414057211 */ /* 0x000fe200078430ff */
[----:B------:R-:W-:Y:S01]  /*18a0*/  IMAD.WIDE.U32 R240, R10, c[0x0][0x218], R240 ;  /* 0x000086000af07a25 */ /* 0x000fe200078e00f0 */
[----:B------:R4:W-:Y:S01]  /*18b0*/  LDGSTS.E.BYPASS.LTC128B.128 [R235+0x5080], [R24.64+0x100], !P4 ;  /* 0x0508010018eb7fae */ /* 0x0009e2000e101d50 */
[----:B------:R-:W-:Y:S01]  /*18c0*/  LOP3.LUT R0, R9, 0x8, R6, 0xf8, !PT ;  /* 0x0000000809007812 */ /* 0x000fe200078ef806 */
[----:B------:R-:W-:Y:S01]  /*18d0*/  ULDC.64 UR4, c[0x0][0x208] ;  /* 0x0000820000047ab9 */ /* 0x000fe20000000a00 */
[----:B------:R-:W-:Y:S01]  /*18e0*/  LEA.HI.X R2, R20, R232, R21, 0x6, P2 ;  /* 0x000000e814027211 */ /* 0x000fe200010f3415 */
[----:B------:R-:W0:Y:S01]  /*18f0*/  LDGDEPBAR ;  /* 0x00000000000079af */ /* 0x000e220000000000 */
[----:B------:R-:W-:Y:S01]  /*1900*/  ISETP.GE.AND P2, PT, R30, c[0x0][0x16c], PT ;  /* 0x00005b001e007a0c */ /* 0x000fe20003f46270 */
[----:B------:R-:W-:Y:S01]  /*1910*/  IMAD R20, R4, 0x800, R7 ;  /* 0x0000080004147824 */ /* 0x000fe200078e0207 */
[----:B------:R-:W-:Y:S01]  /*1920*/  SHF.R.U32.HI R7, RZ, 0x3, R9 ;  /* 0x00000003ff077819 */ /* 0x000fe20000011609 */
[----:B------:R-:W-:Y:S01]  /*1930*/  IMAD.MOV.U32 R21, RZ, RZ, c[0x0][0x178] ;  /* 0x00005e00ff157624 */ /* 0x000fe200078e00ff */
[----:B------:R-:W-:Y:S01]  /*1940*/  SEL R249, RZ, 0x1, P2 ;  /* 0x00000001fff97807 */ /* 0x000fe20001000000 */
[----:B------:R-:W-:Y:S01]  /*1950*/  USHF.L.U32 UR18, UR4, 0x6, URZ ;  /* 0x0000000604127899 */ /* 0x000fe2000800063f */
[C---:B------:R-:W-:Y:S01]  /*1960*/  LEA R38, P2, R5.reuse, c[0x0][0x160], 0x1 ;  /* 0x0000580005267a11 */ /* 0x040fe200078408ff */
[----:B------:R-:W-:Y:S01]  /*1970*/  USHF.L.U64.HI UR9, UR4, UR9, UR5 ;  /* 0x0000000904097299 */ /* 0x000fe20008010205 */
[----:B------:R-:W-:Y:S01]  /*1980*/  LOP3.LUT R231, R0, R7, RZ, 0x3c, !PT ;  /* 0x0000000700e77212 */ /* 0x000fe200078e3cff */
[----:B------:R-:W-:Y:S01]  /*1990*/  IMAD.MOV.U32 R44, RZ, RZ, R240 ;  /* 0x000000ffff2c7224 */ /* 0x000fe200078e00f0 */
[----:B------:R-:W-:Y:S01]  /*19a0*/  LEA.HI.X R39, R5, c[0x0][0x164], R2, 0x1, P2 ;  /* 0x0000590005277a11 */ /* 0x000fe200010f0c02 */
[----:B------:R-:W-:Y:S01]  /*19b0*/  IMAD R5, R13, c[0x0][0x218], RZ ;  /* 0x000086000d057a24 */ /* 0x000fe200078e02ff */
[----:B------:R-:W-:Y:S01]  /*19c0*/  SEL R14, RZ, 0x2, P1 ;  /* 0x00000002ff0e7807 */ /* 0x000fe20000800000 */
[----:B------:R-:W-:Y:S01]  /*19d0*/  IMAD R2, R22, c[0x0][0x270], RZ ;  /* 0x00009c0016027a24 */ /* 0x000fe200078e02ff */
[----:B------:R-:W-:Y:S01]  /*19e0*/  SEL R0, RZ, 0x4, P6 ;  /* 0x00000004ff007807 */ /* 0x000fe20003000000 */
[----:B------:R-:W-:Y:S01]  /*19f0*/  IMAD R5, R10, c[0x0][0x21c], R5 ;  /* 0x000087000a057a24 */ /* 0x000fe200078e0205 */
[----:B------:R-:W-:Y:S01]  /*1a00*/  LEA R32, P2, R21, R38, 0x6 ;  /* 0x0000002615207211 */ /* 0x000fe200078430ff */
[----:B------:R-:W-:Y:S01]  /*1a10*/  IMAD.IADD R231, R20, 0x1, R231 ;  /* 0x0000000114e77824 */ /* 0x000fe200078e02e7 */
[----:B------:R-:W-:Y:S01]  /*1a20*/  IADD3 R0, R0, R14, R249 ;  /* 0x0000000e00007210 */ /* 0x000fe20007ffe0f9 */
[----:B------:R-:W-:Y:S01]  /*1a30*/  IMAD.IADD R45, R241, 0x1, R5 ;  /* 0x00000001f12d7824 */ /* 0x000fe200078e0205 */
[----:B------:R-:W-:Y:S01]  /*1a40*/  LEA.HI.X R33, R21, R39, R19, 0x6, P2 ;  /* 0x0000002715217211 */ /* 0x000fe200010f3413 */
[----:B------:R-:W-:Y:S01]  /*1a50*/  IMAD.MOV.U32 R5, RZ, RZ, 0x20 ;  /* 0x00000020ff057424 */ /* 0x000fe200078e00ff */
[----:B------:R-:W-:Y:S01]  /*1a60*/  LOP3.LUT P5, RZ, R0, 0x1, RZ, 0xc0, !PT ;  /* 0x0000000100ff7812 */ /* 0x000fe200078ac0ff */
[----:B------:R-:W-:-:S04]  /*1a70*/  DEPBAR.LE SB0, 0x1 ;  /* 0x000080400000791a */ /* 0x000fc80000000000 */
[C---:B------:R-:W-:Y:S01]  /*1a80*/  LOP3.LUT P4, RZ, R0.reuse, 0x2, RZ, 0xc0, !PT ;  /* 0x0000000200ff7812 */ /* 0x040fe2000788c0ff */
[----:B------:R-:W-:Y:S01]  /*1a90*/  IMAD R23, R3, c[0x0][0x274], R2 ;  /* 0x00009d0003177a24 */ /* 0x000fe200078e0202 */
[----:B------:R-:W-:Y:S01]  /*1aa0*/  LOP3.LUT P2, RZ, R0, 0x4, RZ, 0xc0, !PT ;  /* 0x0000000400ff7812 */ /* 0x000fe2000784c0ff */
[----:B------:R-:W-:Y:S01]  /*1ab0*/  IMAD.MOV.U32 R0, RZ, RZ, 0x40 ;  /* 0x00000040ff007424 */ /* 0x000fe200078e00ff */
[----:B------:R-:W-:Y:S01]  /*1ac0*/  SEL R2, R5, 0xffffffe0, !P0 ;  /* 0xffffffe005027807 */ /* 0x000fe20004000000 */
[----:B------:R-:W-:Y:S01]  /*1ad0*/  IMAD.SHL.U32 R231, R231, 0x2, RZ ;  /* 0x00000002e7e77824 */ /* 0x000fe200078e00ff */
[----:B------:R-:W-:Y:S01]  /*1ae0*/  BAR.SYNC.DEFER_BLOCKING 0x0 ;  /* 0x0000000000007b1d */ /* 0x000fe20000010000 */
[----:B------:R-:W-:Y:S01]  /*1af0*/  IMAD.U32 R14, RZ, RZ, UR15 ;  /* 0x0000000fff0e7e24 */ /* 0x000fe2000f8e00ff */
[----:B------:R-:W-:Y:S01]  /*1b00*/  SEL R0, R0, 0xffffffc0, !P3 ;  /* 0xffffffc000007807 */ /* 0x000fe20005800000 */
[----:B------:R-:W-:Y:S01]  /*1b10*/  IMAD.IADD R227, R231, 0x1, R2 ;  /* 0x00000001e7e37824 */ /* 0x000fe200078e0202 */
[----:B------:R-:W-:Y:S01]  /*1b20*/  UIMAD UR9, UR9, UR6, URZ ;  /* 0x00000006090972a4 */ /* 0x000fe2000f8e023f */
[----:B------:R-:W-:Y:S01]  /*1b30*/  IMAD.U32 R20, RZ, RZ, UR18 ;  /* 0x00000012ff147e24 */ /* 0x000fe2000f8e00ff */
[----:B------:R-:W-:Y:S01]  /*1b40*/  IADD3 R19, -R237, UR13, -R14 ;  /* 0x0000000ded137c10 */ /* 0x000fe2000fffe90e */
[----:B------:R-:W-:Y:S01]  /*1b50*/  IMAD.IADD R226, R231, 0x1, R0 ;  /* 0x00000001e7e27824 */ /* 0x000fe200078e0200 */
[----:B------:R-:W-:Y:S01]  /*1b60*/  UIMAD UR9, UR8, UR18, UR9 ;  /* 0x00000012080972a4 */ /* 0x000fe2000f8e0209 */
[----:B------:R-:W-:Y:S01]  /*1b70*/  IMAD.IADD R225, R0, 0x1, R227 ;  /* 0x0000000100e17824 */ /* 0x000fe200078e02e3 */
[C---:B------:R-:W-:Y:S01]  /*1b80*/  ISETP.LT.OR P3, PT, R19.reuse, 0x1, !P5 ;  /* 0x000000011300780c */ /* 0x040fe20006f61670 */
[----:B------:R-:W-:Y:S01]  /*1b90*/  IMAD.WIDE.U32 R20, R20, UR6, R44 ;  /* 0x0000000614147c25 */ /* 0x000fe2000f8e002c */
[C---:B------:R-:W-:Y:S01]  /*1ba0*/  ISETP.LT.OR P0, PT, R19.reuse, 0x1, !P4 ;  /* 0x000000011300780c */ /* 0x040fe20006701670 */
[----:B------:R-:W-:Y:S01]  /*1bb0*/  UMOV UR8, 0x5 ;  /* 0x0000000500087882 */ /* 0x000fe20000000000 */
[----:B------:R-:W-:Y:S01]  /*1bc0*/  ISETP.LT.OR P5, PT, R19, 0x21, !P5 ;  /* 0x000000211300780c */ /* 0x000fe20006fa1670 */
[----:B-1----:R-:W-:Y:S01]  /*1bd0*/  IMAD.WIDE.U32 R36, R3, c[0x0][0x270], R28 ;  /* 0x00009c0003247a25 */ /* 0x002fe200078e001c */
[----:B------:R-:W-:Y:S01]  /*1be0*/  IADD3 R2, R21, UR9, RZ ;  /* 0x0000000915027c10 */ /* 0x000fe2000fffe0ff */
[----:B------:R-:W-:Y:S01]  /*1bf0*/  USHF.L.U32 UR9, UR4, 0x5, URZ ;  /* 0x0000000504097899 */ /* 0x000fe2000800063f */
[----:B------:R-:W-:Y:S01]  /*1c00*/  ISETP.LT.OR P4, PT, R19, 0x21, !P4 ;  /* 0x000000211300780c */ /* 0x000fe20006781670 */
[----:B------:R-:W-:Y:S01]  /*1c10*/  USHF.L.U64.HI UR8, UR4, UR8, UR5 ;  /* 0x0000000804087299 */ /* 0x000fe20008010205 */
[----:B------:R-:W-:Y:S01]  /*1c20*/  IMAD.IADD R37, R37, 0x1, R23 ;  /* 0x0000000125257824 */ /* 0x000fe200078e0217 */
[----:B------:R-:W-:Y:S01]  /*1c30*/  USHF.R.S32.HI UR4, URZ, 0x1f, UR15 ;  /* 0x0000001f3f047899 */ /* 0x000fe2000801140f */
[----:B------:R-:W-:Y:S01]  /*1c40*/  IMAD R21, R13, c[0x0][0x278], RZ ;  /* 0x00009e000d157a24 */ /* 0x000fe200078e02ff */
[----:B------:R-:W-:Y:S01]  /*1c50*/  IADD3 R14, -R14, UR13, -R237 ;  /* 0x0000000d0e0e7c10 */ /* 0x000fe2000fffe9ed */
[----:B------:R-:W1:Y:S01]  /*1c60*/  LDSM.16.M88.4 R148, [R231+0x6080] ;  /* 0x00608000e794783b */ /* 0x000e620000000200 */
[----:B------:R-:W-:Y:S01]  /*1c70*/  IMAD.U32 R23, RZ, RZ, UR9 ;  /* 0x00000009ff177e24 */ /* 0x000fe2000f8e00ff */
[----:B------:R-:W-:Y:S01]  /*1c80*/  UIADD3 UR5, UR7, 0x1, -UR14 ;  /* 0x0000000107057890 */ /* 0x000fe2000fffe80e */
[C---:B------:R-:W-:Y:S01]  /*1c90*/  IMAD R246, R10.reuse, c[0x0][0x27c], R21 ;  /* 0x00009f000af67a24 */ /* 0x040fe200078e0215 */
[----:B------:R-:W2:Y:S01]  /*1ca0*/  LDSM.16.M88.4 R152, [R227+0x6080] ;  /* 0x00608000e398783b */ /* 0x000ea20000000200 */
[----:B------:R-:W-:Y:S01]  /*1cb0*/  IMAD.WIDE.U32 R40, R10, c[0x0][0x278], R36 ;  /* 0x00009e000a287a25 */ /* 0x000fe200078e0024 */
[----:B------:R-:W-:Y:S01]  /*1cc0*/  CS2R R68, SRZ ;  /* 0x0000000000447805 */ /* 0x000fe2000001ff00 */
[----:B------:R-:W-:Y:S01]  /*1cd0*/  CS2R R66, SRZ ;  /* 0x0000000000427805 */ /* 0x000fe2000001ff00 */
[----:B------:R-:W1:Y:S01]  /*1ce0*/  LDSM.16.M88.4 R156, [R226+0x6080] ;  /* 0x00608000e29c783b */ /* 0x000e620000000200 */
[C---:B----4-:R-:W-:Y:S01]  /*1cf0*/  IMAD R24, R22.reuse, c[0x0][0x288], RZ ;  /* 0x0000a20016187a24 */ /* 0x050fe200078e02ff */
[----:B------:R-:W-:Y:S01]  /*1d00*/  CS2R R64, SRZ ;  /* 0x0000000000407805 */ /* 0x000fe2000001ff00 */
[----:B------:R-:W-:Y:S01]  /*1d10*/  IMAD R22, R22, c[0x0][0x238], RZ ;  /* 0x00008e0016167a24 */ /* 0x000fe200078e02ff */
[----:B------:R-:W4:Y:S01]  /*1d20*/  LDSM.16.M88.4 R168, [R231+0x8080] ;  /* 0x00808000e7a8783b */ /* 0x000f220000000200 */
[----:B------:R-:W-:Y:S01]  /*1d30*/  IMAD.IADD R246, R41, 0x1, R246 ;  /* 0x0000000129f67824 */ /* 0x000fe200078e02f6 */
[----:B------:R-:W-:Y:S01]  /*1d40*/  CS2R R62, SRZ ;  /* 0x00000000003e7805 */ /* 0x000fe2000001ff00 */
[C---:B------:R-:W-:Y:S01]  /*1d50*/  IMAD R24, R3.reuse, c[0x0][0x28c], R24 ;  /* 0x0000a30003187a24 */ /* 0x040fe200078e0218 */
[----:B------:R-:W1:Y:S01]  /*1d60*/  LDSM.16.M88.4 R172, [R227+0x8080] ;  /* 0x00808000e3ac783b */ /* 0x000e620000000200 */
[C---:B------:R-:W-:Y:S01]  /*1d70*/  IMAD R22, R3.reuse, c[0x0][0x23c], R22 ;  /* 0x00008f0003167a24 */ /* 0x040fe200078e0216 */
[----:B------:R-:W-:Y:S01]  /*1d80*/  CS2R R60, SRZ ;  /* 0x00000000003c7805 */ /* 0x000fe2000001ff00 */
[----:B------:R-:W-:Y:S01]  /*1d90*/  IMAD.WIDE.U32 R28, R3, c[0x0][0x288], R28 ;  /* 0x0000a200031c7a25 */ /* 0x000fe200078e001c */
[----:B------:R-:W1:Y:S01]  /*1da0*/  LDSM.16.M88.4 R176, [R226+0x8080] ;  /* 0x00808000e2b0783b */ /* 0x000e620000000200 */
[----:B------:R-:W-:Y:S01]  /*1db0*/  CS2R R58, SRZ ;  /* 0x00000000003a7805 */ /* 0x000fe2000001ff00 */
[----:B------:R-:W-:Y:S01]  /*1dc0*/  CS2R R56, SRZ ;  /* 0x0000000000387805 */ /* 0x000fe2000001ff00 */
[----:B------:R-:W-:Y:S01]  /*1dd0*/  IMAD.IADD R27, R27, 0x1, R22 ;  /* 0x000000011b1b7824 */ /* 0x000fe200078e0216 */
[----:B------:R-:W1:Y:S01]  /*1de0*/  LDSM.16.M88.4 R184, [R231+0xa080] ;  /* 0x00a08000e7b8783b */ /* 0x000e620000000200 */
[----:B------:R-:W-:Y:S01]  /*1df0*/  LOP3.LUT R22, R17, 0xfffffff0, RZ, 0xc0, !PT ;  /* 0xfffffff011167812 */ /* 0x000fe200078ec0ff */
[----:B------:R-:W-:Y:S01]  /*1e00*/  IMAD R243, R13, c[0x0][0x290], RZ ;  /* 0x0000a4000df37a24 */ /* 0x000fe200078e02ff */
[----:B------:R-:W-:Y:S01]  /*1e10*/  CS2R R54, SRZ ;  /* 0x0000000000367805 */ /* 0x000fe2000001ff00 */
[----:B------:R-:W1:Y:S01]  /*1e20*/  LDSM.16.M88.4 R188, [R227+0xa080] ;  /* 0x00a08000e3bc783b */ /* 0x000e620000000200 */
[----:B------:R-:W-:Y:S01]  /*1e30*/  IMAD.SHL.U32 R12, R12, 0x10, RZ ;  /* 0x000000100c0c7824 */ /* 0x000fe200078e00ff */
[----:B------:R-:W-:Y:S01]  /*1e40*/  CS2R R52, SRZ ;  /* 0x0000000000347805 */ /* 0x000fe2000001ff00 */
[C---:B------:R-:W-:Y:S01]  /*1e50*/  IMAD R243, R10.reuse, c[0x0][0x294], R243 ;  /* 0x0000a5000af37a24 */ /* 0x040fe200078e02f3 */
[----:B------:R-:W1:Y:S01]  /*1e60*/  LDSM.16.M88.4 R192, [R226+0xa080] ;  /* 0x00a08000e2c0783b */ /* 0x000e620000000200 */
[----:B------:R-:W-:Y:S01]  /*1e70*/  IMAD.WIDE.U32 R132, R10, c[0x0][0x240], R26 ;  /* 0x000090000a847a25 */ /* 0x000fe200078e001a */
[----:B------:R-:W-:Y:S01]  /*1e80*/  LOP3.LUT R9, R9, 0x10, R12, 0xf8, !PT ;  /* 0x0000001009097812 */ /* 0x000fe200078ef80c */
[----:B------:R-:W-:Y:S01]  /*1e90*/  CS2R R50, SRZ ;  /* 0x0000000000327805 */ /* 0x000fe2000001ff00 */
[----:B------:R-:W1:Y:S01]  /*1ea0*/  LDSM.16.M88.4 R164, [R225+0x6080] ;  /* 0x00608000e1a4783b */ /* 0x000e620000000200 */
[----:B------:R-:W-:Y:S01]  /*1eb0*/  IMAD.U32 R252, RZ, RZ, UR5 ;  /* 0x00000005fffc7e24 */ /* 0x000fe2000f8e00ff */
[----:B------:R-:W-:Y:S01]  /*1ec0*/  LOP3.LUT R6, R9, 0x8, R6, 0xf8, !PT ;  /* 0x0000000809067812 */ /* 0x000fe200078ef806 */
[----:B------:R-:W-:Y:S01]  /*1ed0*/  CS2R R48, SRZ ;  /* 0x0000000000307805 */ /* 0x000fe2000001ff00 */
[----:B------:R-:W1:Y:S01]  /*1ee0*/  LDSM.16.M88.4 R180, [R225+0x8080] ;  /* 0x00808000e1b4783b */ /* 0x000e620000000200 */
[----:B------:R-:W-:Y:S01]  /*1ef0*/  CS2R R46, SRZ ;  /* 0x00000000002e7805 */ /* 0x000fe2000001ff00 */
[----:B------:R-:W-:Y:S01]  /*1f00*/  LOP3.LUT R229, R6, R7, RZ, 0x3c, !PT ;  /* 0x0000000706e57212 */ /* 0x000fe200078e3cff */
[C---:B------:R-:W-:Y:S01]  /*1f10*/  IMAD.SHL.U32 R6, R4.reuse, 0x8, RZ ;  /* 0x0000000804067824 */ /* 0x040fe200078e00ff */
[----:B------:R-:W1:Y:S01]  /*1f20*/  LDSM.16.M88.4 R196, [R225+0xa080] ;  /* 0x00a08000e1c4783b */ /* 0x000e620000000200 */
[----:B------:R-:W-:Y:S01]  /*1f30*/  CS2R R42, SRZ ;  /* 0x00000000002a7805 */ /* 0x000fe2000001ff00 */
[----:B------:R-:W-:Y:S01]  /*1f40*/  UIADD3 UR7, UR7, -UR13, URZ ;  /* 0x8000000d07077290 */ /* 0x000fe2000fffe03f */
[----:B------:R-:W-:Y:S01]  /*1f50*/  IMAD R229, R4, 0x200, R229 ;  /* 0x0000020004e57824 */ /* 0x000fe200078e02e5 */
[----:B------:R-:W-:Y:S01]  /*1f60*/  BAR.SYNC.DEFER_BLOCKING 0x0 ;  /* 0x0000000000007b1d */ /* 0x000fe20000010000 */
[----:B------:R-:W-:-:S02]  /*1f70*/  UISETP.GT.AND UP1, UPT, UR10, -0x1, UPT ;  /* 0xffffffff0a00788c */ /* 0x000fc4000bf24270 */
[C---:B------:R-:W-:Y:S02]  /*1f80*/  IMAD R0, R229.reuse, 0x2, R0 ;  /* 0x00000002e5007824 */ /* 0x040fe400078e0200 */
[----:B------:R-:W-:Y:S01]  /*1f90*/  IMAD.SHL.U32 R229, R229, 0x2, RZ ;  /* 0x00000002e5e57824 */ /* 0x000fe200078e00ff */
[----:B------:R1:W-:Y:S04]  /*1fa0*/  STL.64 [R1], R44 ;  /* 0x0000002c01007387 */ /* 0x0003e80000100a00 */
[----:B------:R2:W-:Y:S04]  /*1fb0*/  STL.64 [R1+0x18], R40 ;  /* 0x0000182801007387 */ /* 0x0005e80000100a00 */
[----:B------:R-:W-:Y:S01]  /*1fc0*/  @!PT LDS RZ, [RZ] ;  /* 0x00000000fffff984 */ /* 0x000fe20000000800 */
[----:B------:R-:W-:Y:S01]  /*1fd0*/  @!PT LDS RZ, [RZ] ;  /* 0x00000000fffff984 */ /* 0x000fe20000000800 */
[----:B------:R-:W-:Y:S01]  /*1fe0*/  @!PT LDS RZ, [RZ] ;  /* 0x00000000fffff984 */ /* 0x000fe20000000800 */
[----:B------:R2:W-:Y:S01]  /*1ff0*/  LDGSTS.E.BYPASS.LTC128B.128 [R235+0x6080], [R38.64], !P3 ;  /* 0x0608000026eb7fae */ /* 0x0005e2000d901d50 */
[----:B------:R-:W-:-:S02]  /*2000*/  ISETP.LT.OR P3, PT, R19, 0x1, !P2 ;  /* 0x000000011300780c */ /* 0x000fc40005761670 */
[----:B------:R-:W-:Y:S01]  /*2010*/  ISETP.LT.OR P2, PT, R19, 0x21, !P2 ;  /* 0x000000211300780c */ /* 0x000fe20005741670 */
[----:B------:R2:W-:Y:S01]  /*2020*/  LDGSTS.E.BYPASS.LTC128B.128 [R235+0x8080], [R38.64+0x80], !P0 ;  /* 0x0808008026eb7fae */ /* 0x0005e2000c101d50 */
[----:B---3--:R-:W-:Y:S01]  /*2030*/  LEA R34, P0, R20, c[0x0][0x1f0], 0x1 ;  /* 0x00007c0014227a11 */ /* 0x008fe200078008ff */
[----:B------:R-:W-:-:S03]  /*2040*/  IMAD.U32 R19, RZ, RZ, UR9 ;  /* 0x00000009ff137e24 */ /* 0x000fc6000f8e00ff */
[----:B------:R-:W-:Y:S01]  /*2050*/  LEA.HI.X R35, R20, c[0x0][0x1f4], R2, 0x1, P0 ;  /* 0x00007d0014237a11 */ /* 0x000fe200000f0c02 */
[----:B------:R-:W-:Y:S01]  /*2060*/  IMAD.U32 R2, RZ, RZ, UR8 ;  /* 0x00000008ff027e24 */ /* 0x000fe2000f8e00ff */
[----:B------:R-:W-:Y:S01]  /*2070*/  LEA R20, P0, R23, R34, 0x1 ;  /* 0x0000002217147211 */ /* 0x000fe200078008ff */
[----:B-1----:R-:W-:Y:S01]  /*2080*/  CS2R R44, SRZ ;  /* 0x00000000002c7805 */ /* 0x002fe2000001ff00 */
[----:B------:R-:W-:Y:S01]  /*2090*/  SHF.R.S32.HI R23, RZ, 0x1f, R18 ;  /* 0x0000001fff177819 */ /* 0x000fe20000011412 */
[----:B------:R1:W-:Y:S01]  /*20a0*/  LDGSTS.E.BYPASS.LTC128B.128 [R235+0xa080], [R38.64+0x100], !P3 ;  /* 0x0a08010026eb7fae */ /* 0x0003e2000d901d50 */
[----:B------:R-:W-:Y:S02]  /*20b0*/  ISETP.GT.AND P3, PT, R233, 0xf, PT ;  /* 0x0000000fe900780c */ /* 0x000fe40003f64270 */
[----:B------:R-:W-:Y:S01]  /*20c0*/  LEA.HI.X R21, R19, R35, R2, 0x1, P0 ;  /* 0x0000002313157211 */ /* 0x000fe200000f0c02 */
[----:B------:R3:W-:Y:S01]  /*20d0*/  LDGSTS.E.BYPASS.LTC128B.128 [R235+0x7080], [R32.64], !P5 ;  /* 0x0708000020eb7fae */ /* 0x0007e2000e901d50 */
[C---:B------:R-:W-:Y:S01]  /*20e0*/  ISETP.GE.AND P5, PT, R30.reuse, c[0x0][0x1fc], PT ;  /* 0x00007f001e007a0c */ /* 0x040fe20003fa6270 */
[----:B------:R-:W-:Y:S01]  /*20f0*/  IMAD.MOV.U32 R19, RZ, RZ, c[0x0][0x2a8] ;  /* 0x0000aa00ff137624 */ /* 0x000fe200078e00ff */
[----:B------:R-:W-:Y:S01]  /*2100*/  LEA.HI R23, R23, R18, RZ, 0x2 ;  /* 0x0000001217177211 */ /* 0x000fe200078f10ff */
[----:B------:R3:W-:Y:S01]  /*2110*/  LDGSTS.E.BYPASS.LTC128B.128 [R235+0x9080], [R32.64+0x80], !P4 ;  /* 0x0908008020eb7fae */ /* 0x0007e2000e101d50 */
[----:B------:R-:W-:-:S02]  /*2120*/  ISETP.GE.AND P4, PT, R30, c[0x0][0x1fc], PT ;  /* 0x00007f001e007a0c */ /* 0x000fc40003f86270 */
[----:B------:R-:W-:Y:S01]  /*2130*/  LOP3.LUT R23, R23, 0x1ffffffc, RZ, 0xc0, !PT ;  /* 0x1ffffffc17177812 */ /* 0x000fe200078ec0ff */
[----:B------:R3:W-:Y:S01]  /*2140*/  LDGSTS.E.BYPASS.LTC128B.128 [R235+0xb080], [R32.64+0x100], !P2 ;  /* 0x0b08010020eb7fae */ /* 0x0007e2000d101d50 */
[----:B------:R-:W-:Y:S01]  /*2150*/  ISETP.GE.AND P2, PT, R16, c[0x0][0x1fc], PT ;  /* 0x00007f0010007a0c */ /* 0x000fe20003f46270 */
[----:B------:R-:W-:Y:S01]  /*2160*/  @!P3 IMAD.SHL.U32 R25, R233, 0x10, RZ ;  /* 0x00000010e919b824 */ /* 0x000fe200078e00ff */
[----:B------:R-:W-:Y:S01]  /*2170*/  @!P3 IADD3 R2, P0, R40, UR15, RZ ;  /* 0x0000000f2802bc10 */ /* 0x000fe2000ff1e0ff */
[----:B------:R-:W-:Y:S01]  /*2180*/  IMAD.IADD R247, R18, 0x1, -R23 ;  /* 0x0000000112f77824 */ /* 0x000fe200078e0a17 */
[----:B------:R-:W-:Y:S01]  /*2190*/  LOP3.LUT R18, R11, 0xffffffe0, RZ, 0xc0, !PT ;  /* 0xffffffe00b127812 */ /* 0x000fe200078ec0ff */
[----:B--2---:R-:W-:Y:S01]  /*21a0*/  CS2R R40, SRZ ;  /* 0x0000000000287805 */ /* 0x004fe2000001ff00 */
[----:B------:R-:W-:Y:S02]  /*21b0*/  @!P3 IADD3.X R3, R246, UR4, RZ, P0, !PT ;  /* 0x00000004f603bc10 */ /* 0x000fe400087fe4ff */
[----:B------:R-:W-:Y:S01]  /*21c0*/  @!P3 LEA R36, P0, R2, c[0x0][0x258], 0x2 ;  /* 0x000096000224ba11 */ /* 0x000fe200078010ff */
[----:B------:R-:W-:-:S03]  /*21d0*/  IMAD.IADD R11, R233, 0x1, -R18 ;  /* 0x00000001e90b7824 */ /* 0x000fc600078e0a12 */
[----:B------:R-:W-:Y:S02]  /*21e0*/  @!P3 LEA.HI.X R37, R2, c[0x0][0x25c], R3, 0x2, P0 ;  /* 0x000097000225ba11 */ /* 0x000fe400000f1403 */
[----:B------:R-:W-:Y:S02]  /*21f0*/  ISETP.LT.OR P0, PT, R14, 0x1, P4 ;  /* 0x000000010e00780c */ /* 0x000fe40002701670 */
[----:B------:R-:W-:Y:S01]  /*2200*/  SEL R3, RZ, 0xffffffff, P1 ;  /* 0xffffffffff037807 */ /* 0x000fe20000800000 */
[----:B------:R2:W-:Y:S01]  /*2210*/  @!P3 LDGSTS.E.BYPASS.LTC128B.128 [R25+0x12080], [R36.64] ;  /* 0x120800002419bfae */ /* 0x0005e2000b901d50 */
[----:B------:R-:W-:Y:S02]  /*2220*/  ISETP.GE.AND P1, PT, R16, c[0x0][0x1fc], PT ;  /* 0x00007f0010007a0c */ /* 0x000fe40003f26270 */
[----:B------:R-:W-:Y:S01]  /*2230*/  SEL R2, RZ, 0x1, P5 ;  /* 0x00000001ff027807 */ /* 0x000fe20002800000 */
[----:B------:R-:W0:Y:S01]  /*2240*/  LDGDEPBAR ;  /* 0x00000000000079af */ /* 0x000e220000000000 */
[----:B------:R-:W-:-:S02]  /*2250*/  SEL R16, RZ, 0xffffffff, P1 ;  /* 0xffffffffff107807 */ /* 0x000fc40000800000 */
[----:B------:R-:W-:Y:S02]  /*2260*/  ISETP.GE.AND P1, PT, R15, c[0x0][0x1fc], PT ;  /* 0x00007f000f007a0c */ /* 0x000fe40003f26270 */
[C---:B------:R-:W-:Y:S01]  /*2270*/  ISETP.LT.OR P5, PT, R14.reuse, 0x1, P2 ;  /* 0x000000010e00780c */ /* 0x040fe200017a1670 */
[----:B------:R3:W-:Y:S01]  /*2280*/  LDGSTS.E.BYPASS.LTC128B.128 [R235+0xc080], [R34.64], !P0 ;  /* 0x0c08000022eb7fae */ /* 0x0007e2000c101d50 */
[C---:B------:R-:W-:Y:S02]  /*2290*/  ISETP.LT.OR P0, PT, R14.reuse, 0x1, P1 ;  /* 0x000000010e00780c */ /* 0x040fe40000f01670 */
[----:B------:R-:W-:Y:S02]  /*22a0*/  SHF.R.S32.HI R250, RZ, 0x1f, R11 ;  /* 0x0000001ffffa7819 */ /* 0x000fe4000001140b */
[----:B------:R-:W-:Y:S02]  /*22b0*/  ISETP.LT.OR P4, PT, R14, 0x21, P4 ;  /* 0x000000210e00780c */ /* 0x000fe40002781670 */
[----:B------:R-:W-:-:S02]  /*22c0*/  LEA.HI R250, R250, R11, RZ, 0x2 ;  /* 0x0000000bfafa7211 */ /* 0x000fc400078f10ff */
[C---:B------:R-:W-:Y:S02]  /*22d0*/  ISETP.LT.OR P2, PT, R14.reuse, 0x21, P2 ;  /* 0x000000210e00780c */ /* 0x040fe40001741670 */
[----:B------:R-:W-:Y:S01]  /*22e0*/  ISETP.LT.OR P1, PT, R14, 0x21, P1 ;  /* 0x000000210e00780c */ /* 0x000fe20000f21670 */
[----:B------:R3:W-:Y:S01]  /*22f0*/  LDGSTS.E.BYPASS.LTC128B.128 [R235+0xe080], [R34.64+0x80], !P5 ;  /* 0x0e08008022eb7fae */ /* 0x0007e2000e901d50 */
[----:B------:R-:W-:-:S03]  /*2300*/  ISETP.GE.AND P5, PT, R19, 0x1, PT ;  /* 0x000000011300780c */ /* 0x000fc60003fa6270 */
[----:B------:R3:W-:Y:S01]  /*2310*/  LDGSTS.E.BYPASS.LTC128B.128 [R235+0x10080], [R34.64+0x100], !P0 ;  /* 0x1008010022eb7fae */ /* 0x0007e2000c101d50 */
[----:B------:R-:W-:Y:S01]  /*2320*/  ISETP.GE.AND P0, PT, R15, c[0x0][0x1fc], PT ;  /* 0x00007f000f007a0c */ /* 0x000fe20003f06270 */
[----:B------:R-:W-:Y:S01]  /*2330*/  IMAD R15, R13, c[0x0][0x240], RZ ;  /* 0x000090000d0f7a24 */ /* 0x000fe200078e02ff */
[----:B--2---:R-:W-:Y:S01]  /*2340*/  CS2R R36, SRZ ;  /* 0x0000000000247805 */ /* 0x004fe2000001ff00 */
[----:B------:R-:W-:Y:S01]  /*2350*/  IMAD.IADD R13, R233, 0x1, -R22 ;  /* 0x00000001e90d7824 */ /* 0x000fe200078e0a16 */
[----:B------:R3:W-:Y:S01]  /*2360*/  LDGSTS.E.BYPASS.LTC128B.128 [R235+0xd080], [R20.64], !P4 ;  /* 0x0d08000014eb7fae */ /* 0x0007e2000e101d50 */
[----:B------:R-:W-:Y:S02]  /*2370*/  IMAD.IADD R25, R29, 0x1, R24 ;  /* 0x000000011d197824 */ /* 0x000fe400078e0218 */
[----:B------:R-:W-:Y:S01]  /*2380*/  IMAD.MOV.U32 R24, RZ, RZ, R28 ;  /* 0x000000ffff187224 */ /* 0x000fe200078e001c */
[----:B------:R-:W-:Y:S01]  /*2390*/  SHF.R.S32.HI R18, RZ, 0x1f, R13 ;  /* 0x0000001fff127819 */ /* 0x000fe2000001140d */
[C---:B------:R-:W-:Y:S01]  /*23a0*/  IMAD R242, R10.reuse, c[0x0][0x244], R15 ;  /* 0x000091000af27a24 */ /* 0x040fe200078e020f */
[----:B------:R3:W-:Y:S01]  /*23b0*/  LDGSTS.E.BYPASS.LTC128B.128 [R235+0xf080], [R20.64+0x80], !P2 ;  /* 0x0f08008014eb7fae */ /* 0x0007e2000d101d50 */
[----:B-1----:R-:W-:Y:S01]  /*23c0*/  IMAD.WIDE.U32 R38, R10, c[0x0][0x290], R24 ;  /* 0x0000a4000a267a25 */ /* 0x002fe200078e0018 */
[----:B------:R-:W-:-:S02]  /*23d0*/  LEA.HI R18, R18, R13, RZ, 0x3 ;  /* 0x0000000d12127211 */ /* 0x000fc400078f18ff */
[C---:B------:R-:W-:Y:S01]  /*23e0*/  LOP3.LUT R10, R250.reuse, 0x7ffffffc, RZ, 0xc0, !PT ;  /* 0x7ffffffcfa0a7812 */ /* 0x040fe200078ec0ff */
[----:B------:R3:W-:Y:S01]  /*23f0*/  LDGSTS.E.BYPASS.LTC128B.128 [R235+0x11080], [R20.64+0x100], !P1 ;  /* 0x1108010014eb7fae */ /* 0x0007e2000c901d50 */
[----:B------:R-:W-:Y:S01]  /*2400*/  LEA.HI.SX32 R250, R250, R12, 0x1e ;  /* 0x0000000cfafa7211 */ /* 0x000fe200078ff2ff */
[----:B------:R-:W-:Y:S01]  /*2410*/  IMAD.IADD R243, R39, 0x1, R243 ;  /* 0x0000000127f37824 */ /* 0x000fe200078e02f3 */
[----:B------:R-:W-:Y:S01]  /*2420*/  LOP3.LUT R12, R18, 0xfffffff8, RZ, 0xc0, !PT ;  /* 0xfffffff8120c7812 */ /* 0x000fe200078ec0ff */
[----:B------:R-:W-:Y:S01]  /*2430*/  IMAD.IADD R10, R11, 0x1, -R10 ;  /* 0x000000010b0a7824 */ /* 0x000fe200078e0a0a */
[----:B------:R-:W-:Y:S01]  /*2440*/  ISETP.GE.AND P1, PT, R233, 0x10, PT ;  /* 0x00000010e900780c */ /* 0x000fe20003f26270 */
[----:B------:R-:W-:Y:S01]  /*2450*/  IMAD.SHL.U32 R11, R4, 0x20, RZ ;  /* 0x00000020040b7824 */ /* 0x000fe200078e00ff */
[----:B------:R1:W-:Y:S01]  /*2460*/  STL.64 [R1+0x10], R38 ;  /* 0x0000102601007387 */ /* 0x0003e20000100a00 */
[----:B------:R-:W-:Y:S02]  /*2470*/  IMAD.IADD R13, R13, 0x1, -R12 ;  /* 0x000000010d0d7824 */ /* 0x000fe400078e0a0c */
[----:B------:R-:W-:Y:S01]  /*2480*/  IMAD.SHL.U32 R12, R3, 0x2, RZ ;  /* 0x00000002030c7824 */ /* 0x000fe200078e00ff */
[----:B------:R-:W-:Y:S01]  /*2490*/  LOP3.LUT R8, R8, 0x20, R11, 0xf8, !PT ;  /* 0x0000002008087812 */ /* 0x000fe200078ef80b */
[----:B------:R-:W-:Y:S01]  /*24a0*/  IMAD.SHL.U32 R3, R16, 0x2, RZ ;  /* 0x0000000210037824 */ /* 0x000fe200078e00ff */
[C---:B------:R-:W-:Y:S01]  /*24b0*/  LOP3.LUT P4, RZ, R13.reuse, 0x4, RZ, 0xc0, !PT ;  /* 0x000000040dff7812 */ /* 0x040fe2000788c0ff */
[C---:B------:R-:W-:Y:S01]  /*24c0*/  IMAD.SHL.U32 R7, R13.reuse, 0x40, RZ ;  /* 0x000000400d077824 */ /* 0x040fe200078e00ff */
[----:B------:R-:W-:Y:S01]  /*24d0*/  LOP3.LUT P2, RZ, R13, 0x2, RZ, 0xc0, !PT ;  /* 0x000000020dff7812 */ /* 0x000fe2000784c0ff */
[----:B------:R-:W-:Y:S01]  /*24e0*/  IMAD R247, R247, 0x4, R10 ;  /* 0x00000004f7f77824 */ /* 0x000fe200078e020a */
[----:B------:R-:W-:Y:S01]  /*24f0*/  LOP3.LUT R2, R3, 0x2, R2, 0xe2, !PT ;  /* 0x0000000203027812 */ /* 0x000fe200078ee202 */
[----:B------:R-:W-:Y:S01]  /*2500*/  IMAD.SHL.U32 R9, R18, 0x40, RZ ;  /* 0x0000004012097824 */ /* 0x000fe200078e00ff */
[----:B------:R-:W-:Y:S01]  /*2510*/  SEL R3, RZ, 0x4, P0 ;  /* 0x00000004ff037807 */ /* 0x000fe20000000000 */
[----:B------:R3:W-:Y:S01]  /*2520*/  STL.64 [R1+0x8], R132 ;  /* 0x0000088401007387 */ /* 0x0007e20000100a00 */
[----:B------:R-:W-:Y:S01]  /*2530*/  LOP3.LUT R7, R7, 0x1c0, RZ, 0xc0, !PT ;  /* 0x000001c007077812 */ /* 0x000fe200078ec0ff */
[----:B------:R-:W-:Y:S01]  /*2540*/  IMAD.SHL.U32 R247, R247, 0x2, RZ ;  /* 0x00000002f7f77824 */ /* 0x000fe200078e00ff */
[----:B------:R-:W-:Y:S01]  /*2550*/  IADD3 R4, P0, R38, UR15, RZ ;  /* 0x0000000f26047c10 */ /* 0x000fe2000ff1e0ff */
[----:B------:R-:W-:Y:S01]  /*2560*/  IMAD.IADD R242, R133, 0x1, R242 ;  /* 0x0000000185f27824 */ /* 0x000fe200078e02f2 */
[----:B------:R-:W-:-:S02]  /*2570*/  LOP3.LUT R249, R12, 0x2, R249, 0xe2, !PT ;  /* 0x000000020cf97812 */ /* 0x000fc400078ee2f9 */
[----:B------:R-:W-:Y:S02]  /*2580*/  LOP3.LUT R13, R7, 0x8, R6, 0xf8, !PT ;  /* 0x00000008070d7812 */ /* 0x000fe400078ef806 */
[--C-:B------:R-:W-:Y:S02]  /*2590*/  SHF.R.U32.HI R10, RZ, 0x3, R7.reuse ;  /* 0x00000003ff0a7819 */ /* 0x100fe40000011607 */
[----:B------:R-:W-:Y:S01]  /*25a0*/  IADD3.X R11, R243, UR4, RZ, P0, !PT ;  /* 0x00000004f30b7c10 */ /* 0x000fe200087fe4ff */
[----:B------:R-:W-:Y:S01]  /*25b0*/  ULDC UR4, c[0x0][0x2a0] ;  /* 0x0000a80000047ab9 */ /* 0x000fe20000000800 */
[----:B------:R-:W-:Y:S01]  /*25c0*/  LEA R12, P0, R4, c[0x0][0x280], 0x2 ;  /* 0x0000a000040c7a11 */ /* 0x000fe200078010ff */
[----:B------:R-:W-:Y:S01]  /*25d0*/  ULOP3.LUT UR4, URZ, UR4, URZ, 0x33, !UPT ;  /* 0x000000043f047292 */ /* 0x000fe2000f8e333f */
[----:B------:R-:W-:Y:S01]  /*25e0*/  LOP3.LUT R6, R13, R10, RZ, 0x3c, !PT ;  /* 0x0000000a0d067212 */ /* 0x000fe200078e3cff */
[----:B-1----:R-:W-:Y:S01]  /*25f0*/  CS2R R38, SRZ ;  /* 0x0000000000267805 */ /* 0x002fe2000001ff00 */
[----:B------:R-:W-:Y:S01]  /*2600*/  LOP3.LUT R8, R10, R8, R7, 0x1e, !PT ;  /* 0x000000080a087212 */ /* 0x000fe200078e1e07 */
[----:B------:R-:W-:Y:S01]  /*2610*/  @!P1 IMAD.SHL.U32 R7, R233, 0x10, RZ ;  /* 0x00000010e9079824 */ /* 0x000fe200078e00ff */
[----:B------:R-:W-:-:S02]  /*2620*/  LEA.HI.X R13, R4, c[0x0][0x284], R11, 0x2, P0 ;  /* 0x0000a100040d7a11 */ /* 0x000fc400000f140b */
[----:B------:R-:W-:Y:S02]  /*2630*/  LOP3.LUT R9, R9, 0xfffffe00, RZ, 0xc0, !PT ;  /* 0xfffffe0009097812 */ /* 0x000fe400078ec0ff */
[----:B------:R-:W-:Y:S01]  /*2640*/  LOP3.LUT R248, R2, R3, RZ, 0xfc, !PT ;  /* 0x0000000302f87212 */ /* 0x000fe200078efcff */
[----:B------:R3:W-:Y:S01]  /*2650*/  @!P1 LDGSTS.E.BYPASS.LTC128B.128 [R7+0x12180], [R12.64] ;  /* 0x121800000c079fae */ /* 0x0007e2000b901d50 */
[----:B------:R-:W-:Y:S01]  /*2660*/  IMAD.MOV.U32 R3, RZ, RZ, 0x10 ;  /* 0x00000010ff037424 */ /* 0x000fe200078e00ff */
[-C--:B------:R-:W-:Y:S02]  /*2670*/  IADD3 R230, R6, R9.reuse, R230 ;  /* 0x0000000906e67210 */ /* 0x080fe40007ffe0e6 */
[----:B------:R-:W0:Y:S01]  /*2680*/  LDGDEPBAR ;  /* 0x00000000000079af */ /* 0x000e220000000000 */
[----:B------:R-:W-:Y:S02]  /*2690*/  LOP3.LUT R228, R8, R9, RZ, 0xfc, !PT ;  /* 0x0000000908e47212 */ /* 0x000fe400078efcff */
[----:B------:R-:W-:Y:S01]  /*26a0*/  SEL R3, R3, 0xfffffff0, !P2 ;  /* 0xfffffff003037807 */ /* 0x000fe20005000000 */
[----:B------:R-:W-:Y:S01]  /*26b0*/  IMAD.SHL.U32 R230, R230, 0x2, RZ ;  /* 0x00000002e6e67824 */ /* 0x000fe200078e00ff */
[----:B------:R-:W-:Y:S01]  /*26c0*/  SEL R5, R5, 0xffffffe0, !P4 ;  /* 0xffffffe005057807 */ /* 0x000fe20006000000 */
[----:B------:R-:W-:Y:S01]  /*26d0*/  IMAD.SHL.U32 R228, R228, 0x2, RZ ;  /* 0x00000002e4e47824 */ /* 0x000fe200078e00ff */
[----:B------:R-:W-:Y:S01]  /*26e0*/  IADD3 R252, R252, -UR13, -R247 ;  /* 0x8000000dfcfc7c10 */ /* 0x000fe2000fffe8f7 */
[--C-:B------:R-:W-:Y:S01]  /*26f0*/  IMAD R224, R3, 0x2, R230.reuse ;  /* 0x0000000203e07824 */ /* 0x100fe200078e02e6 */
[----:B------:R-:W-:Y:S01]  /*2700*/  IADD3 R239, -R247, UR11, RZ ;  /* 0x0000000bf7ef7c10 */ /* 0x000fe2000fffe1ff */
[C---:B------:R-:W-:Y:S01]  /*2710*/  IMAD R3, R5.reuse, 0x2, R230 ;  /* 0x0000000205037824 */ /* 0x040fe200078e02e6 */
[C---:B------:R-:W-:Y:S01]  /*2720*/  IADD3 R251, R252.reuse, c[0x0][0x2a4], RZ ;  /* 0x0000a900fcfb7a10 */ /* 0x040fe20007ffe0ff */
[----:B------:R-:W-:Y:S01]  /*2730*/  IMAD R2, R5, 0x2, R224 ;  /* 0x0000000205027824 */ /* 0x000fe200078e02e0 */
[----:B----4-:R-:W-:-:S02]  /*2740*/  IADD3 R252, R252, UR4, RZ ;  /* 0x00000004fcfc7c10 */ /* 0x010fc4000fffe0ff */
.L_x_309:
[----:B------:R-:W-:Y:S04]  /*2750*/  DEPBAR.LE SB0, 0x0 ;  /* 0x000080000000791a */ /* 0x000fe80000000000 */
[----:B------:R-:W-:Y:S01]  /*2760*/  BAR.SYNC.DEFER_BLOCKING 0x0 ;  /* 0x0000000000007b1d */ /* 0x000fe20000010000 */
[----:B-1----:R-:W-:Y:S04]  /*2770*/  IMAD.U32 R141, RZ, RZ, UR6 ;  /* 0x00000006ff8d7e24 */ /* 0x002fe8000f8e00ff */
[----:B------:R-:W-:Y:S05]  /*2780*/  IMAD R140, R141, 0x40, R250 ;  /* 0x000000408d8c7824 */ /* 0x000fea00078e02fa */
[-C--:B------:R-:W-:Y:S02]  /*2790*/  IADD3 R210, R251, R140.reuse, RZ ;  /* 0x0000008cfbd27210 */ /* 0x080fe40007ffe0ff */
[----:B------:R-:W-:Y:S02]  /*27a0*/  IADD3 R211, R252, R140, RZ ;  /* 0x0000008cfcd37210 */ /* 0x000fe40007ffe0ff */
[----:B------:R-:W-:Y:S01]  /*27b0*/  IMNMX R210, R239, R210, PT ;  /* 0x000000d2efd27217 */ /* 0x000fe20003800200 */
[----:B---3--:R-:W-:Y:S04]  /*27c0*/  LDSM.16.M88.4 R20, [R230+0x6080] ;  /* 0x00608000e614783b */ /* 0x008fe80000000200 */
[----:B------:R-:W1:Y:S04]  /*27d0*/  LDSM.16.M88.4 R24, [R231+0x80] ;  /* 0x00008000e718783b */ /* 0x000e680000000200 */
[----:B------:R-:W2:Y:S04]  /*27e0*/  LDSM.16.M88.4 R28, [R230+0x7080] ;  /* 0x00708000e61c783b */ /* 0x000ea80000000200 */
[----:B------:R-:W-:Y:S04]  /*27f0*/  LDSM.16.M88.4 R32, [R224+0x6080] ;  /* 0x00608000e020783b */ /* 0x000fe80000000200 */
[----:B------:R-:W3:Y:S04]  /*2800*/  LDSM.16.M88.4 R132, [R227+0x80] ;  /* 0x00008000e384783b */ /* 0x000ee80000000200 */
[----:B------:R-:W4:Y:S04]  /*2810*/  LDSM.16.M88.4 R136, [R224+0x7080] ;  /* 0x00708000e088783b */ /* 0x000f280000000200 */
[----:B------:R-:W-:Y:S04]  /*2820*/  LDS R207, [R250.X4+0x12080] ;  /* 0x01208000facf7984 */ /* 0x000fe80000004800 */
[----:B------:R-:W-:Y:S04]  /*2830*/  LDS R202, [R250.X4+0x120a0] ;  /* 0x0120a000faca7984 */ /* 0x000fe80000004800 */
[----:B------:R-:W-:Y:S04]  /*2840*/  LDS R201, [R250.X4+0x12100] ;  /* 0x01210000fac97984 */ /* 0x000fe80000004800 */
[----:B------:R-:W-:Y:S01]  /*2850*/  LDS R200, [R250.X4+0x12120] ;  /* 0x01212000fac87984 */ /* 0x000fe20000004800 */
[-C--:B-1----:R-:W-:Y:S08]  /*2860*/  HMMA.16816.F32 R4, R20, R24.reuse, RZ ;  /* 0x000000181404723c */ /* 0x082ff000000018ff */
[C---:B--2---:R-:W-:Y:S08]  /*2870*/  HMMA.16816.F32 R8, R28.reuse, R24, RZ ;  /* 0x000000181c08723c */ /* 0x044ff000000018ff */
[-C--:B------:R-:W-:Y:S01]  /*2880*/  HMMA.16816.F32 R12, R28, R26.reuse, RZ ;  /* 0x0000001a1c0c723c */ /* 0x080fe200000018ff */
[----:B------:R-:W-:Y:S07]  /*2890*/  LDSM.16.M88.4 R28, [R3+0x7080] ;  /* 0x00708000031c783b */ /* 0x000fee0000000200 */
[----:B------:R-:W-:Y:S01]  /*28a0*/  HMMA.16816.F32 R16, R20, R26, RZ ;  /* 0x0000001a1410723c */ /* 0x000fe200000018ff */
[----:B------:R-:W-:Y:S04]  /*28b0*/  LDSM.16.M88.4 R20, [R3+0x6080] ;  /* 0x006080000314783b */ /* 0x000fe80000000200 */
[----:B------:R-:W1:Y:S03]  /*28c0*/  LDSM.16.M88.4 R24, [R226+0x80] ;  /* 0x00008000e218783b */ /* 0x000e660000000200 */
        /* <DEDUP_REMOVED lines=66> */
[----:B------:R-:W-:Y:S08]  /*2cf0*/  HMMA.16816.F32 R16, R20, R26, R16 ;  /* 0x0000001a1410723c */ /* 0x000ff00000001810 */
[-C--:B--2---:R-:W-:Y:S08]  /*2d00*/  HMMA.16816.F32 R4, R32, R132.reuse, R4 ;  /* 0x000000842004723c */ /* 0x084ff00000001804 */
[C---:B------:R-:W-:Y:S08]  /*2d10*/  HMMA.16816.F32 R8, R136.reuse, R132, R8 ;  /* 0x000000848808723c */ /* 0x040ff00000001808 */
[-C--:B------:R-:W-:Y:S08]  /*2d20*/  HMMA.16816.F32 R12, R136, R134.reuse, R12 ;  /* 0x00000086880c723c */ /* 0x080ff0000000180c */
[----:B------:R-:W-:Y:S01]  /*2d30*/  HMMA.16816.F32 R16, R32, R134, R16 ;  /* 0x000000862010723c */ /* 0x000fe20000001810 */
[----:B------:R-:W-:-:S07]  /*2d40*/  @!P5 BRA `(.L_x_291) ;  /* 0x000001900000d947 */ /* 0x000fce0003800000 */
[----:B------:R-:W-:Y:S01]  /*2d50*/  IADD3 R21, R140, UR7, RZ ;  /* 0x000000078c157c10 */ /* 0x000fe2000fffe0ff */
[----:B------:R-:W-:Y:S03]  /*2d60*/  BSSY B0, `(.L_x_292) ;  /* 0x0000011000007945 */ /* 0x000fe60003800000 */
[----:B------:R-:W-:Y:S11]  /*2d70*/  ISETP.GT.AND P0, PT, R21, -0x1, PT ;  /* 0xffffffff1500780c */ /* 0x000ff60003f04270 */
[----:B------:R-:W-:Y:S02]  /*2d80*/  @!UPT UIADD3 URZ, URZ, URZ, URZ ;  /* 0x0000003f3f3ff290 */ /* 0x000fe4000fffe03f */
[----:B------:R-:W-:-:S05]  /*2d90*/  @P0 BRA `(.L_x_293) ;  /* 0x0000008000000947 */ /* 0x000fca0003800000 */
[----:B------:R-:W-:Y:S01]  /*2da0*/  LOP3.LUT R21, RZ, R21, RZ, 0x33, !PT ;  /* 0x00000015ff157212 */ /* 0x000fe200078e33ff */
[----:B------:R-:W-:Y:S05]  /*2db0*/  IMAD.MOV.U32 R20, RZ, RZ, c[0x0][0x2a8] ;  /* 0x0000aa00ff147624 */ /* 0x000fea00078e00ff */
[----:B------:R-:W-:Y:S11]  /*2dc0*/  ISETP.NE.AND P0, PT, R20, 0x1, PT ;  /* 0x000000011400780c */ /* 0x000ff60003f05270 */
[----:B------:R-:W-:Y:S02]  /*2dd0*/  @!UPT UIADD3 URZ, URZ, URZ, URZ ;  /* 0x0000003f3f3ff290 */ /* 0x000fe4000fffe03f */
[----:B------:R-:W-:Y:S05]  /*2de0*/  @P0 IMAD.HI.U32 R20, R21, c[0x0][0x2ac], RZ ;  /* 0x0000ab0015140a27 */ /* 0x000fea00078e00ff */
[----:B------:R-:W-:Y:S04]  /*2df0*/  @P0 SHF.R.U32.HI R21, RZ, c[0x0][0x2b0], R20 ;  /* 0x0000ac00ff150a19 */ /* 0x000fe80000011614 */
[----:B------:R-:W-:Y:S01]  /*2e00*/  LOP3.LUT R21, RZ, R21, RZ, 0x33, !PT ;  /* 0x00000015ff157212 */ /* 0x000fe200078e33ff */
[----:B------:R-:W-:-:S05]  /*2e10*/  BRA `(.L_x_294) ;  /* 0x0000005000007947 */ /* 0x000fca0003800000 */
.L_x_293:
[----:B------:R-:W-:Y:S04]  /*2e20*/  MOV R20, c[0x0][0x2a8] ;  /* 0x0000aa0000147a02 */ /* 0x000fe80000000f00 */
[----:B------:R-:W-:Y:S11]  /*2e30*/  ISETP.NE.AND P0, PT, R20, 0x1, PT ;  /* 0x000000011400780c */ /* 0x000ff60003f05270 */
[----:B------:R-:W-:Y:S02]  /*2e40*/  @!UPT UIADD3 URZ, URZ, URZ, URZ ;  /* 0x0000003f3f3ff290 */ /* 0x000fe4000fffe03f */
[----:B------:R-:W-:Y:S05]  /*2e50*/  @P0 IMAD.HI.U32 R20, R21, c[0x0][0x2ac], RZ ;  /* 0x0000ab0015140a27 */ /* 0x000fea00078e00ff */
[----:B------:R-:W-:Y:S02]  /*2e60*/  @P0 SHF.R.U32.HI R21, RZ, c[0x0][0x2b0], R20 ;  /* 0x0000ac00ff150a19 */ /* 0x000fe40000011614 */
.L_x_294:
[----:B------:R-:W-:Y:S05]  /*2e70*/  BSYNC B0 ;  /* 0x0000000000007941 */ /* 0x000fea0003800000 */
.L_x_292:
[----:B------:R-:W-:Y:S04]  /*2e80*/  IMAD.MOV.U32 R20, RZ, RZ, c[0x0][0x2a8] ;  /* 0x0000aa00ff147624 */ /* 0x000fe800078e00ff */
[----:B------:R-:W-:Y:S04]  /*2e90*/  IMAD R20, R21, R20, -UR14 ;  /* 0x8000000e15147e24 */ /* 0x000fe8000f8e0214 */
[----:B------:R-:W-:Y:S05]  /*2ea0*/  IMAD.IADD R20, R20, 0x1, -R247 ;  /* 0x0000000114147824 */ /* 0x000fea00078e0af7 */
[----:B------:R-:W-:Y:S02]  /*2eb0*/  IADD3 R21, R20, c[0x0][0x2a8], RZ ;  /* 0x0000aa0014157a10 */ /* 0x000fe40007ffe0ff */
[----:B------:R-:W-:Y:S02]  /*2ec0*/  IMNMX R211, R211, R20, !PT ;  /* 0x00000014d3d37217 */ /* 0x000fe40007800200 */
[----:B------:R-:W-:Y:S02]  /*2ed0*/  IMNMX R210, R210, R21, PT ;  /* 0x00000015d2d27217 */ /* 0x000fe40003800200 */
.L_x_291:
[----:B------:R-:W-:Y:S05]  /*2ee0*/  IADD3 R21, R140, 0x8, RZ ;  /* 0x000000088c157810 */ /* 0x000fea0007ffe0ff */
[--C-:B------:R-:W-:Y:S02]  /*2ef0*/  IMAD.IADD R208, R251, 0x1, R21.reuse ;  /* 0x00000001fbd07824 */ /* 0x100fe400078e0215 */
[----:B------:R-:W-:Y:S03]  /*2f00*/  IMAD.IADD R209, R252, 0x1, R21 ;  /* 0x00000001fcd17824 */ /* 0x000fe600078e0215 */
[----:B------:R-:W-:Y:S01]  /*2f10*/  IMNMX R208, R239, R208, PT ;  /* 0x000000d0efd07217 */ /* 0x000fe20003800200 */
[----:B------:R-:W-:-:S05]  /*2f20*/  @!P5 BRA `(.L_x_295) ;  /* 0x000001900000d947 */ /* 0x000fca0003800000 */
        /* <DEDUP_REMOVED lines=13> */
.L_x_297:
[----:B------:R-:W-:Y:S04]  /*3000*/  MOV R20, c[0x0][0x2a8] ;  /* 0x0000aa0000147a02 */ /* 0x000fe80000000f00 */
[----:B------:R-:W-:Y:S11]  /*3010*/  ISETP.NE.AND P0, PT, R20, 0x1, PT ;  /* 0x000000011400780c */ /* 0x000ff60003f05270 */
[----:B------:R-:W-:Y:S02]  /*3020*/  @!UPT UIADD3 URZ, URZ, URZ, URZ ;  /* 0x0000003f3f3ff290 */ /* 0x000fe4000fffe03f */
[----:B------:R-:W-:Y:S05]  /*3030*/  @P0 IMAD.HI.U32 R20, R21, c[0x0][0x2ac], RZ ;  /* 0x0000ab0015140a27 */ /* 0x000fea00078e00ff */
[----:B------:R-:W-:Y:S02]  /*3040*/  @P0 SHF.R.U32.HI R21, RZ, c[0x0][0x2b0], R20 ;  /* 0x0000ac00ff150a19 */ /* 0x000fe40000011614 */
.L_x_298:
[----:B------:R-:W-:Y:S05]  /*3050*/  BSYNC B0 ;  /* 0x0000000000007941 */ /* 0x000fea0003800000 */
.L_x_296:
[----:B------:R-:W-:Y:S04]  /*3060*/  IMAD.MOV.U32 R20, RZ, RZ, c[0x0][0x2a8] ;  /* 0x0000aa00ff147624 */ /* 0x000fe800078e00ff */
[----:B------:R-:W-:Y:S04]  /*3070*/  IMAD R20, R21, R20, -UR14 ;  /* 0x8000000e15147e24 */ /* 0x000fe8000f8e0214 */
[----:B------:R-:W-:Y:S05]  /*3080*/  IMAD.IADD R20, R20, 0x1, -R247 ;  /* 0x0000000114147824 */ /* 0x000fea00078e0af7 */
[----:B------:R-:W-:Y:S02]  /*3090*/  IADD3 R21, R20, c[0x0][0x2a8], RZ ;  /* 0x0000aa0014157a10 */ /* 0x000fe40007ffe0ff */
[----:B------:R-:W-:Y:S02]  /*30a0*/  IMNMX R209, R209, R20, !PT ;  /* 0x00000014d1d17217 */ /* 0x000fe40007800200 */
[----:B------:R-:W-:Y:S02]  /*30b0*/  IMNMX R208, R208, R21, PT ;  /* 0x00000015d0d07217 */ /* 0x000fe40003800200 */
.L_x_295:
        /* <DEDUP_REMOVED lines=18> */
.L_x_301:
[----:B------:R-:W-:Y:S04]  /*31e0*/  MOV R20, c[0x0][0x2a8] ;  /* 0x0000aa0000147a02 */ /* 0x000fe80000000f00 */
[----:B------:R-:W-:Y:S11]  /*31f0*/  ISETP.NE.AND P0, PT, R20, 0x1, PT ;  /* 0x000000011400780c */ /* 0x000ff60003f05270 */
[----:B------:R-:W-:Y:S02]  /*3200*/  @!UPT UIADD3 URZ, URZ, URZ, URZ ;  /* 0x0000003f3f3ff290 */ /* 0x000fe4000fffe03f */
[----:B------:R-:W-:Y:S05]  /*3210*/  @P0 IMAD.HI.U32 R20, R21, c[0x0][0x2ac], RZ ;  /* 0x0000ab0015140a27 */ /* 0x000fea00078e00ff */
[----:B------:R-:W-:Y:S02]  /*3220*/  @P0 SHF.R.U32.HI R21, RZ, c[0x0][0x2b0], R20 ;  /* 0x0000ac00ff150a19 */ /* 0x000fe40000011614 */
.L_x_302:
[----:B------:R-:W-:Y:S05]  /*3230*/  BSYNC B0 ;  /* 0x0000000000007941 */ /* 0x000fea0003800000 */
.L_x_300:
[----:B------:R-:W-:Y:S04]  /*3240*/  IMAD.MOV.U32 R20, RZ, RZ, c[0x0][0x2a8] ;  /* 0x0000aa00ff147624 */ /* 0x000fe800078e00ff */
[----:B------:R-:W-:Y:S04]  /*3250*/  IMAD R20, R21, R20, -UR14 ;  /* 0x8000000e15147e24 */ /* 0x000fe8000f8e0214 */
[----:B------:R-:W-:Y:S05]  /*3260*/  IMAD.IADD R20, R20, 0x1, -R247 ;  /* 0x0000000114147824 */ /* 0x000fea00078e0af7 */
[----:B------:R-:W-:Y:S02]  /*3270*/  IADD3 R21, R20, c[0x0][0x2a8], RZ ;  /* 0x0000aa0014157a10 */ /* 0x000fe40007ffe0ff */
[----:B------:R-:W-:Y:S02]  /*3280*/  IMNMX R205, R205, R20, !PT ;  /* 0x00000014cdcd7217 */ /* 0x000fe40007800200 */
[----:B------:R-:W-:Y:S02]  /*3290*/  IMNMX R206, R206, R21, PT ;  /* 0x00000015cece7217 */ /* 0x000fe40003800200 */
.L_x_299:
        /* <DEDUP_REMOVED lines=18> */
.L_x_305:
[----:B------:R-:W-:Y:S04]  /*33c0*/  MOV R20, c[0x0][0x2a8] ;  /* 0x0000aa0000147a02 */ /* 0x000fe80000000f00 */
[----:B------:R-:W-:Y:S11]  /*33d0*/  ISETP.NE.AND P0, PT, R20, 0x1, PT ;  /* 0x000000011400780c */ /* 0x000ff60003f05270 */
[----:B------:R-:W-:Y:S02]  /*33e0*/  @!UPT UIADD3 URZ, URZ, URZ, URZ ;  /* 0x0000003f3f3ff290 */ /* 0x000fe4000fffe03f */
[----:B------:R-:W-:Y:S05]  /*33f0*/  @P0 IMAD.HI.U32 R20, R21, c[0x0][0x2ac], RZ ;  /* 0x0000ab0015140a27 */ /* 0x000fea00078e00ff */
[----:B------:R-:W-:Y:S02]  /*3400*/  @P0 SHF.R.U32.HI R21, RZ, c[0x0][0x2b0], R20 ;  /* 0x0000ac00ff150a19 */ /* 0x000fe40000011614 */
.L_x_306:
[----:B------:R-:W-:Y:S05]  /*3410*/  BSYNC B0 ;  /* 0x0000000000007941 */ /* 0x000fea0003800000 */
.L_x_304:
[----:B------:R-:W-:Y:S04]  /*3420*/  IMAD.MOV.U32 R20, RZ, RZ, c[0x0][0x2a8] ;  /* 0x0000aa00ff147624 */ /* 0x000fe800078e00ff */
[----:B------:R-:W-:Y:S04]  /*3430*/  IMAD R20, R21, R20, -UR14 ;  /* 0x8000000e15147e24 */ /* 0x000fe8000f8e0214 */
[----:B------:R-:W-:Y:S05]  /*3440*/  IMAD.IADD R20, R20, 0x1, -R247 ;  /* 0x0000000114147824 */ /* 0x000fea00078e0af7 */
[----:B------:R-:W-:Y:S02]  /*3450*/  IADD3 R21, R20, c[0x0][0x2a8], RZ ;  /* 0x0000aa0014157a10 */ /* 0x000fe40007ffe0ff */
[----:B------:R-:W-:Y:S02]  /*3460*/  IMNMX R203, R203, R20, !PT ;  /* 0x00000014cbcb7217 */ /* 0x000fe40007800200 */
[----:B------:R-:W-:Y:S02]  /*3470*/  IMNMX R204, R204, R21, PT ;  /* 0x00000015cccc7217 */ /* 0x000fe40003800200 */
.L_x_303:
[----:B------:R-:W-:Y:S04]  /*3480*/  DEPBAR.LE SB0, 0x0 ;  /* 0x000080000000791a */ /* 0x000fe80000000000 */
[----:B------:R-:W-:Y:S01]  /*3490*/  BAR.SYNC.DEFER_BLOCKING 0x0 ;  /* 0x0000000000007b1d */ /* 0x000fe20000010000 */
[----:B------:R-:W-:Y:S01]  /*34a0*/  PLOP3.LUT P0, PT, PT, PT, UP1, 0x80, 0x0 ;  /* 0x000000000000781c */ /* 0x000fe20003f0f018 */
[----:B------:R-:W-:Y:S03]  /*34b0*/  UIADD3 UR11, UR6, 0x1, URZ ;  /* 0x00000001060b7890 */ /* 0x000fe6000fffe03f */
[C---:B------:R-:W-:Y:S01]  /*34c0*/  ISETP.GT.AND P1, PT, R211.reuse, RZ, P0 ;  /* 0x000000ffd300720c */ /* 0x040fe20000724270 */
[----:B------:R-:W-:Y:S01]  /*34d0*/  UISETP.GE.AND UP0, UPT, UR11, UR12, UPT ;  /* 0x0000000c0b00728c */ /* 0x000fe2000bf06270 */
[C---:B------:R-:W-:Y:S02]  /*34e0*/  ISETP.GT.AND P2, PT, R211.reuse, 0x20, P0 ;  /* 0x00000020d300780c */ /* 0x040fe40000744270 */
[C---:B------:R-:W-:Y:S02]  /*34f0*/  ISETP.LT.OR P1, PT, R210.reuse, 0x1, P1 ;  /* 0x00000001d200780c */ /* 0x040fe40000f21670 */
[----:B------:R-:W-:Y:S02]  /*3500*/  ISETP.LT.OR P2, PT, R210, 0x21, P2 ;  /* 0x00000021d200780c */ /* 0x000fe40001741670 */
[----:B------:R-:W-:Y:S02]  /*3510*/  FSEL R4, R4, -INF , !P1 ;  /* 0xff80000004047808 */ /* 0x000fe40004800000 */
[----:B------:R-:W-:Y:S04]  /*3520*/  ISETP.GT.AND P1, PT, R211, 0x1, P0 ;  /* 0x00000001d300780c */ /* 0x000fe80000724270 */
[----:B------:R-:W-:Y:S01]  /*3530*/  ISETP.LT.OR P1, PT, R210, 0x2, P1 ;  /* 0x00000002d200780c */ /* 0x000fe20000f21670 */
[----:B------:R-:W1:Y:S05]  /*3540*/  LDSM.16.M88.4 R132, [R230+0xc080] ;  /* 0x00c08000e684783b */ /* 0x000e6a0000000200 */
[----:B------:R-:W2:Y:S05]  /*3550*/  LDSM.16.M88.4 R136, [R230+0xd080] ;  /* 0x00d08000e688783b */ /* 0x000eaa0000000200 */
[----:B------:R-:W3:Y:S05]  /*3560*/  LDSM.16.M88.4 R140, [R224+0xc080] ;  /* 0x00c08000e08c783b */ /* 0x000eea0000000200 */
[----:B------:R-:W4:Y:S05]  /*3570*/  LDSM.16.M88.4 R144, [R224+0xd080] ;  /* 0x00d08000e090783b */ /* 0x000f2a0000000200 */
[----:B------:R-:W-:Y:S01]  /*3580*/  LDSM.16.M88.4 R160, [R3+0xd080] ;  /* 0x00d0800003a0783b */ /* 0x000fe20000000200 */
[-C--:B-1----:R-:W-:Y:S08]  /*3590*/  HMMA.16816.F32 R20, R132, R148.reuse, RZ ;  /* 0x000000948414723c */ /* 0x082ff000000018ff */
[C---:B--2---:R-:W-:Y:S08]  /*35a0*/  HMMA.16816.F32 R24, R136.reuse, R148, RZ ;  /* 0x000000948818723c */ /* 0x044ff000000018ff */
[-C--:B------:R-:W-:Y:S01]  /*35b0*/  HMMA.16816.F32 R28, R136, R150.reuse, RZ ;  /* 0x00000096881c723c */ /* 0x080fe200000018ff */
[----:B------:R-:W1:Y:S07]  /*35c0*/  LDSM.16.M88.4 R136, [R3+0xc080] ;  /* 0x00c080000388783b */ /* 0x000e6e0000000200 */
[----:B------:R-:W-:Y:S01]  /*35d0*/  HMMA.16816.F32 R32, R132, R150, RZ ;  /* 0x000000968420723c */ /* 0x000fe200000018ff */
[----:B------:R-:W2:Y:S07]  /*35e0*/  LDSM.16.M88.4 R132, [R2+0xc080] ;  /* 0x00c080000284783b */ /* 0x000eae0000000200 */
[-C--:B---3--:R-:W-:Y:S08]  /*35f0*/  HMMA.16816.F32 R20, R140, R152.reuse, R20 ;  /* 0x000000988c14723c */ /* 0x088ff00000001814 */
[C---:B----4-:R-:W-:Y:S08]  /*3600*/  HMMA.16816.F32 R24, R144.reuse, R152, R24 ;  /* 0x000000989018723c */ /* 0x050ff00000001818 */
        /* <DEDUP_REMOVED lines=19> */
[----:B------:R-:W1:Y:S07]  /*3740*/  LDSM.16.M88.4 R160, [R3+0xf080] ;  /* 0x00f0800003a0783b */ /* 0x000e6e0000000200 */
[----:B------:R-:W-:Y:S01]  /*3750*/  HMMA.16816.F32 R32, R140, R170, R32 ;  /* 0x000000aa8c20723c */ /* 0x000fe20000001820 */
[----:B------:R-:W4:Y:S07]  /*3760*/  LDSM.16.M88.4 R140, [R2+0xe080] ;  /* 0x00e08000028c783b */ /* 0x000f2e0000000200 */
[-C--:B-----5:R-:W-:Y:S08]  /*3770*/  HMMA.16816.F32 R20, R136, R172.reuse, R20 ;  /* 0x000000ac8814723c */ /* 0x0a0ff00000001814 */
[C---:B--2---:R-:W-:Y:S08]  /*3780*/  HMMA.16816.F32 R24, R144.reuse, R172, R24 ;  /* 0x000000ac9018723c */ /* 0x044ff00000001818 */
[-C--:B------:R-:W-:Y:S01]  /*3790*/  HMMA.16816.F32 R28, R144, R174.reuse, R28 ;  /* 0x000000ae901c723c */ /* 0x080fe2000000181c */
[----:B------:R-:W-:Y:S07]  /*37a0*/  LDSM.16.M88.4 R144, [R230+0x10080] ;  /* 0x01008000e690783b */ /* 0x000fee0000000200 */
[----:B------:R-:W-:Y:S01]  /*37b0*/  HMMA.16816.F32 R32, R136, R174, R32 ;  /* 0x000000ae8820723c */ /* 0x000fe20000001820 */
[----:B------:R-:W2:Y:S07]  /*37c0*/  LDSM.16.M88.4 R136, [R2+0xf080] ;  /* 0x00f080000288783b */ /* 0x000eae0000000200 */
[-C--:B---3--:R-:W-:Y:S08]  /*37d0*/  HMMA.16816.F32 R20, R132, R176.reuse, R20 ;  /* 0x000000b08414723c */ /* 0x088ff00000001814 */
[C---:B-1----:R-:W-:Y:S08]  /*37e0*/  HMMA.16816.F32 R24, R160.reuse, R176, R24 ;  /* 0x000000b0a018723c */ /* 0x042ff00000001818 */
[-C--:B------:R-:W-:Y:S07]  /*37f0*/  HMMA.16816.F32 R28, R160, R178.reuse, R28 ;  /* 0x000000b2a01c723c */ /* 0x080fee000000181c */
[--C-:B------:R-:W-:Y:S01]  /*3800*/  FFMA.FTZ R160, R4, c[0x0][0x29c], -R207.reuse ;  /* 0x0000a70004a07a23 */ /* 0x100fe200000108cf */
[----:B------:R-:W-:Y:S01]  /*3810*/  HMMA.16816.F32 R32, R132, R178, R32 ;  /* 0x000000b28420723c */ /* 0x000fe20000001820 */
[----:B------:R-:W1:Y:S03]  /*3820*/  LDSM.16.M88.4 R132, [R230+0x11080] ;  /* 0x01108000e684783b */ /* 0x000e660000000200 */
[----:B------:R-:W-:Y:S01]  /*3830*/  FSEL R4, R5, -INF , !P1 ;  /* 0xff80000005047808 */ /* 0x000fe20004800000 */
[----:B------:R-:W3:Y:S01]  /*3840*/  MUFU.EX2 R160, R160 ;  /* 0x000000a000a07308 */ /* 0x000ee20000000800 */
[----:B------:R-:W-:Y:S02]  /*3850*/  ISETP.GT.AND P1, PT, R211, 0x21, P0 ;  /* 0x00000021d300780c */ /* 0x000fe40000724270 */
[-C--:B----4-:R-:W-:Y:S05]  /*3860*/  HMMA.16816.F32 R20, R140, R180.reuse, R20 ;  /* 0x000000b48c14723c */ /* 0x090fea0000001814 */
[----:B------:R-:W-:Y:S01]  /*3870*/  ISETP.LT.OR P1, PT, R210, 0x22, P1 ;  /* 0x00000022d200780c */ /* 0x000fe20000f21670 */
[--C-:B------:R-:W-:Y:S01]  /*3880*/  FFMA.FTZ R161, R4, c[0x0][0x29c], -R207.reuse ;  /* 0x0000a70004a17a23 */ /* 0x100fe200000108cf */
[----:B------:R-:W-:Y:S01]  /*3890*/  FSEL R4, R16, -INF , !P2 ;  /* 0xff80000010047808 */ /* 0x000fe20005000000 */
[C---:B--2---:R-:W-:Y:S04]  /*38a0*/  HMMA.16816.F32 R24, R136.reuse, R180, R24 ;  /* 0x000000b48818723c */ /* 0x044fe80000001818 */
[--C-:B------:R-:W-:Y:S01]  /*38b0*/  FFMA.FTZ R16, R4, c[0x0][0x29c], -R207.reuse ;  /* 0x0000a70004107a23 */ /* 0x100fe200000108cf */
[----:B------:R-:W-:Y:S01]  /*38c0*/  FSEL R4, R17, -INF , !P1 ;  /* 0xff80000011047808 */ /* 0x000fe20004800000 */
[----:B------:R-:W2:Y:S01]  /*38d0*/  MUFU.EX2 R161, R161 ;  /* 0x000000a100a17308 */ /* 0x000ea20000000800 */
[C---:B------:R-:W-:Y:S01]  /*38e0*/  ISETP.GT.AND P2, PT, R209.reuse, RZ, P0 ;  /* 0x000000ffd100720c */ /* 0x040fe20000744270 */
[-C--:B------:R-:W-:Y:S01]  /*38f0*/  HMMA.16816.F32 R28, R136, R182.reuse, R28 ;  /* 0x000000b6881c723c */ /* 0x080fe2000000181c */
[----:B------:R-:W4:Y:S02]  /*3900*/  LDSM.16.M88.4 R136, [R224+0x10080] ;  /* 0x01008000e088783b */ /* 0x000f240000000200 */
[----:B------:R-:W-:Y:S01]  /*3910*/  ISETP.LT.OR P2, PT, R208, 0x1, P2 ;  /* 0x00000001d000780c */ /* 0x000fe20001741670 */
[----:B------:R-:W-:Y:S01]  /*3920*/  FFMA.FTZ R207, R4, c[0x0][0x29c], -R207 ;  /* 0x0000a70004cf7a23 */ /* 0x000fe200000108cf */
[----:B------:R-:W-:Y:S02]  /*3930*/  ISETP.GT.AND P1, PT, R209, 0x1, P0 ;  /* 0x00000001d100780c */ /* 0x000fe40000724270 */
[----:B------:R-:W-:Y:S01]  /*3940*/  FSEL R5, R6, -INF , !P2 ;  /* 0xff80000006057808 */ /* 0x000fe20005000000 */
[----:B------:R-:W-:Y:S01]  /*3950*/  HMMA.16816.F32 R32, R140, R182, R32 ;  /* 0x000000b68c20723c */ /* 0x000fe20000001820 */
[----:B------:R-:W5:Y:S01]  /*3960*/  LDSM.16.M88.4 R140, [R224+0x11080] ;  /* 0x01108000e08c783b */ /* 0x000f620000000200 */
[----:B------:R-:W-:Y:S02]  /*3970*/  MUFU.EX2 R16, R16 ;  /* 0x0000001000107308 */ /* 0x000fe40000000800 */
[--C-:B------:R-:W-:Y:S01]  /*3980*/  FFMA.FTZ R17, R5, c[0x0][0x29c], -R202.reuse ;  /* 0x0000a70005117a23 */ /* 0x100fe200000108ca */
[C---:B------:R-:W-:Y:S02]  /*3990*/  ISETP.LT.OR P1, PT, R208.reuse, 0x2, P1 ;  /* 0x00000002d000780c */ /* 0x040fe40000f21670 */
[----:B------:R-:W-:Y:S01]  /*39a0*/  ISETP.GT.AND P2, PT, R209, 0x20, P0 ;  /* 0x00000020d100780c */ /* 0x000fe20000744270 */
[-C--:B------:R-:W-:Y:S04]  /*39b0*/  HMMA.16816.F32 R20, R144, R184.reuse, R20 ;  /* 0x000000b89014723c */ /* 0x080fe80000001814 */
[----:B------:R-:W2:Y:S01]  /*39c0*/  MUFU.EX2 R17, R17 ;  /* 0x0000001100117308 */ /* 0x000ea20000000800 */
[----:B------:R-:W-:Y:S02]  /*39d0*/  FSEL R163, R7, -INF , !P1 ;  /* 0xff80000007a37808 */ /* 0x000fe40004800000 */
[----:B------:R-:W-:Y:S01]  /*39e0*/  LDSM.16.M88.4 R4, [R2+0x10080] ;  /* 0x010080000204783b */ /* 0x000fe20000000200 */
[C---:B-1----:R-:W-:Y:S04]  /*39f0*/  HMMA.16816.F32 R24, R132.reuse, R184, R24 ;  /* 0x000000b88418723c */ /* 0x042fe80000001818 */
[C---:B------:R-:W-:Y:S01]  /*3a00*/  ISETP.LT.OR P2, PT, R208.reuse, 0x21, P2 ;  /* 0x00000021d000780c */ /* 0x040fe20001741670 */
[--C-:B------:R-:W-:Y:S01]  /*3a10*/  FFMA.FTZ R162, R163, c[0x0][0x29c], -R202.reuse ;  /* 0x0000a700a3a27a23 */ /* 0x100fe200000108ca */
[----:B------:R-:W-:Y:S01]  /*3a20*/  MUFU.EX2 R207, R207 ;  /* 0x000000cf00cf7308 */ /* 0x000fe20000000800 */
[----:B------:R-:W-:Y:S01]  /*3a30*/  ISETP.GT.AND P1, PT, R209, 0x21, P0 ;  /* 0x00000021d100780c */ /* 0x000fe20000724270 */
[-C--:B------:R-:W-:Y:S01]  /*3a40*/  HMMA.16816.F32 R28, R132, R186.reuse, R28 ;  /* 0x000000ba841c723c */ /* 0x080fe2000000181c */
[----:B------:R-:W1:Y:S02]  /*3a50*/  LDSM.16.M88.4 R132, [R3+0x10080] ;  /* 0x010080000384783b */ /* 0x000e640000000200 */
[----:B------:R-:W-:Y:S02]  /*3a60*/  ISETP.LT.OR P1, PT, R208, 0x22, P1 ;  /* 0x00000022d000780c */ /* 0x000fe40000f21670 */
[----:B------:R-:W-:Y:S02]  /*3a70*/  FSEL R163, R18, -INF , !P2 ;  /* 0xff80000012a37808 */ /* 0x000fe40005000000 */
[----:B------:R-:W-:Y:S01]  /*3a80*/  FSEL R19, R19, -INF , !P1 ;  /* 0xff80000013137808 */ /* 0x000fe20004800000 */
[----:B------:R-:W-:Y:S01]  /*3a90*/  HMMA.16816.F32 R32, R144, R186, R32 ;  /* 0x000000ba9020723c */ /* 0x000fe20000001820 */
[----:B------:R-:W2:Y:S01]  /*3aa0*/  LDSM.16.M88.4 R144, [R3+0x11080] ;  /* 0x011080000390783b */ /* 0x000ea20000000200 */
[----:B------:R-:W1:Y:S02]  /*3ab0*/  MUFU.EX2 R162, R162 ;  /* 0x000000a200a27308 */ /* 0x000e640000000800 */
[--C-:B------:R-:W-:Y:S01]  /*3ac0*/  FFMA.FTZ R18, R163, c[0x0][0x29c], -R202.reuse ;  /* 0x0000a700a3127a23 */ /* 0x100fe200000108ca */
[----:B------:R-:W-:Y:S01]  /*3ad0*/  ISETP.GT.AND P1, PT, R205, RZ, P0 ;  /* 0x000000ffcd00720c */ /* 0x000fe20000724270 */
[----:B------:R-:W-:Y:S01]  /*3ae0*/  FFMA.FTZ R202, R19, c[0x0][0x29c], -R202 ;  /* 0x0000a70013ca7a23 */ /* 0x000fe200000108ca */
[----:B------:R-:W-:Y:S01]  /*3af0*/  ISETP.GT.AND P2, PT, R205, 0x1, P0 ;  /* 0x00000001cd00780c */ /* 0x000fe20000744270 */
[-C--:B----4-:R-:W-:Y:S04]  /*3b00*/  HMMA.16816.F32 R20, R136, R188.reuse, R20 ;  /* 0x000000bc8814723c */ /* 0x090fe80000001814 */
[----:B------:R-:W-:Y:S01]  /*3b10*/  MUFU.EX2 R18, R18 ;  /* 0x0000001200127308 */ /* 0x000fe20000000800 */
[C---:B------:R-:W-:Y:S02]  /*3b20*/  ISETP.LT.OR P1, PT, R206.reuse, 0x1, P1 ;  /* 0x00000001ce00780c */ /* 0x040fe40000f21670 */
[----:B------:R-:W-:Y:S01]  /*3b30*/  ISETP.LT.OR P2, PT, R206, 0x2, P2 ;  /* 0x00000002ce00780c */ /* 0x000fe20001741670 */
[C---:B-----5:R-:W-:Y:S04]  /*3b40*/  HMMA.16816.F32 R24, R140.reuse, R188, R24 ;  /* 0x000000bc8c18723c */ /* 0x060fe80000001818 */
[----:B------:R-:W-:Y:S02]  /*3b50*/  FSEL R208, R9, -INF , !P2 ;  /* 0xff80000009d07808 */ /* 0x000fe40005000000 */
[----:B------:R-:W-:Y:S01]  /*3b60*/  LDS R9, [R250.X4+0x12180] ;  /* 0x01218000fa097984 */ /* 0x000fe20000004800 */
[----:B------:R4:W5:Y:S01]  /*3b70*/  MUFU.EX2 R19, R202 ;  /* 0x000000ca00137308 */ /* 0x0009620000000800 */
[-C--:B------:R-:W-:Y:S03]  /*3b80*/  HMMA.16816.F32 R28, R140, R190.reuse, R28 ;  /* 0x000000be8c1c723c */ /* 0x080fe6000000181c */
[----:B------:R-:W-:Y:S01]  /*3b90*/  ISETP.GT.AND P2, PT, R203, 0x1, P0 ;  /* 0x00000001cb00780c */ /* 0x000fe20000744270 */
[--C-:B------:R-:W-:Y:S01]  /*3ba0*/  FFMA.FTZ R163, R208, c[0x0][0x29c], -R201.reuse ;  /* 0x0000a700d0a37a23 */ /* 0x100fe200000108c9 */
[----:B------:R-:W-:Y:S02]  /*3bb0*/  FSEL R8, R8, -INF , !P1 ;  /* 0xff80000008087808 */ /* 0x000fe40004800000 */
[----:B------:R-:W-:Y:S01]  /*3bc0*/  ISETP.LT.OR P2, PT, R204, 0x2, P2 ;  /* 0x00000002cc00780c */ /* 0x000fe20001741670 */
[----:B------:R-:W-:Y:S01]  /*3bd0*/  HMMA.16816.F32 R32, R136, R190, R32 ;  /* 0x000000be8820723c */ /* 0x000fe20000001820 */
[----:B------:R-:W3:Y:S01]  /*3be0*/  LDSM.16.M88.4 R136, [R2+0x11080] ;  /* 0x011080000288783b */ /* 0x000ee20000000200 */
[----:B------:R-:W-:Y:S02]  /*3bf0*/  MUFU.EX2 R163, R163 ;  /* 0x000000a300a37308 */ /* 0x000fe40000000800 */
[--C-:B------:R-:W-:Y:S01]  /*3c00*/  FFMA.FTZ R209, R8, c[0x0][0x29c], -R201.reuse ;  /* 0x0000a70008d17a23 */ /* 0x100fe200000108c9 */
[----:B------:R-:W-:Y:S02]  /*3c10*/  ISETP.GT.AND P1, PT, R205, 0x20, P0 ;  /* 0x00000020cd00780c */ /* 0x000fe40000724270 */
[----:B------:R-:W-:Y:S01]  /*3c20*/  FSEL R11, R11, -INF , !P2 ;  /* 0xff8000000b0b7808 */ /* 0x000fe20005000000 */
[-C--:B-1----:R-:W-:Y:S04]  /*3c30*/  HMMA.16816.F32 R20, R132, R192.reuse, R20 ;  /* 0x000000c08414723c */ /* 0x082fe80000001814 */
[----:B------:R1:W-:Y:S01]  /*3c40*/  MUFU.EX2 R8, R209 ;  /* 0x000000d100087308 */ /* 0x0003e20000000800 */
[----:B------:R-:W-:Y:S03]  /*3c50*/  ISETP.LT.OR P1, PT, R206, 0x21, P1 ;  /* 0x00000021ce00780c */ /* 0x000fe60000f21670 */
[C---:B--2---:R-:W-:Y:S04]  /*3c60*/  HMMA.16816.F32 R24, R144.reuse, R192, R24 ;  /* 0x000000c09018723c */ /* 0x044fe80000001818 */
[----:B------:R-:W-:Y:S02]  /*3c70*/  FSEL R12, R12, -INF , !P1 ;  /* 0xff8000000c0c7808 */ /* 0x000fe40004800000 */
[----:B------:R-:W-:Y:S02]  /*3c80*/  ISETP.GT.AND P1, PT, R205, 0x21, P0 ;  /* 0x00000021cd00780c */ /* 0x000fe40000724270 */
[-C--:B------:R-:W-:Y:S03]  /*3c90*/  HMMA.16816.F32 R28, R144, R194.reuse, R28 ;  /* 0x000000c2901c723c */ /* 0x080fe6000000181c */
[----:B------:R-:W-:Y:S01]  /*3ca0*/  ISETP.LT.OR P1, PT, R206, 0x22, P1 ;  /* 0x00000022ce00780c */ /* 0x000fe20000f21670 */
[--C-:B----4-:R-:W-:Y:S02]  /*3cb0*/  FFMA.FTZ R202, R12, c[0x0][0x29c], -R201.reuse ;  /* 0x0000a7000cca7a23 */ /* 0x110fe400000108c9 */
[----:B------:R-:W2:Y:S01]  /*3cc0*/  LDS R12, [R250.X4+0x121a0] ;  /* 0x0121a000fa0c7984 */ /* 0x000ea20000004800 */
[----:B------:R-:W-:Y:S01]  /*3cd0*/  FSEL R206, R13, -INF , !P1 ;  /* 0xff8000000dce7808 */ /* 0x000fe20004800000 */
[----:B------:R-:W-:Y:S02]  /*3ce0*/  HMMA.16816.F32 R32, R132, R194, R32 ;  /* 0x000000c28420723c */ /* 0x000fe40000001820 */
[----:B------:R-:W-:Y:S01]  /*3cf0*/  MUFU.EX2 R202, R202 ;  /* 0x000000ca00ca7308 */ /* 0x000fe20000000800 */
[----:B------:R-:W-:Y:S01]  /*3d00*/  LDS R13, [R250.X4+0x12220] ;  /* 0x01222000fa0d7984 */ /* 0x000fe20000004800 */
[----:B------:R-:W-:Y:S01]  /*3d10*/  FFMA.FTZ R201, R206, c[0x0][0x29c], -R201 ;  /* 0x0000a700cec97a23 */ /* 0x000fe200000108c9 */
[----:B------:R-:W-:Y:S03]  /*3d20*/  ISETP.GT.AND P1, PT, R203, RZ, P0 ;  /* 0x000000ffcb00720c */ /* 0x000fe60000724270 */
[-C--:B------:R-:W-:Y:S04]  /*3d30*/  HMMA.16816.F32 R20, R4, R196.reuse, R20 ;  /* 0x000000c40414723c */ /* 0x080fe80000001814 */
[----:B------:R-:W-:Y:S01]  /*3d40*/  MUFU.EX2 R201, R201 ;  /* 0x000000c900c97308 */ /* 0x000fe20000000800 */
[----:B------:R-:W-:Y:S03]  /*3d50*/  ISETP.LT.OR P1, PT, R204, 0x1, P1 ;  /* 0x00000001cc00780c */ /* 0x000fe60000f21670 */
[C---:B---3--:R-:W-:Y:S08]  /*3d60*/  HMMA.16816.F32 R24, R136.reuse, R196, R24 ;  /* 0x000000c48818723c */ /* 0x048ff00000001818 */
[-C--:B------:R-:W-:Y:S08]  /*3d70*/  HMMA.16816.F32 R28, R136, R198.reuse, R28 ;  /* 0x000000c6881c723c */ /* 0x080ff0000000181c */
[----:B------:R-:W-:Y:S01]  /*3d80*/  HMMA.16816.F32 R32, R4, R198, R32 ;  /* 0x000000c60420723c */ /* 0x000fe20000001820 */
[----:B------:R-:W3:Y:S06]  /*3d90*/  LDS R4, [R250.X4+0x12200] ;  /* 0x01220000fa047984 */ /* 0x000eec0000004800 */
[----:B------:R-:W-:Y:S01]  /*3da0*/  FSEL R5, R10, -INF , !P1 ;  /* 0xff8000000a057808 */ /* 0x000fe20004800000 */
[--C-:B------:R-:W-:Y:S01]  /*3db0*/  FFMA.FTZ R7, R11, c[0x0][0x29c], -R200.reuse ;  /* 0x0000a7000b077a23 */ /* 0x100fe200000108c8 */
[C---:B------:R-:W-:Y:S02]  /*3dc0*/  ISETP.GT.AND P1, PT, R203.reuse, 0x20, P0 ;  /* 0x00000020cb00780c */ /* 0x040fe40000724270 */
[----:B------:R-:W-:Y:S01]  /*3dd0*/  ISETP.GT.AND P0, PT, R203, 0x21, P0 ;  /* 0x00000021cb00780c */ /* 0x000fe20000704270 */
[--C-:B------:R-:W-:Y:S01]  /*3de0*/  FFMA.FTZ R6, R5, c[0x0][0x29c], -R200.reuse ;  /* 0x0000a70005067a23 */ /* 0x100fe200000108c8 */
[C---:B------:R-:W-:Y:S01]  /*3df0*/  ISETP.LT.OR P1, PT, R204.reuse, 0x21, P1 ;  /* 0x00000021cc00780c */ /* 0x040fe20000f21670 */
[----:B------:R-:W-:Y:S01]  /*3e00*/  MUFU.EX2 R7, R7 ;  /* 0x0000000700077308 */ /* 0x000fe20000000800 */
[----:B------:R-:W-:Y:S01]  /*3e10*/  ISETP.LT.OR P0, PT, R204, 0x22, P0 ;  /* 0x00000022cc00780c */ /* 0x000fe20000701670 */
[--C-:B------:R-:W-:Y:S01]  /*3e20*/  FADD.FTZ R11, R20, -R9.reuse ;  /* 0x80000009140b7221 */ /* 0x100fe20000010000 */
[----:B------:R-:W-:Y:S01]  /*3e30*/  FSEL R5, R14, -INF , !P1 ;  /* 0xff8000000e057808 */ /* 0x000fe20004800000 */
[--C-:B------:R-:W-:Y:S01]  /*3e40*/  FADD.FTZ R10, R21, -R9.reuse ;  /* 0x80000009150a7221 */ /* 0x100fe20000010000 */
[----:B------:R-:W-:Y:S01]  /*3e50*/  FSEL R15, R15, -INF , !P0 ;  /* 0xff8000000f0f7808 */ /* 0x000fe20004000000 */
[----:B------:R-:W-:Y:S01]  /*3e60*/  FMUL.FTZ R11, R160, R11 ;  /* 0x0000000ba00b7220 */ /* 0x000fe20000410000 */
[----:B------:R-:W-:Y:S01]  /*3e70*/  PLOP3.LUT P0, PT, PT, PT, UP0, 0x80, 0x0 ;  /* 0x000000000000781c */ /* 0x000fe20003f0f008 */
[--C-:B------:R-:W-:Y:S02]  /*3e80*/  FFMA.FTZ R5, R5, c[0x0][0x29c], -R200.reuse ;  /* 0x0000a70005057a23 */ /* 0x100fe400000108c8 */
[----:B------:R-:W-:Y:S01]  /*3e90*/  FFMA.FTZ R200, R15, c[0x0][0x29c], -R200 ;  /* 0x0000a7000fc87a23 */ /* 0x000fe200000108c8 */
[----:B------:R-:W4:Y:S01]  /*3ea0*/  MUFU.EX2 R6, R6 ;  /* 0x0000000600067308 */ /* 0x000f220000000800 */
[C---:B------:R-:W-:Y:S01]  /*3eb0*/  FMUL.FTZ R10, R161.reuse, R10 ;  /* 0x0000000aa10a7220 */ /* 0x040fe20000410000 */
[----:B------:R-:W-:Y:S01]  /*3ec0*/  F2FP.PACK_AB R161, R161, R160 ;  /* 0x000000a0a1a1723e */ /* 0x000fe200000000ff */
[--C-:B------:R-:W-:Y:S02]  /*3ed0*/  FADD.FTZ R14, R33, -R9.reuse ;  /* 0x80000009210e7221 */ /* 0x100fe40000010000 */
[----:B------:R-:W-:Y:S01]  /*3ee0*/  FADD.FTZ R15, R32, -R9 ;  /* 0x80000009200f7221 */ /* 0x000fe20000010000 */
[----:B------:R-:W-:Y:S01]  /*3ef0*/  F2FP.PACK_AB R33, R10, R11 ;  /* 0x0000000b0a21723e */ /* 0x000fe200000000ff */
[--C-:B--2---:R-:W-:Y:S01]  /*3f00*/  FADD.FTZ R10, R22, -R12.reuse ;  /* 0x8000000c160a7221 */ /* 0x104fe20000010000 */
[----:B------:R2:W-:Y:S01]  /*3f10*/  STS [R236+0x12280], R161 ;  /* 0x012280a1ec007388 */ /* 0x0005e20000000800 */
[--C-:B------:R-:W-:Y:S01]  /*3f20*/  FADD.FTZ R11, R23, -R12.reuse ;  /* 0x8000000c170b7221 */ /* 0x100fe20000010000 */
[----:B------:R-:W-:Y:S01]  /*3f30*/  MUFU.EX2 R5, R5 ;  /* 0x0000000500057308 */ /* 0x000fe20000000800 */
[----:B------:R-:W-:Y:S01]  /*3f40*/  FMUL.FTZ R10, R17, R10 ;  /* 0x0000000a110a7220 */ /* 0x000fe20000410000 */
[----:B------:R-:W-:Y:S01]  /*3f50*/  F2FP.PACK_AB R17, R162, R17 ;  /* 0x00000011a211723e */ /* 0x000fe200000000ff */
[--C-:B------:R-:W-:Y:S01]  /*3f60*/  FADD.FTZ R203, R34, -R12.reuse ;  /* 0x8000000c22cb7221 */ /* 0x100fe20000010000 */
[----:B------:R-:W-:Y:S01]  /*3f70*/  F2FP.PACK_AB R9, R207, R16 ;  /* 0x00000010cf09723e */ /* 0x000fe200000000ff */
[----:B------:R-:W-:Y:S01]  /*3f80*/  FADD.FTZ R12, R35, -R12 ;  /* 0x8000000c230c7221 */ /* 0x000fe20000010000 */
[C---:B-----5:R-:W-:Y:S01]  /*3f90*/  F2FP.PACK_AB R35, R19.reuse, R18 ;  /* 0x000000121323723e */ /* 0x060fe200000000ff */
[----:B------:R-:W-:Y:S01]  /*3fa0*/  STS [R236+0x12680], R17 ;  /* 0x01268011ec007388 */ /* 0x000fe20000000800 */
[----:B------:R-:W-:Y:S02]  /*3fb0*/  FMUL.FTZ R11, R162, R11 ;  /* 0x0000000ba20b7220 */ /* 0x000fe40000410000 */
[----:B------:R-:W5:Y:S01]  /*3fc0*/  MUFU.EX2 R200, R200 ;  /* 0x000000c800c87308 */ /* 0x000f620000000800 */
[----:B------:R-:W-:Y:S01]  /*3fd0*/  FMUL.FTZ R12, R19, R12 ;  /* 0x0000000c130c7220 */ /* 0x000fe20000410000 */
[----:B------:R-:W-:Y:S01]  /*3fe0*/  STS [R234], R9 ;  /* 0x00000009ea007388 */ /* 0x000fe20000000800 */
[----:B------:R-:W-:Y:S01]  /*3ff0*/  FMUL.FTZ R15, R16, R15 ;  /* 0x0000000f100f7220 */ /* 0x000fe20000410000 */
[----:B-1----:R-:W-:Y:S01]  /*4000*/  F2FP.PACK_AB R209, R11, R10 ;  /* 0x0000000a0bd1723e */ /* 0x002fe200000000ff */
[--C-:B---3--:R-:W-:Y:S01]  /*4010*/  FADD.FTZ R16, R25, -R4.reuse ;  /* 0x8000000419107221 */ /* 0x108fe20000010000 */
[----:B----4-:R-:W-:Y:S01]  /*4020*/  F2FP.PACK_AB R11, R7, R6 ;  /* 0x00000006070b723e */ /* 0x010fe200000000ff */
[--C-:B------:R-:W-:Y:S01]  /*4030*/  FADD.FTZ R19, R24, -R4.reuse ;  /* 0x8000000418137221 */ /* 0x100fe20000010000 */
[----:B------:R-:W-:Y:S01]  /*4040*/  STS [R234+0x400], R35 ;  /* 0x00040023ea007388 */ /* 0x000fe20000000800 */
[----:B------:R-:W-:Y:S01]  /*4050*/  FMUL.FTZ R14, R207, R14 ;  /* 0x0000000ecf0e7220 */ /* 0x000fe20000410000 */
[C---:B------:R-:W-:Y:S01]  /*4060*/  F2FP.PACK_AB R207, R163.reuse, R8 ;  /* 0x00000008a3cf723e */ /* 0x040fe200000000ff */
[----:B------:R-:W-:Y:S01]  /*4070*/  FMUL.FTZ R16, R163, R16 ;  /* 0x00000010a3107220 */ /* 0x000fe20000410000 */
[----:B------:R-:W-:Y:S01]  /*4080*/  F2FP.PACK_AB R163, R201, R202 ;  /* 0x000000cac9a3723e */ /* 0x000fe200000000ff */
[----:B------:R-:W-:Y:S01]  /*4090*/  FMUL.FTZ R19, R8, R19 ;  /* 0x0000001308137220 */ /* 0x000fe20000410000 */
[----:B------:R-:W-:Y:S01]  /*40a0*/  STS [R236+0x13680], R11 ;  /* 0x0136800bec007388 */ /* 0x000fe20000000800 */
[--C-:B------:R-:W-:Y:S02]  /*40b0*/  FADD.FTZ R205, R28, -R4.reuse ;  /* 0x800000041ccd7221 */ /* 0x100fe40000010000 */
[----:B------:R-:W-:Y:S01]  /*40c0*/  FADD.FTZ R4, R29, -R4 ;  /* 0x800000041d047221 */ /* 0x000fe20000010000 */
[----:B------:R-:W-:Y:S01]  /*40d0*/  F2FP.PACK_AB R211, R16, R19 ;  /* 0x0000001310d3723e */ /* 0x000fe200000000ff */
[----:B------:R1:W-:Y:S01]  /*40e0*/  STS [R236+0x13280], R207 ;  /* 0x013280cfec007388 */ /* 0x0003e20000000800 */
[----:B------:R-:W-:Y:S02]  /*40f0*/  FMUL.FTZ R205, R202, R205 ;  /* 0x000000cdcacd7220 */ /* 0x000fe40000410000 */
[----:B------:R-:W-:Y:S01]  /*4100*/  FMUL.FTZ R4, R201, R4 ;  /* 0x00000004c9047220 */ /* 0x000fe20000410000 */
[----:B------:R-:W-:Y:S01]  /*4110*/  F2FP.PACK_AB R201, R14, R15 ;  /* 0x0000000f0ec9723e */ /* 0x000fe200000000ff */
[----:B------:R-:W-:Y:S01]  /*4120*/  STS [R234+0x1000], R163 ;  /* 0x001000a3ea007388 */ /* 0x000fe20000000800 */
[----:B-----5:R-:W-:Y:S01]  /*4130*/  F2FP.PACK_AB R19, R200, R5 ;  /* 0x00000005c813723e */ /* 0x020fe200000000ff */
[----:B------:R-:W-:Y:S01]  /*4140*/  FMUL.FTZ R203, R18, R203 ;  /* 0x000000cb12cb7220 */ /* 0x000fe20000410000 */
[----:B------:R-:W-:Y:S01]  /*4150*/  F2FP.PACK_AB R205, R4, R205 ;  /* 0x000000cd04cd723e */ /* 0x000fe200000000ff */
[--C-:B------:R-:W-:Y:S02]  /*4160*/  FADD.FTZ R15, R26, -R13.reuse ;  /* 0x8000000d1a0f7221 */ /* 0x100fe40000010000 */
[----:B------:R-:W-:Y:S01]  /*4170*/  STS [R234+0x1400], R19 ;  /* 0x00140013ea007388 */ /* 0x000fe20000000800 */
[--C-:B------:R-:W-:Y:S01]  /*4180*/  FADD.FTZ R4, R27, -R13.reuse ;  /* 0x8000000d1b047221 */ /* 0x100fe20000010000 */
[----:B------:R-:W-:Y:S01]  /*4190*/  F2FP.PACK_AB R203, R12, R203 ;  /* 0x000000cb0ccb723e */ /* 0x000fe200000000ff */
[----:B------:R-:W-:Y:S02]  /*41a0*/  FMUL.FTZ R15, R6, R15 ;  /* 0x0000000f060f7220 */ /* 0x000fe40000410000 */
[----:B------:R-:W-:Y:S01]  /*41b0*/  BAR.SYNC.DEFER_BLOCKING 0x0 ;  /* 0x0000000000007b1d */ /* 0x000fe20000010000 */
[----:B------:R-:W-:Y:S02]  /*41c0*/  FMUL.FTZ R4, R7, R4 ;  /* 0x0000000407047220 */ /* 0x000fe40000410000 */
[--C-:B------:R-:W-:Y:S02]  /*41d0*/  FADD.FTZ R8, R30, -R13.reuse ;  /* 0x8000000d1e087221 */ /* 0x100fe40000010000 */
[----:B------:R-:W-:Y:S01]  /*41e0*/  FADD.FTZ R13, R31, -R13 ;  /* 0x8000000d1f0d7221 */ /* 0x000fe20000010000 */
[----:B--2---:R-:W-:Y:S01]  /*41f0*/  F2FP.PACK_AB R161, R4, R15 ;  /* 0x0000000f04a1723e */ /* 0x004fe200000000ff */
[----:B------:R-:W-:Y:S02]  /*4200*/  FMUL.FTZ R8, R5, R8 ;  /* 0x0000000805087220 */ /* 0x000fe40000410000 */
[----:B------:R-:W-:Y:S05]  /*4210*/  FMUL.FTZ R13, R200, R13 ;  /* 0x0000000dc80d7220 */ /* 0x000fea0000410000 */
[----:B-1----:R-:W-:Y:S01]  /*4220*/  F2FP.PACK_AB R207, R13, R8 ;  /* 0x000000080dcf723e */ /* 0x002fe200000000ff */
        /* <DEDUP_REMOVED lines=89> */
[----:B------:R-:W2:Y:S01]  /*47c0*/  LDL.64 R222, [R1+0x10] ;  /* 0x0000100001de7983 */ /* 0x000ea20000100a00 */
[----:B------:R-:W-:Y:S02]  /*47d0*/  USHF.R.S32.HI UR15, URZ, 0x1f, UR11 ;  /* 0x0000001f3f0f7899 */ /* 0x000fe4000801140b */
[----:B------:R-:W-:Y:S01]  /*47e0*/  ULDC.64 UR4, c[0x0][0x208] ;  /* 0x0000820000047ab9 */ /* 0x000fe20000000a00 */
[----:B------:R-:W3:Y:S01]  /*47f0*/  LDL.64 R220, [R1] ;  /* 0x0000000001dc7983 */ /* 0x000ee20000100a00 */
[----:B------:R-:W-:Y:S02]  /*4800*/  UIMAD UR15, UR15, UR4, URZ ;  /* 0x000000040f0f72a4 */ /* 0x000fe4000f8e023f */
[----:B------:R-:W-:Y:S02]  /*4810*/  USHF.L.U32 UR18, UR11, 0x6, URZ ;  /* 0x000000060b127899 */ /* 0x000fe4000800063f */
[----:B------:R-:W-:Y:S02]  /*4820*/  UIMAD.WIDE.U32 UR20, UR11, UR4, URZ ;  /* 0x000000040b1472a5 */ /* 0x000fe4000f8e003f */
[----:B------:R-:W-:Y:S02]  /*4830*/  UIMAD UR15, UR11, UR5, UR15 ;  /* 0x000000050b0f72a4 */ /* 0x000fe4000f8e020f */
[----:B------:R-:W-:Y:S01]  /*4840*/  USHF.L.U32 UR4, UR20, 0x6, URZ ;  /* 0x0000000614047899 */ /* 0x000fe2000800063f */
[----:B------:R-:W-:Y:S01]  /*4850*/  IMAD.U32 R10, RZ, RZ, UR18 ;  /* 0x00000012ff0a7e24 */ /* 0x000fe2000f8e00ff */
[----:B------:R-:W-:Y:S04]  /*4860*/  UIADD3 UR15, UR21, UR15, URZ ;  /* 0x0000000f150f7290 */ /* 0x000fe8000fffe03f */
[----:B------:R-:W-:Y:S01]  /*4870*/  IADD3 R9, P2, R240, UR4, RZ ;  /* 0x00000004f0097c10 */ /* 0x000fe2000ff5e0ff */
[----:B------:R-:W-:Y:S03]  /*4880*/  USHF.L.U64.HI UR15, UR20, 0x6, UR15 ;  /* 0x00000006140f7899 */ /* 0x000fe6000801020f */
[----:B------:R-:W-:Y:S02]  /*4890*/  LEA R18, P1, R9, c[0x0][0x1f0], 0x1 ;  /* 0x00007c0009127a11 */ /* 0x000fe400078208ff */
[----:B--2---:R-:W-:Y:S04]  /*48a0*/  IADD3 R11, P0, R222, UR18, RZ ;  /* 0x00000012de0b7c10 */ /* 0x004fe8000ff1e0ff */
[----:B------:R-:W-:Y:S02]  /*48b0*/  LEA.HI.X.SX32 R10, R10, R243, 0x1, P0 ;  /* 0x000000f30a0a7211 */ /* 0x000fe400000f0eff */
[----:B------:R-:W-:Y:S02]  /*48c0*/  LEA R16, P0, R11, c[0x0][0x280], 0x2 ;  /* 0x0000a0000b107a11 */ /* 0x000fe400078010ff */
[----:B---3--:R-:W-:Y:S02]  /*48d0*/  IADD3.X R8, R221, UR15, RZ, P2, !PT ;  /* 0x0000000fdd087c10 */ /* 0x008fe400097fe4ff */
[----:B------:R-:W-:Y:S01]  /*48e0*/  LEA.HI.X R17, R11, c[0x0][0x284], R10, 0x2, P0 ;  /* 0x0000a1000b117a11 */ /* 0x000fe200000f140a */
[----:B------:R-:W-:Y:S01]  /*48f0*/  IMAD.U32 R11, RZ, RZ, UR9 ;  /* 0x00000009ff0b7e24 */ /* 0x000fe2000f8e00ff */
[----:B------:R-:W-:Y:S01]  /*4900*/  LEA.HI.X R19, R9, c[0x0][0x1f4], R8, 0x1, P1 ;  /* 0x00007d0009137a11 */ /* 0x000fe200008f0c08 */
[----:B------:R-:W-:Y:S01]  /*4910*/  IMAD.U32 R10, RZ, RZ, UR18 ;  /* 0x00000012ff0a7e24 */ /* 0x000fe2000f8e00ff */
[----:B------:R-:W-:Y:S01]  /*4920*/  LOP3.LUT P2, RZ, R248, 0x2, RZ, 0xc0, !PT ;  /* 0x00000002f8ff7812 */ /* 0x000fe2000784c0ff */
[----:B------:R-:W-:Y:S01]  /*4930*/  IMAD.U32 R8, RZ, RZ, UR8 ;  /* 0x00000008ff087e24 */ /* 0x000fe2000f8e00ff */
[----:B------:R-:W-:Y:S01]  /*4940*/  IADD3 R11, P1, P0, R240, UR4, R11 ;  /* 0x00000004f00b7c10 */ /* 0x000fe2000f83e00b */
[----:B------:R-:W-:Y:S01]  /*4950*/  @!P3 IMAD.SHL.U32 R9, R233, 0x10, RZ ;  /* 0x00000010e909b824 */ /* 0x000fe200078e00ff */
[----:B------:R-:W-:Y:S02]  /*4960*/  IADD3 R10, -R237, UR13, -R10 ;  /* 0x0000000ded0a7c10 */ /* 0x000fe4000fffe90a */
[----:B------:R-:W-:Y:S02]  /*4970*/  IADD3.X R8, R221, UR15, R8, P1, P0 ;  /* 0x0000000fdd087c10 */ /* 0x000fe40008fe0408 */
[C---:B------:R-:W-:Y:S02]  /*4980*/  LEA R20, P0, R11.reuse, c[0x0][0x1f0], 0x1 ;  /* 0x00007c000b147a11 */ /* 0x040fe400078008ff */
[C---:B------:R-:W-:Y:S02]  /*4990*/  ISETP.LT.OR P1, PT, R10.reuse, 0x1, !P4 ;  /* 0x000000010a00780c */ /* 0x040fe40006721670 */
[----:B------:R-:W-:Y:S02]  /*49a0*/  LEA.HI.X R21, R11, c[0x0][0x1f4], R8, 0x1, P0 ;  /* 0x00007d000b157a11 */ /* 0x000fe400000f0c08 */
[C---:B------:R-:W-:Y:S02]  /*49b0*/  ISETP.LT.OR P0, PT, R10.reuse, 0x1, !P2 ;  /* 0x000000010a00780c */ /* 0x040fe40005701670 */
[C---:B------:R-:W-:Y:S02]  /*49c0*/  ISETP.LT.OR P4, PT, R10.reuse, 0x21, !P4 ;  /* 0x000000210a00780c */ /* 0x040fe40006781670 */
[----:B------:R-:W-:Y:S05]  /*49d0*/  ISETP.LT.OR P2, PT, R10, 0x21, !P2 ;  /* 0x000000210a00780c */ /* 0x000fea0005741670 */
[----:B------:R-:W-:Y:S01]  /*49e0*/  @!PT LDS RZ, [RZ] ;  /* 0x00000000fffff984 */ /* 0x000fe20000000800 */
[----:B------:R-:W-:Y:S01]  /*49f0*/  @!PT LDS RZ, [RZ] ;  /* 0x00000000fffff984 */ /* 0x000fe20000000800 */
[----:B------:R-:W-:Y:S01]  /*4a00*/  @!PT LDS RZ, [RZ] ;  /* 0x00000000fffff984 */ /* 0x000fe20000000800 */
[----:B------:R1:W-:Y:S01]  /*4a10*/  LDGSTS.E.BYPASS.LTC128B.128 [R235+0xc080], [R18.64], !P1 ;  /* 0x0c08000012eb7fae */ /* 0x0003e2000c901d50 */
[----:B------:R-:W-:Y:S03]  /*4a20*/  LOP3.LUT P1, RZ, R248, 0x4, RZ, 0xc0, !PT ;  /* 0x00000004f8ff7812 */ /* 0x000fe6000782c0ff */
[----:B------:R1:W-:Y:S01]  /*4a30*/  LDGSTS.E.BYPASS.LTC128B.128 [R235+0xe080], [R18.64+0x80], !P0 ;  /* 0x0e08008012eb7fae */ /* 0x0003e2000c101d50 */
[C---:B------:R-:W-:Y:S02]  /*4a40*/  ISETP.LT.OR P0, PT, R10.reuse, 0x1, !P1 ;  /* 0x000000010a00780c */ /* 0x040fe40004f01670 */
[----:B------:R-:W-:Y:S11]  /*4a50*/  ISETP.LT.OR P1, PT, R10, 0x21, !P1 ;  /* 0x000000210a00780c */ /* 0x000ff60004f21670 */
[----:B------:R1:W-:Y:S04]  /*4a60*/  LDGSTS.E.BYPASS.LTC128B.128 [R235+0x10080], [R18.64+0x100], !P0 ;  /* 0x1008010012eb7fae */ /* 0x0003e8000c101d50 */
[----:B------:R1:W-:Y:S04]  /*4a70*/  LDGSTS.E.BYPASS.LTC128B.128 [R235+0xd080], [R20.64], !P4 ;  /* 0x0d08000014eb7fae */ /* 0x0003e8000e101d50 */
[----:B------:R1:W-:Y:S04]  /*4a80*/  LDGSTS.E.BYPASS.LTC128B.128 [R235+0xf080], [R20.64+0x80], !P2 ;  /* 0x0f08008014eb7fae */ /* 0x0003e8000d101d50 */
[----:B------:R1:W-:Y:S04]  /*4a90*/  LDGSTS.E.BYPASS.LTC128B.128 [R235+0x11080], [R20.64+0x100], !P1 ;  /* 0x1108010014eb7fae */ /* 0x0003e8000c901d50 */
[----:B------:R1:W-:Y:S02]  /*4aa0*/  @!P3 LDGSTS.E.BYPASS.LTC128B.128 [R9+0x12180], [R16.64] ;  /* 0x121800001009bfae */ /* 0x0003e4000b901d50 */
.L_x_307:
        /* <DEDUP_REMOVED lines=10> */
[----:B------:R-:W-:Y:S07]  /*4b50*/  LDSM.16.MT88.4 R24, [R229+0x15a80] ;  /* 0x015a8000e518783b */ /* 0x000fee0000004200 */
[C---:B------:R-:W-:Y:S01]  /*4b60*/  HMMA.16816.F32 R104, R32.reuse, R132, R104 ;  /* 0x000000842068723c */ /* 0x040fe20000001868 */
[----:B------:R-:W-:Y:S07]  /*4b70*/  LDSM.16.MT88.4 R28, [R228+0x7880] ;  /* 0x00788000e41c783b */ /* 0x000fee0000004200 */
[-C--:B------:R-:W-:Y:S01]  /*4b80*/  HMMA.16816.F32 R108, R32, R134.reuse, R108 ;  /* 0x00000086206c723c */ /* 0x080fe2000000186c */
[----:B------:R-:W0:Y:S07]  /*4b90*/  LDGDEPBAR ;  /* 0x00000000000079af */ /* 0x000e2e0000000000 */
[C---:B------:R-:W-:Y:S01]  /*4ba0*/  HMMA.16816.F32 R112, R4.reuse, R134, R112 ;  /* 0x000000860470723c */ /* 0x040fe20000001870 */
[----:B------:R-:W-:Y:S07]  /*4bb0*/  LDSM.16.MT88.4 R132, [R228+0xb880] ;  /* 0x00b88000e484783b */ /* 0x000fee0000004200 */
[-C--:B------:R-:W-:Y:S08]  /*4bc0*/  HMMA.16816.F32 R116, R4, R136.reuse, R116 ;  /* 0x000000880474723c */ /* 0x080ff00000001874 */
[C---:B------:R-:W-:Y:S08]  /*4bd0*/  HMMA.16816.F32 R120, R32.reuse, R136, R120 ;  /* 0x000000882078723c */ /* 0x040ff00000001878 */
[-C--:B------:R-:W-:Y:S01]  /*4be0*/  HMMA.16816.F32 R124, R32, R138.reuse, R124 ;  /* 0x0000008a207c723c */ /* 0x080fe2000000187c */
[----:B------:R-:W-:Y:S07]  /*4bf0*/  LDSM.16.MT88.4 R32, [R0+0x15a80] ;  /* 0x015a80000020783b */ /* 0x000fee0000004200 */
[----:B------:R-:W-:Y:S01]  /*4c00*/  HMMA.16816.F32 R128, R4, R138, R128 ;  /* 0x0000008a0480723c */ /* 0x000fe20000001880 */
[----:B------:R-:W2:Y:S07]  /*4c10*/  LDSM.16.MT88.4 R4, [R228+0xb080] ;  /* 0x00b08000e404783b */ /* 0x000eae0000004200 */
        /* <DEDUP_REMOVED lines=13> */
[C---:B------:R-:W-:Y:S08]  /*4cf0*/  HMMA.16816.F32 R88, R16.reuse, R12, R88 ;  /* 0x0000000c1058723c */ /* 0x040ff00000001858 */
[-C--:B------:R-:W-:Y:S08]  /*4d00*/  HMMA.16816.F32 R92, R16, R14.reuse, R92 ;  /* 0x0000000e105c723c */ /* 0x080ff0000000185c */
[C---:B------:R-:W-:Y:S01]  /*4d10*/  HMMA.16816.F32 R96, R8.reuse, R14, R96 ;  /* 0x0000000e0860723c */ /* 0x040fe20000001860 */
[----:B------:R-:W1:Y:S07]  /*4d20*/  LDSM.16.MT88.4 R12, [R228+0x9880] ;  /* 0x00988000e40c783b */ /* 0x000e6e0000004200 */
[-C--:B------:R-:W-:Y:S01]  /*4d30*/  HMMA.16816.F32 R100, R8, R20.reuse, R100 ;  /* 0x000000140864723c */ /* 0x080fe20000001864 */
[----:B------:R-:W-:Y:S07]  /*4d40*/  BAR.SYNC.DEFER_BLOCKING 0x0 ;  /* 0x0000000000007b1d */ /* 0x000fee0000010000 */
[C---:B------:R-:W-:Y:S08]  /*4d50*/  HMMA.16816.F32 R104, R16.reuse, R20, R104 ;  /* 0x000000141068723c */ /* 0x040ff00000001868 */
[-C--:B------:R-:W-:Y:S08]  /*4d60*/  HMMA.16816.F32 R108, R16, R22.reuse, R108 ;  /* 0x00000016106c723c */ /* 0x080ff0000000186c */
[C---:B------:R-:W-:Y:S01]  /*4d70*/  HMMA.16816.F32 R112, R8.reuse, R22, R112 ;  /* 0x000000160870723c */ /* 0x040fe20000001870 */
[----:B------:R3:W4:Y:S07]  /*4d80*/  LDSM.16.M88.4 R160, [R230+0x14280] ;  /* 0x01428000e6a0783b */ /* 0x00072e0000000200 */
[-C--:B--2---:R-:W-:Y:S01]  /*4d90*/  HMMA.16816.F32 R116, R8, R4.reuse, R116 ;  /* 0x000000040874723c */ /* 0x084fe20000001874 */
[----:B------:R3:W2:Y:S07]  /*4da0*/  LDSM.16.M88.4 R140, [R230+0x15280] ;  /* 0x01528000e68c783b */ /* 0x0006ae0000000200 */
        /* <DEDUP_REMOVED lines=25> */
[----:B------:R-:W2:Y:S01]  /*4f40*/  LDL.64 R20, [R1+0x18] ;  /* 0x0000180001147983 */ /* 0x000ea20000100a00 */
[----:B------:R-:W-:Y:S02]  /*4f50*/  USHF.R.S32.HI UR18, URZ, 0x1f, UR11 ;  /* 0x0000001f3f127899 */ /* 0x000fe4000801140b */
[----:B------:R-:W-:Y:S02]  /*4f60*/  ULDC.64 UR4, c[0x0][0x178] ;  /* 0x00005e0000047ab9 */ /* 0x000fe40000000a00 */
[----:B------:R-:W-:Y:S02]  /*4f70*/  UIMAD UR18, UR18, UR4, URZ ;  /* 0x00000004121272a4 */ /* 0x000fe4000f8e023f */
[----:B------:R-:W-:Y:S02]  /*4f80*/  UIMAD.WIDE.U32 UR22, UR11, UR4, URZ ;  /* 0x000000040b1672a5 */ /* 0x000fe4000f8e003f */
[----:B------:R-:W-:Y:S02]  /*4f90*/  UIMAD UR18, UR11, UR5, UR18 ;  /* 0x000000050b1272a4 */ /* 0x000fe4000f8e0212 */
[----:B------:R-:W-:Y:S02]  /*4fa0*/  USHF.L.U32 UR15, UR11, 0x6, URZ ;  /* 0x000000060b0f7899 */ /* 0x000fe4000800063f */
[----:B------:R-:W-:Y:S02]  /*4fb0*/  USHF.L.U32 UR19, UR22, 0x6, URZ ;  /* 0x0000000616137899 */ /* 0x000fe4000800063f */
[----:B------:R-:W-:Y:S02]  /*4fc0*/  UIADD3 UR18, UR23, UR18, URZ ;  /* 0x0000001217127290 */ /* 0x000fe4000fffe03f */
[----:B------:R-:W-:Y:S01]  /*4fd0*/  IMAD.U32 R5, RZ, RZ, UR15 ;  /* 0x0000000fff057e24 */ /* 0x000fe2000f8e00ff */
[----:B------:R-:W-:Y:S01]  /*4fe0*/  ULEA UR20, UP0, UR4, UR19, 0x5 ;  /* 0x0000001304147291 */ /* 0x000fe2000f80283f */
[----:B------:R-:W-:Y:S01]  /*4ff0*/  IADD3 R6, P1, R244, UR19, RZ ;  /* 0x00000013f4067c10 */ /* 0x000fe2000ff3e0ff */
[----:B------:R-:W-:Y:S01]  /*5000*/  USHF.L.U64.HI UR18, UR22, 0x6, UR18 ;  /* 0x0000000616127899 */ /* 0x000fe20008010212 */
[----:B------:R-:W-:Y:S02]  /*5010*/  IMAD.U32 R4, RZ, RZ, UR15 ;  /* 0x0000000fff047e24 */ /* 0x000fe4000f8e00ff */
[----:B------:R-:W-:Y:S01]  /*5020*/  LEA R12, P2, R6, c[0x0][0x160], 0x1 ;  /* 0x00005800060c7a11 */ /* 0x000fe200078408ff */
[----:B------:R-:W-:Y:S02]  /*5030*/  ULEA.HI.X UR4, UR4, UR18, UR5, 0x5, UP0 ;  /* 0x0000001204047291 */ /* 0x000fe400080f2c05 */
[----:B------:R-:W-:Y:S02]  /*5040*/  IADD3 R4, -R237, UR13, -R4 ;  /* 0x0000000ded047c10 */ /* 0x000fe4000fffe904 */
[----:B--2---:R-:W-:Y:S04]  /*5050*/  IADD3 R9, P0, R20, UR15, RZ ;  /* 0x0000000f14097c10 */ /* 0x004fe8000ff1e0ff */
[----:B------:R-:W-:Y:S02]  /*5060*/  LEA.HI.X.SX32 R8, R5, R246, 0x1, P0 ;  /* 0x000000f605087211 */ /* 0x000fe400000f0eff */
[----:B------:R-:W-:Y:S02]  /*5070*/  IADD3.X R5, R232, UR18, RZ, P1, !PT ;  /* 0x00000012e8057c10 */ /* 0x000fe40008ffe4ff */
[----:B------:R-:W-:Y:S02]  /*5080*/  LEA R10, P0, R9, c[0x0][0x258], 0x2 ;  /* 0x00009600090a7a11 */ /* 0x000fe400078010ff */
[----:B------:R-:W-:Y:S01]  /*5090*/  LEA.HI.X R13, R6, c[0x0][0x164], R5, 0x1, P2 ;  /* 0x00005900060d7a11 */ /* 0x000fe200010f0c05 */
[----:B------:R-:W-:Y:S01]  /*50a0*/  @!P3 IMAD.SHL.U32 R5, R233, 0x10, RZ ;  /* 0x00000010e905b824 */ /* 0x000fe200078e00ff */
[----:B------:R-:W-:Y:S02]  /*50b0*/  ISETP.LT.OR P2, PT, R4, 0x1, !P4 ;  /* 0x000000010400780c */ /* 0x000fe40006741670 */
[----:B------:R-:W-:Y:S02]  /*50c0*/  IADD3 R7, P1, R244, UR20, RZ ;  /* 0x00000014f4077c10 */ /* 0x000fe4000ff3e0ff */
[----:B------:R-:W-:Y:S02]  /*50d0*/  LEA.HI.X R11, R9, c[0x0][0x25c], R8, 0x2, P0 ;  /* 0x00009700090b7a11 */ /* 0x000fe400000f1408 */
[----:B------:R-:W-:Y:S02]  /*50e0*/  LEA R8, P0, R7, c[0x0][0x160], 0x1 ;  /* 0x0000580007087a11 */ /* 0x000fe400078008ff */
[----:B------:R-:W-:Y:S02]  /*50f0*/  IADD3.X R6, R232, UR4, RZ, P1, !PT ;  /* 0x00000004e8067c10 */ /* 0x000fe40008ffe4ff */
[----:B------:R-:W-:Y:S02]  /*5100*/  LOP3.LUT P1, RZ, R249, 0x2, RZ, 0xc0, !PT ;  /* 0x00000002f9ff7812 */ /* 0x000fe4000782c0ff */
[----:B------:R-:W-:Y:S01]  /*5110*/  LEA.HI.X R9, R7, c[0x0][0x164], R6, 0x1, P0 ;  /* 0x0000590007097a11 */ /* 0x000fe200000f0c06 */
[----:B------:R-:W-:Y:S01]  /*5120*/  @!PT LDS RZ, [RZ] ;  /* 0x00000000fffff984 */ /* 0x000fe20000000800 */
[----:B------:R-:W-:Y:S01]  /*5130*/  @!PT LDS RZ, [RZ] ;  /* 0x00000000fffff984 */ /* 0x000fe20000000800 */
[----:B------:R-:W-:Y:S01]  /*5140*/  @!PT LDS RZ, [RZ] ;  /* 0x00000000fffff984 */ /* 0x000fe20000000800 */
[----:B------:R1:W-:Y:S01]  /*5150*/  LDGSTS.E.BYPASS.LTC128B.128 [R235+0x6080], [R12.64], !P2 ;  /* 0x060800000ceb7fae */ /* 0x0003e2000d101d50 */
[C---:B------:R-:W-:Y:S02]  /*5160*/  ISETP.LT.OR P0, PT, R4.reuse, 0x1, !P1 ;  /* 0x000000010400780c */ /* 0x040fe40004f01670 */
[C---:B------:R-:W-:Y:S02]  /*5170*/  ISETP.LT.OR P2, PT, R4.reuse, 0x1, P6 ;  /* 0x000000010400780c */ /* 0x040fe40003741670 */
[C---:B------:R-:W-:Y:S02]  /*5180*/  ISETP.LT.OR P4, PT, R4.reuse, 0x21, !P4 ;  /* 0x000000210400780c */ /* 0x040fe40006781670 */
[C---:B------:R-:W-:Y:S07]  /*5190*/  ISETP.LT.OR P1, PT, R4.reuse, 0x21, !P1 ;  /* 0x000000210400780c */ /* 0x040fee0004f21670 */
[----:B------:R1:W-:Y:S01]  /*51a0*/  LDGSTS.E.BYPASS.LTC128B.128 [R235+0x8080], [R12.64+0x80], !P0 ;  /* 0x080800800ceb7fae */ /* 0x0003e2000c101d50 */
[----:B------:R-:W-:Y:S03]  /*51b0*/  ISETP.LT.OR P0, PT, R4, 0x21, P6 ;  /* 0x000000210400780c */ /* 0x000fe60003701670 */
[----:B------:R1:W-:Y:S04]  /*51c0*/  LDGSTS.E.BYPASS.LTC128B.128 [R235+0xa080], [R12.64+0x100], !P2 ;  /* 0x0a0801000ceb7fae */ /* 0x0003e8000d101d50 */
[----:B------:R1:W-:Y:S04]  /*51d0*/  LDGSTS.E.BYPASS.LTC128B.128 [R235+0x7080], [R8.64], !P4 ;  /* 0x0708000008eb7fae */ /* 0x0003e8000e101d50 */
[----:B------:R1:W-:Y:S04]  /*51e0*/  LDGSTS.E.BYPASS.LTC128B.128 [R235+0x9080], [R8.64+0x80], !P1 ;  /* 0x0908008008eb7fae */ /* 0x0003e8000c901d50 */
[----:B------:R1:W-:Y:S04]  /*51f0*/  LDGSTS.E.BYPASS.LTC128B.128 [R235+0xb080], [R8.64+0x100], !P0 ;  /* 0x0b08010008eb7fae */ /* 0x0003e8000c101d50 */
[----:B------:R1:W-:Y:S02]  /*5200*/  @!P3 LDGSTS.E.BYPASS.LTC128B.128 [R5+0x12080], [R10.64] ;  /* 0x120800000a05bfae */ /* 0x0003e4000b901d50 */
.L_x_308:
        /* <DEDUP_REMOVED lines=45> */
[C---:B------:R-:W-:Y:S01]  /*54e0*/  HMMA.16816.F32 R136, R208.reuse, R212, R136 ;  /* 0x000000d4d088723c */ /* 0x040fe20000001888 */
[----:B------:R-:W3:Y:S07]  /*54f0*/  LDL.64 R212, [R1+0x8] ;  /* 0x0000080001d47983 */ /* 0x000eee0000100a00 */
[-C--:B------:R-:W-:Y:S01]  /*5500*/  HMMA.16816.F32 R140, R208, R214.reuse, R140 ;  /* 0x000000d6d08c723c */ /* 0x080fe2000000188c */
[----:B------:R-:W4:Y:S07]  /*5510*/  LDSM.16.MT88.4 R208, [R228+0x5880] ;  /* 0x00588000e4d0783b */ /* 0x000f2e0000004200 */
[----:B------:R-:W-:Y:S08]  /*5520*/  HMMA.16816.F32 R144, R160, R214, R144 ;  /* 0x000000d6a090723c */ /* 0x000ff00000001890 */
[-C--:B-1----:R-:W-:Y:S08]  /*5530*/  HMMA.16816.F32 R4, R200, R204.reuse, R4 ;  /* 0x000000ccc804723c */ /* 0x082ff00000001804 */
[C---:B------:R-:W-:Y:S07]  /*5540*/  HMMA.16816.F32 R8, R220.reuse, R204, R8 ;  /* 0x000000ccdc08723c */ /* 0x040fee0000001808 */
[----:B------:R-:W-:Y:S01]  /*5550*/  IMAD.U32 R205, RZ, RZ, UR6 ;  /* 0x00000006ffcd7e24 */ /* 0x000fe2000f8e00ff */
[-C--:B------:R-:W-:Y:S08]  /*5560*/  HMMA.16816.F32 R12, R220, R206.reuse, R12 ;  /* 0x000000cedc0c723c */ /* 0x080ff0000000180c */
[C---:B------:R-:W-:Y:S08]  /*5570*/  HMMA.16816.F32 R16, R200.reuse, R206, R16 ;  /* 0x000000cec810723c */ /* 0x040ff00000001810 */
[-C--:B--2---:R-:W-:Y:S08]  /*5580*/  HMMA.16816.F32 R20, R200, R216.reuse, R20 ;  /* 0x000000d8c814723c */ /* 0x084ff00000001814 */
[C---:B------:R-:W-:Y:S08]  /*5590*/  HMMA.16816.F32 R24, R220.reuse, R216, R24 ;  /* 0x000000d8dc18723c */ /* 0x040ff00000001818 */
[-C--:B------:R-:W-:Y:S08]  /*55a0*/  HMMA.16816.F32 R28, R220, R218.reuse, R28 ;  /* 0x000000dadc1c723c */ /* 0x080ff0000000181c */
[C---:B------:R-:W-:Y:S08]  /*55b0*/  HMMA.16816.F32 R32, R200.reuse, R218, R32 ;  /* 0x000000dac820723c */ /* 0x040ff00000001820 */
[-C--:B----4-:R-:W-:Y:S08]  /*55c0*/  HMMA.16816.F32 R132, R200, R208.reuse, R132 ;  /* 0x000000d0c884723c */ /* 0x090ff00000001884 */
[C---:B------:R-:W-:Y:S08]  /*55d0*/  HMMA.16816.F32 R136, R220.reuse, R208, R136 ;  /* 0x000000d0dc88723c */ /* 0x040ff00000001888 */
[-C--:B------:R-:W-:Y:S08]  /*55e0*/  HMMA.16816.F32 R140, R220, R210.reuse, R140 ;  /* 0x000000d2dc8c723c */ /* 0x080ff0000000188c */
[----:B------:R-:W-:Y:S04]  /*55f0*/  HMMA.16816.F32 R144, R200, R210, R144 ;  /* 0x000000d2c890723c */ /* 0x000fe80000001890 */
[----:B---3--:R-:W-:Y:S01]  /*5600*/  IADD3 R204, P0, R212, UR6, RZ ;  /* 0x00000006d4cc7c10 */ /* 0x008fe2000ff1e0ff */
[----:B------:R-:W-:Y:S03]  /*5610*/  UMOV UR6, UR11 ;  /* 0x0000000b00067c82 */ /* 0x000fe60008000000 */
[----:B------:R-:W-:Y:S04]  /*5620*/  LEA.HI.X.SX32 R205, R205, R242, 0x1, P0 ;  /* 0x000000f2cdcd7211 */ /* 0x000fe800000f0eff */
[C---:B------:R-:W-:Y:S04]  /*5630*/  LEA R206, P0, R204.reuse, c[0x0][0x220], 0x2 ;  /* 0x00008800ccce7a11 */ /* 0x040fe800078010ff */
[----:B------:R-:W-:Y:S02]  /*5640*/  LEA.HI.X R207, R204, c[0x0][0x224], R205, 0x2, P0 ;  /* 0x00008900cccf7a11 */ /* 0x000fe400000f14cd */
[----:B------:R-:W-:Y:S03]  /*5650*/  PLOP3.LUT P0, PT, PT, PT, UP0, 0x80, 0x0 ;  /* 0x000000000000781c */ /* 0x000fe60003f0f008 */
        /* <DEDUP_REMOVED lines=98> */
.L_x_290:
[----:B------:R-:W-:Y:S05]  /*5c80*/  @P2 BRA `(.L_x_310) ;  /* 0x0000113000002947 */ /* 0x000fea0003800000 */
[----:B-----5:R-:W-:Y:S01]  /*5c90*/  SHF.R.S32.HI R0, RZ, 0x1f, R233 ;  /* 0x0000001fff007819 */ /* 0x020fe200000114e9 */
[----:B------:R-:W-:Y:S01]  /*5ca0*/  BAR.SYNC.DEFER_BLOCKING 0x1, 0x100 ;  /* 0x0044000000007b1d */ /* 0x000fe20000010000 */
[----:B------:R-:W-:Y:S02]  /*5cb0*/  F2FP.PACK_AB R36, R37, R36 ;  /* 0x000000242524723e */ /* 0x000fe400000000ff */
[----:B------:R-:W-:-:S02]  /*5cc0*/  LEA.HI R2, R0, R233, RZ, 0x2 ;  /* 0x000000e900027211 */ /* 0x000fc400078f10ff */
[CC--:B-1----:R-:W-:Y:S02]  /*5cd0*/  LEA.HI R5, R0.reuse, R233.reuse, RZ, 0x5 ;  /* 0x000000e900057211 */ /* 0x0c2fe400078f28ff */
[--C-:B------:R-:W-:Y:S02]  /*5ce0*/  SHF.R.S32.HI R4, RZ, 0x2, R2.reuse ;  /* 0x00000002ff047819 */ /* 0x100fe40000011402 */
[----:B------:R-:W-:Y:S02]  /*5cf0*/  SHF.R.S32.HI R3, RZ, 0x1f, R2 ;  /* 0x0000001fff037819 */ /* 0x000fe40000011402 */
[----:B------:R-:W-:Y:S02]  /*5d00*/  SHF.R.S32.HI R6, RZ, 0x5, R5 ;  /* 0x00000005ff067819 */ /* 0x000fe40000011405 */
[----:B------:R-:W-:Y:S02]  /*5d10*/  LEA.HI R3, R3, R4, RZ, 0x3 ;  /* 0x0000000403037211 */ /* 0x000fe400078f18ff */
[----:B------:R-:W-:-:S02]  /*5d20*/  LEA.HI R7, R0, R233, RZ, 0x6 ;  /* 0x000000e900077211 */ /* 0x000fc400078f30ff */
[----:B------:R-:W-:Y:S02]  /*5d30*/  LOP3.LUT R3, R3, 0xfffffff8, RZ, 0xc0, !PT ;  /* 0xfffffff803037812 */ /* 0x000fe400078ec0ff */
[----:B------:R-:W-:Y:S02]  /*5d40*/  LEA.HI R5, R5, R6, RZ, 0x1 ;  /* 0x0000000605057211 */ /* 0x000fe400078f08ff */
[----:B------:R-:W-:Y:S01]  /*5d50*/  SHF.R.S32.HI R7, RZ, 0x6, R7 ;  /* 0x00000006ff077819 */ /* 0x000fe20000011407 */
[----:B------:R-:W-:Y:S01]  /*5d60*/  IMAD.IADD R3, R4, 0x1, -R3 ;  /* 0x0000000104037824 */ /* 0x000fe200078e0a03 */
[----:B------:R-:W-:Y:S02]  /*5d70*/  LOP3.LUT R9, R5, 0x1ffffe, RZ, 0xc0, !PT ;  /* 0x001ffffe05097812 */ /* 0x000fe400078ec0ff */
[----:B------:R-:W-:Y:S01]  /*5d80*/  LOP3.LUT R2, R2, 0x3ffffffc, RZ, 0xc0, !PT ;  /* 0x3ffffffc02027812 */ /* 0x000fe200078ec0ff */
[C---:B------:R-:W-:Y:S01]  /*5d90*/  IMAD.SHL.U32 R4, R3.reuse, 0x40, RZ ;  /* 0x0000004003047824 */ /* 0x040fe200078e00ff */
[----:B------:R-:W-:Y:S01]  /*5da0*/  LOP3.LUT P0, RZ, R3, 0x4, RZ, 0xc0, !PT ;  /* 0x0000000403ff7812 */ /* 0x000fe2000780c0ff */
[----:B------:R-:W-:Y:S01]  /*5db0*/  IMAD.SHL.U32 R5, R7, 0x8, RZ ;  /* 0x0000000807057824 */ /* 0x000fe200078e00ff */
[----:B------:R-:W-:Y:S01]  /*5dc0*/  F2FP.PACK_AB R38, R39, R38 ;  /* 0x000000262726723e */ /* 0x000fe200000000ff */
[----:B------:R-:W-:Y:S01]  /*5dd0*/  IMAD.IADD R9, R6, 0x1, -R9 ;  /* 0x0000000106097824 */ /* 0x000fe200078e0a09 */
[----:B------:R-:W-:Y:S01]  /*5de0*/  LOP3.LUT R4, R4, 0x1c0, RZ, 0xc0, !PT ;  /* 0x000001c004047812 */ /* 0x000fe200078ec0ff */
[----:B------:R-:W-:Y:S01]  /*5df0*/  IMAD.IADD R2, R233, 0x1, -R2 ;  /* 0x00000001e9027824 */ /* 0x000fe200078e0a02 */
[----:B------:R-:W-:-:S02]  /*5e00*/  F2FP.PACK_AB R48, R49, R48 ;  /* 0x000000303130723e */ /* 0x000fc400000000ff */
[----:B------:R-:W-:Y:S01]  /*5e10*/  LOP3.LUT R5, R4, 0x18, R5, 0xf8, !PT ;  /* 0x0000001804057812 */ /* 0x000fe200078ef805 */
[----:B------:R-:W-:Y:S01]  /*5e20*/  IMAD R2, R9, 0x200, R2 ;  /* 0x0000020009027824 */ /* 0x000fe200078e0202 */
[----:B------:R-:W-:Y:S01]  /*5e30*/  SHF.R.U32.HI R4, RZ, 0x3, R4 ;  /* 0x00000003ff047819 */ /* 0x000fe20000011604 */
[----:B------:R-:W-:Y:S01]  /*5e40*/  IMAD.MOV.U32 R9, RZ, RZ, 0x4 ;  /* 0x00000004ff097424 */ /* 0x000fe200078e00ff */
[----:B------:R-:W-:Y:S02]  /*5e50*/  F2FP.PACK_AB R50, R51, R50 ;  /* 0x000000323332723e */ /* 0x000fe400000000ff */
[----:B------:R-:W-:Y:S01]  /*5e60*/  LOP3.LUT R5, R5, R4, RZ, 0x3c, !PT ;  /* 0x0000000405057212 */ /* 0x000fe200078e3cff */
[----:B------:R-:W-:Y:S01]  /*5e70*/  IMAD.WIDE R10, R238, R9, c[0x0][0x358] ;  /* 0x0000d600ee0a7625 */ /* 0x000fe200078e0209 */
[----:B------:R-:W-:Y:S02]  /*5e80*/  F2FP.PACK_AB R40, R41, R40 ;  /* 0x000000282928723e */ /* 0x000fe400000000ff */
[----:B------:R-:W-:Y:S01]  /*5e90*/  F2FP.PACK_AB R42, R43, R42 ;  /* 0x0000002a2b2a723e */ /* 0x000fe200000000ff */
[----:B------:R-:W-:Y:S01]  /*5ea0*/  IMAD.U32 R2, R2, 0x2, R5 ;  /* 0x0000000202027824 */ /* 0x000fe200078e0005 */
[----:B------:R-:W-:-:S02]  /*5eb0*/  F2FP.PACK_AB R44, R45, R44 ;  /* 0x0000002c2d2c723e */ /* 0x000fc400000000ff */
[----:B------:R-:W-:Y:S01]  /*5ec0*/  F2FP.PACK_AB R46, R47, R46 ;  /* 0x0000002e2f2e723e */ /* 0x000fe200000000ff */
[----:B------:R-:W-:Y:S01]  /*5ed0*/  IMAD.SHL.U32 R3, R2, 0x2, RZ ;  /* 0x0000000202037824 */ /* 0x000fe200078e00ff */
[----:B------:R-:W-:Y:S02]  /*5ee0*/  F2FP.PACK_AB R52, R53, R52 ;  /* 0x000000343534723e */ /* 0x000fe400000000ff */
[----:B------:R-:W-:Y:S02]  /*5ef0*/  F2FP.PACK_AB R54, R55, R54 ;  /* 0x000000363736723e */ /* 0x000fe400000000ff */
[C---:B------:R-:W-:Y:S01]  /*5f00*/  IADD3 R5, R3.reuse, 0x40, RZ ;  /* 0x0000004003057810 */ /* 0x040fe20007ffe0ff */
[----:B------:R-:W-:Y:S01]  /*5f10*/  STS [R3+0x6080], R36 ;  /* 0x0060802403007388 */ /* 0x000fe20000000800 */
[----:B------:R-:W-:Y:S02]  /*5f20*/  @P0 IADD3 R5, R3, -0x40, RZ ;  /* 0xffffffc003050810 */ /* 0x000fe40007ffe0ff */
        /* <DEDUP_REMOVED lines=10> */
[----:B------:R1:W-:Y:S01]  /*5fd0*/  STS [R3+0x7080], R40 ;  /* 0x0070802803007388 */ /* 0x0003e20000000800 */
[----:B------:R-:W-:-:S02]  /*5fe0*/  F2FP.PACK_AB R70, R71, R70 ;  /* 0x000000464746723e */ /* 0x000fc400000000ff */
[----:B------:R-:W-:Y:S01]  /*5ff0*/  F2FP.PACK_AB R80, R81, R80 ;  /* 0x000000505150723e */ /* 0x000fe200000000ff */
[----:B------:R-:W-:Y:S01]  /*6000*/  STS [R3+0x7480], R42 ;  /* 0x0074802a03007388 */ /* 0x000fe20000000800 */
[----:B------:R-:W-:Y:S02]  /*6010*/  F2FP.PACK_AB R82, R83, R82 ;  /* 0x000000525352723e */ /* 0x000fe400000000ff */
[----:B------:R-:W-:Y:S01]  /*6020*/  F2FP.PACK_AB R72, R73, R72 ;  /* 0x000000484948723e */ /* 0x000fe200000000ff */
[----:B------:R2:W-:Y:S01]  /*6030*/  STS [R5+0x7080], R44 ;  /* 0x0070802c05007388 */ /* 0x0005e20000000800 */
[----:B------:R-:W-:Y:S02]  /*6040*/  F2FP.PACK_AB R74, R75, R74 ;  /* 0x0000004a4b4a723e */ /* 0x000fe400000000ff */
[----:B------:R-:W-:Y:S01]  /*6050*/  F2FP.PACK_AB R76, R77, R76 ;  /* 0x0000004c4d4c723e */ /* 0x000fe200000000ff */
[----:B------:R3:W-:Y:S01]  /*6060*/  STS [R5+0x7480], R46 ;  /* 0x0074802e05007388 */ /* 0x0007e20000000800 */
[----:B------:R-:W-:-:S02]  /*6070*/  F2FP.PACK_AB R78, R79, R78 ;  /* 0x0000004e4f4e723e */ /* 0x000fc400000000ff */
[----:B------:R-:W-:Y:S01]  /*6080*/  F2FP.PACK_AB R84, R85, R84 ;  /* 0x000000545554723e */ /* 0x000fe200000000ff */
[----:B------:R3:W-:Y:S01]  /*6090*/  STS [R3+0x8080], R52 ;  /* 0x0080803403007388 */ /* 0x0007e20000000800 */
        /* <DEDUP_REMOVED lines=34> */
[----:B------:R-:W-:Y:S01]  /*62c0*/  ISETP.NE.U32.AND P0, PT, RZ, c[0x0][0x360], PT ;  /* 0x0000d800ff007a0c */ /* 0x000fe20003f05070 */
[----:B------:R3:W-:Y:S01]  /*62d0*/  STS [R3+0xb080], R72 ;  /* 0x00b0804803007388 */ /* 0x0007e20000000800 */
[----:B------:R-:W-:Y:S02]  /*62e0*/  ISETP.NE.U32.AND P1, PT, RZ, c[0x0][0x358], PT ;  /* 0x0000d600ff007a0c */ /* 0x000fe40003f25070 */
[----:B------:R-:W-:Y:S01]  /*62f0*/  ISETP.NE.AND.EX P0, PT, RZ, c[0x0][0x364], PT, P0 ;  /* 0x0000d900ff007a0c */ /* 0x000fe20003f05300 */
[----:B------:R3:W-:Y:S01]  /*6300*/  STS [R3+0xb480], R74 ;  /* 0x00b4804a03007388 */ /* 0x0007e20000000800 */
[----:B------:R-:W-:-:S03]  /*6310*/  ISETP.NE.AND.EX P1, PT, RZ, c[0x0][0x35c], PT, P1 ;  /* 0x0000d700ff007a0c */ /* 0x000fc60003f25310 */
[----:B------:R3:W-:Y:S04]  /*6320*/  STS [R5+0xb080], R76 ;  /* 0x00b0804c05007388 */ /* 0x0007e80000000800 */
        /* <DEDUP_REMOVED lines=25> */
[----:B------:R-:W-:Y:S01]  /*64c0*/  BAR.SYNC.DEFER_BLOCKING 0x1, 0x100 ;  /* 0x0044000000007b1d */ /* 0x000fe20000010000 */
[----:B-1----:R-:W-:-:S02]  /*64d0*/  IMAD.MOV.U32 R40, RZ, RZ, c[0x0][0x2f0] ;  /* 0x0000bc00ff287624 */ /* 0x002fc400078e00ff */
[----:B------:R-:W-:-:S03]  /*64e0*/  @P0 IMAD.WIDE R8, R238, R9, c[0x0][0x360] ;  /* 0x0000d800ee080625 */ /* 0x000fc600078e0209 */
[----:B------:R-:W4:Y:S04]  /*64f0*/  @P1 LDG.E R13, [R10.64] ;  /* 0x000000100a0d1981 */ /* 0x000f28000c1e1900 */
[----:B------:R3:W5:Y:S01]  /*6500*/  @P0 LDG.E R40, [R8.64] ;  /* 0x0000001008280981 */ /* 0x000762000c1e1900 */
[----:B--2---:R-:W-:Y:S02]  /*6510*/  CS2R R44, SRZ ;  /* 0x00000000002c7805 */ /* 0x004fe4000001ff00 */
[--C-:B----4-:R-:W-:Y:S01]  /*6520*/  @P1 SHF.R.S32.HI R45, RZ, 0x1f, R13.reuse ;  /* 0x0000001fff2d1819 */ /* 0x110fe2000001140d */
[----:B------:R-:W-:Y:S01]  /*6530*/  @P1 IMAD.MOV.U32 R44, RZ, RZ, R13 ;  /* 0x000000ffff2c1224 */ /* 0x000fe200078e000d */
[----:B------:R-:W-:Y:S05]  /*6540*/  @P0 BRA `(.L_x_311) ;  /* 0x0000004000000947 */ /* 0x000fea0003800000 */
[----:B---3--:R-:W-:Y:S05]  /*6550*/  @!P1 BRA `(.L_x_311) ;  /* 0x0000003000009947 */ /* 0x008fea0003800000 */
[----:B-----5:R-:W2:Y:S04]  /*6560*/  LDG.E R40, [R10.64] ;  /* 0x000000100a287981 */ /* 0x020ea8000c1e1900 */
[----:B------:R-:W2:Y:S02]  /*6570*/  LDG.E R3, [R10.64+0x4] ;  /* 0x000004100a037981 */ /* 0x000ea4000c1e1900 */
[----:B--2---:R-:W-:-:S02]  /*6580*/  IADD3 R40, -R40, R3, RZ ;  /* 0x0000000328287210 */ /* 0x004fc40007ffe1ff */
.L_x_311:
[----:B---3--:R-:W-:Y:S01]  /*6590*/  LEA.HI R0, R0, R233, RZ, 0x3 ;  /* 0x000000e900007211 */ /* 0x008fe200078f18ff */
[----:B------:R-:W-:Y:S01]  /*65a0*/  BSSY B0, `(.L_x_312) ;  /* 0x000003e000007945 */ /* 0x000fe20003800000 */
[----:B-----5:R-:W-:-:S02]  /*65b0*/  IADD3 R40, R40, -UR14, RZ ;  /* 0x8000000e28287c10 */ /* 0x020fc4000fffe0ff */
[----:B------:R-:W-:Y:S02]  /*65c0*/  LOP3.LUT R2, R0, 0x1ffffff8, RZ, 0xc0, !PT ;  /* 0x1ffffff800027812 */ /* 0x000fe400078ec0ff */
[----:B------:R-:W-:Y:S02]  /*65d0*/  SHF.R.S32.HI R0, RZ, 0x3, R0 ;  /* 0x00000003ff007819 */ /* 0x000fe40000011400 */
[----:B------:R-:W-:Y:S01]  /*65e0*/  IMNMX R53, R40, 0x40, PT ;  /* 0x0000004028357817 */ /* 0x000fe20003800200 */
[----:B------:R-:W-:Y:S01]  /*65f0*/  IMAD.IADD R2, R233, 0x1, -R2 ;  /* 0x00000001e9027824 */ /* 0x000fe200078e0a02 */
[----:B------:R-:W-:Y:S01]  /*6600*/  SHF.R.S32.HI R52, RZ, 0x1f, R238 ;  /* 0x0000001fff347819 */ /* 0x000fe200000114ee */
[C---:B------:R-:W-:Y:S01]  /*6610*/  IMAD.SHL.U32 R3, R0.reuse, 0x40, RZ ;  /* 0x0000004000037824 */ /* 0x040fe200078e00ff */
[----:B------:R-:W-:Y:S01]  /*6620*/  ISETP.GE.AND P4, PT, R0, R53, PT ;  /* 0x000000350000720c */ /* 0x000fe20003f86270 */
[----:B------:R-:W-:Y:S01]  /*6630*/  IMAD.SHL.U32 R58, R2, 0x8, RZ ;  /* 0x00000008023a7824 */ /* 0x000fe200078e00ff */
[----:B------:R-:W-:Y:S01]  /*6640*/  SEL R52, R52, RZ, !P1 ;  /* 0x000000ff34347207 */ /* 0x000fe20004800000 */
[----:B------:R-:W1:Y:S01]  /*6650*/  S2R R2, SR_CTAID.Y ;  /* 0x0000000000027919 */ /* 0x000e620000002600 */
[----:B------:R-:W-:-:S02]  /*6660*/  LOP3.LUT R3, R3, 0x1c0, RZ, 0xc0, !PT ;  /* 0x000001c003037812 */ /* 0x000fc400078ec0ff */
[--C-:B------:R-:W-:Y:S02]  /*6670*/  SHF.R.S32.HI R59, RZ, 0x1f, R58.reuse ;  /* 0x0000001fff3b7819 */ /* 0x100fe4000001143a */
[----:B------:R-:W-:Y:S02]  /*6680*/  LOP3.LUT R4, R3, 0x38, R58, 0xf8, !PT ;  /* 0x0000003803047812 */ /* 0x000fe400078ef83a */
[----:B------:R-:W-:Y:S02]  /*6690*/  SHF.R.U32.HI R3, RZ, 0x3, R3 ;  /* 0x00000003ff037819 */ /* 0x000fe40000011603 */
[----:B------:R-:W-:Y:S02]  /*66a0*/  IADD3 R62, P0, R0, R44, RZ ;  /* 0x0000002c003e7210 */ /* 0x000fe40007f1e0ff */
[----:B------:R-:W-:Y:S02]  /*66b0*/  LOP3.LUT R4, R4, R3, RZ, 0x3c, !PT ;  /* 0x0000000304047212 */ /* 0x000fe400078e3cff */
[----:B------:R-:W-:-:S02]  /*66c0*/  SEL R238, R238, RZ, !P1 ;  /* 0x000000ffeeee7207 */ /* 0x000fc40004800000 */
[----:B------:R-:W-:Y:S01]  /*66d0*/  LEA.HI.X.SX32 R63, R0, R45, 0x1, P0 ;  /* 0x0000002d003f7211 */ /* 0x000fe200000f0eff */
[----:B------:R-:W-:Y:S01]  /*66e0*/  IMAD R4, R7, 0x200, R4 ;  /* 0x0000020007047824 */ /* 0x000fe200078e0204 */
[----:B------:R-:W-:-:S03]  /*66f0*/  IADD3 R56, R58, 0x40, RZ ;  /* 0x000000403a387810 */ /* 0x000fc60007ffe0ff */
[----:B------:R-:W-:Y:S01]  /*6700*/  IMAD.SHL.U32 R57, R4, 0x2, RZ ;  /* 0x0000000204397824 */ /* 0x000fe200078e00ff */
[----:B-1----:R-:W-:-:S04]  /*6710*/  SHF.R.S32.HI R3, RZ, 0x1f, R2 ;  /* 0x0000001fff037819 */ /* 0x002fc80000011402 */
[----:B------:R1:W2:Y:S01]  /*6720*/  LDS.128 R36, [R57+0x7080] ;  /* 0x0070800039247984 */ /* 0x0002a20000000c00 */
[----:B------:R-:W-:-:S03]  /*6730*/  IMAD.WIDE.U32 R42, R2, c[0x0][0x338], R58 ;  /* 0x0000ce00022a7a25 */ /* 0x000fc600078e003a */
[----:B------:R1:W3:Y:S01]  /*6740*/  LDS.128 R32, [R57+0x9080] ;  /* 0x0090800039207984 */ /* 0x0002e20000000c00 */
[----:B------:R-:W-:Y:S02]  /*6750*/  IMAD R41, R3, c[0x0][0x338], RZ ;  /* 0x0000ce0003297a24 */ /* 0x000fe400078e02ff */
[----:B------:R-:W-:Y:S01]  /*6760*/  IMAD.MOV.U32 R60, RZ, RZ, R42 ;  /* 0x000000ffff3c7224 */ /* 0x000fe200078e002a */
[----:B------:R1:W4:Y:S01]  /*6770*/  LDS.128 R28, [R57+0xb080] ;  /* 0x00b08000391c7984 */ /* 0x0003220000000c00 */
[----:B------:R-:W-:-:S03]  /*6780*/  IMAD R41, R2, c[0x0][0x33c], R41 ;  /* 0x0000cf0002297a24 */ /* 0x000fc600078e0229 */
[----:B------:R1:W1:Y:S01]  /*6790*/  LDS.128 R24, [R57+0x80] ;  /* 0x0000800039187984 */ /* 0x0002620000000c00 */
[----:B------:R-:W-:Y:S02]  /*67a0*/  IMAD.IADD R61, R43, 0x1, R41 ;  /* 0x000000012b3d7824 */ /* 0x000fe400078e0229 */
[----:B------:R-:W-:Y:S01]  /*67b0*/  IMAD R43, R52, c[0x0][0x340], RZ ;  /* 0x0000d000342b7a24 */ /* 0x000fe200078e02ff */
[----:B------:R1:W1:Y:S01]  /*67c0*/  LDS.128 R20, [R57+0x2080] ;  /* 0x0020800039147984 */ /* 0x0002620000000c00 */
[----:B------:R-:W-:Y:S02]  /*67d0*/  IMAD.U32 R41, RZ, RZ, UR10 ;  /* 0x0000000aff297e24 */ /* 0x000fe4000f8e00ff */
[C---:B------:R-:W-:Y:S01]  /*67e0*/  IMAD R40, R238.reuse, c[0x0][0x344], R43 ;  /* 0x0000d100ee287a24 */ /* 0x040fe200078e022b */
[----:B------:R1:W1:Y:S01]  /*67f0*/  LDS.128 R16, [R57+0x4080] ;  /* 0x0040800039107984 */ /* 0x0002620000000c00 */
[----:B------:R-:W-:-:S03]  /*6800*/  IMAD.WIDE.U32 R60, R238, c[0x0][0x340], R60 ;  /* 0x0000d000ee3c7a25 */ /* 0x000fc600078e003c */
[----:B------:R1:W1:Y:S01]  /*6810*/  LDS.128 R12, [R57+0x1080] ;  /* 0x00108000390c7984 */ /* 0x0002620000000c00 */
[----:B------:R-:W-:-:S03]  /*6820*/  IMAD.WIDE R62, R41, 0x40, R62 ;  /* 0x00000040293e7825 */ /* 0x000fc600078e023e */
[----:B------:R1:W1:Y:S01]  /*6830*/  LDS.128 R8, [R57+0x3080] ;  /* 0x0030800039087984 */ /* 0x0002620000000c00 */
[----:B------:R-:W-:-:S03]  /*6840*/  IMAD.IADD R65, R61, 0x1, R40 ;  /* 0x000000013d417824 */ /* 0x000fc600078e0228 */
[----:B------:R1:W1:Y:S01]  /*6850*/  LDS.128 R4, [R57+0x5080] ;  /* 0x0050800039047984 */ /* 0x0002620000000c00 */
[----:B------:R-:W-:Y:S05]  /*6860*/  @P4 BRA `(.L_x_313) ;  /* 0x0000011000004947 */ /* 0x000fea0003800000 */
[C---:B------:R-:W-:Y:S01]  /*6870*/  ISETP.GE.AND P3, PT, R58.reuse, c[0x0][0x324], PT ;  /* 0x0000c9003a007a0c */ /* 0x040fe20003f66270 */
[----:B------:R-:W5:Y:S01]  /*6880*/  LDS.128 R48, [R57+0x8080] ;  /* 0x0080800039307984 */ /* 0x000f620000000c00 */
[----:B------:R-:W-:Y:S01]  /*6890*/  IMAD R54, R63, c[0x0][0x330], RZ ;  /* 0x0000cc003f367a24 */ /* 0x000fe200078e02ff */
[----:B------:R-:W-:Y:S01]  /*68a0*/  IADD3 R55, R58, 0x80, RZ ;  /* 0x000000803a377810 */ /* 0x000fe20007ffe0ff */
[----:B------:R-:W-:Y:S01]  /*68b0*/  IMAD.MOV.U32 R64, RZ, RZ, R60 ;  /* 0x000000ffff407224 */ /* 0x000fe200078e003c */
[----:B------:R-:W4:Y:S01]  /*68c0*/  LDS.128 R44, [R57+0xa080] ;  /* 0x00a08000392c7984 */ /* 0x000f220000000c00 */
[----:B------:R-:W-:Y:S01]  /*68d0*/  IMAD R54, R62, c[0x0][0x334], R54 ;  /* 0x0000cd003e367a24 */ /* 0x000fe200078e0236 */
[----:B------:R-:W-:Y:S01]  /*68e0*/  ISETP.GE.AND P2, PT, R56, c[0x0][0x324], PT ;  /* 0x0000c90038007a0c */ /* 0x000fe20003f46270 */
[----:B------:R-:W-:Y:S01]  /*68f0*/  IMAD.WIDE.U32 R66, R62, c[0x0][0x330], R64 ;  /* 0x0000cc003e427a25 */ /* 0x000fe200078e0040 */
[----:B------:R-:W-:-:S03]  /*6900*/  ISETP.GE.AND P1, PT, R55, c[0x0][0x324], PT ;  /* 0x0000c90037007a0c */ /* 0x000fc60003f26270 */
[----:B------:R-:W-:Y:S01]  /*6910*/  IMAD.IADD R54, R67, 0x1, R54 ;  /* 0x0000000143367824 */ /* 0x000fe200078e0236 */
[----:B------:R-:W3:Y:S01]  /*6920*/  @!P3 LDS.128 R40, [R57+0x6080] ;  /* 0x006080003928b984 */ /* 0x000ee20000000c00 */
[----:B------:R-:W-:-:S04]  /*6930*/  LEA R68, P0, R66, c[0x0][0x318], 0x1 ;  /* 0x0000c60042447a11 */ /* 0x000fc800078008ff */
[----:B------:R-:W-:-:S05]  /*6940*/  LEA.HI.X R69, R66, c[0x0][0x31c], R54, 0x1, P0 ;  /* 0x0000c70042457a11 */ /* 0x000fca00000f0c36 */
[----:B-----5:R2:W-:Y:S04]  /*6950*/  @!P2 STG.E.128 [R68.64+0x80], R48 ;  /* 0x000080304400a986 */ /* 0x0205e8000c101d10 */
[----:B----4-:R2:W-:Y:S04]  /*6960*/  @!P1 STG.E.128 [R68.64+0x100], R44 ;  /* 0x0001002c44009986 */ /* 0x0105e8000c101d10 */
[----:B---3--:R2:W-:Y:S02]  /*6970*/  @!P3 STG.E.128 [R68.64], R40 ;  /* 0x000000284400b986 */ /* 0x0085e4000c101d10 */
.L_x_313:
[----:B------:R-:W-:Y:S05]  /*6980*/  BSYNC B0 ;  /* 0x0000000000007941 */ /* 0x000fea0003800000 */
.L_x_312:
[----:B------:R-:W-:Y:S01]  /*6990*/  IADD3 R0, R0, 0x20, RZ ;  /* 0x0000002000007810 */ /* 0x000fe20007ffe0ff */
[----:B------:R-:W-:Y:S03]  /*69a0*/  BSSY B0, `(.L_x_314) ;  /* 0x0000014000007945 */ /* 0x000fe60003800000 */
[----:B------:R-:W-:-:S13]  /*69b0*/  ISETP.GE.AND P3, PT, R0, R53, PT ;  /* 0x000000350000720c */ /* 0x000fda0003f66270 */
[----:B------:R-:W-:Y:S05]  /*69c0*/  @P3 BRA `(.L_x_315) ;  /* 0x0000011000003947 */ /* 0x000fea0003800000 */
[----:B--2---:R-:W-:Y:S01]  /*69d0*/  IADD3 R41, P0, R62, 0x20, RZ ;  /* 0x000000203e297810 */ /* 0x004fe20007f1e0ff */
[----:B------:R-:W-:Y:S01]  /*69e0*/  IMAD.MOV.U32 R42, RZ, RZ, R60 ;  /* 0x000000ffff2a7224 */ /* 0x000fe200078e003c */
[C---:B------:R-:W-:Y:S01]  /*69f0*/  IADD3 R0, R58.reuse, 0x80, RZ ;  /* 0x000000803a007810 */ /* 0x040fe20007ffe0ff */
[----:B------:R-:W-:Y:S01]  /*6a00*/  IMAD.MOV.U32 R43, RZ, RZ, R65 ;  /* 0x000000ffff2b7224 */ /* 0x000fe200078e0041 */
[----:B------:R-:W-:Y:S01]  /*6a10*/  ISETP.GE.AND P2, PT, R58, c[0x0][0x324], PT ;  /* 0x0000c9003a007a0c */ /* 0x000fe20003f46270 */
[----:B------:R-:W-:Y:S01]  /*6a20*/  IMAD.X R40, RZ, RZ, R63, P0 ;  /* 0x000000ffff287224 */ /* 0x000fe200000e063f */
[----:B------:R-:W-:Y:S01]  /*6a30*/  ISETP.GE.AND P0, PT, R0, c[0x0][0x324], PT ;  /* 0x0000c90000007a0c */ /* 0x000fe20003f06270 */
[----:B------:R-:W-:Y:S01]  /*6a40*/  IMAD.WIDE.U32 R42, R41, c[0x0][0x330], R42 ;  /* 0x0000cc00292a7a25 */ /* 0x000fe200078e002a */
[----:B------:R-:W-:-:S03]  /*6a50*/  ISETP.GE.AND P1, PT, R56, c[0x0][0x324], PT ;  /* 0x0000c90038007a0c */ /* 0x000fc60003f26270 */
[----:B------:R-:W-:Y:S01]  /*6a60*/  IMAD R40, R40, c[0x0][0x330], RZ ;  /* 0x0000cc0028287a24 */ /* 0x000fe200078e02ff */
[----:B------:R-:W-:-:S03]  /*6a70*/  LEA R44, P5, R42, c[0x0][0x318], 0x1 ;  /* 0x0000c6002a2c7a11 */ /* 0x000fc600078a08ff */
[----:B------:R-:W-:-:S04]  /*6a80*/  IMAD R40, R41, c[0x0][0x334], R40 ;  /* 0x0000cd0029287a24 */ /* 0x000fc800078e0228 */
[----:B------:R-:W-:-:S05]  /*6a90*/  IMAD.IADD R40, R43, 0x1, R40 ;  /* 0x000000012b287824 */ /* 0x000fca00078e0228 */
[----:B------:R-:W-:-:S05]  /*6aa0*/  LEA.HI.X R45, R42, c[0x0][0x31c], R40, 0x1, P5 ;  /* 0x0000c7002a2d7a11 */ /* 0x000fca00028f0c28 */
[----:B------:R2:W-:Y:S04]  /*6ab0*/  @!P2 STG.E.128 [R44.64], R36 ;  /* 0x000000242c00a986 */ /* 0x0005e8000c101d10 */
[----:B---3--:R2:W-:Y:S04]  /*6ac0*/  @!P1 STG.E.128 [R44.64+0x80], R32 ;  /* 0x000080202c009986 */ /* 0x0085e8000c101d10 */
[----:B----4-:R2:W-:Y:S02]  /*6ad0*/  @!P0 STG.E.128 [R44.64+0x100], R28 ;  /* 0x0001001c2c008986 */ /* 0x0105e4000c101d10 */
.L_x_315:
[----:B------:R-:W-:Y:S05]  /*6ae0*/  BSYNC B0 ;  /* 0x0000000000007941 */ /* 0x000fea0003800000 */
.L_x_314:
[----:B------:R-:W-:Y:S01]  /*6af0*/  IMAD R3, R3, c[0x0][0x308], RZ ;  /* 0x0000c20003037a24 */ /* 0x000fe200078e02ff */
[----:B------:R-:W-:Y:S01]  /*6b00*/  BSSY B0, `(.L_x_316) ;  /* 0x0000017000007945 */ /* 0x000fe20003800000 */
[----:B--2-4-:R-:W-:-:S04]  /*6b10*/  IMAD.WIDE.U32 R30, R2, c[0x0][0x308], R58 ;  /* 0x0000c200021e7a25 */ /* 0x014fc800078e003a */
        /* <DEDUP_REMOVED lines=16> */
[----:B---3--:R-:W-:-:S04]  /*6c20*/  LEA R32, P0, R30, c[0x0][0x2e8], 0x1 ;  /* 0x0000ba001e207a11 */ /* 0x008fc800078008ff */
[----:B------:R-:W-:-:S05]  /*6c30*/  LEA.HI.X R33, R30, c[0x0][0x2ec], R2, 0x1, P0 ;  /* 0x0000bb001e217a11 */ /* 0x000fca00000f0c02 */
[----:B-1----:R1:W-:Y:S04]  /*6c40*/  @!P4 STG.E.128 [R32.64], R24 ;  /* 0x000000182000c986 */ /* 0x0023e8000c101d10 */
[----:B------:R1:W-:Y:S04]  /*6c50*/  @!P2 STG.E.128 [R32.64+0x80], R20 ;  /* 0x000080142000a986 */ /* 0x0003e8000c101d10 */
[----:B------:R1:W-:Y:S02]  /*6c60*/  @!P1 STG.E.128 [R32.64+0x100], R16 ;  /* 0x0001001020009986 */ /* 0x0003e4000c101d10 */
.L_x_317:
[----:B------:R-:W-:Y:S05]  /*6c70*/  BSYNC B0 ;  /* 0x0000000000007941 */ /* 0x000fea0003800000 */
.L_x_316:
[----:B------:R-:W-:Y:S05]  /*6c80*/  @P3 EXIT ;  /* 0x000000000000394d */ /* 0x000fea0003800000 */
[----:B------:R-:W-:Y:S01]  /*6c90*/  IADD3 R0, P0, R62, 0x20, RZ ;  /* 0x000000203e007810 */ /* 0x000fe20007f1e0ff */
[----:B-1----:R-:W-:Y:S01]  /*6ca0*/  IMAD.MOV.U32 R16, RZ, RZ, R238 ;  /* 0x000000ffff107224 */ /* 0x002fe200078e00ee */
[C---:B------:R-:W-:Y:S01]  /*6cb0*/  ISETP.GE.AND P1, PT, R58.reuse, c[0x0][0x2f4], PT ;  /* 0x0000bd003a007a0c */ /* 0x040fe20003f26270 */
[----:B------:R-:W-:Y:S01]  /*6cc0*/  IMAD.MOV.U32 R17, RZ, RZ, R29 ;  /* 0x000000ffff117224 */ /* 0x000fe200078e001d */
        /* <DEDUP_REMOVED lines=15> */
.L_x_310:
[----:B------:R-:W-:Y:S01]  /*6dc0*/  ISETP.NE.U32.AND P0, PT, RZ, c[0x0][0x360], PT ;  /* 0x0000d800ff007a0c */ /* 0x000fe20003f05070 */
[----:B-1----:R-:W-:Y:S01]  /*6dd0*/  IMAD.MOV.U32 R7, RZ, RZ, 0x4 ;  /* 0x00000004ff077424 */ /* 0x002fe200078e00ff */
[----:B------:R-:W-:-:S02]  /*6de0*/  ISETP.NE.U32.AND P1, PT, RZ, c[0x0][0x358], PT ;  /* 0x0000d600ff007a0c */ /* 0x000fc40003f25070 */
[----:B------:R-:W-:Y:S01]  /*6df0*/  ISETP.NE.AND.EX P0, PT, RZ, c[0x0][0x364], PT, P0 ;  /* 0x0000d900ff007a0c */ /* 0x000fe20003f05300 */
[----:B------:R-:W-:Y:S01]  /*6e00*/  IMAD.WIDE R4, R238, R7, c[0x0][0x358] ;  /* 0x0000d600ee047625 */ /* 0x000fe200078e0207 */
[----:B------:R-:W-:-:S03]  /*6e10*/  ISETP.NE.AND.EX P1, PT, RZ, c[0x0][0x35c], PT, P1 ;  /* 0x0000d700ff007a0c */ /* 0x000fc60003f25310 */
[----:B------:R-:W-:-:S08]  /*6e20*/  IMAD.MOV.U32 R6, RZ, RZ, c[0x0][0x2f0] ;  /* 0x0000bc00ff067624 */ /* 0x000fd000078e00ff */
[----:B------:R-:W-:Y:S02]  /*6e30*/  @P0 IMAD.WIDE R8, R238, R7, c[0x0][0x360] ;  /* 0x0000d800ee080625 */ /* 0x000fe400078e0207 */
[----:B------:R-:W2:Y:S04]  /*6e40*/  @P1 LDG.E R3, [R4.64] ;  /* 0x0000001004031981 */ /* 0x000ea8000c1e1900 */
[----:B------:R1:W5:Y:S01]  /*6e50*/  @P0 LDG.E R6, [R8.64] ;  /* 0x0000001008060981 */ /* 0x000362000c1e1900 */
[----:B------:R-:W-:Y:S02]  /*6e60*/  CS2R R10, SRZ ;  /* 0x00000000000a7805 */ /* 0x000fe4000001ff00 */
[--C-:B--2---:R-:W-:Y:S01]  /*6e70*/  @P1 SHF.R.S32.HI R11, RZ, 0x1f, R3.reuse ;  /* 0x0000001fff0b1819 */ /* 0x104fe20000011403 */
[----:B------:R-:W-:Y:S01]  /*6e80*/  @P1 IMAD.MOV.U32 R10, RZ, RZ, R3 ;  /* 0x000000ffff0a1224 */ /* 0x000fe200078e0003 */
[----:B------:R-:W-:Y:S05]  /*6e90*/  @P0 BRA `(.L_x_318) ;  /* 0x0000004000000947 */ /* 0x000fea0003800000 */
[----:B-1----:R-:W-:Y:S05]  /*6ea0*/  @!P1 BRA `(.L_x_318) ;  /* 0x0000003000009947 */ /* 0x002fea0003800000 */
[----:B-----5:R-:W2:Y:S04]  /*6eb0*/  LDG.E R6, [R4.64] ;  /* 0x0000001004067981 */ /* 0x020ea8000c1e1900 */
[----:B------:R-:W2:Y:S02]  /*6ec0*/  LDG.E R3, [R4.64+0x4] ;  /* 0x0000041004037981 */ /* 0x000ea4000c1e1900 */
[----:B--2---:R-:W-:-:S02]  /*6ed0*/  IADD3 R6, -R6, R3, RZ ;  /* 0x0000000306067210 */ /* 0x004fc40007ffe1ff */
.L_x_318:
[----:B-1---5:R-:W1:Y:S01]  /*6ee0*/  S2R R0, SR_CTAID.Y ;  /* 0x0000000000007919 */ /* 0x022e620000002600 */
[----:B------:R-:W-:Y:S01]  /*6ef0*/  SHF.R.S32.HI R2, RZ, 0x1f, R233 ;  /* 0x0000001fff027819 */ /* 0x000fe200000114e9 */
[----:B------:R-:W-:Y:S01]  /*6f00*/  BSSY B0, `(.L_x_319) ;  /* 0x000002a000007945 */ /* 0x000fe20003800000 */
[----:B------:R-:W-:-:S02]  /*6f10*/  IADD3 R6, R6, -UR14, RZ ;  /* 0x8000000e06067c10 */ /* 0x000fc4000fffe0ff */
[----:B------:R-:W-:Y:S02]  /*6f20*/  LEA.HI R3, R2, R233, RZ, 0x3 ;  /* 0x000000e902037211 */ /* 0x000fe400078f18ff */
[----:B------:R-:W-:Y:S02]  /*6f30*/  SHF.R.S32.HI R4, RZ, 0x1f, R238 ;  /* 0x0000001fff047819 */ /* 0x000fe400000114ee */
[----:B------:R-:W-:Y:S02]  /*6f40*/  LOP3.LUT R8, R3, 0x1ffffff8, RZ, 0xc0, !PT ;  /* 0x1ffffff803087812 */ /* 0x000fe400078ec0ff */
[----:B------:R-:W-:Y:S02]  /*6f50*/  SHF.R.S32.HI R3, RZ, 0x3, R3 ;  /* 0x00000003ff037819 */ /* 0x000fe40000011403 */
[----:B------:R-:W-:Y:S01]  /*6f60*/  SEL R4, R4, RZ, !P1 ;  /* 0x000000ff04047207 */ /* 0x000fe20004800000 */
[----:B------:R-:W-:Y:S01]  /*6f70*/  IMAD.IADD R8, R233, 0x1, -R8 ;  /* 0x00000001e9087824 */ /* 0x000fe200078e0a08 */
[----:B------:R-:W-:-:S02]  /*6f80*/  ISETP.GE.AND P4, PT, R3, R6, PT ;  /* 0x000000060300720c */ /* 0x000fc40003f86270 */
[C---:B------:R-:W-:Y:S01]  /*6f90*/  IADD3 R10, P0, R3.reuse, R10, RZ ;  /* 0x0000000a030a7210 */ /* 0x040fe20007f1e0ff */
[----:B------:R-:W-:Y:S01]  /*6fa0*/  IMAD.SHL.U32 R8, R8, 0x8, RZ ;  /* 0x0000000808087824 */ /* 0x000fe200078e00ff */
[----:B------:R-:W-:Y:S01]  /*6fb0*/  SEL R238, R238, RZ, !P1 ;  /* 0x000000ffeeee7207 */ /* 0x000fe20004800000 */
[----:B------:R-:W-:Y:S01]  /*6fc0*/  IMAD R17, R4, c[0x0][0x310], RZ ;  /* 0x0000c40004117a24 */ /* 0x000fe200078e02ff */
[----:B------:R-:W-:Y:S02]  /*6fd0*/  LEA.HI.X.SX32 R11, R3, R11, 0x1, P0 ;  /* 0x0000000b030b7211 */ /* 0x000fe400000f0eff */
[----:B------:R-:W-:Y:S01]  /*6fe0*/  SHF.R.S32.HI R9, RZ, 0x1f, R8 ;  /* 0x0000001fff097819 */ /* 0x000fe20000011408 */
[----:B------:R-:W-:Y:S01]  /*6ff0*/  IMAD R17, R238, c[0x0][0x314], R17 ;  /* 0x0000c500ee117a24 */ /* 0x000fe200078e0211 */
[----:B-1----:R-:W-:Y:S02]  /*7000*/  SHF.R.S32.HI R2, RZ, 0x1f, R0 ;  /* 0x0000001fff027819 */ /* 0x002fe40000011400 */
[----:B------:R-:W-:Y:S01]  /*7010*/  IADD3 R7, R8, 0x40, RZ ;  /* 0x0000004008077810 */ /* 0x000fe20007ffe0ff */
[----:B------:R-:W-:-:S04]  /*7020*/  IMAD.WIDE.U32 R14, R0, c[0x0][0x308], R8 ;  /* 0x0000c200000e7a25 */ /* 0x000fc800078e0008 */
[----:B------:R-:W-:-:S04]  /*7030*/  IMAD R5, R2, c[0x0][0x308], RZ ;  /* 0x0000c20002057a24 */ /* 0x000fc800078e02ff */
[----:B------:R-:W-:Y:S01]  /*7040*/  IMAD R12, R0, c[0x0][0x30c], R5 ;  /* 0x0000c300000c7a24 */ /* 0x000fe200078e0205 */
[----:B------:R-:W-:-:S03]  /*7050*/  IADD3 R5, R8, 0x80, RZ ;  /* 0x0000008008057810 */ /* 0x000fc60007ffe0ff */
[----:B------:R-:W-:Y:S02]  /*7060*/  IMAD.IADD R13, R15, 0x1, R12 ;  /* 0x000000010f0d7824 */ /* 0x000fe400078e020c */
[----:B------:R-:W-:Y:S02]  /*7070*/  IMAD.MOV.U32 R12, RZ, RZ, R14 ;  /* 0x000000ffff0c7224 */ /* 0x000fe400078e000e */
[----:B------:R-:W-:Y:S02]  /*7080*/  IMAD.U32 R14, RZ, RZ, UR10 ;  /* 0x0000000aff0e7e24 */ /* 0x000fe4000f8e00ff */
        /* <DEDUP_REMOVED lines=17> */
.L_x_320:
[----:B------:R-:W-:Y:S05]  /*71a0*/  BSYNC B0 ;  /* 0x0000000000007941 */ /* 0x000fea0003800000 */
.L_x_319:
[----:B------:R-:W-:Y:S01]  /*71b0*/  IADD3 R3, R3, 0x20, RZ ;  /* 0x0000002003037810 */ /* 0x000fe20007ffe0ff */
[----:B------:R-:W-:Y:S03]  /*71c0*/  BSSY B0, `(.L_x_321) ;  /* 0x0000013000007945 */ /* 0x000fe60003800000 */
[----:B------:R-:W-:-:S13]  /*71d0*/  ISETP.GE.AND P3, PT, R3, R6, PT ;  /* 0x000000060300720c */ /* 0x000fda0003f66270 */
[----:B------:R-:W-:Y:S05]  /*71e0*/  @P3 BRA `(.L_x_322) ;  /* 0x0000010000003947 */ /* 0x000fea0003800000 */
[----:B------:R-:W-:Y:S01]  /*71f0*/  IADD3 R6, P0, R14, 0x20, RZ ;  /* 0x000000200e067810 */ /* 0x000fe20007f1e0ff */
[----:B------:R-:W-:Y:S01]  /*7200*/  IMAD.MOV.U32 R10, RZ, RZ, R12 ;  /* 0x000000ffff0a7224 */ /* 0x000fe200078e000c */
[----:B------:R-:W-:Y:S02]  /*7210*/  MOV R11, R17 ;  /* 0x00000011000b7202 */ /* 0x000fe40000000f00 */
        /* <DEDUP_REMOVED lines=10> */
[----:B------:R2:W-:Y:S04]  /*72c0*/  @!P2 STG.E.128 [R12.64], RZ ;  /* 0x000000ff0c00a986 */ /* 0x0005e8000c101d10 */
[----:B------:R2:W-:Y:S04]  /*72d0*/  @!P1 STG.E.128 [R12.64+0x80], RZ ;  /* 0x000080ff0c009986 */ /* 0x0005e8000c101d10 */
[----:B------:R2:W-:Y:S02]  /*72e0*/  @!P0 STG.E.128 [R12.64+0x100], RZ ;  /* 0x000100ff0c008986 */ /* 0x0005e4000c101d10 */
.L_x_322:
[----:B------:R-:W-:Y:S05]  /*72f0*/  BSYNC B0 ;  /* 0x0000000000007941 */ /* 0x000fea0003800000 */
.L_x_321:
[----:B------:R-:W-:Y:S01]  /*7300*/  IMAD R3, R2, c[0x0][0x338], RZ ;  /* 0x0000ce0002037a24 */ /* 0x000fe200078e02ff */
[----:B------:R-:W-:Y:S01]  /*7310*/  BSSY B0, `(.L_x_323) ;  /* 0x0000016000007945 */ /* 0x000fe20003800000 */
[----:B------:R-:W-:-:S04]  /*7320*/  IMAD.WIDE.U32 R10, R0, c[0x0][0x338], R8 ;  /* 0x0000ce00000a7a25 */ /* 0x000fc800078e0008 */
[----:B------:R-:W-:Y:S02]  /*7330*/  IMAD R3, R0, c[0x0][0x33c], R3 ;  /* 0x0000cf0000037a24 */ /* 0x000fe400078e0203 */
[----:B--2---:R-:W-:-:S03]  /*7340*/  IMAD R13, R4, c[0x0][0x340], RZ ;  /* 0x0000d000040d7a24 */ /* 0x004fc600078e02ff */
        /* <DEDUP_REMOVED lines=18> */
.L_x_324:
[----:B------:R-:W-:Y:S05]  /*7470*/  BSYNC B0 ;  /* 0x0000000000007941 */ /* 0x000fea0003800000 */
.L_x_323:
[----:B------:R-:W-:Y:S05]  /*7480*/  @P3 EXIT ;  /* 0x000000000000394d */ /* 0x000fea0003800000 */
[----:B------:R-:W-:Y:S01]  /*7490*/  IADD3 R0, P0, R14, 0x20, RZ ;  /* 0x000000200e007810 */ /* 0x000fe20007f1e0ff */
[----:B------:R-:W-:Y:S01]  /*74a0*/  IMAD.MOV.U32 R10, RZ, RZ, R238 ;  /* 0x000000ffff0a7224 */ /* 0x000fe200078e00ee */
[----:B------:R-:W-:-:S03]  /*74b0*/  ISETP.GE.AND P1, PT, R8, c[0x0][0x324], PT ;  /* 0x0000c90008007a0c */ /* 0x000fc60003f26270 */
[----:B------:R-:W-:Y:S01]  /*74c0*/  IMAD.X R14, RZ, RZ, R15, P0 ;  /* 0x000000ffff0e7224 */ /* 0x000fe200000e060f */
[----:B------:R-:W-:Y:S01]  /*74d0*/  ISETP.GE.AND P0, PT, R7, c[0x0][0x324], PT ;  /* 0x0000c90007007a0c */ /* 0x000fe20003f06270 */
[----:B------:R-:W-:-:S04]  /*74e0*/  IMAD.WIDE.U32 R10, R0, c[0x0][0x330], R10 ;  /* 0x0000cc00000a7a25 */ /* 0x000fc800078e000a */
[----:B--2---:R-:W-:Y:S01]  /*74f0*/  IMAD R3, R14, c[0x0][0x330], RZ ;  /* 0x0000cc000e037a24 */ /* 0x004fe200078e02ff */
        /* <DEDUP_REMOVED lines=10> */
.L_x_325:
        /* <DEDUP_REMOVED lines=14> */
.L_x_1386:


//--------------------- .text._ZN7cutlass13device_kernelIN5flash19enable_sm80_to_sm89INS1_16FlashAttnBwdSm80INS1_25CollectiveMainloopBwdSm80ILi1ELi1EN4cute5tupleIJNS5_1CILi64EEES8_NS7_ILi192EEEEEENS_6half_tEfNS_4arch4Sm80ELb0ELb1ELb0ELb1ELb1ELb0ELb0ELb0ELi2ELi2ELi2ELi2ELb1EEENS1_21CollectiveEpilogueBwdISA_SB_SD_Li256ELb1ELb0ELi4EEENS1_19SingleTileSchedulerILb1ELb0ELb0ELi64EEEEEEEEEvNT_6ParamsE --------------------------
	.section	.text._ZN7cutlass13device_kernelIN5flash19enable_sm80_to_sm89INS1_16FlashAttnBwdSm80INS1_25CollectiveMainloopBwdSm80ILi1ELi1EN4cute5tupleIJNS5_1CILi64EEES8_NS7_ILi192EEEEEENS_6half_tEfNS_4arch4Sm80ELb0ELb1ELb0ELb1ELb1ELb0ELb0ELb0ELi2ELi2ELi2ELi2ELb1EEENS1_21CollectiveEpilogueBwdISA_SB_SD_Li256ELb1ELb0ELi4EEENS1_19SingleTileSchedulerILb1ELb0ELb0ELi64EEEEEEEEEvNT_6ParamsE,"ax",@progbits
	.sectioninfo	@"SHI_REGISTERS=255"
	.align	128
.text._ZN7cutlass13device_kernelIN5flash19enable_sm80_to_sm89INS1_16FlashAttnBwdSm80INS1_25CollectiveMainloopBwdSm80ILi1ELi1EN4cute5tupleIJNS5_1CILi64EEES8_NS7_ILi192EEEEEENS_6half_tEfNS_4arch4Sm80ELb0ELb1ELb0ELb1ELb1ELb0ELb0ELb0ELi2ELi2ELi2ELi2ELb1EEENS1_21CollectiveEpilogueBwdISA_SB_SD_Li256ELb1ELb0ELi4EEENS1_19SingleTileSchedulerILb1ELb0ELb0ELi64EEEEEEEEEvNT_6ParamsE:
        .type           _ZN7cutlass13device_kernelIN5flash19enable_sm80_to_sm89INS1_16FlashAttnBwdSm80INS1_25CollectiveMainloopBwdSm80ILi1ELi1EN4cute5tupleIJNS5_1CILi64EEES8_NS7_ILi192EEEEEENS_6half_tEfNS_4arch4Sm80ELb0ELb1ELb0ELb1ELb1ELb0ELb0ELb0ELi2ELi2ELi2ELi2ELb1EEENS1_21CollectiveEpilogueBwdISA_SB_SD_Li256ELb1ELb0ELi4EEENS1_19SingleTileSchedulerILb1ELb0ELb0ELi64EEEEEEEEEvNT_6ParamsE,@function
        .size           _ZN7cutlass13device_kernelIN5flash19enable_sm80_to_sm89INS1_16FlashAttnBwdSm80INS1_25CollectiveMainloopBwdSm80ILi1ELi1EN4cute5tupleIJNS5_1CILi64EEES8_NS7_ILi192EEEEEENS_6half_tEfNS_4arch4Sm80ELb0ELb1ELb0ELb1ELb1ELb0ELb0ELb0ELi2ELi2ELi2ELi2ELb1EEENS1_21CollectiveEpilogueBwdISA_SB_SD_Li256ELb1ELb0ELi4EEENS1_19SingleTileSchedulerILb1ELb0ELb0ELi64EEEEEEEEEvNT_6ParamsE,(.L_x_1387 - _ZN7cutlass13device_kernelIN5flash19enable_sm80_to_sm89INS1_16FlashAttnBwdSm80INS1_25CollectiveMainloopBwdSm80ILi1ELi1EN4cute5tupleIJNS5_1CILi64EEES8_NS7_ILi192EEEEEENS_6half_tEfNS_4arch4Sm80ELb0ELb1ELb0ELb1ELb1ELb0ELb0ELb0ELi2ELi2ELi2ELi2ELb1EEENS1_21CollectiveEpilogueBwdISA_SB_SD_Li256ELb1ELb0ELi4EEENS1_19SingleTileSchedulerILb1ELb0ELb0ELi64EEEEEEEEEvNT_6ParamsE)
        .other          _ZN7cutlass13device_kernelIN5flash19enable_sm80_to_sm89INS1_16FlashAttnBwdSm80INS1_25CollectiveMainloopBwdSm80ILi1ELi1EN4cute5tupleIJNS5_1CILi64EEES8_NS7_ILi192EEEEEENS_6half_tEfNS_4arch4Sm80ELb0ELb1ELb0ELb1ELb1ELb0ELb0ELb0ELi2ELi2ELi2ELi2ELb1EEENS1_21CollectiveEpilogueBwdISA_SB_SD_Li256ELb1ELb0ELi4EEENS1_19SingleTileSchedulerILb1ELb0ELb0ELi64EEEEEEEEEvNT_6ParamsE,@"STO_CUDA_ENTRY STV_DEFAULT"
_ZN7cutlass13device_kernelIN5flash19enable_sm80_to_sm89INS1_16FlashAttnBwdSm80INS1_25CollectiveMainloopBwdSm80ILi1ELi1EN4cute5tupleIJNS5_1CILi64EEES8_NS7_ILi192EEEEEENS_6half_tEfNS_4arch4Sm80ELb0ELb1ELb0ELb1ELb1ELb0ELb0ELb0ELi2ELi2ELi2ELi2ELb1EEENS1_21CollectiveEpilogueBwdISA_SB_SD_Li256ELb1ELb0ELi4EEENS1_19SingleTileSchedulerILb1ELb0ELb0ELi64EEEEEEEEEvNT_6ParamsE:
        /* <DEDUP_REMOVED lines=18> */
.L_x_327:
        /* <DEDUP_REMOVED lines=8> */
.L_x_329:
[----:B------:R-:W-:Y:S02]  /*01a0*/  MOV R0, c[0x0][0x3a4] ;  /* 0x0000e90000007a02 */ /* 0x000fe40000000f00 */
.L_x_328:
[----:B------:R-:W-:-:S06]  /*01b0*/  USHF.L.U32 UR14, UR10, 0x6, URZ ;  /* 0x000000060a0e7899 */ /* 0x000fcc000800063f */
[----:B-----5:R-:W-:-:S04]  /*01c0*/  ISETP.LE.AND P0, PT, R0, UR14, PT ;  /* 0x0000000e00007c0c */ /* 0x020fc8000bf03270 */
[----:B------:R-:W-:Y:S01]  /*01d0*/  SEL R238, R238, 0xffffffff, !P0 ;  /* 0xffffffffeeee7807 */ /* 0x000fe20004000000 */
[----:B------:R-:W-:Y:S05]  /*01e0*/  BRA `(.L_x_330) ;  /* 0x0000011000007947 */ /* 0x000fea0003800000 */
.L_x_326:
[----:B--2-4-:R-:W-:-:S04]  /*01f0*/  ISETP.NE.U32.AND P0, PT, RZ, c[0x0][0x3c0], PT ;  /* 0x0000f000ff007a0c */ /* 0x014fc80003f05070 */
[----:B------:R-:W-:-:S13]  /*0200*/  ISETP.NE.AND.EX P0, PT, RZ, c[0x0][0x3c4], PT, P0 ;  /* 0x0000f100ff007a0c */ /* 0x000fda0003f05300 */
[----:B------:R-:W-:Y:S05]  /*0210*/  @!P0 BRA `(.L_x_331) ;  /* 0x0000002000008947 */ /* 0x000fea0003800000 */
[----:B------:R1:W5:Y:S01]  /*0220*/  LDG.E R0, [R4.64] ;  /* 0x0000001004007981 */ /* 0x000362000c1e1900 */
[----:B------:R-:W-:Y:S05]  /*0230*/  BRA `(.L_x_332) ;  /* 0x0000009000007947 */ /* 0x000fea0003800000 */
.L_x_331:
        /* <DEDUP_REMOVED lines=8> */
.L_x_333:
[----:B------:R-:W-:Y:S02]  /*02c0*/  MOV R0, c[0x0][0x3a4] ;  /* 0x0000e90000007a02 */ /* 0x000fe40000000f00 */
.L_x_332:
[----:B------:R-:W-:-:S06]  /*02d0*/  USHF.L.U32 UR14, UR10, 0x6, URZ ;  /* 0x000000060a0e7899 */ /* 0x000fcc000800063f */
[----:B-----5:R-:W-:-:S04]  /*02e0*/  ISETP.LE.AND P0, PT, R0, UR14, PT ;  /* 0x0000000e00007c0c */ /* 0x020fc8000bf03270 */
[----:B------:R-:W-:-:S04]  /*02f0*/  SEL R238, R238, 0xffffffff, !P0 ;  /* 0xffffffffeeee7807 */ /* 0x000fc80004000000 */
.L_x_330:
        /* <DEDUP_REMOVED lines=32> */
.L_x_334:
[----:B------:R-:W-:-:S04]  /*0500*/  ISETP.NE.U32.AND P0, PT, RZ, c[0x0][0x2e0], PT ;  /* 0x0000b800ff007a0c */ /* 0x000fc80003f05070 */
[----:B------:R-:W-:-:S13]  /*0510*/  ISETP.NE.AND.EX P0, PT, RZ, c[0x0][0x2e4], PT, P0 ;  /* 0x0000b900ff007a0c */ /* 0x000fda0003f05300 */
[----:B------:R-:W-:Y:S05]  /*0520*/  @!P0 BRA `(.L_x_335) ;  /* 0x0000004000008947 */ /* 0x000fea0003800000 */
[----:B-1----:R-:W-:-:S05]  /*0530*/  IMAD.WIDE R6, R238, R7, c[0x0][0x2e0] ;  /* 0x0000b800ee067625 */ /* 0x002fca00078e0207 */
[----:B------:R-:W3:Y:S02]  /*0540*/  LDG.E R5, [R6.64] ;  /* 0x0000001006057981 */ /* 0x000ee4000c1e1900 */
[----:B---3--:R1:W3:Y:S02]  /*0550*/  R2UR UR7, R5 ;  /* 0x00000000050773c2 */ /* 0x0082e400000e0000 */
[----:B-1-3--:R-:W-:Y:S05]  /*0560*/  BRA `(.L_x_336) ;  /* 0x0000006000007947 */ /* 0x00afea0003800000 */
.L_x_335:
[----:B------:R-:W-:Y:S05]  /*0570*/  @!P4 BRA `(.L_x_336) ;  /* 0x000000500000c947 */ /* 0x000fea0003800000 */
[----:B------:R-:W3:Y:S04]  /*0580*/  LDG.E R5, [R8.64] ;  /* 0x0000001008057981 */ /* 0x000ee8000c1e1900 */
[----:B-1----:R-:W4:Y:S01]  /*0590*/  LDG.E R6, [R8.64+0x4] ;  /* 0x0000041008067981 */ /* 0x002f22000c1e1900 */
[----:B---3--:R-:W1:Y:S08]  /*05a0*/  R2UR UR7, R5 ;  /* 0x00000000050773c2 */ /* 0x008e7000000e0000 */
[----:B----4-:R-:W1:Y:S02]  /*05b0*/  R2UR UR4, R6 ;  /* 0x00000000060473c2 */ /* 0x010e6400000e0000 */
[----:B-1----:R-:W-:-:S06]  /*05c0*/  UIADD3 UR7, -UR7, UR4, URZ ;  /* 0x0000000407077290 */ /* 0x002fcc000fffe13f */
.L_x_336:
        /* <DEDUP_REMOVED lines=15> */
.L_x_337:
        /* <DEDUP_REMOVED lines=521> */
.L_x_357:
        /* <DEDUP_REMOVED lines=109> */
.L_x_341:
[----:B------:R-:W-:Y:S04]  /*2e20*/  MOV R20, c[0x0][0x2a8] ;  /* 0x0000aa0000147a02 */ /* 0x000fe80000000f00 */
[----:B------:R-:W-:Y:S11]  /*2e30*/  ISETP.NE.AND P0, PT, R20, 0x1, PT ;  /* 0x000000011400780c */ /* 0x000ff60003f05270 */
[----:B------:R-:W-:Y:S02]  /*2e40*/  @!UPT UIADD3 URZ, URZ, URZ, URZ ;  /* 0x0000003f3f3ff290 */ /* 0x000fe4000fffe03f */
[----:B------:R-:W-:Y:S05]  /*2e50*/  @P0 IMAD.HI.U32 R20, R21, c[0x0][0x2ac], RZ ;  /* 0x0000ab0015140a27 */ /* 0x000fea00078e00ff */
[----:B------:R-:W-:Y:S02]  /*2e60*/  @P0 SHF.R.U32.HI R21, RZ, c[0x0][0x2b0], R20 ;  /* 0x0000ac00ff150a19 */ /* 0x000fe40000011614 */
.L_x_342:
[----:B------:R-:W-:Y:S05]  /*2e70*/  BSYNC B0 ;  /* 0x0000000000007941 */ /* 0x000fea0003800000 */
.L_x_340:
[----:B------:R-:W-:Y:S04]  /*2e80*/  IMAD.MOV.U32 R20, RZ, RZ, c[0x0][0x2a8] ;  /* 0x0000aa00ff147624 */ /* 0x000fe800078e00ff */
[----:B------:R-:W-:Y:S04]  /*2e90*/  IMAD R20, R21, R20, -UR14 ;  /* 0x8000000e15147e24 */ /* 0x000fe8000f8e0214 */
[----:B------:R-:W-:Y:S05]  /*2ea0*/  IMAD.IADD R20, R20, 0x1, -R247 ;  /* 0x0000000114147824 */ /* 0x000fea00078e0af7 */
[----:B------:R-:W-:Y:S02]  /*2eb0*/  IADD3 R21, R20, c[0x0][0x2a8], RZ ;  /* 0x0000aa0014157a10 */ /* 0x000fe40007ffe0ff */
[----:B------:R-:W-:Y:S02]  /*2ec0*/  IMNMX R211, R211, R20, !PT ;  /* 0x00000014d3d37217 */ /* 0x000fe40007800200 */
[----:B------:R-:W-:Y:S02]  /*2ed0*/  IMNMX R210, R210, R21, PT ;  /* 0x00000015d2d27217 */ /* 0x000fe40003800200 */
.L_x_339:
        /* <DEDUP_REMOVED lines=18> */
.L_x_345:
[----:B------:R-:W-:Y:S04]  /*3000*/  MOV R20, c[0x0][0x2a8] ;  /* 0x0000aa0000147a02 */ /* 0x000fe80000000f00 */
[----:B------:R-:W-:Y:S11]  /*3010*/  ISETP.NE.AND P0, PT, R20, 0x1, PT ;  /* 0x000000011400780c */ /* 0x000ff60003f05270 */
[----:B------:R-:W-:Y:S02]  /*3020*/  @!UPT UIADD3 URZ, URZ, URZ, URZ ;  /* 0x0000003f3f3ff290 */ /* 0x000fe4000fffe03f */
[----:B------:R-:W-:Y:S05]  /*3030*/  @P0 IMAD.HI.U32 R20, R21, c[0x0][0x2ac], RZ ;  /* 0x0000ab0015140a27 */ /* 0x000fea00078e00ff */
[----:B------:R-:W-:Y:S02]  /*3040*/  @P0 SHF.R.U32.HI R21, RZ, c[0x0][0x2b0], R20 ;  /* 0x0000ac00ff150a19 */ /* 0x000fe40000011614 */
.L_x_346:
[----:B------:R-:W-:Y:S05]  /*3050*/  BSYNC B0 ;  /* 0x0000000000007941 */ /* 0x000fea0003800000 */
.L_x_344:
[----:B------:R-:W-:Y:S04]  /*3060*/  IMAD.MOV.U32 R20, RZ, RZ, c[0x0][0x2a8] ;  /* 0x0000aa00ff147624 */ /* 0x000fe800078e00ff */
[----:B------:R-:W-:Y:S04]  /*3070*/  IMAD R20, R21, R20, -UR14 ;  /* 0x8000000e15147e24 */ /* 0x000fe8000f8e0214 */
[----:B------:R-:W-:Y:S05]  /*3080*/  IMAD.IADD R20, R20, 0x1, -R247 ;  /* 0x0000000114147824 */ /* 0x000fea00078e0af7 */
[----:B------:R-:W-:Y:S02]  /*3090*/  IADD3 R21, R20, c[0x0][0x2a8], RZ ;  /* 0x0000aa0014157a10 */ /* 0x000fe40007ffe0ff */
[----:B------:R-:W-:Y:S02]  /*30a0*/  IMNMX R209, R209, R20, !PT ;  /* 0x00000014d1d17217 */ /* 0x000fe40007800200 */
[----:B------:R-:W-:Y:S02]  /*30b0*/  IMNMX R208, R208, R21, PT ;  /* 0x00000015d0d07217 */ /* 0x000fe40003800200 */
.L_x_343:
        /* <DEDUP_REMOVED lines=18> */
.L_x_349:
[----:B------:R-:W-:Y:S04]  /*31e0*/  MOV R20, c[0x0][0x2a8] ;  /* 0x0000aa0000147a02 */ /* 0x000fe80000000f00 */
[----:B------:R-:W-:Y:S11]  /*31f0*/  ISETP.NE.AND P0, PT, R20, 0x1, PT ;  /* 0x000000011400780c */ /* 0x000ff60003f05270 */
[----:B------:R-:W-:Y:S02]  /*3200*/  @!UPT UIADD3 URZ, URZ, URZ, URZ ;  /* 0x0000003f3f3ff290 */ /* 0x000fe4000fffe03f */
[----:B------:R-:W-:Y:S05]  /*3210*/  @P0 IMAD.HI.U32 R20, R21, c[0x0][0x2ac], RZ ;  /* 0x0000ab0015140a27 */ /* 0x000fea00078e00ff */
[----:B------:R-:W-:Y:S02]  /*3220*/  @P0 SHF.R.U32.HI R21, RZ, c[0x0][0x2b0], R20 ;  /* 0x0000ac00ff150a19 */ /* 0x000fe40000011614 */
.L_x_350:
[----:B------:R-:W-:Y:S05]  /*3230*/  BSYNC B0 ;  /* 0x0000000000007941 */ /* 0x000fea0003800000 */
.L_x_348:
[----:B------:R-:W-:Y:S04]  /*3240*/  IMAD.MOV.U32 R20, RZ, RZ, c[0x0][0x2a8] ;  /* 0x0000aa00ff147624 */ /* 0x000fe800078e00ff */
[----:B------:R-:W-:Y:S04]  /*3250*/  IMAD R20, R21, R20, -UR14 ;  /* 0x8000000e15147e24 */ /* 0x000fe8000f8e0214 */
[----:B------:R-:W-:Y:S05]  /*3260*/  IMAD.IADD R20, R20, 0x1, -R247 ;  /* 0x0000000114147824 */ /* 0x000fea00078e0af7 */
[----:B------:R-:W-:Y:S02]  /*3270*/  IADD3 R21, R20, c[0x0][0x2a8], RZ ;  /* 0x0000aa0014157a10 */ /* 0x000fe40007ffe0ff */
[----:B------:R-:W-:Y:S02]  /*3280*/  IMNMX R205, R205, R20, !PT ;  /* 0x00000014cdcd7217 */ /* 0x000fe40007800200 */
[----:B------:R-:W-:Y:S02]  /*3290*/  IMNMX R206, R206, R21, PT ;  /* 0x00000015cece7217 */ /* 0x000fe40003800200 */
.L_x_347:
        /* <DEDUP_REMOVED lines=18> */
.L_x_353:
[----:B------:R-:W-:Y:S04]  /*33c0*/  MOV R20, c[0x0][0x2a8] ;  /* 0x0000aa0000147a02 */ /* 0x000fe80000000f00 */
[----:B------:R-:W-:Y:S11]  /*33d0*/  ISETP.NE.AND P0, PT, R20, 0x1, PT ;  /* 0x000000011400780c */ /* 0x000ff60003f05270 */
[----:B------:R-:W-:Y:S02]  /*33e0*/  @!UPT UIADD3 URZ, URZ, URZ, URZ ;  /* 0x0000003f3f3ff290 */ /* 0x000fe4000fffe03f */
[----:B------:R-:W-:Y:S05]  /*33f0*/  @P0 IMAD.HI.U32 R20, R21, c[0x0][0x2ac], RZ ;  /* 0x0000ab0015140a27 */ /* 0x000fea00078e00ff */
[----:B------:R-:W-:Y:S02]  /*3400*/  @P0 SHF.R.U32.HI R21, RZ, c[0x0][0x2b0], R20 ;  /* 0x0000ac00ff150a19 */ /* 0x000fe40000011614 */
.L_x_354:
[----:B------:R-:W-:Y:S05]  /*3410*/  BSYNC B0 ;  /* 0x0000000000007941 */ /* 0x000fea0003800000 */
.L_x_352:
[----:B------:R-:W-:Y:S04]  /*3420*/  IMAD.MOV.U32 R20, RZ, RZ, c[0x0][0x2a8] ;  /* 0x0000aa00ff147624 */ /* 0x000fe800078e00ff */
[----:B------:R-:W-:Y:S04]  /*3430*/  IMAD R20, R21, R20, -UR14 ;  /* 0x8000000e15147e24 */ /* 0x000fe8000f8e0214 */
[----:B------:R-:W-:Y:S05]  /*3440*/  IMAD.IADD R20, R20, 0x1, -R247 ;  /* 0x0000000114147824 */ /* 0x000fea00078e0af7 */
[----:B------:R-:W-:Y:S02]  /*3450*/  IADD3 R21, R20, c[0x0][0x2a8], RZ ;  /* 0x0000aa0014157a10 */ /* 0x000fe40007ffe0ff */
[----:B------:R-:W-:Y:S02]  /*3460*/  IMNMX R203, R203, R20, !PT ;  /* 0x00000014cbcb7217 */ /* 0x000fe40007800200 */
[----:B------:R-:W-:Y:S02]  /*3470*/  IMNMX R204, R204, R21, PT ;  /* 0x00000015cccc7217 */ /* 0x000fe40003800200 */
.L_x_351:
        /* <DEDUP_REMOVED lines=355> */
.L_x_355:
        /* <DEDUP_REMOVED lines=118> */
.L_x_356:
        /* <DEDUP_REMOVED lines=167> */
.L_x_338:
        /* <DEDUP_REMOVED lines=145> */
.L_x_359:
        /* <DEDUP_REMOVED lines=63> */
.L_x_361:
[----:B------:R-:W-:Y:S05]  /*6980*/  BSYNC B0 ;  /* 0x0000000000007941 */ /* 0x000fea0003800000 */
.L_x_360:
        /* <DEDUP_REMOVED lines=21> */
.L_x_363:
[----:B------:R-:W-:Y:S05]  /*6ae0*/  BSYNC B0 ;  /* 0x0000000000007941 */ /* 0x000fea0003800000 */
.L_x_362:
        /* <DEDUP_REMOVED lines=24> */
.L_x_365:
[----:B------:R-:W-:Y:S05]  /*6c70*/  BSYNC B0 ;  /* 0x0000000000007941 */ /* 0x000fea0003800000 */
.L_x_364:
        /* <DEDUP_REMOVED lines=20> */
.L_x_358:
        /* <DEDUP_REMOVED lines=18> */
.L_x_366:
        /* <DEDUP_REMOVED lines=44> */
.L_x_368:
[----:B------:R-:W-:Y:S05]  /*71a0*/  BSYNC B0 ;  /* 0x0000000000007941 */ /* 0x000fea0003800000 */
.L_x_367:
        /* <DEDUP_REMOVED lines=20> */
.L_x_370:
[----:B------:R-:W-:Y:S05]  /*72f0*/  BSYNC B0 ;  /* 0x0000000000007941 */ /* 0x000fea0003800000 */
.L_x_369:
        /* <DEDUP_REMOVED lines=23> */
.L_x_372:
[----:B------:R-:W-:Y:S05]  /*7470*/  BSYNC B0 ;  /* 0x0000000000007941 */ /* 0x000fea0003800000 */
.L_x_371:
        /* <DEDUP_REMOVED lines=18> */
.L_x_373:
        /* <DEDUP_REMOVED lines=14> */
.L_x_1387:


//--------------------- .text._ZN7cutlass13device_kernelIN5flash19enable_sm80_to_sm89INS1_16FlashAttnBwdSm80INS1_25CollectiveMainloopBwdSm80ILi1ELi1EN4cute5tupleIJNS5_1CILi64EEES8_NS7_ILi192EEEEEENS_6half_tEfNS_4arch4Sm80ELb0ELb1ELb0ELb1ELb0ELb0ELb0ELb0ELi2ELi2ELi2ELi2ELb1EEENS1_24CollectiveEpilogueBwdGQAISA_fSD_Li256ELb1ELb0EEENS1_19SingleTileSchedulerILb1ELb0ELb0ELi64EEEEEEEEEvNT_6ParamsE --------------------------
	.section	.text._ZN7cutlass13device_kernelIN5flash19enable_sm80_to_sm89INS1_16FlashAttnBwdSm80INS1_25CollectiveMainloopBwdSm80ILi1ELi1EN4cute5tupleIJNS5_1CILi64EEES8_NS7_ILi192EEEEEENS_6half_tEfNS_4arch4Sm80ELb0ELb1ELb0ELb1ELb0ELb0ELb0ELb0ELi2ELi2ELi2ELi2ELb1EEENS1_24CollectiveEpilogueBwdGQAISA_fSD_Li256ELb1ELb0EEENS1_19SingleTileSchedulerILb1ELb0ELb0ELi64EEEEEEEEEvNT_6ParamsE,"ax",@progbits
	.sectioninfo	@"SHI_REGISTERS=255"
	.align	128
.text._ZN7cutlass13device_kernelIN5flash19enable_sm80_to_sm89INS1_16FlashAttnBwdSm80INS1_25CollectiveMainloopBwdSm80ILi1ELi1EN4cute5tupleIJNS5_1CILi64EEES8_NS7_ILi192EEEEEENS_6half_tEfNS_4arch4Sm80ELb0ELb1ELb0ELb1ELb0ELb0ELb0ELb0ELi2ELi2ELi2ELi2ELb1EEENS1_24CollectiveEpilogueBwdGQAISA_fSD_Li256ELb1ELb0EEENS1_19SingleTileSchedulerILb1ELb0ELb0ELi64EEEEEEEEEvNT_6ParamsE:
        .type           _ZN7cutlass13device_kernelIN5flash19enable_sm80_to_sm89INS1_16FlashAttnBwdSm80INS1_25CollectiveMainloopBwdSm80ILi1ELi1EN4cute5tupleIJNS5_1CILi64EEES8_NS7_ILi192EEEEEENS_6half_tEfNS_4arch4Sm80ELb0ELb1ELb0ELb1ELb0ELb0ELb0ELb0ELi2ELi2ELi2ELi2ELb1EEENS1_24CollectiveEpilogueBwdGQAISA_fSD_Li256ELb1ELb0EEENS1_19SingleTileSchedulerILb1ELb0ELb0ELi64EEEEEEEEEvNT_6ParamsE,@function
        .size           _ZN7cutlass13device_kernelIN5flash19enable_sm80_to_sm89INS1_16FlashAttnBwdSm80INS1_25CollectiveMainloopBwdSm80ILi1ELi1EN4cute5tupleIJNS5_1CILi64EEES8_NS7_ILi192EEEEEENS_6half_tEfNS_4arch4Sm80ELb0ELb1ELb0ELb1ELb0ELb0ELb0ELb0ELi2ELi2ELi2ELi2ELb1EEENS1_24CollectiveEpilogueBwdGQAISA_fSD_Li256ELb1ELb0EEENS1_19SingleTileSchedulerILb1ELb0ELb0ELi64EEEEEEEEEvNT_6ParamsE,(.L_x_1388 - _ZN7cutlass13device_kernelIN5flash19enable_sm80_to_sm89INS1_16FlashAttnBwdSm80INS1_25CollectiveMainloopBwdSm80ILi1ELi1EN4cute5tupleIJNS5_1CILi64EEES8_NS7_ILi192EEEEEENS_6half_tEfNS_4arch4Sm80ELb0ELb1ELb0ELb1ELb0ELb0ELb0ELb0ELi2ELi2ELi2ELi2ELb1EEENS1_24CollectiveEpilogueBwdGQAISA_fSD_Li256ELb1ELb0EEENS1_19SingleTileSchedulerILb1ELb0ELb0ELi64EEEEEEEEEvNT_6ParamsE)
        .other          _ZN7cutlass13device_kernelIN5flash19enable_sm80_to_sm89INS1_16FlashAttnBwdSm80INS1_25CollectiveMainloopBwdSm80ILi1ELi1EN4cute5tupleIJNS5_1CILi64EEES8_NS7_ILi192EEEEEENS_6half_tEfNS_4arch4Sm80ELb0ELb1ELb0ELb1ELb0ELb0ELb0ELb0ELi2ELi2ELi2ELi2ELb1EEENS1_24CollectiveEpilogueBwdGQAISA_fSD_Li256ELb1ELb0EEENS1_19SingleTileSchedulerILb1ELb0ELb0ELi64EEEEEEEEEvNT_6ParamsE,@"STO_CUDA_ENTRY STV_DEFAULT"
_ZN7cutlass13device_kernelIN5flash19enable_sm80_to_sm89INS1_16FlashAttnBwdSm80INS1_25CollectiveMainloopBwdSm80ILi1ELi1EN4cute5tupleIJNS5_1CILi64EEES8_NS7_ILi192EEEEEENS_6half_tEfNS_4arch4Sm80ELb0ELb1ELb0ELb1ELb0ELb0ELb0ELb0ELi2ELi2ELi2ELi2ELb1EEENS1_24CollectiveEpilogueBwdGQAISA_fSD_Li256ELb1ELb0EEENS1_19SingleTileSchedulerILb1ELb0ELb0ELi64EEEEEEEEEvNT_6ParamsE:
        /* <DEDUP_REMOVED lines=18> */
.L_x_375:
        /* <DEDUP_REMOVED lines=8> */
.L_x_377:
[----:B------:R-:W-:Y:S02]  /*01a0*/  MOV R0, c[0x0][0x3ac] ;  /* 0x0000eb0000007a02 */ /* 0x000fe40000000f00 */
.L_x_376:
[----:B------:R-:W-:-:S06]  /*01b0*/  USHF.L.U32 UR14, UR10, 0x6, URZ ;  /* 0x000000060a0e7899 */ /* 0x000fcc000800063f */
[----:B-----5:R-:W-:-:S04]  /*01c0*/  ISETP.LE.AND P0, PT, R0, UR14, PT ;  /* 0x0000000e00007c0c */ /* 0x020fc8000bf03270 */
[----:B------:R-:W-:Y:S01]  /*01d0*/  SEL R238, R238, 0xffffffff, !P0 ;  /* 0xffffffffeeee7807 */ /* 0x000fe20004000000 */
[----:B------:R-:W-:Y:S05]  /*01e0*/  BRA `(.L_x_378) ;  /* 0x0000011000007947 */ /* 0x000fea0003800000 */
.L_x_374:
[----:B--2-4-:R-:W-:-:S04]  /*01f0*/  ISETP.NE.U32.AND P0, PT, RZ, c[0x0][0x3c8], PT ;  /* 0x0000f200ff007a0c */ /* 0x014fc80003f05070 */
[----:B------:R-:W-:-:S13]  /*0200*/  ISETP.NE.AND.EX P0, PT, RZ, c[0x0][0x3cc], PT, P0 ;  /* 0x0000f300ff007a0c */ /* 0x000fda0003f05300 */
[----:B------:R-:W-:Y:S05]  /*0210*/  @!P0 BRA `(.L_x_379) ;  /* 0x0000002000008947 */ /* 0x000fea0003800000 */
[----:B------:R1:W5:Y:S01]  /*0220*/  LDG.E R0, [R4.64] ;  /* 0x0000001004007981 */ /* 0x000362000c1e1900 */
[----:B------:R-:W-:Y:S05]  /*0230*/  BRA `(.L_x_380) ;  /* 0x0000009000007947 */ /* 0x000fea0003800000 */
.L_x_379:
        /* <DEDUP_REMOVED lines=8> */
.L_x_381:
[----:B------:R-:W-:Y:S02]  /*02c0*/  MOV R0, c[0x0][0x3ac] ;  /* 0x0000eb0000007a02 */ /* 0x000fe40000000f00 */
.L_x_380:
[----:B------:R-:W-:-:S06]  /*02d0*/  USHF.L.U32 UR14, UR10, 0x6, URZ ;  /* 0x000000060a0e7899 */ /* 0x000fcc000800063f */
[----:B-----5:R-:W-:-:S04]  /*02e0*/  ISETP.LE.AND P0, PT, R0, UR14, PT ;  /* 0x0000000e00007c0c */ /* 0x020fc8000bf03270 */
[----:B------:R-:W-:-:S04]  /*02f0*/  SEL R238, R238, 0xffffffff, !P0 ;  /* 0xffffffffeeee7807 */ /* 0x000fc80004000000 */
.L_x_378:
        /* <DEDUP_REMOVED lines=10> */
[CC--:B------:R-:W-:Y:S02]  /*03a0*/  @P0 IMAD.WIDE R6, R238.reuse, R9.reuse, c[0x0][0x2d8] ;  /* 0x0000b600ee060625 */ /* 0x0c0fe400078e0209 */
[----:B------:R-:W3:Y:S02]  /*03b0*/  @P1 LDG.E R13, [R16.64] ;  /* 0x00000010100d1981 */ /* 0x000ee4000c1e1900 */
[----:B------:R-:W-:Y:S02]  /*03c0*/  IMAD.WIDE R14, R238, R9, c[0x0][0x2d0] ;  /* 0x0000b400ee0e7625 */ /* 0x000fe400078e0209 */
[----:B------:R1:W4:Y:S04]  /*03d0*/  @P0 LDG.E R8, [R6.64] ;  /* 0x0000001006080981 */ /* 0x000328000c1e1900 */
[----:B------:R-:W5:Y:S01]  /*03e0*/  @P4 LDG.E R11, [R14.64] ;  /* 0x000000100e0b4981 */ /* 0x000f62000c1e1900 */
[----:B------:R-:W-:-:S02]  /*03f0*/  ULDC UR13, c[0x0][0x168] ;  /* 0x00005a00000d7ab9 */ /* 0x000fc40000000800 */
[----:B------:R-:W-:Y:S01]  /*0400*/  ULDC UR7, c[0x0][0x198] ;  /* 0x0000660000077ab9 */ /* 0x000fe20000000800 */
[----:B------:R-:W-:Y:S01]  /*0410*/  IMAD.MOV.U32 R0, RZ, RZ, RZ ;  /* 0x000000ffff007224 */ /* 0x000fe200078e00ff */
[----:B-1----:R-:W-:Y:S01]  /*0420*/  CS2R R6, SRZ ;  /* 0x0000000000067805 */ /* 0x002fe2000001ff00 */
[----:B--2---:R-:W-:-:S05]  /*0430*/  @P1 IMAD R5, R238, 0x40, R5 ;  /* 0x00000040ee051824 */ /* 0x004fca00078e0205 */
[----:B------:R-:W-:Y:S01]  /*0440*/  @P1 SHF.R.S32.HI R2, RZ, 0x1f, R5 ;  /* 0x0000001fff021819 */ /* 0x000fe20000011405 */
[----:B----4-:R1:W2:Y:S03]  /*0450*/  @P0 R2UR UR13, R8 ;  /* 0x00000000080d03c2 */ /* 0x0102a600000e0000 */
[----:B------:R-:W-:Y:S02]  /*0460*/  @P1 LEA.HI R2, R2, R5, RZ, 0x6 ;  /* 0x0000000502021211 */ /* 0x000fe400078f30ff */
[----:B------:R-:W-:Y:S01]  /*0470*/  CS2R R4, SRZ ;  /* 0x0000000000047805 */ /* 0x000fe2000001ff00 */
[----:B-----5:R-:W-:Y:S01]  /*0480*/  @P4 SHF.R.S32.HI R7, RZ, 0x1f, R11 ;  /* 0x0000001fff074819 */ /* 0x020fe2000001140b */
[--C-:B---3--:R-:W-:Y:S01]  /*0490*/  @P1 IMAD.MOV.U32 R4, RZ, RZ, R13.reuse ;  /* 0x000000ffff041224 */ /* 0x108fe200078e000d */
[----:B------:R-:W-:Y:S01]  /*04a0*/  @P1 SHF.R.S32.HI R5, RZ, 0x1f, R13 ;  /* 0x0000001fff051819 */ /* 0x000fe2000001140d */
[----:B------:R-:W-:Y:S01]  /*04b0*/  @P4 IMAD.MOV.U32 R6, RZ, RZ, R11 ;  /* 0x000000ffff064224 */ /* 0x000fe200078e000b */
[----:B------:R-:W-:Y:S01]  /*04c0*/  @P1 LOP3.LUT R0, R2, 0xffffffc0, RZ, 0xc0, !PT ;  /* 0xffffffc002001812 */ /* 0x000fe200078ec0ff */
[----:B------:R-:W-:Y:S05]  /*04d0*/  @P0 BRA `(.L_x_382) ;  /* 0x0000006000000947 */ /* 0x000fea0003800000 */
[----:B------:R-:W-:Y:S05]  /*04e0*/  @!P1 BRA `(.L_x_382) ;  /* 0x0000005000009947 */ /* 0x000fea0003800000 */
[----:B-1----:R-:W3:Y:S04]  /*04f0*/  LDG.E R8, [R16.64] ;  /* 0x0000001010087981 */ /* 0x002ee8000c1e1900 */
[----:B------:R-:W4:Y:S01]  /*0500*/  LDG.E R2, [R16.64+0x4] ;  /* 0x0000041010027981 */ /* 0x000f22000c1e1900 */
[----:B--23--:R-:W1:Y:S08]  /*0510*/  R2UR UR13, R8 ;  /* 0x00000000080d73c2 */ /* 0x00ce7000000e0000 */
[----:B----4-:R-:W1:Y:S02]  /*0520*/  R2UR UR4, R2 ;  /* 0x00000000020473c2 */ /* 0x010e6400000e0000 */
[----:B-1----:R-:W-:-:S06]  /*0530*/  UIADD3 UR13, -UR13, UR4, URZ ;  /* 0x000000040d0d7290 */ /* 0x002fcc000fffe13f */
.L_x_382:
[----:B------:R-:W-:-:S04]  /*0540*/  ISETP.NE.U32.AND P0, PT, RZ, c[0x0][0x2e0], PT ;  /* 0x0000b800ff007a0c */ /* 0x000fc80003f05070 */
[----:B------:R-:W-:-:S13]  /*0550*/  ISETP.NE.AND.EX P0, PT, RZ, c[0x0][0x2e4], PT, P0 ;  /* 0x0000b900ff007a0c */ /* 0x000fda0003f05300 */
[----:B------:R-:W-:Y:S05]  /*0560*/  @!P0 BRA `(.L_x_383) ;  /* 0x0000004000008947 */ /* 0x000fea0003800000 */
[----:B-1----:R-:W-:-:S05]  /*0570*/  IMAD.WIDE R8, R238, R9, c[0x0][0x2e0] ;  /* 0x0000b800ee087625 */ /* 0x002fca00078e0209 */
[----:B------:R-:W3:Y:S02]  /*0580*/  LDG.E R2, [R8.64] ;  /* 0x0000001008027981 */ /* 0x000ee4000c1e1900 */
[----:B---3--:R1:W3:Y:S02]  /*0590*/  R2UR UR7, R2 ;  /* 0x00000000020773c2 */ /* 0x0082e400000e0000 */
[----:B-1-3--:R-:W-:Y:S05]  /*05a0*/  BRA `(.L_x_384) ;  /* 0x0000006000007947 */ /* 0x00afea0003800000 */
.L_x_383:
[----:B------:R-:W-:Y:S05]  /*05b0*/  @!P4 BRA `(.L_x_384) ;  /* 0x000000500000c947 */ /* 0x000fea0003800000 */
[----:B------:R-:W3:Y:S04]  /*05c0*/  LDG.E R2, [R14.64] ;  /* 0x000000100e027981 */ /* 0x000ee8000c1e1900 */
[----:B-1----:R-:W4:Y:S01]  /*05d0*/  LDG.E R8, [R14.64+0x4] ;  /* 0x000004100e087981 */ /* 0x002f22000c1e1900 */
[----:B---3--:R-:W1:Y:S08]  /*05e0*/  R2UR UR7, R2 ;  /* 0x00000000020773c2 */ /* 0x008e7000000e0000 */
[----:B----4-:R-:W1:Y:S02]  /*05f0*/  R2UR UR4, R8 ;  /* 0x00000000080473c2 */ /* 0x010e6400000e0000 */
[----:B-1----:R-:W-:-:S06]  /*0600*/  UIADD3 UR7, -UR7, UR4, URZ ;  /* 0x0000000407077290 */ /* 0x002fcc000fffe13f */
.L_x_384:
        /* <DEDUP_REMOVED lines=15> */
.L_x_385:
        /* <DEDUP_REMOVED lines=61> */
[----:B------:R-:W-:Y:S01]  /*0ad0*/  SHF.R.S32.HI R11, RZ, 0x1f, R0 ;  /* 0x0000001fff0b7819 */ /* 0x000fe20000011400 */
[----:B------:R-:W-:Y:S01]  /*0ae0*/  IMAD R10, R0, 0xc0, RZ ;  /* 0x000000c0000a7824 */ /* 0x000fe200078e02ff */
[--C-:B------:R-:W-:Y:S01]  /*0af0*/  SHF.R.S32.HI R9, RZ, 0x1f, R233.reuse ;  /* 0x0000001fff097819 */ /* 0x100fe200000114e9 */
[----:B------:R-:W-:Y:S01]  /*0b00*/  IMAD.SHL.U32 R12, R233, 0x4, RZ ;  /* 0x00000004e90c7824 */ /* 0x000fe200078e00ff */
[----:B------:R-:W-:Y:S01]  /*0b10*/  ISETP.NE.AND P3, PT, R2, 0x1, PT ;  /* 0x000000010200780c */ /* 0x000fe20003f65270 */
[----:B------:R-:W-:Y:S01]  /*0b20*/  IMAD.U32 R34, RZ, RZ, UR10 ;  /* 0x0000000aff227e24 */ /* 0x000fe2000f8e00ff */
[----:B------:R-:W-:Y:S01]  /*0b30*/  SHF.R.S32.HI R2, RZ, 0x1f, R233 ;  /* 0x0000001fff027819 */ /* 0x000fe200000114e9 */
[----:B------:R-:W-:Y:S01]  /*0b40*/  UIADD3 UR11, -UR14, UR7, URZ ;  /* 0x000000070e0b7290 */ /* 0x000fe2000fffe13f */
[----:B------:R-:W-:Y:S01]  /*0b50*/  IADD3 R28, P2, R12, R0, RZ ;  /* 0x000000000c1c7210 */ /* 0x000fe20007f5e0ff */
[----:B------:R-:W-:Y:S01]  /*0b60*/  USHF.R.S32.HI UR8, URZ, 0x1f, UR6 ;  /* 0x0000001f3f087899 */ /* 0x000fe20008011406 */
[-C--:B-1----:R-:W-:Y:S01]  /*0b70*/  LEA.HI R8, R2, R233.reuse, RZ, 0x3 ;  /* 0x000000e902087211 */ /* 0x082fe200078f18ff */
[----:B------:R-:W-:Y:S01]  /*0b80*/  ULDC.64 UR4, c[0x0][0x178] ;  /* 0x00005e0000047ab9 */ /* 0x000fe20000000a00 */
[----:B------:R-:W-:Y:S01]  /*0b90*/  IADD3 R26, P0, R10, R233, RZ ;  /* 0x000000e90a1a7210 */ /* 0x000fe20007f1e0ff */
        /* <DEDUP_REMOVED lines=9> */
[C---:B------:R-:W-:Y:S01]  /*0c30*/  IADD3 R25, P2, R237.reuse, R4, RZ ;  /* 0x00000004ed197210 */ /* 0x040fe20007f5e0ff */
[----:B------:R-:W-:Y:S01]  /*0c40*/  UIADD3 UR4, UR19, UR4, URZ ;  /* 0x0000000413047290 */ /* 0x000fe2000fffe03f */
[----:B------:R-:W-:Y:S01]  /*0c50*/  IADD3 R20, P0, R237, R6, RZ ;  /* 0x00000006ed147210 */ /* 0x000fe20007f1e0ff */
[----:B------:R-:W-:Y:S01]  /*0c60*/  USHF.L.U32 UR15, UR6, 0x6, URZ ;  /* 0x00000006060f7899 */ /* 0x000fe2000800063f */
[----:B------:R-:W-:Y:S01]  /*0c70*/  LOP3.LUT R4, R8, 0xfffffff8, RZ, 0xc0, !PT ;  /* 0xfffffff808047812 */ /* 0x000fe200078ec0ff */
[C---:B------:R-:W-:Y:S01]  /*0c80*/  IMAD.X R5, R9.reuse, 0x1, R5, P2 ;  /* 0x0000000109057824 */ /* 0x040fe200010e0605 */
[CC--:B------:R-:W-:Y:S01]  /*0c90*/  LEA.HI R17, R2.reuse, R233.reuse, RZ, 0x4 ;  /* 0x000000e902117211 */ /* 0x0c0fe200078f20ff */
[----:B------:R-:W-:Y:S01]  /*0ca0*/  IMAD.X R21, R9, 0x1, R7, P0 ;  /* 0x0000000109157824 */ /* 0x000fe200000e0607 */
[-C--:B------:R-:W-:Y:S01]  /*0cb0*/  LEA.HI R10, R2, R233.reuse, RZ, 0x5 ;  /* 0x000000e9020a7211 */ /* 0x080fe200078f28ff */
[----:B------:R-:W-:Y:S01]  /*0cc0*/  IMAD.IADD R9, R233, 0x1, -R4 ;  /* 0x00000001e9097824 */ /* 0x000fe200078e0a04 */
[----:B------:R-:W-:Y:S01]  /*0cd0*/  @P3 SHF.R.U32.HI R11, RZ, c[0x0][0x250], R0 ;  /* 0x00009400ff0b3a19 */ /* 0x000fe20000011600 */
[----:B------:R-:W-:Y:S01]  /*0ce0*/  IMAD.WIDE R34, R34, 0x40, R20 ;  /* 0x0000004022227825 */ /* 0x000fe200078e0214 */
[----:B------:R-:W-:Y:S01]  /*0cf0*/  SHF.R.S32.HI R13, RZ, 0x4, R17 ;  /* 0x00000004ff0d7819 */ /* 0x000fe20000011411 */
[----:B------:R-:W-:Y:S01]  /*0d00*/  UMOV UR9, 0x6 ;  /* 0x0000000600097882 */ /* 0x000fe20000000000 */
[----:B------:R-:W-:Y:S01]  /*0d10*/  LEA.HI R0, R2, R233, RZ, 0x2 ;  /* 0x000000e902007211 */ /* 0x000fe200078f10ff */
[----:B------:R-:W-:Y:S01]  /*0d20*/  IMAD.SHL.U32 R30, R9, 0x8, RZ ;  /* 0x00000008091e7824 */ /* 0x000fe200078e00ff */
[----:B------:R-:W-:Y:S01]  /*0d30*/  SHF.R.S32.HI R15, RZ, 0x5, R10 ;  /* 0x00000005ff0f7819 */ /* 0x000fe2000001140a */
[----:B------:R-:W-:Y:S01]  /*0d40*/  IMAD R40, R5, c[0x0][0x178], RZ ;  /* 0x00005e0005287a24 */ /* 0x000fe200078e02ff */
[----:B------:R-:W-:Y:S01]  /*0d50*/  LEA.HI R4, R17, R13, RZ, 0x1 ;  /* 0x0000000d11047211 */ /* 0x000fe200078f08ff */
[----:B------:R-:W-:Y:S01]  /*0d60*/  IMAD.WIDE.U32 R26, R3, c[0x0][0x238], R26 ;  /* 0x00008e00031a7a25 */ /* 0x000fe200078e001a */
[----:B------:R-:W-:Y:S01]  /*0d70*/  SHF.R.S32.HI R32, RZ, 0x1f, R11 ;  /* 0x0000001fff207819 */ /* 0x000fe2000001140b */
[----:B------:R-:W-:Y:S01]  /*0d80*/  CS2R R130, SRZ ;  /* 0x0000000000827805 */ /* 0x000fe2000001ff00 */
[----:B------:R-:W-:Y:S01]  /*0d90*/  SHF.R.S32.HI R7, RZ, 0x2, R0 ;  /* 0x00000002ff077819 */ /* 0x000fe20000011400 */
[----:B------:R-:W-:Y:S01]  /*0da0*/  IMAD R40, R25, c[0x0][0x17c], R40 ;  /* 0x00005f0019287a24 */ /* 0x000fe200078e0228 */
[----:B------:R-:W-:Y:S01]  /*0db0*/  SHF.R.S32.HI R6, RZ, 0x1f, R0 ;  /* 0x0000001fff067819 */ /* 0x000fe20000011400 */
[----:B------:R-:W-:Y:S01]  /*0dc0*/  IMAD R38, R32, c[0x0][0x1e0], RZ ;  /* 0x0000780020267a24 */ /* 0x000fe200078e02ff */
[----:B------:R-:W-:Y:S01]  /*0dd0*/  LEA.HI R12, R10, R15, RZ, 0x1 ;  /* 0x0000000f0a0c7211 */ /* 0x000fe200078f08ff */
[----:B------:R-:W-:Y:S01]  /*0de0*/  IMAD R32, R32, c[0x0][0x1b0], RZ ;  /* 0x00006c0020207a24 */ /* 0x000fe200078e02ff */
[----:B------:R-:W-:Y:S01]  /*0df0*/  LOP3.LUT R4, R4, 0xfffffffe, RZ, 0xc0, !PT ;  /* 0xfffffffe04047812 */ /* 0x000fe200078ec0ff */
[C---:B------:R-:W-:Y:S01]  /*0e00*/  IMAD R38, R11.reuse, c[0x0][0x1e4], R38 ;  /* 0x000079000b267a24 */ /* 0x040fe200078e0226 */
[----:B------:R-:W-:Y:S01]  /*0e10*/  SHF.R.S32.HI R31, RZ, 0x1f, R30 ;  /* 0x0000001fff1f7819 */ /* 0x000fe2000001141e */
[----:B------:R-:W-:Y:S01]  /*0e20*/  IMAD R32, R11, c[0x0][0x1b4], R32 ;  /* 0x00006d000b207a24 */ /* 0x000fe200078e0220 */
[----:B------:R-:W-:Y:S01]  /*0e30*/  LEA.HI R6, R6, R7, RZ, 0x3 ;  /* 0x0000000706067211 */ /* 0x000fe200078f18ff */
[----:B------:R-:W-:Y:S01]  /*0e40*/  IMAD.IADD R4, R13, 0x1, -R4 ;  /* 0x000000010d047824 */ /* 0x000fe200078e0a04 */
[----:B------:R-:W-:Y:S01]  /*0e50*/  LOP3.LUT R12, R12, 0xfffffffe, RZ, 0xc0, !PT ;  /* 0xfffffffe0c0c7812 */ /* 0x000fe200078ec0ff */
[----:B------:R-:W-:Y:S01]  /*0e60*/  IMAD.WIDE.U32 R18, R11, c[0x0][0x1e0], R30 ;  /* 0x000078000b127a25 */ /* 0x000fe200078e001e */
[----:B------:R-:W-:Y:S01]  /*0e70*/  LOP3.LUT R6, R6, 0xfffffff8, RZ, 0xc0, !PT ;  /* 0xfffffff806067812 */ /* 0x000fe200078ec0ff */
[----:B------:R-:W-:Y:S01]  /*0e80*/  CS2R R128, SRZ ;  /* 0x0000000000807805 */ /* 0x000fe2000001ff00 */
[----:B------:R-:W-:Y:S01]  /*0e90*/  SHF.R.S32.HI R13, RZ, 0x1f, R238 ;  /* 0x0000001fff0d7819 */ /* 0x000fe200000114ee */
[----:B------:R-:W-:Y:S01]  /*0ea0*/  IMAD.IADD R12, R15, 0x1, -R12 ;  /* 0x000000010f0c7824 */ /* 0x000fe200078e0a0c */
[----:B------:R-:W-:Y:S01]  /*0eb0*/  SEL R36, R238, RZ, !P4 ;  /* 0x000000ffee247207 */ /* 0x000fe20006000000 */
[----:B------:R-:W-:Y:S01]  /*0ec0*/  IMAD.WIDE.U32 R14, R11, c[0x0][0x1b0], R30 ;  /* 0x00006c000b0e7a25 */ /* 0x000fe200078e001e */
[----:B------:R-:W-:Y:S01]  /*0ed0*/  SEL R11, R13, RZ, !P4 ;  /* 0x000000ff0d0b7207 */ /* 0x000fe20006000000 */
[----:B------:R-:W-:Y:S01]  /*0ee0*/  CS2R R126, SRZ ;  /* 0x00000000007e7805 */ /* 0x000fe2000001ff00 */
[----:B------:R-:W-:Y:S01]  /*0ef0*/  LOP3.LUT R0, R0, 0x3ffffffc, RZ, 0xc0, !PT ;  /* 0x3ffffffc00007812 */ /* 0x000fe200078ec0ff */
[----:B------:R-:W-:Y:S01]  /*0f00*/  IMAD.IADD R39, R19, 0x1, R38 ;  /* 0x0000000113277824 */ /* 0x000fe200078e0226 */
[----:B------:R-:W-:Y:S01]  /*0f10*/  IADD3 R19, -R237, UR11, RZ ;  /* 0x0000000bed137c10 */ /* 0x000fe2000fffe1ff */
[----:B------:R-:W-:Y:S01]  /*0f20*/  IMAD.MOV.U32 R38, RZ, RZ, R18 ;  /* 0x000000ffff267224 */ /* 0x000fe200078e0012 */
[----:B------:R-:W-:Y:S01]  /*0f30*/  LEA.HI R18, R2, R233, RZ, 0x6 ;  /* 0x000000e902127211 */ /* 0x000fe200078f30ff */
[----:B------:R-:W-:Y:S01]  /*0f40*/  IMAD.IADD R6, R7, 0x1, -R6 ;  /* 0x0000000107067824 */ /* 0x000fe200078e0a06 */
[----:B------:R-:W-:Y:S01]  /*0f50*/  ISETP.GE.AND P4, PT, R30, c[0x0][0x1cc], PT ;  /* 0x000073001e007a0c */ /* 0x000fe20003f86270 */
[----:B------:R-:W-:Y:S01]  /*0f60*/  IMAD.SHL.U32 R7, R237, 0x40, RZ ;  /* 0x00000040ed077824 */ /* 0x000fe200078e00ff */
[----:B------:R-:W-:Y:S01]  /*0f70*/  SHF.R.S32.HI R18, RZ, 0x6, R18 ;  /* 0x00000006ff127819 */ /* 0x000fe20000011412 */
[----:B------:R-:W-:Y:S01]  /*0f80*/  IMAD.IADD R33, R15, 0x1, R32 ;  /* 0x000000010f217824 */ /* 0x000fe200078e0220 */
[----:B------:R-:W-:Y:S01]  /*0f90*/  LOP3.LUT P0, RZ, R6, 0x4, RZ, 0xc0, !PT ;  /* 0x0000000406ff7812 */ /* 0x000fe2000780c0ff */
[----:B------:R-:W-:Y:S01]  /*0fa0*/  IMAD R15, R11, c[0x0][0x1e8], RZ ;  /* 0x00007a000b0f7a24 */ /* 0x000fe200078e02ff */
[----:B------:R-:W-:Y:S01]  /*0fb0*/  LOP3.LUT R7, R7, 0x1c0, RZ, 0xc0, !PT ;  /* 0x000001c007077812 */ /* 0x000fe200078ec0ff */
[----:B------:R-:W-:Y:S01]  /*0fc0*/  IMAD R11, R11, c[0x0][0x1b8], RZ ;  /* 0x00006e000b0b7a24 */ /* 0x000fe200078e02ff */
[----:B------:R-:W-:Y:S01]  /*0fd0*/  ISETP.LT.OR P5, PT, R19, 0x1, P4 ;  /* 0x000000011300780c */ /* 0x000fe200027a1670 */
[----:B------:R-:W-:Y:S01]  /*0fe0*/  IMAD.MOV.U32 R32, RZ, RZ, R14 ;  /* 0x000000ffff207224 */ /* 0x000fe200078e000e */
[----:B------:R-:W-:Y:S01]  /*0ff0*/  LOP3.LUT R235, R7, 0x38, R30, 0xf8, !PT ;  /* 0x0000003807eb7812 */ /* 0x000fe200078ef81e */
[C---:B------:R-:W-:Y:S01]  /*1000*/  IMAD R22, R36.reuse, c[0x0][0x1ec], R15 ;  /* 0x00007b0024167a24 */ /* 0x040fe200078e020f */
[----:B------:R-:W-:Y:S01]  /*1010*/  SHF.R.U32.HI R2, RZ, 0x3, R7 ;  /* 0x00000003ff027819 */ /* 0x000fe20000011607 */
[----:B------:R-:W-:Y:S01]  /*1020*/  IMAD R14, R36, c[0x0][0x1bc], R11 ;  /* 0x00006f00240e7a24 */ /* 0x000fe200078e020b */
[----:B------:R-:W-:Y:S01]  /*1030*/  IADD3 R16, R30, 0x40, RZ ;  /* 0x000000401e107810 */ /* 0x000fe20007ffe0ff */
[----:B------:R-:W-:Y:S01]  /*1040*/  IMAD.SHL.U32 R21, R18, 0x200, RZ ;  /* 0x0000020012157824 */ /* 0x000fe200078e00ff */
[----:B------:R-:W-:Y:S01]  /*1050*/  ISETP.LT.OR P4, PT, R19, 0x21, P4 ;  /* 0x000000211300780c */ /* 0x000fe20002781670 */
[C---:B------:R-:W-:Y:S01]  /*1060*/  IMAD.WIDE.U32 R38, R36.reuse, c[0x0][0x1e8], R38 ;  /* 0x00007a0024267a25 */ /* 0x040fe200078e0026 */
[----:B------:R-:W-:Y:S01]  /*1070*/  SEL R13, R13, RZ, !P1 ;  /* 0x000000ff0d0d7207 */ /* 0x000fe20004800000 */
[----:B------:R-:W-:Y:S01]  /*1080*/  CS2R R124, SRZ ;  /* 0x00000000007c7805 */ /* 0x000fe2000001ff00 */
[----:B------:R-:W-:Y:S01]  /*1090*/  LOP3.LUT R235, R21, R235, R2, 0xf6, !PT ;  /* 0x000000eb15eb7212 */ /* 0x000fe200078ef602 */
[----:B------:R-:W-:Y:S01]  /*10a0*/  IMAD.WIDE.U32 R36, R36, c[0x0][0x1b8], R32 ;  /* 0x00006e0024247a25 */ /* 0x000fe200078e0020 */
[----:B------:R-:W-:Y:S01]  /*10b0*/  LOP3.LUT R10, R10, 0xffffffe0, RZ, 0xc0, !PT ;  /* 0xffffffe00a0a7812 */ /* 0x000fe200078ec0ff */
[----:B------:R-:W-:Y:S01]  /*10c0*/  CS2R R122, SRZ ;  /* 0x00000000007a7805 */ /* 0x000fe2000001ff00 */
[----:B------:R-:W-:Y:S01]  /*10d0*/  CS2R R120, SRZ ;  /* 0x0000000000787805 */ /* 0x000fe2000001ff00 */
[----:B------:R-:W-:Y:S01]  /*10e0*/  IMAD R32, R5, c[0x0][0x208], RZ ;  /* 0x0000820005207a24 */ /* 0x000fe200078e02ff */
[----:B------:R-:W-:Y:S01]  /*10f0*/  CS2R R118, SRZ ;  /* 0x0000000000767805 */ /* 0x000fe2000001ff00 */
[----:B------:R-:W-:Y:S01]  /*1100*/  IMAD.IADD R23, R39, 0x1, R22 ;  /* 0x0000000127177824 */ /* 0x000fe200078e0216 */
[----:B------:R-:W-:Y:S01]  /*1110*/  CS2R R116, SRZ ;  /* 0x0000000000747805 */ /* 0x000fe2000001ff00 */
[----:B------:R-:W-:Y:S01]  /*1120*/  IMAD.SHL.U32 R6, R6, 0x40, RZ ;  /* 0x0000004006067824 */ /* 0x000fe200078e00ff */
[----:B------:R-:W-:Y:S01]  /*1130*/  CS2R R114, SRZ ;  /* 0x0000000000727805 */ /* 0x000fe2000001ff00 */
[----:B------:R-:W-:Y:S01]  /*1140*/  IMAD.IADD R5, R233, 0x1, -R0 ;  /* 0x00000001e9057824 */ /* 0x000fe200078e0a00 */
[----:B------:R-:W-:Y:S01]  /*1150*/  CS2R R112, SRZ ;  /* 0x0000000000707805 */ /* 0x000fe2000001ff00 */
[----:B------:R-:W-:Y:S01]  /*1160*/  IMAD.IADD R15, R37, 0x1, R14 ;  /* 0x00000001250f7824 */ /* 0x000fe200078e020e */
[----:B------:R-:W-:Y:S01]  /*1170*/  LOP3.LUT R6, R6, 0x1c0, RZ, 0xc0, !PT ;  /* 0x000001c006067812 */ /* 0x000fe200078ec0ff */
[----:B------:R-:W-:Y:S01]  /*1180*/  IMAD.MOV.U32 R22, RZ, RZ, R38 ;  /* 0x000000ffff167224 */ /* 0x000fe200078e0026 */
[----:B------:R-:W-:Y:S01]  /*1190*/  CS2R R110, SRZ ;  /* 0x00000000006e7805 */ /* 0x000fe2000001ff00 */
[C---:B------:R-:W-:Y:S01]  /*11a0*/  IMAD R0, R35.reuse, c[0x0][0x1d8], RZ ;  /* 0x0000760023007a24 */ /* 0x040fe200078e02ff */
[----:B------:R-:W-:Y:S01]  /*11b0*/  SHF.R.U32.HI R236, RZ, 0x3, R6 ;  /* 0x00000003ffec7819 */ /* 0x000fe20000011606 */
[----:B------:R-:W-:Y:S01]  /*11c0*/  IMAD.MOV.U32 R14, RZ, RZ, R36 ;  /* 0x000000ffff0e7224 */ /* 0x000fe200078e0024 */
[----:B------:R-:W-:Y:S01]  /*11d0*/  CS2R R108, SRZ ;  /* 0x00000000006c7805 */ /* 0x000fe2000001ff00 */
[----:B------:R-:W-:Y:S01]  /*11e0*/  IMAD R2, R35, c[0x0][0x1a8], RZ ;  /* 0x00006a0023027a24 */ /* 0x000fe200078e02ff */
[----:B------:R-:W-:Y:S01]  /*11f0*/  CS2R R106, SRZ ;  /* 0x00000000006a7805 */ /* 0x000fe2000001ff00 */
[----:B------:R-:W-:Y:S01]  /*1200*/  IMAD.SHL.U32 R7, R18, 0x8, RZ ;  /* 0x0000000812077824 */ /* 0x000fe200078e00ff */
[----:B------:R-:W-:Y:S01]  /*1210*/  CS2R R104, SRZ ;  /* 0x0000000000687805 */ /* 0x000fe2000001ff00 */
[C---:B------:R-:W-:Y:S01]  /*1220*/  IMAD R0, R34.reuse, c[0x0][0x1dc], R0 ;  /* 0x0000770022007a24 */ /* 0x040fe200078e0200 */
[----:B------:R-:W-:Y:S01]  /*1230*/  CS2R R102, SRZ ;  /* 0x0000000000667805 */ /* 0x000fe2000001ff00 */
[C---:B------:R-:W-:Y:S01]  /*1240*/  IMAD.WIDE.U32 R22, R34.reuse, c[0x0][0x1d8], R22 ;  /* 0x0000760022167a25 */ /* 0x040fe200078e0016 */
[----:B------:R-:W-:Y:S01]  /*1250*/  LOP3.LUT R7, R7, 0x18, RZ, 0xc0, !PT ;  /* 0x0000001807077812 */ /* 0x000fe200078ec0ff */
[----:B------:R-:W-:Y:S01]  /*1260*/  CS2R R100, SRZ ;  /* 0x0000000000647805 */ /* 0x000fe2000001ff00 */
[----:B------:R-:W-:Y:S01]  /*1270*/  CS2R R98, SRZ ;  /* 0x0000000000627805 */ /* 0x000fe2000001ff00 */
[----:B------:R-:W-:Y:S01]  /*1280*/  IMAD R2, R34, c[0x0][0x1ac], R2 ;  /* 0x00006b0022027a24 */ /* 0x000fe200078e0202 */
[----:B------:R-:W-:Y:S01]  /*1290*/  LEA R38, P3, R22, c[0x0][0x1c0], 0x1 ;  /* 0x0000700016267a11 */ /* 0x000fe200078608ff */
[----:B------:R-:W-:Y:S01]  /*12a0*/  IMAD.WIDE.U32 R14, R34, c[0x0][0x1a8], R14 ;  /* 0x00006a00220e7a25 */ /* 0x000fe200078e000e */
[----:B------:R-:W-:Y:S01]  /*12b0*/  LOP3.LUT R236, R236, R6, R7, 0x1e, !PT ;  /* 0x00000006ecec7212 */ /* 0x000fe200078e1e07 */
[----:B------:R-:W-:Y:S01]  /*12c0*/  CS2R R96, SRZ ;  /* 0x0000000000607805 */ /* 0x000fe2000001ff00 */
[----:B------:R-:W-:Y:S01]  /*12d0*/  CS2R R94, SRZ ;  /* 0x00000000005e7805 */ /* 0x000fe2000001ff00 */
[----:B------:R-:W-:Y:S01]  /*12e0*/  IMAD.IADD R0, R23, 0x1, R0 ;  /* 0x0000000117007824 */ /* 0x000fe200078e0200 */
[----:B------:R-:W-:Y:S01]  /*12f0*/  LEA R34, P2, R14, c[0x0][0x190], 0x1 ;  /* 0x000064000e227a11 */ /* 0x000fe200078408ff */
[----:B------:R-:W-:Y:S01]  /*1300*/  IMAD.SHL.U32 R230, R12, 0x400, RZ ;  /* 0x000004000ce67824 */ /* 0x000fe200078e00ff */
[----:B------:R-:W-:Y:S01]  /*1310*/  CS2R R92, SRZ ;  /* 0x00000000005c7805 */ /* 0x000fe2000001ff00 */
[----:B------:R-:W-:Y:S01]  /*1320*/  IMAD.IADD R2, R15, 0x1, R2 ;  /* 0x000000010f027824 */ /* 0x000fe200078e0202 */
[----:B------:R-:W-:Y:S01]  /*1330*/  LEA.HI.X R39, R22, c[0x0][0x1c4], R0, 0x1, P3 ;  /* 0x0000710016277a11 */ /* 0x000fe200018f0c00 */
[----:B------:R-:W-:Y:S01]  /*1340*/  IMAD.MOV.U32 R15, RZ, RZ, c[0x0][0x1d8] ;  /* 0x00007600ff0f7624 */ /* 0x000fe200078e00ff */
[----:B------:R-:W-:Y:S01]  /*1350*/  SHF.R.S32.HI R22, RZ, 0x1f, R3 ;  /* 0x0000001fff167819 */ /* 0x000fe20000011403 */
[----:B------:R-:W-:Y:S01]  /*1360*/  IMAD.WIDE.U32 R42, R25, c[0x0][0x178], R30 ;  /* 0x00005e00192a7a25 */ /* 0x000fe200078e001e */
[----:B------:R-:W-:Y:S01]  /*1370*/  LEA.HI.X R35, R14, c[0x0][0x194], R2, 0x1, P2 ;  /* 0x000065000e237a11 */ /* 0x000fe200010f0c02 */
[----:B------:R-:W-:Y:S01]  /*1380*/  CS2R R90, SRZ ;  /* 0x00000000005a7805 */ /* 0x000fe2000001ff00 */
[----:B------:R-:W-:Y:S01]  /*1390*/  LEA R36, P3, R15, R38, 0x6 ;  /* 0x000000260f247211 */ /* 0x000fe200078630ff */
[C---:B------:R-:W-:Y:S01]  /*13a0*/  IMAD R32, R25.reuse, c[0x0][0x20c], R32 ;  /* 0x0000830019207a24 */ /* 0x040fe200078e0220 */
[----:B------:R-:W-:Y:S01]  /*13b0*/  CS2R R88, SRZ ;  /* 0x0000000000587805 */ /* 0x000fe2000001ff00 */
[----:B------:R-:W-:Y:S01]  /*13c0*/  IMAD.WIDE.U32 R24, R25, c[0x0][0x208], R30 ;  /* 0x0000820019187a25 */ /* 0x000fe200078e001e */
[----:B------:R-:W-:Y:S01]  /*13d0*/  CS2R R86, SRZ ;  /* 0x0000000000567805 */ /* 0x000fe2000001ff00 */
[----:B------:R-:W-:Y:S01]  /*13e0*/  CS2R R84, SRZ ;  /* 0x0000000000547805 */ /* 0x000fe2000001ff00 */
[----:B------:R-:W-:Y:S01]  /*13f0*/  CS2R R82, SRZ ;  /* 0x0000000000527805 */ /* 0x000fe2000001ff00 */
[----:B------:R-:W-:Y:S01]  /*1400*/  IMAD R5, R5, 0x2, R230 ;  /* 0x0000000205057824 */ /* 0x000fe200078e02e6 */
[----:B------:R-:W-:Y:S01]  /*1410*/  CS2R R80, SRZ ;  /* 0x0000000000507805 */ /* 0x000fe2000001ff00 */
[----:B------:R-:W-:Y:S01]  /*1420*/  IMAD.MOV.U32 R0, RZ, RZ, c[0x0][0x1dc] ;  /* 0x00007700ff007624 */ /* 0x000fe200078e00ff */
[----:B------:R-:W-:Y:S01]  /*1430*/  CS2R R78, SRZ ;  /* 0x00000000004e7805 */ /* 0x000fe2000001ff00 */
[----:B------:R-:W-:Y:S01]  /*1440*/  IMAD.MOV.U32 R11, RZ, RZ, c[0x0][0x1a8] ;  /* 0x00006a00ff0b7624 */ /* 0x000fe200078e00ff */
[----:B------:R-:W-:Y:S01]  /*1450*/  CS2R R76, SRZ ;  /* 0x00000000004c7805 */ /* 0x000fe2000001ff00 */
[----:B------:R-:W-:Y:S01]  /*1460*/  IMAD.IADD R33, R25, 0x1, R32 ;  /* 0x0000000119217824 */ /* 0x000fe200078e0220 */
[----:B------:R-:W-:Y:S01]  /*1470*/  LEA.HI.X R37, R15, R39, R0, 0x6, P3 ;  /* 0x000000270f257211 */ /* 0x000fe200018f3400 */
[----:B------:R-:W-:Y:S01]  /*1480*/  IMAD.IADD R236, R5, 0x1, R236 ;  /* 0x0000000105ec7824 */ /* 0x000fe200078e02ec */
[----:B------:R-:W-:Y:S01]  /*1490*/  IADD3 R15, R30, 0x80, RZ ;  /* 0x000000801e0f7810 */ /* 0x000fe20007ffe0ff */
[----:B------:R-:W-:Y:S01]  /*14a0*/  IMAD.MOV.U32 R32, RZ, RZ, R24 ;  /* 0x000000ffff207224 */ /* 0x000fe200078e0018 */
[----:B------:R-:W-:Y:S01]  /*14b0*/  LEA R24, P2, R11, R34, 0x6 ;  /* 0x000000220b187211 */ /* 0x000fe200078430ff */
[----:B------:R-:W-:Y:S01]  /*14c0*/  IMAD.MOV.U32 R5, RZ, RZ, c[0x0][0x1ac] ;  /* 0x00006b00ff057624 */ /* 0x000fe200078e00ff */
[----:B------:R-:W-:Y:S01]  /*14d0*/  ISETP.GE.AND P3, PT, R16, c[0x0][0x1cc], PT ;  /* 0x0000730010007a0c */ /* 0x000fe20003f66270 */
[----:B------:R-:W-:Y:S01]  /*14e0*/  IMAD.SHL.U32 R235, R235, 0x2, RZ ;  /* 0x00000002ebeb7824 */ /* 0x000fe200078e00ff */
[----:B------:R-:W-:Y:S01]  /*14f0*/  CS2R R74, SRZ ;  /* 0x00000000004a7805 */ /* 0x000fe2000001ff00 */
[----:B------:R-:W-:Y:S01]  /*1500*/  IMAD.IADD R41, R43, 0x1, R40 ;  /* 0x000000012b297824 */ /* 0x000fe200078e0228 */
[----:B------:R-:W-:Y:S01]  /*1510*/  LEA.HI.X R25, R11, R35, R5, 0x6, P2 ;  /* 0x000000230b197211 */ /* 0x000fe200010f3405 */
[----:B------:R-:W-:Y:S01]  /*1520*/  IMAD.MOV.U32 R40, RZ, RZ, R42 ;  /* 0x000000ffff287224 */ /* 0x000fe200078e002a */
[----:B------:R-:W-:Y:S01]  /*1530*/  ISETP.GE.AND P2, PT, R15, c[0x0][0x1cc], PT ;  /* 0x000073000f007a0c */ /* 0x000fe20003f46270 */
[----:B------:R-:W-:Y:S01]  /*1540*/  @!PT LDS RZ, [RZ] ;  /* 0x00000000fffff984 */ /* 0x000fe20000000800 */
[----:B------:R-:W-:Y:S01]  /*1550*/  @!PT LDS RZ, [RZ] ;  /* 0x00000000fffff984 */ /* 0x000fe20000000800 */
[----:B------:R-:W-:Y:S01]  /*1560*/  @!PT LDS RZ, [RZ] ;  /* 0x00000000fffff984 */ /* 0x000fe20000000800 */
[----:B------:R1:W-:Y:S01]  /*1570*/  LDGSTS.E.BYPASS.LTC128B.128 [R235+0x6080], [R38.64], !P5 ;  /* 0x0608000026eb7fae */ /* 0x0003e2000e901d50 */
[C---:B------:R-:W-:Y:S01]  /*1580*/  ISETP.LT.OR P6, PT, R19.reuse, 0x1, P3 ;  /* 0x000000011300780c */ /* 0x040fe20001fc1670 */
[----:B------:R-:W-:Y:S01]  /*1590*/  IMAD R2, R22, c[0x0][0x180], RZ ;  /* 0x0000600016027a24 */ /* 0x000fe200078e02ff */
[----:B------:R-:W-:Y:S01]  /*15a0*/  ISETP.LT.OR P5, PT, R19, 0x1, P2 ;  /* 0x000000011300780c */ /* 0x000fe200017a1670 */
[----:B------:R-:W-:Y:S01]  /*15b0*/  IMAD.WIDE.U32 R244, R3, c[0x0][0x180], R40 ;  /* 0x0000600003f47a25 */ /* 0x000fe200078e0028 */
[C---:B------:R-:W-:Y:S01]  /*15c0*/  ISETP.LT.OR P3, PT, R19.reuse, 0x21, P3 ;  /* 0x000000211300780c */ /* 0x040fe20001f61670 */
[----:B------:R-:W-:Y:S01]  /*15d0*/  CS2R R72, SRZ ;  /* 0x0000000000487805 */ /* 0x000fe2000001ff00 */
[----:B------:R-:W-:Y:S01]  /*15e0*/  ISETP.LT.OR P2, PT, R19, 0x21, P2 ;  /* 0x000000211300780c */ /* 0x000fe20001741670 */
[----:B------:R-:W-:Y:S01]  /*15f0*/  IMAD R0, R3, c[0x0][0x184], R2 ;  /* 0x0000610003007a24 */ /* 0x000fe200078e0202 */
[----:B------:R-:W-:Y:S01]  /*1600*/  SEL R11, R238, RZ, !P1 ;  /* 0x000000ffee0b7207 */ /* 0x000fe20004800000 */
[----:B------:R-:W-:Y:S01]  /*1610*/  IMAD.SHL.U32 R236, R236, 0x2, RZ ;  /* 0x00000002ecec7824 */ /* 0x000fe200078e00ff */
[----:B------:R-:W-:Y:S01]  /*1620*/  ISETP.GE.AND P1, PT, R30, c[0x0][0x19c], PT ;  /* 0x000067001e007a0c */ /* 0x000fe20003f26270 */
[----:B------:R-:W-:Y:S01]  /*1630*/  IMAD.IADD R245, R245, 0x1, R0 ;  /* 0x00000001f5f57824 */ /* 0x000fe200078e0200 */
[----:B------:R-:W-:Y:S01]  /*1640*/  CS2R R70, SRZ ;  /* 0x0000000000467805 */ /* 0x000fe2000001ff00 */
[----:B------:R1:W-:Y:S01]  /*1650*/  LDGSTS.E.BYPASS.LTC128B.128 [R235+0x8080], [R38.64+0x80], !P6 ;  /* 0x0808008026eb7fae */ /* 0x0003e2000f101d50 */
[C---:B------:R-:W-:Y:S01]  /*1660*/  IADD3 R0, R236.reuse, 0x12280, RZ ;  /* 0x00012280ec007810 */ /* 0x040fe20007ffe0ff */
[----:B------:R-:W-:Y:S01]  /*1670*/  IMAD.WIDE.U32 R244, R11, c[0x0][0x188], R244 ;  /* 0x000062000bf47a25 */ /* 0x000fe200078e00f4 */
[----:B------:R-:W-:Y:S01]  /*1680*/  IADD3 R234, R236, 0x122c0, RZ ;  /* 0x000122c0ecea7810 */ /* 0x000fe20007ffe0ff */
[----:B------:R1:W-:Y:S01]  /*1690*/  LDGSTS.E.BYPASS.LTC128B.128 [R235+0xa080], [R38.64+0x100], !P5 ;  /* 0x0a08010026eb7fae */ /* 0x0003e2000e901d50 */
[----:B------:R-:W-:Y:S01]  /*16a0*/  ISETP.GE.AND P5, PT, R16, c[0x0][0x19c], PT ;  /* 0x0000670010007a0c */ /* 0x000fe20003fa6270 */
[----:B------:R-:W-:Y:S01]  /*16b0*/  IMAD.U32 R23, RZ, RZ, UR4 ;  /* 0x00000004ff177e24 */ /* 0x000fe2000f8e00ff */
[----:B------:R-:W-:Y:S01]  /*16c0*/  @P0 IADD3 R234, R0, -0x40, RZ ;  /* 0xffffffc000ea0810 */ /* 0x000fe20007ffe0ff */
[----:B------:R2:W-:Y:S01]  /*16d0*/  LDGSTS.E.BYPASS.LTC128B.128 [R235+0x7080], [R36.64], !P4 ;  /* 0x0708000024eb7fae */ /* 0x0005e2000e101d50 */
[----:B------:R-:W-:Y:S01]  /*16e0*/  ISETP.GE.AND P4, PT, R15, c[0x0][0x19c], PT ;  /* 0x000067000f007a0c */ /* 0x000fe20003f86270 */
[----:B------:R-:W-:Y:S01]  /*16f0*/  IMAD R0, R13, c[0x0][0x188], RZ ;  /* 0x000062000d007a24 */ /* 0x000fe200078e02ff */
[C---:B------:R-:W-:Y:S01]  /*1700*/  ISETP.LT.OR P0, PT, R19.reuse, 0x1, P5 ;  /* 0x000000011300780c */ /* 0x040fe20002f01670 */
[----:B------:R2:W-:Y:S01]  /*1710*/  LDGSTS.E.BYPASS.LTC128B.128 [R235+0x9080], [R36.64+0x80], !P3 ;  /* 0x0908008024eb7fae */ /* 0x0005e2000d901d50 */
[----:B------:R-:W-:Y:S01]  /*1720*/  ISETP.LT.OR P6, PT, R19, 0x1, P4 ;  /* 0x000000011300780c */ /* 0x000fe200027c1670 */
[----:B------:R-:W-:Y:S01]  /*1730*/  IMAD R5, R11, c[0x0][0x18c], R0 ;  /* 0x000063000b057a24 */ /* 0x000fe200078e0200 */
[C---:B------:R-:W-:Y:S01]  /*1740*/  ISETP.LT.OR P5, PT, R19.reuse, 0x21, P5 ;  /* 0x000000211300780c */ /* 0x040fe20002fa1670 */
[----:B------:R2:W-:Y:S01]  /*1750*/  LDGSTS.E.BYPASS.LTC128B.128 [R235+0xb080], [R36.64+0x100], !P2 ;  /* 0x0b08010024eb7fae */ /* 0x0005e2000d101d50 */
[----:B------:R-:W-:Y:S01]  /*1760*/  ISETP.LT.OR P2, PT, R19, 0x1, P1 ;  /* 0x000000011300780c */ /* 0x000fe20000f41670 */
[----:B------:R-:W-:Y:S01]  /*1770*/  IMAD.IADD R232, R245, 0x1, R5 ;  /* 0x00000001f5e87824 */ /* 0x000fe200078e0205 */
[C---:B------:R-:W-:Y:S01]  /*1780*/  ISETP.LT.OR P1, PT, R19.reuse, 0x21, P1 ;  /* 0x000000211300780c */ /* 0x040fe20000f21670 */
[----:B------:R-:W0:Y:S01]  /*1790*/  LDGDEPBAR ;  /* 0x00000000000079af */ /* 0x000e220000000000 */
[----:B------:R-:W-:Y:S01]  /*17a0*/  ISETP.LT.OR P4, PT, R19, 0x21, P4 ;  /* 0x000000211300780c */ /* 0x000fe20002781670 */
[----:B------:R-:W-:Y:S01]  /*17b0*/  IMAD R240, R22, c[0x0][0x210], RZ ;  /* 0x0000840016f07a24 */ /* 0x000fe200078e02ff */
[----:B------:R-:W-:Y:S01]  /*17c0*/  LOP3.LUT P3, RZ, R9, 0x4, RZ, 0xc0, !PT ;  /* 0x0000000409ff7812 */ /* 0x000fe2000786c0ff */
[C---:B------:R-:W-:Y:S01]  /*17d0*/  IMAD.WIDE.U32 R32, R3.reuse, c[0x0][0x210], R32 ;  /* 0x0000840003207a25 */ /* 0x040fe200078e0020 */
[----:B------:R-:W-:Y:S01]  /*17e0*/  ULDC.64 UR4, c[0x0][0x208] ;  /* 0x0000820000047ab9 */ /* 0x000fe20000000a00 */
[----:B------:R-:W-:Y:S01]  /*17f0*/  CS2R R68, SRZ ;  /* 0x0000000000447805 */ /* 0x000fe2000001ff00 */
[----:B------:R-:W-:Y:S01]  /*1800*/  USHF.L.U64.HI UR9, UR4, UR9, UR5 ;  /* 0x0000000904097299 */ /* 0x000fe20008010205 */
[----:B------:R-:W-:Y:S01]  /*1810*/  IMAD R240, R3, c[0x0][0x214], R240 ;  /* 0x0000850003f07a24 */ /* 0x000fe200078e02f0 */
[----:B------:R-:W-:Y:S01]  /*1820*/  CS2R R66, SRZ ;  /* 0x0000000000427805 */ /* 0x000fe2000001ff00 */
[----:B------:R3:W-:Y:S01]  /*1830*/  LDGSTS.E.BYPASS.LTC128B.128 [R235+0x80], [R34.64], !P2 ;  /* 0x0008000022eb7fae */ /* 0x0007e2000d101d50 */
[----:B------:R-:W-:Y:S01]  /*1840*/  IMAD R20, R4, 0x800, R21 ;  /* 0x0000080004147824 */ /* 0x000fe200078e0215 */
[----:B------:R-:W-:Y:S01]  /*1850*/  UIMAD UR9, UR9, UR6, URZ ;  /* 0x00000006090972a4 */ /* 0x000fe2000f8e023f */
        /* <DEDUP_REMOVED lines=12> */
[----:B------:R-:W-:Y:S01]  /*1920*/  IMAD.MOV.U32 R21, RZ, RZ, c[0x0][0x178] ;  /* 0x00005e00ff157624 */ /* 0x000fe200078e00ff */
[----:B------:R4:W-:Y:S01]  /*1930*/  LDGSTS.E.BYPASS.LTC128B.128 [R235+0x3080], [R24.64+0x80], !P5 ;  /* 0x0308008018eb7fae */ /* 0x0009e2000e901d50 */
[----:B------:R-:W-:Y:S01]  /*1940*/  LOP3.LUT R231, R9, 0x8, R8, 0xf8, !PT ;  /* 0x0000000809e77812 */ /* 0x000fe200078ef808 */
[----:B------:R-:W-:Y:S01]  /*1950*/  IMAD.WIDE.U32 R240, R11, c[0x0][0x218], R240 ;  /* 0x000086000bf07a25 */ /* 0x000fe200078e00f0 */
[C---:B------:R-:W-:Y:S01]  /*1960*/  LEA R5, P2, R36.reuse, R244, 0x6 ;  /* 0x000000f424057211 */ /* 0x040fe200078430ff */
[----:B------:R4:W-:Y:S01]  /*1970*/  LDGSTS.E.BYPASS.LTC128B.128 [R235+0x5080], [R24.64+0x100], !P4 ;  /* 0x0508010018eb7fae */ /* 0x0009e2000e101d50 */
[----:B------:R-:W-:Y:S01]  /*1980*/  SHF.R.U32.HI R6, RZ, 0x3, R9 ;  /* 0x00000003ff067819 */ /* 0x000fe20000011609 */
[----:B------:R-:W-:Y:S01]  /*1990*/  IMAD.MOV.U32 R19, RZ, RZ, c[0x0][0x17c] ;  /* 0x00005f00ff137624 */ /* 0x000fe200078e00ff */
[----:B------:R-:W-:Y:S01]  /*19a0*/  LEA.HI.X R2, R36, R232, R23, 0x6, P2 ;  /* 0x000000e824027211 */ /* 0x000fe200010f3417 */
[----:B------:R-:W0:Y:S01]  /*19b0*/  LDGDEPBAR ;  /* 0x00000000000079af */ /* 0x000e220000000000 */
[----:B------:R-:W-:Y:S01]  /*19c0*/  ISETP.GE.AND P2, PT, R30, c[0x0][0x16c], PT ;  /* 0x00005b001e007a0c */ /* 0x000fe20003f46270 */
[----:B------:R-:W-:Y:S01]  /*19d0*/  USHF.L.U32 UR18, UR4, 0x6, URZ ;  /* 0x0000000604127899 */ /* 0x000fe2000800063f */
[----:B------:R-:W-:Y:S01]  /*19e0*/  SEL R14, RZ, 0x2, P1 ;  /* 0x00000002ff0e7807 */ /* 0x000fe20000800000 */
[----:B------:R-:W-:Y:S01]  /*19f0*/  IMAD.MOV.U32 R44, RZ, RZ, R240 ;  /* 0x000000ffff2c7224 */ /* 0x000fe200078e00f0 */
[----:B------:R-:W-:Y:S01]  /*1a00*/  SEL R249, RZ, 0x1, P2 ;  /* 0x00000001fff97807 */ /* 0x000fe20001000000 */
[----:B------:R-:W-:Y:S01]  /*1a10*/  UIMAD UR9, UR8, UR18, UR9 ;  /* 0x00000012080972a4 */ /* 0x000fe2000f8e0209 */
[C---:B-1----:R-:W-:Y:S01]  /*1a20*/  LEA R38, P2, R5.reuse, c[0x0][0x160], 0x1 ;  /* 0x0000580005267a11 */ /* 0x042fe200078408ff */
[----:B------:R-:W-:Y:S01]  /*1a30*/  IMAD.U32 R37, RZ, RZ, UR19 ;  /* 0x00000013ff257e24 */ /* 0x000fe2000f8e00ff */
[----:B------:R-:W-:Y:S01]  /*1a40*/  SEL R0, RZ, 0x4, P6 ;  /* 0x00000004ff007807 */ /* 0x000fe20003000000 */
[----:B------:R-:W-:Y:S01]  /*1a50*/  UMOV UR8, 0x5 ;  /* 0x0000000500087882 */ /* 0x000fe20000000000 */
[----:B------:R-:W-:Y:S01]  /*1a60*/  LEA.HI.X R39, R5, c[0x0][0x164], R2, 0x1, P2 ;  /* 0x0000590005277a11 */ /* 0x000fe200010f0c02 */
[----:B------:R-:W-:Y:S01]  /*1a70*/  IMAD R2, R13, c[0x0][0x218], RZ ;  /* 0x000086000d027a24 */ /* 0x000fe200078e02ff */
[----:B------:R-:W-:Y:S01]  /*1a80*/  LOP3.LUT R231, R231, R6, RZ, 0x3c, !PT ;  /* 0x00000006e7e77212 */ /* 0x000fe200078e3cff */
[----:B------:R-:W-:Y:S01]  /*1a90*/  IMAD.WIDE.U32 R36, R3, c[0x0][0x270], R28 ;  /* 0x00009c0003247a25 */ /* 0x000fe200078e001c */
[----:B------:R-:W-:Y:S01]  /*1aa0*/  LEA R32, P2, R21, R38, 0x6 ;  /* 0x0000002615207211 */ /* 0x000fe200078430ff */
[----:B------:R-:W-:Y:S01]  /*1ab0*/  USHF.L.U64.HI UR8, UR4, UR8, UR5 ;  /* 0x0000000804087299 */ /* 0x000fe20008010205 */
[----:B------:R-:W-:Y:S01]  /*1ac0*/  IADD3 R0, R0, R14, R249 ;  /* 0x0000000e00007210 */ /* 0x000fe20007ffe0f9 */
[----:B------:R-:W-:Y:S01]  /*1ad0*/  IMAD R5, R11, c[0x0][0x21c], R2 ;  /* 0x000087000b057a24 */ /* 0x000fe200078e0202 */
[----:B------:R-:W-:Y:S01]  /*1ae0*/  LEA.HI.X R33, R21, R39, R19, 0x6, P2 ;  /* 0x0000002715217211 */ /* 0x000fe200010f3413 */
[----:B------:R-:W-:Y:S01]  /*1af0*/  IMAD R2, R22, c[0x0][0x270], RZ ;  /* 0x00009c0016027a24 */ /* 0x000fe200078e02ff */
[C---:B------:R-:W-:Y:S01]  /*1b00*/  LOP3.LUT P5, RZ, R0.reuse, 0x1, RZ, 0xc0, !PT ;  /* 0x0000000100ff7812 */ /* 0x040fe200078ac0ff */
[----:B------:R-:W-:Y:S01]  /*1b10*/  IMAD.IADD R45, R241, 0x1, R5 ;  /* 0x00000001f12d7824 */ /* 0x000fe200078e0205 */
[----:B------:R-:W-:Y:S01]  /*1b20*/  LOP3.LUT P4, RZ, R0, 0x2, RZ, 0xc0, !PT ;  /* 0x0000000200ff7812 */ /* 0x000fe2000788c0ff */
[----:B------:R-:W-:-:S04]  /*1b30*/  DEPBAR.LE SB0, 0x1 ;  /* 0x000080400000791a */ /* 0x000fc80000000000 */
[----:B------:R-:W-:Y:S01]  /*1b40*/  IMAD.MOV.U32 R5, RZ, RZ, 0x20 ;  /* 0x00000020ff057424 */ /* 0x000fe200078e00ff */
[----:B------:R-:W-:Y:S01]  /*1b50*/  LOP3.LUT P2, RZ, R0, 0x4, RZ, 0xc0, !PT ;  /* 0x0000000400ff7812 */ /* 0x000fe2000784c0ff */
[----:B------:R-:W-:Y:S01]  /*1b60*/  IMAD.IADD R231, R20, 0x1, R231 ;  /* 0x0000000114e77824 */ /* 0x000fe200078e02e7 */
[----:B------:R1:W-:Y:S01]  /*1b70*/  STL.64 [R1], R44 ;  /* 0x0000002c01007387 */ /* 0x0003e20000100a00 */
[----:B------:R-:W-:Y:S01]  /*1b80*/  IMAD.MOV.U32 R0, RZ, RZ, 0x40 ;  /* 0x00000040ff007424 */ /* 0x000fe200078e00ff */
[----:B------:R-:W-:Y:S01]  /*1b90*/  UIADD3 UR5, UR7, 0x1, -UR14 ;  /* 0x0000000107057890 */ /* 0x000fe2000fffe80e */
[----:B------:R-:W-:Y:S01]  /*1ba0*/  IMAD R23, R3, c[0x0][0x274], R2 ;  /* 0x00009d0003177a24 */ /* 0x000fe200078e0202 */
[----:B------:R-:W-:Y:S01]  /*1bb0*/  SEL R2, R5, 0xffffffe0, !P0 ;  /* 0xffffffe005027807 */ /* 0x000fe20004000000 */
[----:B------:R-:W-:Y:S01]  /*1bc0*/  IMAD.SHL.U32 R231, R231, 0x2, RZ ;  /* 0x00000002e7e77824 */ /* 0x000fe200078e00ff */
[----:B------:R-:W-:Y:S01]  /*1bd0*/  BAR.SYNC.DEFER_BLOCKING 0x0 ;  /* 0x0000000000007b1d */ /* 0x000fe20000010000 */
[----:B------:R-:W-:Y:S01]  /*1be0*/  SEL R0, R0, 0xffffffc0, !P3 ;  /* 0xffffffc000007807 */ /* 0x000fe20005800000 */
[----:B------:R-:W-:Y:S01]  /*1bf0*/  IMAD.U32 R14, RZ, RZ, UR15 ;  /* 0x0000000fff0e7e24 */ /* 0x000fe2000f8e00ff */
[----:B------:R-:W-:Y:S01]  /*1c00*/  CS2R R62, SRZ ;  /* 0x00000000003e7805 */ /* 0x000fe2000001ff00 */
[C---:B------:R-:W-:Y:S01]  /*1c10*/  IMAD.IADD R227, R231.reuse, 0x1, R2 ;  /* 0x00000001e7e37824 */ /* 0x040fe200078e0202 */
[----:B------:R-:W-:Y:S01]  /*1c20*/  CS2R R60, SRZ ;  /* 0x00000000003c7805 */ /* 0x000fe2000001ff00 */
[----:B------:R-:W-:Y:S01]  /*1c30*/  IMAD.IADD R226, R231, 0x1, R0 ;  /* 0x00000001e7e27824 */ /* 0x000fe200078e0200 */
[----:B------:R-:W-:Y:S01]  /*1c40*/  IADD3 R19, -R237, UR13, -R14 ;  /* 0x0000000ded137c10 */ /* 0x000fe2000fffe90e */
[----:B------:R-:W-:Y:S01]  /*1c50*/  IMAD.IADD R225, R0, 0x1, R227 ;  /* 0x0000000100e17824 */ /* 0x000fe200078e02e3 */
[----:B------:R-:W-:Y:S01]  /*1c60*/  IADD3 R14, -R14, UR13, -R237 ;  /* 0x0000000d0e0e7c10 */ /* 0x000fe2000fffe9ed */
[----:B------:R-:W-:Y:S01]  /*1c70*/  IMAD.U32 R20, RZ, RZ, UR18 ;  /* 0x00000012ff147e24 */ /* 0x000fe2000f8e00ff */
[----:B------:R-:W-:Y:S01]  /*1c80*/  ISETP.LT.OR P3, PT, R19, 0x1, !P5 ;  /* 0x000000011300780c */ /* 0x000fe20006f61670 */
[----:B------:R-:W-:Y:S01]  /*1c90*/  IMAD.IADD R37, R37, 0x1, R23 ;  /* 0x0000000125257824 */ /* 0x000fe200078e0217 */
[C---:B------:R-:W-:Y:S01]  /*1ca0*/  ISETP.LT.OR P0, PT, R19.reuse, 0x1, !P4 ;  /* 0x000000011300780c */ /* 0x040fe20006701670 */
[----:B------:R-:W-:Y:S01]  /*1cb0*/  IMAD.WIDE.U32 R20, R20, UR6, R44 ;  /* 0x0000000614147c25 */ /* 0x000fe2000f8e002c */
[C---:B------:R-:W-:Y:S01]  /*1cc0*/  ISETP.LT.OR P5, PT, R19.reuse, 0x21, !P5 ;  /* 0x000000211300780c */ /* 0x040fe20006fa1670 */
[----:B------:R-:W-:Y:S01]  /*1cd0*/  CS2R R58, SRZ ;  /* 0x00000000003a7805 */ /* 0x000fe2000001ff00 */
[----:B------:R-:W-:Y:S01]  /*1ce0*/  ISETP.LT.OR P4, PT, R19, 0x21, !P4 ;  /* 0x000000211300780c */ /* 0x000fe20006781670 */
[----:B------:R-:W-:Y:S01]  /*1cf0*/  IMAD R246, R13, c[0x0][0x278], RZ ;  /* 0x00009e000df67a24 */ /* 0x000fe200078e02ff */
[----:B------:R-:W-:Y:S01]  /*1d00*/  IADD3 R2, R21, UR9, RZ ;  /* 0x0000000915027c10 */ /* 0x000fe2000fffe0ff */
[----:B------:R-:W-:Y:S01]  /*1d10*/  USHF.L.U32 UR9, UR4, 0x5, URZ ;  /* 0x0000000504097899 */ /* 0x000fe2000800063f */
[C---:B------:R-:W-:Y:S01]  /*1d20*/  IMAD.WIDE.U32 R40, R11.reuse, c[0x0][0x278], R36 ;  /* 0x00009e000b287a25 */ /* 0x040fe200078e0024 */
[----:B------:R-:W-:Y:S01]  /*1d30*/  USHF.R.S32.HI UR4, URZ, 0x1f, UR15 ;  /* 0x0000001f3f047899 */ /* 0x000fe2000801140f */
[----:B------:R-:W-:Y:S01]  /*1d40*/  SHF.R.S32.HI R23, RZ, 0x1f, R18 ;  /* 0x0000001fff177819 */ /* 0x000fe20000011412 */
[----:B------:R-:W2:Y:S01]  /*1d50*/  LDSM.16.M88.4 R148, [R231+0x6080] ;  /* 0x00608000e794783b */ /* 0x000ea20000000200 */
[----:B------:R-:W-:Y:S01]  /*1d60*/  IMAD R246, R11, c[0x0][0x27c], R246 ;  /* 0x00009f000bf67a24 */ /* 0x000fe200078e02f6 */
[----:B------:R-:W-:Y:S01]  /*1d70*/  CS2R R56, SRZ ;  /* 0x0000000000387805 */ /* 0x000fe2000001ff00 */
[----:B------:R-:W-:Y:S01]  /*1d80*/  IMAD.U32 R21, RZ, RZ, UR9 ;  /* 0x00000009ff157e24 */ /* 0x000fe2000f8e00ff */
[----:B------:R-:W2:Y:S01]  /*1d90*/  LDSM.16.M88.4 R152, [R227+0x6080] ;  /* 0x00608000e398783b */ /* 0x000ea20000000200 */
[C---:B----4-:R-:W-:Y:S01]  /*1da0*/  IMAD R24, R22.reuse, c[0x0][0x288], RZ ;  /* 0x0000a20016187a24 */ /* 0x050fe200078e02ff */
[----:B------:R-:W-:Y:S01]  /*1db0*/  LEA.HI R23, R23, R18, RZ, 0x2 ;  /* 0x0000001217177211 */ /* 0x000fe200078f10ff */
[----:B------:R-:W-:Y:S01]  /*1dc0*/  IMAD R22, R22, c[0x0][0x238], RZ ;  /* 0x00008e0016167a24 */ /* 0x000fe200078e02ff */
[----:B------:R-:W4:Y:S01]  /*1dd0*/  LDSM.16.M88.4 R156, [R226+0x6080] ;  /* 0x00608000e29c783b */ /* 0x000f220000000200 */
[----:B------:R-:W-:Y:S01]  /*1de0*/  IMAD.IADD R246, R41, 0x1, R246 ;  /* 0x0000000129f67824 */ /* 0x000fe200078e02f6 */
[----:B------:R-:W-:Y:S01]  /*1df0*/  LOP3.LUT R23, R23, 0x1ffffffc, RZ, 0xc0, !PT ;  /* 0x1ffffffc17177812 */ /* 0x000fe200078ec0ff */
[C---:B------:R-:W-:Y:S01]  /*1e00*/  IMAD R24, R3.reuse, c[0x0][0x28c], R24 ;  /* 0x0000a30003187a24 */ /* 0x040fe200078e0218 */
[----:B------:R-:W2:Y:S01]  /*1e10*/  LDSM.16.M88.4 R168, [R231+0x8080] ;  /* 0x00808000e7a8783b */ /* 0x000ea20000000200 */
[C---:B------:R-:W-:Y:S01]  /*1e20*/  IMAD R22, R3.reuse, c[0x0][0x23c], R22 ;  /* 0x00008f0003167a24 */ /* 0x040fe200078e0216 */
[----:B------:R-:W-:Y:S01]  /*1e30*/  CS2R R54, SRZ ;  /* 0x0000000000367805 */ /* 0x000fe2000001ff00 */
[----:B------:R-:W-:Y:S01]  /*1e40*/  IMAD.WIDE.U32 R28, R3, c[0x0][0x288], R28 ;  /* 0x0000a200031c7a25 */ /* 0x000fe200078e001c */
[----:B------:R-:W2:Y:S01]  /*1e50*/  LDSM.16.M88.4 R172, [R227+0x8080] ;  /* 0x00808000e3ac783b */ /* 0x000ea20000000200 */
[----:B------:R-:W-:Y:S01]  /*1e60*/  CS2R R52, SRZ ;  /* 0x0000000000347805 */ /* 0x000fe2000001ff00 */
[----:B------:R-:W-:Y:S01]  /*1e70*/  CS2R R50, SRZ ;  /* 0x0000000000327805 */ /* 0x000fe2000001ff00 */
[----:B------:R-:W-:Y:S01]  /*1e80*/  IMAD.IADD R27, R27, 0x1, R22 ;  /* 0x000000011b1b7824 */ /* 0x000fe200078e0216 */
[----:B------:R-:W2:Y:S01]  /*1e90*/  LDSM.16.M88.4 R176, [R226+0x8080] ;  /* 0x00808000e2b0783b */ /* 0x000ea20000000200 */
[----:B------:R-:W-:Y:S01]  /*1ea0*/  LOP3.LUT R22, R17, 0xfffffff0, RZ, 0xc0, !PT ;  /* 0xfffffff011167812 */ /* 0x000fe200078ec0ff */
[----:B------:R-:W-:Y:S01]  /*1eb0*/  IMAD.IADD R247, R18, 0x1, -R23 ;  /* 0x0000000112f77824 */ /* 0x000fe200078e0a17 */
[----:B------:R-:W-:Y:S01]  /*1ec0*/  CS2R R48, SRZ ;  /* 0x0000000000307805 */ /* 0x000fe2000001ff00 */
[----:B------:R-:W2:Y:S01]  /*1ed0*/  LDSM.16.M88.4 R184, [R231+0xa080] ;  /* 0x00a08000e7b8783b */ /* 0x000ea20000000200 */
[C---:B------:R-:W-:Y:S01]  /*1ee0*/  IMAD R18, R13.reuse, c[0x0][0x290], RZ ;  /* 0x0000a4000d127a24 */ /* 0x040fe200078e02ff */
[----:B------:R-:W-:Y:S01]  /*1ef0*/  CS2R R46, SRZ ;  /* 0x00000000002e7805 */ /* 0x000fe2000001ff00 */
[----:B------:R-:W-:Y:S01]  /*1f00*/  IMAD R242, R13, c[0x0][0x240], RZ ;  /* 0x000090000df27a24 */ /* 0x000fe200078e02ff */
[----:B------:R-:W2:Y:S01]  /*1f10*/  LDSM.16.M88.4 R188, [R227+0xa080] ;  /* 0x00a08000e3bc783b */ /* 0x000ea20000000200 */
[----:B------:R-:W-:Y:S01]  /*1f20*/  IMAD.IADD R13, R233, 0x1, -R22 ;  /* 0x00000001e90d7824 */ /* 0x000fe200078e0a16 */
[----:B-1----:R-:W-:Y:S01]  /*1f30*/  CS2R R44, SRZ ;  /* 0x00000000002c7805 */ /* 0x002fe2000001ff00 */
[----:B------:R-:W-:Y:S01]  /*1f40*/  IMAD R243, R11, c[0x0][0x294], R18 ;  /* 0x0000a5000bf37a24 */ /* 0x000fe200078e0212 */
[----:B------:R-:W1:Y:S01]  /*1f50*/  LDSM.16.M88.4 R192, [R226+0xa080] ;  /* 0x00a08000e2c0783b */ /* 0x000e620000000200 */
[----:B------:R-:W-:Y:S01]  /*1f60*/  IMAD.SHL.U32 R12, R12, 0x10, RZ ;  /* 0x000000100c0c7824 */ /* 0x000fe200078e00ff */
[----:B------:R-:W-:Y:S01]  /*1f70*/  SHF.R.S32.HI R18, RZ, 0x1f, R13 ;  /* 0x0000001fff127819 */ /* 0x000fe2000001140d */
[----:B------:R-:W-:Y:S01]  /*1f80*/  IMAD.IADD R10, R233, 0x1, -R10 ;  /* 0x00000001e90a7824 */ /* 0x000fe200078e0a0a */
[----:B------:R-:W1:Y:S01]  /*1f90*/  LDSM.16.M88.4 R164, [R225+0x6080] ;  /* 0x00608000e1a4783b */ /* 0x000e620000000200 */
[C---:B------:R-:W-:Y:S01]  /*1fa0*/  IMAD R242, R11.reuse, c[0x0][0x244], R242 ;  /* 0x000091000bf27a24 */ /* 0x040fe200078e02f2 */
[----:B------:R-:W-:Y:S01]  /*1fb0*/  LEA.HI R18, R18, R13, RZ, 0x3 ;  /* 0x0000000d12127211 */ /* 0x000fe200078f18ff */
[----:B------:R-:W-:Y:S01]  /*1fc0*/  IMAD.WIDE.U32 R132, R11, c[0x0][0x240], R26 ;  /* 0x000090000b847a25 */ /* 0x000fe200078e001a */
[----:B------:R-:W1:Y:S01]  /*1fd0*/  LDSM.16.M88.4 R180, [R225+0x8080] ;  /* 0x00808000e1b4783b */ /* 0x000e620000000200 */
[----:B------:R-:W-:Y:S01]  /*1fe0*/  LOP3.LUT R9, R9, 0x10, R12, 0xf8, !PT ;  /* 0x0000001009097812 */ /* 0x000fe200078ef80c */
[----:B------:R-:W-:Y:S01]  /*1ff0*/  CS2R R42, SRZ ;  /* 0x00000000002a7805 */ /* 0x000fe2000001ff00 */
[----:B------:R-:W-:Y:S01]  /*2000*/  LOP3.LUT R22, R18, 0xfffffff8, RZ, 0xc0, !PT ;  /* 0xfffffff812167812 */ /* 0x000fe200078ec0ff */
[----:B------:R-:W1:Y:S01]  /*2010*/  LDSM.16.M88.4 R196, [R225+0xa080] ;  /* 0x00a08000e1c4783b */ /* 0x000e620000000200 */
[----:B------:R-:W-:Y:S01]  /*2020*/  LOP3.LUT R9, R9, 0x8, R8, 0xf8, !PT ;  /* 0x0000000809097812 */ /* 0x000fe200078ef808 */
[----:B------:R-:W-:Y:S01]  /*2030*/  IMAD.U32 R252, RZ, RZ, UR5 ;  /* 0x00000005fffc7e24 */ /* 0x000fe2000f8e00ff */
[----:B------:R-:W-:Y:S01]  /*2040*/  UIADD3 UR7, UR7, -UR13, URZ ;  /* 0x8000000d07077290 */ /* 0x000fe2000fffe03f */
[----:B------:R-:W-:Y:S01]  /*2050*/  BAR.SYNC.DEFER_BLOCKING 0x0 ;  /* 0x0000000000007b1d */ /* 0x000fe20000010000 */
[----:B------:R-:W-:Y:S01]  /*2060*/  IMAD.IADD R13, R13, 0x1, -R22 ;  /* 0x000000010d0d7824 */ /* 0x000fe200078e0a16 */
[----:B------:R-:W-:Y:S01]  /*2070*/  LOP3.LUT R9, R9, R6, RZ, 0x3c, !PT ;  /* 0x0000000609097212 */ /* 0x000fe200078e3cff */
[----:B------:R-:W-:Y:S01]  /*2080*/  IMAD.IADD R242, R133, 0x1, R242 ;  /* 0x0000000185f27824 */ /* 0x000fe200078e02f2 */
[----:B------:R-:W-:Y:S01]  /*2090*/  UISETP.GT.AND UP1, UPT, UR10, -0x1, UPT ;  /* 0xffffffff0a00788c */ /* 0x000fe2000bf24270 */
[----:B------:R-:W-:Y:S01]  /*20a0*/  IMAD.SHL.U32 R6, R13, 0x40, RZ ;  /* 0x000000400d067824 */ /* 0x000fe200078e00ff */
[----:B------:R5:W-:Y:S01]  /*20b0*/  STL.64 [R1+0x18], R40 ;  /* 0x0000182801007387 */ /* 0x000be20000100a00 */
[----:B------:R-:W-:-:S02]  /*20c0*/  IMAD R229, R4, 0x200, R9 ;  /* 0x0000020004e57824 */ /* 0x000fc400078e0209 */
[----:B------:R-:W-:Y:S02]  /*20d0*/  IMAD.SHL.U32 R9, R18, 0x40, RZ ;  /* 0x0000004012097824 */ /* 0x000fe400078e00ff */
[C---:B------:R-:W-:Y:S02]  /*20e0*/  IMAD R0, R229.reuse, 0x2, R0 ;  /* 0x00000002e5007824 */ /* 0x040fe400078e0200 */
[----:B------:R-:W-:Y:S01]  /*20f0*/  IMAD.SHL.U32 R229, R229, 0x2, RZ ;  /* 0x00000002e5e57824 */ /* 0x000fe200078e00ff */
[----:B------:R-:W-:Y:S01]  /*2100*/  LOP3.LUT R9, R9, 0xfffffe00, RZ, 0xc0, !PT ;  /* 0xfffffe0009097812 */ /* 0x000fe200078ec0ff */
[----:B------:R-:W-:Y:S01]  /*2110*/  @!PT LDS RZ, [RZ] ;  /* 0x00000000fffff984 */ /* 0x000fe20000000800 */
[----:B------:R-:W-:Y:S01]  /*2120*/  @!PT LDS RZ, [RZ] ;  /* 0x00000000fffff984 */ /* 0x000fe20000000800 */
[----:B------:R-:W-:Y:S01]  /*2130*/  @!PT LDS RZ, [RZ] ;  /* 0x00000000fffff984 */ /* 0x000fe20000000800 */
[----:B------:R1:W-:Y:S01]  /*2140*/  LDGSTS.E.BYPASS.LTC128B.128 [R235+0x6080], [R38.64], !P3 ;  /* 0x0608000026eb7fae */ /* 0x0003e2000d901d50 */
[C---:B------:R-:W-:Y:S02]  /*2150*/  ISETP.LT.OR P3, PT, R19.reuse, 0x1, !P2 ;  /* 0x000000011300780c */ /* 0x040fe40005761670 */
[----:B------:R-:W-:Y:S01]  /*2160*/  ISETP.LT.OR P2, PT, R19, 0x21, !P2 ;  /* 0x000000211300780c */ /* 0x000fe20005741670 */
[----:B------:R1:W-:Y:S01]  /*2170*/  LDGSTS.E.BYPASS.LTC128B.128 [R235+0x8080], [R38.64+0x80], !P0 ;  /* 0x0808008026eb7fae */ /* 0x0003e2000c101d50 */
[----:B---3--:R-:W-:Y:S01]  /*2180*/  LEA R34, P0, R20, c[0x0][0x1f0], 0x1 ;  /* 0x00007c0014227a11 */ /* 0x008fe200078008ff */
[----:B------:R-:W-:-:S03]  /*2190*/  IMAD.U32 R19, RZ, RZ, UR9 ;  /* 0x00000009ff137e24 */ /* 0x000fc6000f8e00ff */
[----:B------:R-:W-:Y:S01]  /*21a0*/  LEA.HI.X R35, R20, c[0x0][0x1f4], R2, 0x1, P0 ;  /* 0x00007d0014237a11 */ /* 0x000fe200000f0c02 */
[----:B------:R-:W-:Y:S01]  /*21b0*/  IMAD.U32 R2, RZ, RZ, UR8 ;  /* 0x00000008ff027e24 */ /* 0x000fe2000f8e00ff */
[----:B------:R-:W-:-:S03]  /*21c0*/  LEA R20, P0, R21, R34, 0x1 ;  /* 0x0000002215147211 */ /* 0x000fc600078008ff */
[----:B------:R1:W-:Y:S01]  /*21d0*/  LDGSTS.E.BYPASS.LTC128B.128 [R235+0xa080], [R38.64+0x100], !P3 ;  /* 0x0a08010026eb7fae */ /* 0x0003e2000d901d50 */
[----:B------:R-:W-:Y:S02]  /*21e0*/  ISETP.GT.AND P3, PT, R233, 0xf, PT ;  /* 0x0000000fe900780c */ /* 0x000fe40003f64270 */
[----:B------:R-:W-:Y:S01]  /*21f0*/  LEA.HI.X R21, R19, R35, R2, 0x1, P0 ;  /* 0x0000002313157211 */ /* 0x000fe200000f0c02 */
[----:B------:R3:W-:Y:S01]  /*2200*/  LDGSTS.E.BYPASS.LTC128B.128 [R235+0x7080], [R32.64], !P5 ;  /* 0x0708000020eb7fae */ /* 0x0007e2000e901d50 */
[C---:B------:R-:W-:Y:S01]  /*2210*/  ISETP.GE.AND P5, PT, R30.reuse, c[0x0][0x1fc], PT ;  /* 0x00007f001e007a0c */ /* 0x040fe20003fa6270 */
[----:B------:R-:W-:Y:S02]  /*2220*/  IMAD.MOV.U32 R19, RZ, RZ, c[0x0][0x2a8] ;  /* 0x0000aa00ff137624 */ /* 0x000fe400078e00ff */
[----:B------:R3:W-:Y:S01]  /*2230*/  LDGSTS.E.BYPASS.LTC128B.128 [R235+0x9080], [R32.64+0x80], !P4 ;  /* 0x0908008020eb7fae */ /* 0x0007e2000e101d50 */
[----:B------:R-:W-:-:S03]  /*2240*/  ISETP.GE.AND P4, PT, R30, c[0x0][0x1fc], PT ;  /* 0x00007f001e007a0c */ /* 0x000fc60003f86270 */
[----:B------:R3:W-:Y:S01]  /*2250*/  LDGSTS.E.BYPASS.LTC128B.128 [R235+0xb080], [R32.64+0x100], !P2 ;  /* 0x0b08010020eb7fae */ /* 0x0007e2000d101d50 */
[----:B------:R-:W-:Y:S01]  /*2260*/  ISETP.GE.AND P2, PT, R16, c[0x0][0x1fc], PT ;  /* 0x00007f0010007a0c */ /* 0x000fe20003f46270 */
[----:B------:R-:W-:Y:S01]  /*2270*/  @!P3 IMAD.SHL.U32 R25, R233, 0x10, RZ ;  /* 0x00000010e919b824 */ /* 0x000fe200078e00ff */
[----:B------:R-:W-:Y:S02]  /*2280*/  @!P3 IADD3 R2, P0, R40, UR15, RZ ;  /* 0x0000000f2802bc10 */ /* 0x000fe4000ff1e0ff */
[----:B-----5:R-:W-:Y:S02]  /*2290*/  CS2R R40, SRZ ;  /* 0x0000000000287805 */ /* 0x020fe4000001ff00 */
[----:B------:R-:W-:Y:S02]  /*22a0*/  @!P3 IADD3.X R3, R246, UR4, RZ, P0, !PT ;  /* 0x00000004f603bc10 */ /* 0x000fe400087fe4ff */
[----:B------:R-:W-:-:S04]  /*22b0*/  @!P3 LEA R36, P0, R2, c[0x0][0x258], 0x2 ;  /* 0x000096000224ba11 */ /* 0x000fc800078010ff */
[----:B------:R-:W-:Y:S02]  /*22c0*/  @!P3 LEA.HI.X R37, R2, c[0x0][0x25c], R3, 0x2, P0 ;  /* 0x000097000225ba11 */ /* 0x000fe400000f1403 */
[----:B------:R-:W-:Y:S02]  /*22d0*/  ISETP.LT.OR P0, PT, R14, 0x1, P4 ;  /* 0x000000010e00780c */ /* 0x000fe40002701670 */
[----:B------:R-:W-:Y:S01]  /*22e0*/  SEL R3, RZ, 0xffffffff, P1 ;  /* 0xffffffffff037807 */ /* 0x000fe20000800000 */
[----:B------:R5:W-:Y:S01]  /*22f0*/  @!P3 LDGSTS.E.BYPASS.LTC128B.128 [R25+0x12080], [R36.64] ;  /* 0x120800002419bfae */ /* 0x000be2000b901d50 */
[----:B------:R-:W-:Y:S02]  /*2300*/  ISETP.GE.AND P1, PT, R16, c[0x0][0x1fc], PT ;  /* 0x00007f0010007a0c */ /* 0x000fe40003f26270 */
[----:B------:R-:W-:Y:S01]  /*2310*/  SEL R2, RZ, 0x1, P5 ;  /* 0x00000001ff027807 */ /* 0x000fe20002800000 */
[----:B------:R-:W0:Y:S01]  /*2320*/  LDGDEPBAR ;  /* 0x00000000000079af */ /* 0x000e220000000000 */
[----:B------:R-:W-:Y:S01]  /*2330*/  SEL R16, RZ, 0xffffffff, P1 ;  /* 0xffffffffff107807 */ /* 0x000fe20000800000 */
[----:B------:R-:W-:Y:S01]  /*2340*/  IMAD.SHL.U32 R8, R3, 0x2, RZ ;  /* 0x0000000203087824 */ /* 0x000fe200078e00ff */
[----:B------:R-:W-:-:S02]  /*2350*/  ISETP.GE.AND P1, PT, R15, c[0x0][0x1fc], PT ;  /* 0x00007f000f007a0c */ /* 0x000fc40003f26270 */
[C---:B------:R-:W-:Y:S01]  /*2360*/  ISETP.LT.OR P5, PT, R14.reuse, 0x1, P2 ;  /* 0x000000010e00780c */ /* 0x040fe200017a1670 */
[----:B------:R3:W-:Y:S01]  /*2370*/  LDGSTS.E.BYPASS.LTC128B.128 [R235+0xc080], [R34.64], !P0 ;  /* 0x0c08000022eb7fae */ /* 0x0007e2000c101d50 */
[----:B------:R-:W-:Y:S01]  /*2380*/  ISETP.LT.OR P0, PT, R14, 0x1, P1 ;  /* 0x000000010e00780c */ /* 0x000fe20000f01670 */
[----:B------:R-:W-:Y:S01]  /*2390*/  IMAD.SHL.U32 R3, R16, 0x2, RZ ;  /* 0x0000000210037824 */ /* 0x000fe200078e00ff */
[C---:B------:R-:W-:Y:S02]  /*23a0*/  ISETP.LT.OR P4, PT, R14.reuse, 0x21, P4 ;  /* 0x000000210e00780c */ /* 0x040fe40002781670 */
[C---:B------:R-:W-:Y:S02]  /*23b0*/  ISETP.LT.OR P2, PT, R14.reuse, 0x21, P2 ;  /* 0x000000210e00780c */ /* 0x040fe40001741670 */
[----:B------:R-:W-:Y:S02]  /*23c0*/  ISETP.LT.OR P1, PT, R14, 0x21, P1 ;  /* 0x000000210e00780c */ /* 0x000fe40000f21670 */
[----:B------:R-:W-:-:S02]  /*23d0*/  LOP3.LUT R2, R3, 0x2, R2, 0xe2, !PT ;  /* 0x0000000203027812 */ /* 0x000fc400078ee202 */
[----:B------:R-:W-:Y:S01]  /*23e0*/  LOP3.LUT R249, R8, 0x2, R249, 0xe2, !PT ;  /* 0x0000000208f97812 */ /* 0x000fe200078ee2f9 */
[----:B------:R3:W-:Y:S01]  /*23f0*/  LDGSTS.E.BYPASS.LTC128B.128 [R235+0xe080], [R34.64+0x80], !P5 ;  /* 0x0e08008022eb7fae */ /* 0x0007e2000e901d50 */
[----:B------:R-:W-:-:S03]  /*2400*/  ISETP.GE.AND P5, PT, R19, 0x1, PT ;  /* 0x000000011300780c */ /* 0x000fc60003fa6270 */
[----:B------:R3:W-:Y:S01]  /*2410*/  LDGSTS.E.BYPASS.LTC128B.128 [R235+0x10080], [R34.64+0x100], !P0 ;  /* 0x1008010022eb7fae */ /* 0x0007e2000c101d50 */
[----:B------:R-:W-:Y:S01]  /*2420*/  ISETP.GE.AND P0, PT, R15, c[0x0][0x1fc], PT ;  /* 0x00007f000f007a0c */ /* 0x000fe20003f06270 */
[----:B-----5:R-:W-:Y:S01]  /*2430*/  IMAD.IADD R25, R29, 0x1, R24 ;  /* 0x000000011d197824 */ /* 0x020fe200078e0218 */
[----:B------:R-:W-:Y:S01]  /*2440*/  SHF.R.S32.HI R15, RZ, 0x1f, R10 ;  /* 0x0000001fff0f7819 */ /* 0x000fe2000001140a */
[----:B------:R-:W-:Y:S01]  /*2450*/  IMAD.MOV.U32 R24, RZ, RZ, R28 ;  /* 0x000000ffff187224 */ /* 0x000fe200078e001c */
[----:B------:R3:W-:Y:S01]  /*2460*/  LDGSTS.E.BYPASS.LTC128B.128 [R235+0xd080], [R20.64], !P4 ;  /* 0x0d08000014eb7fae */ /* 0x0007e2000e101d50 */
[----:B------:R-:W-:Y:S01]  /*2470*/  LOP3.LUT P4, RZ, R13, 0x4, RZ, 0xc0, !PT ;  /* 0x000000040dff7812 */ /* 0x000fe2000788c0ff */
[----:B------:R-:W-:Y:S01]  /*2480*/  CS2R R36, SRZ ;  /* 0x0000000000247805 */ /* 0x000fe2000001ff00 */
[----:B------:R-:W-:Y:S01]  /*2490*/  LEA.HI R250, R15, R10, RZ, 0x2 ;  /* 0x0000000a0ffa7211 */ /* 0x000fe200078f10ff */
[----:B-1----:R-:W-:Y:S01]  /*24a0*/  IMAD.WIDE.U32 R38, R11, c[0x0][0x290], R24 ;  /* 0x0000a4000b267a25 */ /* 0x002fe200078e0018 */
[----:B------:R3:W-:Y:S01]  /*24b0*/  LDGSTS.E.BYPASS.LTC128B.128 [R235+0xf080], [R20.64+0x80], !P2 ;  /* 0x0f08008014eb7fae */ /* 0x0007e2000d101d50 */
[----:B------:R-:W-:-:S02]  /*24c0*/  LOP3.LUT P2, RZ, R13, 0x2, RZ, 0xc0, !PT ;  /* 0x000000020dff7812 */ /* 0x000fc4000784c0ff */
[----:B------:R-:W-:Y:S01]  /*24d0*/  LOP3.LUT R11, R250, 0x7ffffffc, RZ, 0xc0, !PT ;  /* 0x7ffffffcfa0b7812 */ /* 0x000fe200078ec0ff */
[----:B------:R3:W-:Y:S01]  /*24e0*/  LDGSTS.E.BYPASS.LTC128B.128 [R235+0x11080], [R20.64+0x100], !P1 ;  /* 0x1108010014eb7fae */ /* 0x0007e2000c901d50 */
[----:B------:R-:W-:Y:S01]  /*24f0*/  ISETP.GE.AND P1, PT, R233, 0x10, PT ;  /* 0x00000010e900780c */ /* 0x000fe20003f26270 */
[----:B------:R-:W-:Y:S01]  /*2500*/  IMAD.SHL.U32 R13, R4, 0x8, RZ ;  /* 0x00000008040d7824 */ /* 0x000fe200078e00ff */
[----:B------:R-:W-:Y:S01]  /*2510*/  LEA.HI.SX32 R250, R250, R12, 0x1e ;  /* 0x0000000cfafa7211 */ /* 0x000fe200078ff2ff */
[----:B------:R-:W-:Y:S01]  /*2520*/  IMAD.SHL.U32 R12, R4, 0x20, RZ ;  /* 0x00000020040c7824 */ /* 0x000fe200078e00ff */
[----:B------:R-:W-:Y:S01]  /*2530*/  SEL R3, RZ, 0x4, P0 ;  /* 0x00000004ff037807 */ /* 0x000fe20000000000 */
[----:B------:R-:W-:Y:S01]  /*2540*/  IMAD.IADD R10, R10, 0x1, -R11 ;  /* 0x000000010a0a7824 */ /* 0x000fe200078e0a0b */
[----:B------:R-:W-:Y:S01]  /*2550*/  LOP3.LUT R4, R6, 0x1c0, RZ, 0xc0, !PT ;  /* 0x000001c006047812 */ /* 0x000fe200078ec0ff */
[----:B------:R-:W-:Y:S01]  /*2560*/  IMAD.IADD R243, R39, 0x1, R243 ;  /* 0x0000000127f37824 */ /* 0x000fe200078e02f3 */
[----:B------:R-:W-:Y:S01]  /*2570*/  IADD3 R6, P0, R38, UR15, RZ ;  /* 0x0000000f26067c10 */ /* 0x000fe2000ff1e0ff */
[----:B------:R-:W-:Y:S01]  /*2580*/  IMAD R247, R247, 0x4, R10 ;  /* 0x00000004f7f77824 */ /* 0x000fe200078e020a */
[----:B------:R-:W-:Y:S01]  /*2590*/  LOP3.LUT R7, R7, 0x20, R12, 0xf8, !PT ;  /* 0x0000002007077812 */ /* 0x000fe200078ef80c */
[----:B------:R1:W-:Y:S01]  /*25a0*/  STL.64 [R1+0x10], R38 ;  /* 0x0000102601007387 */ /* 0x0003e20000100a00 */
[----:B------:R-:W-:Y:S01]  /*25b0*/  LOP3.LUT R13, R4, 0x8, R13, 0xf8, !PT ;  /* 0x00000008040d7812 */ /* 0x000fe200078ef80d */
[----:B------:R-:W-:Y:S01]  /*25c0*/  IMAD.SHL.U32 R247, R247, 0x2, RZ ;  /* 0x00000002f7f77824 */ /* 0x000fe200078e00ff */
[----:B------:R-:W-:Y:S01]  /*25d0*/  SHF.R.U32.HI R10, RZ, 0x3, R4 ;  /* 0x00000003ff0a7819 */ /* 0x000fe20000011604 */
[----:B------:R3:W-:Y:S01]  /*25e0*/  STL.64 [R1+0x8], R132 ;  /* 0x0000088401007387 */ /* 0x0007e20000100a00 */
[----:B------:R-:W-:Y:S01]  /*25f0*/  IADD3.X R11, R243, UR4, RZ, P0, !PT ;  /* 0x00000004f30b7c10 */ /* 0x000fe200087fe4ff */
[----:B------:R-:W-:Y:S01]  /*2600*/  ULDC UR4, c[0x0][0x2a0] ;  /* 0x0000a80000047ab9 */ /* 0x000fe20000000800 */
[----:B------:R-:W-:Y:S01]  /*2610*/  LEA R12, P0, R6, c[0x0][0x280], 0x2 ;  /* 0x0000a000060c7a11 */ /* 0x000fe200078010ff */
[----:B------:R-:W-:Y:S01]  /*2620*/  ULOP3.LUT UR4, URZ, UR4, URZ, 0x33, !UPT ;  /* 0x000000043f047292 */ /* 0x000fe2000f8e333f */
[----:B------:R-:W-:-:S02]  /*2630*/  LOP3.LUT R8, R13, R10, RZ, 0x3c, !PT ;  /* 0x0000000a0d087212 */ /* 0x000fc400078e3cff */
[----:B------:R-:W-:Y:S01]  /*2640*/  LOP3.LUT R228, R10, R7, R4, 0x1e, !PT ;  /* 0x000000070ae47212 */ /* 0x000fe200078e1e04 */
[----:B------:R-:W-:Y:S01]  /*2650*/  @!P1 IMAD.SHL.U32 R7, R233, 0x10, RZ ;  /* 0x00000010e9079824 */ /* 0x000fe200078e00ff */
[----:B------:R-:W-:Y:S02]  /*2660*/  LEA.HI.X R13, R6, c[0x0][0x284], R11, 0x2, P0 ;  /* 0x0000a100060d7a11 */ /* 0x000fe400000f140b */
[----:B------:R-:W-:Y:S01]  /*2670*/  LOP3.LUT R248, R2, R3, RZ, 0xfc, !PT ;  /* 0x0000000302f87212 */ /* 0x000fe200078efcff */
[----:B------:R-:W-:Y:S01]  /*2680*/  IMAD.MOV.U32 R3, RZ, RZ, 0x10 ;  /* 0x00000010ff037424 */ /* 0x000fe200078e00ff */
[-C--:B------:R-:W-:Y:S01]  /*2690*/  IADD3 R230, R8, R9.reuse, R230 ;  /* 0x0000000908e67210 */ /* 0x080fe20007ffe0e6 */
[----:B------:R3:W-:Y:S01]  /*26a0*/  @!P1 LDGSTS.E.BYPASS.LTC128B.128 [R7+0x12180], [R12.64] ;  /* 0x121800000c079fae */ /* 0x0007e2000b901d50 */
[----:B------:R-:W-:Y:S02]  /*26b0*/  LOP3.LUT R228, R228, R9, RZ, 0xfc, !PT ;  /* 0x00000009e4e47212 */ /* 0x000fe400078efcff */
[----:B------:R-:W-:Y:S01]  /*26c0*/  SEL R3, R3, 0xfffffff0, !P2 ;  /* 0xfffffff003037807 */ /* 0x000fe20005000000 */
[----:B------:R-:W0:Y:S01]  /*26d0*/  LDGDEPBAR ;  /* 0x00000000000079af */ /* 0x000e220000000000 */
[----:B------:R-:W-:Y:S01]  /*26e0*/  IMAD.SHL.U32 R230, R230, 0x2, RZ ;  /* 0x00000002e6e67824 */ /* 0x000fe200078e00ff */
[----:B------:R-:W-:Y:S01]  /*26f0*/  SEL R5, R5, 0xffffffe0, !P4 ;  /* 0xffffffe005057807 */ /* 0x000fe20006000000 */
[----:B------:R-:W-:Y:S01]  /*2700*/  IMAD.SHL.U32 R228, R228, 0x2, RZ ;  /* 0x00000002e4e47824 */ /* 0x000fe200078e00ff */
[----:B------:R-:W-:Y:S01]  /*2710*/  IADD3 R252, R252, -UR13, -R247 ;  /* 0x8000000dfcfc7c10 */ /* 0x000fe2000fffe8f7 */
[--C-:B------:R-:W-:Y:S01]  /*2720*/  IMAD R224, R3, 0x2, R230.reuse ;  /* 0x0000000203e07824 */ /* 0x100fe200078e02e6 */
[----:B-1----:R-:W-:Y:S01]  /*2730*/  CS2R R38, SRZ ;  /* 0x0000000000267805 */ /* 0x002fe2000001ff00 */
[----:B------:R-:W-:Y:S01]  /*2740*/  IADD3 R239, -R247, UR11, RZ ;  /* 0x0000000bf7ef7c10 */ /* 0x000fe2000fffe1ff */
[C---:B------:R-:W-:Y:S01]  /*2750*/  IMAD R3, R5.reuse, 0x2, R230 ;  /* 0x0000000205037824 */ /* 0x040fe200078e02e6 */
[C---:B------:R-:W-:Y:S01]  /*2760*/  IADD3 R251, R252.reuse, c[0x0][0x2a4], RZ ;  /* 0x0000a900fcfb7a10 */ /* 0x040fe20007ffe0ff */
[----:B------:R-:W-:Y:S01]  /*2770*/  IMAD R2, R5, 0x2, R224 ;  /* 0x0000000205027824 */ /* 0x000fe200078e02e0 */
[----:B--2-4-:R-:W-:-:S02]  /*2780*/  IADD3 R252, R252, UR4, RZ ;  /* 0x00000004fcfc7c10 */ /* 0x014fc4000fffe0ff */
.L_x_405:
        /* <DEDUP_REMOVED lines=109> */
.L_x_389:
[----:B------:R-:W-:Y:S04]  /*2e60*/  MOV R20, c[0x0][0x2a8] ;  /* 0x0000aa0000147a02 */ /* 0x000fe80000000f00 */
[----:B------:R-:W-:Y:S11]  /*2e70*/  ISETP.NE.AND P0, PT, R20, 0x1, PT ;  /* 0x000000011400780c */ /* 0x000ff60003f05270 */
[----:B------:R-:W-:Y:S02]  /*2e80*/  @!UPT UIADD3 URZ, URZ, URZ, URZ ;  /* 0x0000003f3f3ff290 */ /* 0x000fe4000fffe03f */
[----:B------:R-:W-:Y:S05]  /*2e90*/  @P0 IMAD.HI.U32 R20, R21, c[0x0][0x2ac], RZ ;  /* 0x0000ab0015140a27 */ /* 0x000fea00078e00ff */
[----:B------:R-:W-:Y:S02]  /*2ea0*/  @P0 SHF.R.U32.HI R21, RZ, c[0x0][0x2b0], R20 ;  /* 0x0000ac00ff150a19 */ /* 0x000fe40000011614 */
.L_x_390:
[----:B------:R-:W-:Y:S05]  /*2eb0*/  BSYNC B0 ;  /* 0x0000000000007941 */ /* 0x000fea0003800000 */
.L_x_388:
[----:B------:R-:W-:Y:S04]  /*2ec0*/  IMAD.MOV.U32 R20, RZ, RZ, c[0x0][0x2a8] ;  /* 0x0000aa00ff147624 */ /* 0x000fe800078e00ff */
[----:B------:R-:W-:Y:S04]  /*2ed0*/  IMAD R20, R21, R20, -UR14 ;  /* 0x8000000e15147e24 */ /* 0x000fe8000f8e0214 */
[----:B------:R-:W-:Y:S05]  /*2ee0*/  IMAD.IADD R20, R20, 0x1, -R247 ;  /* 0x0000000114147824 */ /* 0x000fea00078e0af7 */
[----:B------:R-:W-:Y:S02]  /*2ef0*/  IADD3 R21, R20, c[0x0][0x2a8], RZ ;  /* 0x0000aa0014157a10 */ /* 0x000fe40007ffe0ff */
[----:B------:R-:W-:Y:S02]  /*2f00*/  IMNMX R211, R211, R20, !PT ;  /* 0x00000014d3d37217 */ /* 0x000fe40007800200 */
[----:B------:R-:W-:Y:S02]  /*2f10*/  IMNMX R210, R210, R21, PT ;  /* 0x00000015d2d27217 */ /* 0x000fe40003800200 */
.L_x_387:
        /* <DEDUP_REMOVED lines=18> */
.L_x_393:
[----:B------:R-:W-:Y:S04]  /*3040*/  MOV R20, c[0x0][0x2a8] ;  /* 0x0000aa0000147a02 */ /* 0x000fe80000000f00 */
[----:B------:R-:W-:Y:S11]  /*3050*/  ISETP.NE.AND P0, PT, R20, 0x1, PT ;  /* 0x000000011400780c */ /* 0x000ff60003f05270 */
[----:B------:R-:W-:Y:S02]  /*3060*/  @!UPT UIADD3 URZ, URZ, URZ, URZ ;  /* 0x0000003f3f3ff290 */ /* 0x000fe4000fffe03f */
[----:B------:R-:W-:Y:S05]  /*3070*/  @P0 IMAD.HI.U32 R20, R21, c[0x0][0x2ac], RZ ;  /* 0x0000ab0015140a27 */ /* 0x000fea00078e00ff */
[----:B------:R-:W-:Y:S02]  /*3080*/  @P0 SHF.R.U32.HI R21, RZ, c[0x0][0x2b0], R20 ;  /* 0x0000ac00ff150a19 */ /* 0x000fe40000011614 */
.L_x_394:
[----:B------:R-:W-:Y:S05]  /*3090*/  BSYNC B0 ;  /* 0x0000000000007941 */ /* 0x000fea0003800000 */
.L_x_392:
[----:B------:R-:W-:Y:S04]  /*30a0*/  IMAD.MOV.U32 R20, RZ, RZ, c[0x0][0x2a8] ;  /* 0x0000aa00ff147624 */ /* 0x000fe800078e00ff */
[----:B------:R-:W-:Y:S04]  /*30b0*/  IMAD R20, R21, R20, -UR14 ;  /* 0x8000000e15147e24 */ /* 0x000fe8000f8e0214 */
[----:B------:R-:W-:Y:S05]  /*30c0*/  IMAD.IADD R20, R20, 0x1, -R247 ;  /* 0x0000000114147824 */ /* 0x000fea00078e0af7 */
[----:B------:R-:W-:Y:S02]  /*30d0*/  IADD3 R21, R20, c[0x0][0x2a8], RZ ;  /* 0x0000aa0014157a10 */ /* 0x000fe40007ffe0ff */
[----:B------:R-:W-:Y:S02]  /*30e0*/  IMNMX R209, R209, R20, !PT ;  /* 0x00000014d1d17217 */ /* 0x000fe40007800200 */
[----:B------:R-:W-:Y:S02]  /*30f0*/  IMNMX R208, R208, R21, PT ;  /* 0x00000015d0d07217 */ /* 0x000fe40003800200 */
.L_x_391:
        /* <DEDUP_REMOVED lines=18> */
.L_x_397:
[----:B------:R-:W-:Y:S04]  /*3220*/  MOV R20, c[0x0][0x2a8] ;  /* 0x0000aa0000147a02 */ /* 0x000fe80000000f00 */
[----:B------:R-:W-:Y:S11]  /*3230*/  ISETP.NE.AND P0, PT, R20, 0x1, PT ;  /* 0x000000011400780c */ /* 0x000ff60003f05270 */
[----:B------:R-:W-:Y:S02]  /*3240*/  @!UPT UIADD3 URZ, URZ, URZ, URZ ;  /* 0x0000003f3f3ff290 */ /* 0x000fe4000fffe03f */
[----:B------:R-:W-:Y:S05]  /*3250*/  @P0 IMAD.HI.U32 R20, R21, c[0x0][0x2ac], RZ ;  /* 0x0000ab0015140a27 */ /* 0x000fea00078e00ff */
[----:B------:R-:W-:Y:S02]  /*3260*/  @P0 SHF.R.U32.HI R21, RZ, c[0x0][0x2b0], R20 ;  /* 0x0000ac00ff150a19 */ /* 0x000fe40000011614 */
.L_x_398:
[----:B------:R-:W-:Y:S05]  /*3270*/  BSYNC B0 ;  /* 0x0000000000007941 */ /* 0x000fea0003800000 */
.L_x_396:
[----:B------:R-:W-:Y:S04]  /*3280*/  IMAD.MOV.U32 R20, RZ, RZ, c[0x0][0x2a8] ;  /* 0x0000aa00ff147624 */ /* 0x000fe800078e00ff */
[----:B------:R-:W-:Y:S04]  /*3290*/  IMAD R20, R21, R20, -UR14 ;  /* 0x8000000e15147e24 */ /* 0x000fe8000f8e0214 */
[----:B------:R-:W-:Y:S05]  /*32a0*/  IMAD.IADD R20, R20, 0x1, -R247 ;  /* 0x0000000114147824 */ /* 0x000fea00078e0af7 */
[----:B------:R-:W-:Y:S02]  /*32b0*/  IADD3 R21, R20, c[0x0][0x2a8], RZ ;  /* 0x0000aa0014157a10 */ /* 0x000fe40007ffe0ff */
[----:B------:R-:W-:Y:S02]  /*32c0*/  IMNMX R205, R205, R20, !PT ;  /* 0x00000014cdcd7217 */ /* 0x000fe40007800200 */
[----:B------:R-:W-:Y:S02]  /*32d0*/  IMNMX R206, R206, R21, PT ;  /* 0x00000015cece7217 */ /* 0x000fe40003800200 */
.L_x_395:
        /* <DEDUP_REMOVED lines=18> */
.L_x_401:
[----:B------:R-:W-:Y:S04]  /*3400*/  MOV R20, c[0x0][0x2a8] ;  /* 0x0000aa0000147a02 */ /* 0x000fe80000000f00 */
[----:B------:R-:W-:Y:S11]  /*3410*/  ISETP.NE.AND P0, PT, R20, 0x1, PT ;  /* 0x000000011400780c */ /* 0x000ff60003f05270 */
[----:B------:R-:W-:Y:S02]  /*3420*/  @!UPT UIADD3 URZ, URZ, URZ, URZ ;  /* 0x0000003f3f3ff290 */ /* 0x000fe4000fffe03f */
[----:B------:R-:W-:Y:S05]  /*3430*/  @P0 IMAD.HI.U32 R20, R21, c[0x0][0x2ac], RZ ;  /* 0x0000ab0015140a27 */ /* 0x000fea00078e00ff */
[----:B------:R-:W-:Y:S02]  /*3440*/  @P0 SHF.R.U32.HI R21, RZ, c[0x0][0x2b0], R20 ;  /* 0x0000ac00ff150a19 */ /* 0x000fe40000011614 */
.L_x_402:
[----:B------:R-:W-:Y:S05]  /*3450*/  BSYNC B0 ;  /* 0x0000000000007941 */ /* 0x000fea0003800000 */
.L_x_400:
[----:B------:R-:W-:Y:S04]  /*3460*/  IMAD.MOV.U32 R20, RZ, RZ, c[0x0][0x2a8] ;  /* 0x0000aa00ff147624 */ /* 0x000fe800078e00ff */
[----:B------:R-:W-:Y:S04]  /*3470*/  IMAD R20, R21, R20, -UR14 ;  /* 0x8000000e15147e24 */ /* 0x000fe8000f8e0214 */
[----:B------:R-:W-:Y:S05]  /*3480*/  IMAD.IADD R20, R20, 0x1, -R247 ;  /* 0x0000000114147824 */ /* 0x000fea00078e0af7 */
[----:B------:R-:W-:Y:S02]  /*3490*/  IADD3 R21, R20, c[0x0][0x2a8], RZ ;  /* 0x0000aa0014157a10 */ /* 0x000fe40007ffe0ff */
[----:B------:R-:W-:Y:S02]  /*34a0*/  IMNMX R203, R203, R20, !PT ;  /* 0x00000014cbcb7217 */ /* 0x000fe40007800200 */
[----:B------:R-:W-:Y:S02]  /*34b0*/  IMNMX R204, R204, R21, PT ;  /* 0x00000015cccc7217 */ /* 0x000fe40003800200 */
.L_x_399:
        /* <DEDUP_REMOVED lines=355> */
.L_x_403:
        /* <DEDUP_REMOVED lines=118> */
.L_x_404:
        /* <DEDUP_REMOVED lines=167> */
.L_x_386:
[----:B------:R-:W-:Y:S05]  /*5cc0*/  @P2 EXIT ;  /* 0x000000000000294d */ /* 0x000fea0003800000 */
[----:B------:R-:W-:-:S04]  /*5cd0*/  ISETP.NE.U32.AND P2, PT, RZ, c[0x0][0x360], PT ;  /* 0x0000d800ff007a0c */ /* 0x000fc80003f45070 */
[----:B------:R-:W-:-:S13]  /*5ce0*/  ISETP.NE.AND.EX P2, PT, RZ, c[0x0][0x364], PT, P2 ;  /* 0x0000d900ff007a0c */ /* 0x000fda0003f45320 */
[----:B------:R-:W-:-:S04]  /*5cf0*/  @P2 IMAD.MOV.U32 R3, RZ, RZ, 0x4 ;  /* 0x00000004ff032424 */ /* 0x000fc800078e00ff */
[----:B-1----:R-:W-:-:S05]  /*5d00*/  @P2 IMAD.WIDE R8, R238, R3, c[0x0][0x360] ;  /* 0x0000d800ee082625 */ /* 0x002fca00078e0203 */
[----:B------:R-:W2:Y:S01]  /*5d10*/  @P2 LDG.E R3, [R8.64] ;  /* 0x0000001008032981 */ /* 0x000ea2000c1e1900 */
[----:B------:R-:W-:Y:S01]  /*5d20*/  MOV R0, c[0x0][0x338] ;  /* 0x0000ce0000007a02 */ /* 0x000fe20000000f00 */
[----:B------:R-:W-:Y:S02]  /*5d30*/  UIMAD UR5, UR10, 0x3000, URZ ;  /* 0x000030000a0578a4 */ /* 0x000fe4000f8e023f */
[----:B------:R-:W1:Y:S04]  /*5d40*/  S2R R4, SR_CTAID.Y ;  /* 0x0000000000047919 */ /* 0x000e680000002600 */
[----:B------:R-:W-:Y:S01]  /*5d50*/  BAR.SYNC.DEFER_BLOCKING 0x1, 0x100 ;  /* 0x0044000000007b1d */ /* 0x000fe20000010000 */
[----:B------:R-:W-:Y:S01]  /*5d60*/  ISETP.NE.AND P0, PT, R0, 0x1, PT ;  /* 0x000000010000780c */ /* 0x000fe20003f05270 */
[----:B------:R-:W-:-:S12]  /*5d70*/  USHF.R.S32.HI UR4, URZ, 0x1f, UR5 ;  /* 0x0000001f3f047899 */ /* 0x000fd80008011405 */
[----:B-1----:R-:W-:-:S05]  /*5d80*/  @P0 IMAD.HI.U32 R0, R4, c[0x0][0x33c], RZ ;  /* 0x0000cf0004000a27 */ /* 0x002fca00078e00ff */
[----:B------:R-:W-:Y:S02]  /*5d90*/  @P0 SHF.R.U32.HI R4, RZ, c[0x0][0x340], R0 ;  /* 0x0000d000ff040a19 */ /* 0x000fe40000011600 */
[----:B------:R-:W-:Y:S02]  /*5da0*/  SHF.R.S32.HI R0, RZ, 0x1f, R233 ;  /* 0x0000001fff007819 */ /* 0x000fe400000114e9 */
[----:B------:R-:W-:Y:S01]  /*5db0*/  SHF.R.S32.HI R5, RZ, 0x1f, R4 ;  /* 0x0000001fff057819 */ /* 0x000fe20000011404 */
[----:B--2---:R-:W-:-:S05]  /*5dc0*/  @P2 IMAD R3, R238, 0x40, R3 ;  /* 0x00000040ee032824 */ /* 0x004fca00078e0203 */
[----:B------:R-:W-:-:S04]  /*5dd0*/  @P2 SHF.R.S32.HI R2, RZ, 0x1f, R3 ;  /* 0x0000001fff022819 */ /* 0x000fc80000011403 */
[----:B------:R-:W-:Y:S01]  /*5de0*/  @P2 LEA.HI R2, R2, R3, RZ, 0x6 ;  /* 0x0000000302022211 */ /* 0x000fe200078f30ff */
[C---:B------:R-:W-:Y:S02]  /*5df0*/  IMAD R3, R5.reuse, c[0x0][0x328], RZ ;  /* 0x0000ca0005037a24 */ /* 0x040fe400078e02ff */
[----:B------:R-:W-:Y:S01]  /*5e00*/  IMAD R5, R5, c[0x0][0x300], RZ ;  /* 0x0000c00005057a24 */ /* 0x000fe200078e02ff */
[----:B------:R-:W-:Y:S01]  /*5e10*/  @P2 SHF.R.S32.HI R6, RZ, 0x6, R2 ;  /* 0x00000006ff062819 */ /* 0x000fe20000011402 */
[C---:B------:R-:W-:Y:S02]  /*5e20*/  IMAD R3, R4.reuse, c[0x0][0x32c], R3 ;  /* 0x0000cb0004037a24 */ /* 0x040fe400078e0203 */
[----:B------:R-:W-:Y:S02]  /*5e30*/  IMAD R2, R4, c[0x0][0x304], R5 ;  /* 0x0000c10004027a24 */ /* 0x000fe400078e0205 */
[----:B------:R-:W-:-:S05]  /*5e40*/  @P2 IMAD R6, R6, 0x3000, RZ ;  /* 0x0000300006062824 */ /* 0x000fca00078e02ff */
[----:B------:R-:W-:Y:S02]  /*5e50*/  @P2 SHF.R.S32.HI R7, RZ, 0x1f, R6 ;  /* 0x0000001fff072819 */ /* 0x000fe40000011406 */
[----:B------:R-:W-:-:S06]  /*5e60*/  @!P2 CS2R R6, SRZ ;  /* 0x000000000006a805 */ /* 0x000fcc000001ff00 */
[----:B------:R-:W-:-:S04]  /*5e70*/  IADD3 R8, P1, P0, R6, UR5, R233 ;  /* 0x0000000506087c10 */ /* 0x000fc8000f83e0e9 */
[----:B------:R-:W-:Y:S02]  /*5e80*/  IADD3.X R9, R7, UR4, R0, P1, P0 ;  /* 0x0000000407097c10 */ /* 0x000fe40008fe0400 */
[----:B------:R-:W-:-:S03]  /*5e90*/  SHF.R.S32.HI R0, RZ, 0x1f, R238 ;  /* 0x0000001fff007819 */ /* 0x000fc600000114ee */
[----:B------:R-:W-:Y:S01]  /*5ea0*/  IMAD.WIDE.U32 R6, R4, c[0x0][0x328], R8 ;  /* 0x0000ca0004067a25 */ /* 0x000fe200078e0008 */
[----:B------:R-:W-:-:S03]  /*5eb0*/  SEL R0, R0, RZ, !P2 ;  /* 0x000000ff00007207 */ /* 0x000fc60005000000 */
[----:B------:R-:W-:-:S04]  /*5ec0*/  IMAD.WIDE.U32 R4, R4, c[0x0][0x300], R8 ;  /* 0x0000c00004047a25 */ /* 0x000fc800078e0008 */
[----:B------:R-:W-:Y:S01]  /*5ed0*/  IMAD.IADD R7, R7, 0x1, R3 ;  /* 0x0000000107077824 */ /* 0x000fe200078e0203 */
[----:B------:R-:W-:Y:S01]  /*5ee0*/  IADD3 R5, R5, R2, RZ ;  /* 0x0000000205057210 */ /* 0x000fe20007ffe0ff */
[----:B------:R-:W-:Y:S01]  /*5ef0*/  IMAD R2, R0, c[0x0][0x330], RZ ;  /* 0x0000cc0000027a24 */ /* 0x000fe200078e02ff */
[----:B------:R-:W-:Y:S01]  /*5f00*/  SEL R3, R238, RZ, !P2 ;  /* 0x000000ffee037207 */ /* 0x000fe20005000000 */
[----:B------:R-:W-:-:S04]  /*5f10*/  IMAD R0, R0, c[0x0][0x308], RZ ;  /* 0x0000c20000007a24 */ /* 0x000fc800078e02ff */
[C---:B------:R-:W-:Y:S02]  /*5f20*/  IMAD R2, R3.reuse, c[0x0][0x334], R2 ;  /* 0x0000cd0003027a24 */ /* 0x040fe400078e0202 */
[----:B------:R-:W-:-:S04]  /*5f30*/  IMAD.WIDE.U32 R6, R3, c[0x0][0x330], R6 ;  /* 0x0000cc0003067a25 */ /* 0x000fc800078e0006 */
[C---:B------:R-:W-:Y:S01]  /*5f40*/  IMAD R0, R3.reuse, c[0x0][0x30c], R0 ;  /* 0x0000c30003007a24 */ /* 0x040fe200078e0200 */
        /* <DEDUP_REMOVED lines=104> */
.L_x_406:
        /* <DEDUP_REMOVED lines=11> */
.L_x_1388:


//--------------------- .text._ZN7cutlass13device_kernelIN5flash19enable_sm80_to_sm89INS1_16FlashAttnBwdSm80INS1_25CollectiveMainloopBwdSm80ILi1ELi1EN4cute5tupleIJNS5_1CILi64EEES8_NS7_ILi192EEEEEENS_6half_tEfNS_4arch4Sm80ELb0ELb1ELb0ELb1ELb1ELb0ELb0ELb0ELi2ELi2ELi2ELi2ELb1EEENS1_24CollectiveEpilogueBwdGQAISA_fSD_Li256ELb1ELb1EEENS1_19SingleTileSchedulerILb1ELb0ELb0ELi64EEEEEEEEEvNT_6ParamsE --------------------------
	.section	.text._ZN7cutlass13device_kernelIN5flash19enable_sm80_to_sm89INS1_16FlashAttnBwdSm80INS1_25CollectiveMainloopBwdSm80ILi1ELi1EN4cute5tupleIJNS5_1CILi64EEES8_NS7_ILi192EEEEEENS_6half_tEfNS_4arch4Sm80ELb0ELb1ELb0ELb1ELb1ELb0ELb0ELb0ELi2ELi2ELi2ELi2ELb1EEENS1_24CollectiveEpilogueBwdGQAISA_fSD_Li256ELb1ELb1EEENS1_19SingleTileSchedulerILb1ELb0ELb0ELi64EEEEEEEEEvNT_6ParamsE,"ax",@progbits
	.sectioninfo	@"SHI_REGISTERS=255"
	.align	128
.text._ZN7cutlass13device_kernelIN5flash19enable_sm80_to_sm89INS1_16FlashAttnBwdSm80INS1_25CollectiveMainloopBwdSm80ILi1ELi1EN4cute5tupleIJNS5_1CILi64EEES8_NS7_ILi192EEEEEENS_6half_tEfNS_4arch4Sm80ELb0ELb1ELb0ELb1ELb1ELb0ELb0ELb0ELi2ELi2ELi2ELi2ELb1EEENS1_24CollectiveEpilogueBwdGQAISA_fSD_Li256ELb1ELb1EEENS1_19SingleTileSchedulerILb1ELb0ELb0ELi64EEEEEEEEEvNT_6ParamsE:
        .type           _ZN7cutlass13device_kernelIN5flash19enable_sm80_to_sm89INS1_16FlashAttnBwdSm80INS1_25CollectiveMainloopBwdSm80ILi1ELi1EN4cute5tupleIJNS5_1CILi64EEES8_NS7_ILi192EEEEEENS_6half_tEfNS_4arch4Sm80ELb0ELb1ELb0ELb1ELb1ELb0ELb0ELb0ELi2ELi2ELi2ELi2ELb1EEENS1_24CollectiveEpilogueBwdGQAISA_fSD_Li256ELb1ELb1EEENS1_19SingleTileSchedulerILb1ELb0ELb0ELi64EEEEEEEEEvNT_6ParamsE,@function
        .size           _ZN7cutlass13device_kernelIN5flash19enable_sm80_to_sm89INS1_16FlashAttnBwdSm80INS1_25CollectiveMainloopBwdSm80ILi1ELi1EN4cute5tupleIJNS5_1CILi64EEES8_NS7_ILi192EEEEEENS_6half_tEfNS_4arch4Sm80ELb0ELb1ELb0ELb1ELb1ELb0ELb0ELb0ELi2ELi2ELi2ELi2ELb1EEENS1_24CollectiveEpilogueBwdGQAISA_fSD_Li256ELb1ELb1EEENS1_19SingleTileSchedulerILb1ELb0ELb0ELi64EEEEEEEEEvNT_6ParamsE,(.L_x_1389 - _ZN7cutlass13device_kernelIN5flash19enable_sm80_to_sm89INS1_16FlashAttnBwdSm80INS1_25CollectiveMainloopBwdSm80ILi1ELi1EN4cute5tupleIJNS5_1CILi64EEES8_NS7_ILi192EEEEEENS_6half_tEfNS_4arch4Sm80ELb0ELb1ELb0ELb1ELb1ELb0ELb0ELb0ELi2ELi2ELi2ELi2ELb1EEENS1_24CollectiveEpilogueBwdGQAISA_fSD_Li256ELb1ELb1EEENS1_19SingleTileSchedulerILb1ELb0ELb0ELi64EEEEEEEEEvNT_6ParamsE)
        .other          _ZN7cutlass13device_kernelIN5flash19enable_sm80_to_sm89INS1_16FlashAttnBwdSm80INS1_25CollectiveMainloopBwdSm80ILi1ELi1EN4cute5tupleIJNS5_1CILi64EEES8_NS7_ILi192EEEEEENS_6half_tEfNS_4arch4Sm80ELb0ELb1ELb0ELb1ELb1ELb0ELb0ELb0ELi2ELi2ELi2ELi2ELb1EEENS1_24CollectiveEpilogueBwdGQAISA_fSD_Li256ELb1ELb1EEENS1_19SingleTileSchedulerILb1ELb0ELb0ELi64EEEEEEEEEvNT_6ParamsE,@"STO_CUDA_ENTRY STV_DEFAULT"
_ZN7cutlass13device_kernelIN5flash19enable_sm80_to_sm89INS1_16FlashAttnBwdSm80INS1_25CollectiveMainloopBwdSm80ILi1ELi1EN4cute5tupleIJNS5_1CILi64EEES8_NS7_ILi192EEEEEENS_6half_tEfNS_4arch4Sm80ELb0ELb1ELb0ELb1ELb1ELb0ELb0ELb0ELi2ELi2ELi2ELi2ELb1EEENS1_24CollectiveEpilogueBwdGQAISA_fSD_Li256ELb1ELb1EEENS1_19SingleTileSchedulerILb1ELb0ELb0ELi64EEEEEEEEEvNT_6ParamsE:
        /* <DEDUP_REMOVED lines=18> */
.L_x_408:
        /* <DEDUP_REMOVED lines=8> */
.L_x_410:
[----:B------:R-:W-:Y:S02]  /*01a0*/  MOV R0, c[0x0][0x3ac] ;  /* 0x0000eb0000007a02 */ /* 0x000fe40000000f00 */
.L_x_409:
[----:B------:R-:W-:-:S06]  /*01b0*/  USHF.L.U32 UR14, UR10, 0x6, URZ ;  /* 0x000000060a0e7899 */ /* 0x000fcc000800063f */
[----:B-----5:R-:W-:-:S04]  /*01c0*/  ISETP.LE.AND P0, PT, R0, UR14, PT ;  /* 0x0000000e00007c0c */ /* 0x020fc8000bf03270 */
[----:B------:R-:W-:Y:S01]  /*01d0*/  SEL R238, R238, 0xffffffff, !P0 ;  /* 0xffffffffeeee7807 */ /* 0x000fe20004000000 */
[----:B------:R-:W-:Y:S05]  /*01e0*/  BRA `(.L_x_411) ;  /* 0x0000011000007947 */ /* 0x000fea0003800000 */
.L_x_407:
[----:B--2-4-:R-:W-:-:S04]  /*01f0*/  ISETP.NE.U32.AND P0, PT, RZ, c[0x0][0x3c8], PT ;  /* 0x0000f200ff007a0c */ /* 0x014fc80003f05070 */
[----:B------:R-:W-:-:S13]  /*0200*/  ISETP.NE.AND.EX P0, PT, RZ, c[0x0][0x3cc], PT, P0 ;  /* 0x0000f300ff007a0c */ /* 0x000fda0003f05300 */
[----:B------:R-:W-:Y:S05]  /*0210*/  @!P0 BRA `(.L_x_412) ;  /* 0x0000002000008947 */ /* 0x000fea0003800000 */
[----:B------:R1:W5:Y:S01]  /*0220*/  LDG.E R0, [R4.64] ;  /* 0x0000001004007981 */ /* 0x000362000c1e1900 */
[----:B------:R-:W-:Y:S05]  /*0230*/  BRA `(.L_x_413) ;  /* 0x0000009000007947 */ /* 0x000fea0003800000 */
.L_x_412:
        /* <DEDUP_REMOVED lines=8> */
.L_x_414:
[----:B------:R-:W-:Y:S02]  /*02c0*/  MOV R0, c[0x0][0x3ac] ;  /* 0x0000eb0000007a02 */ /* 0x000fe40000000f00 */
.L_x_413:
[----:B------:R-:W-:-:S06]  /*02d0*/  USHF.L.U32 UR14, UR10, 0x6, URZ ;  /* 0x000000060a0e7899 */ /* 0x000fcc000800063f */
[----:B-----5:R-:W-:-:S04]  /*02e0*/  ISETP.LE.AND P0, PT, R0, UR14, PT ;  /* 0x0000000e00007c0c */ /* 0x020fc8000bf03270 */
[----:B------:R-:W-:-:S04]  /*02f0*/  SEL R238, R238, 0xffffffff, !P0 ;  /* 0xffffffffeeee7807 */ /* 0x000fc80004000000 */
.L_x_411:
        /* <DEDUP_REMOVED lines=36> */
.L_x_415:
[----:B------:R-:W-:-:S04]  /*0540*/  ISETP.NE.U32.AND P0, PT, RZ, c[0x0][0x2e0], PT ;  /* 0x0000b800ff007a0c */ /* 0x000fc80003f05070 */
[----:B------:R-:W-:-:S13]  /*0550*/  ISETP.NE.AND.EX P0, PT, RZ, c[0x0][0x2e4], PT, P0 ;  /* 0x0000b900ff007a0c */ /* 0x000fda0003f05300 */
[----:B------:R-:W-:Y:S05]  /*0560*/  @!P0 BRA `(.L_x_416) ;  /* 0x0000004000008947 */ /* 0x000fea0003800000 */
[----:B-1----:R-:W-:-:S05]  /*0570*/  IMAD.WIDE R8, R238, R9, c[0x0][0x2e0] ;  /* 0x0000b800ee087625 */ /* 0x002fca00078e0209 */
[----:B------:R-:W3:Y:S02]  /*0580*/  LDG.E R2, [R8.64] ;  /* 0x0000001008027981 */ /* 0x000ee4000c1e1900 */
[----:B---3--:R1:W3:Y:S02]  /*0590*/  R2UR UR7, R2 ;  /* 0x00000000020773c2 */ /* 0x0082e400000e0000 */
[----:B-1-3--:R-:W-:Y:S05]  /*05a0*/  BRA `(.L_x_417) ;  /* 0x0000006000007947 */ /* 0x00afea0003800000 */
.L_x_416:
[----:B------:R-:W-:Y:S05]  /*05b0*/  @!P4 BRA `(.L_x_417) ;  /* 0x000000500000c947 */ /* 0x000fea0003800000 */
[----:B------:R-:W3:Y:S04]  /*05c0*/  LDG.E R2, [R14.64] ;  /* 0x000000100e027981 */ /* 0x000ee8000c1e1900 */
[----:B-1----:R-:W4:Y:S01]  /*05d0*/  LDG.E R8, [R14.64+0x4] ;  /* 0x000004100e087981 */ /* 0x002f22000c1e1900 */
[----:B---3--:R-:W1:Y:S08]  /*05e0*/  R2UR UR7, R2 ;  /* 0x00000000020773c2 */ /* 0x008e7000000e0000 */
[----:B----4-:R-:W1:Y:S02]  /*05f0*/  R2UR UR4, R8 ;  /* 0x00000000080473c2 */ /* 0x010e6400000e0000 */
[----:B-1----:R-:W-:-:S06]  /*0600*/  UIADD3 UR7, -UR7, UR4, URZ ;  /* 0x0000000407077290 */ /* 0x002fcc000fffe13f */
.L_x_417:
        /* <DEDUP_REMOVED lines=15> */
.L_x_418:
        /* <DEDUP_REMOVED lines=521> */
.L_x_438:
        /* <DEDUP_REMOVED lines=109> */
.L_x_422:
[----:B------:R-:W-:Y:S04]  /*2e60*/  MOV R20, c[0x0][0x2a8] ;  /* 0x0000aa0000147a02 */ /* 0x000fe80000000f00 */
[----:B------:R-:W-:Y:S11]  /*2e70*/  ISETP.NE.AND P0, PT, R20, 0x1, PT ;  /* 0x000000011400780c */ /* 0x000ff60003f05270 */
[----:B------:R-:W-:Y:S02]  /*2e80*/  @!UPT UIADD3 URZ, URZ, URZ, URZ ;  /* 0x0000003f3f3ff290 */ /* 0x000fe4000fffe03f */
[----:B------:R-:W-:Y:S05]  /*2e90*/  @P0 IMAD.HI.U32 R20, R21, c[0x0][0x2ac], RZ ;  /* 0x0000ab0015140a27 */ /* 0x000fea00078e00ff */
[----:B------:R-:W-:Y:S02]  /*2ea0*/  @P0 SHF.R.U32.HI R21, RZ, c[0x0][0x2b0], R20 ;  /* 0x0000ac00ff150a19 */ /* 0x000fe40000011614 */
.L_x_423:
[----:B------:R-:W-:Y:S05]  /*2eb0*/  BSYNC B0 ;  /* 0x0000000000007941 */ /* 0x000fea0003800000 */
.L_x_421:
[----:B------:R-:W-:Y:S04]  /*2ec0*/  IMAD.MOV.U32 R20, RZ, RZ, c[0x0][0x2a8] ;  /* 0x0000aa00ff147624 */ /* 0x000fe800078e00ff */
[----:B------:R-:W-:Y:S04]  /*2ed0*/  IMAD R20, R21, R20, -UR14 ;  /* 0x8000000e15147e24 */ /* 0x000fe8000f8e0214 */
[----:B------:R-:W-:Y:S05]  /*2ee0*/  IMAD.IADD R20, R20, 0x1, -R247 ;  /* 0x0000000114147824 */ /* 0x000fea00078e0af7 */
[----:B------:R-:W-:Y:S02]  /*2ef0*/  IADD3 R21, R20, c[0x0][0x2a8], RZ ;  /* 0x0000aa0014157a10 */ /* 0x000fe40007ffe0ff */
[----:B------:R-:W-:Y:S02]  /*2f00*/  IMNMX R211, R211, R20, !PT ;  /* 0x00000014d3d37217 */ /* 0x000fe40007800200 */
[----:B------:R-:W-:Y:S02]  /*2f10*/  IMNMX R210, R210, R21, PT ;  /* 0x00000015d2d27217 */ /* 0x000fe40003800200 */
.L_x_420:
        /* <DEDUP_REMOVED lines=18> */
.L_x_426:
[----:B------:R-:W-:Y:S04]  /*3040*/  MOV R20, c[0x0][0x2a8] ;  /* 0x0000aa0000147a02 */ /* 0x000fe80000000f00 */
[----:B------:R-:W-:Y:S11]  /*3050*/  ISETP.NE.AND P0, PT, R20, 0x1, PT ;  /* 0x000000011400780c */ /* 0x000ff60003f05270 */
[----:B------:R-:W-:Y:S02]  /*3060*/  @!UPT UIADD3 URZ, URZ, URZ, URZ ;  /* 0x0000003f3f3ff290 */ /* 0x000fe4000fffe03f */
[----:B------:R-:W-:Y:S05]  /*3070*/  @P0 IMAD.HI.U32 R20, R21, c[0x0][0x2ac], RZ ;  /* 0x0000ab0015140a27 */ /* 0x000fea00078e00ff */
[----:B------:R-:W-:Y:S02]  /*3080*/  @P0 SHF.R.U32.HI R21, RZ, c[0x0][0x2b0], R20 ;  /* 0x0000ac00ff150a19 */ /* 0x000fe40000011614 */
.L_x_427:
[----:B------:R-:W-:Y:S05]  /*3090*/  BSYNC B0 ;  /* 0x0000000000007941 */ /* 0x000fea0003800000 */
.L_x_425:
[----:B------:R-:W-:Y:S04]  /*30a0*/  IMAD.MOV.U32 R20, RZ, RZ, c[0x0][0x2a8] ;  /* 0x0000aa00ff147624 */ /* 0x000fe800078e00ff */
[----:B------:R-:W-:Y:S04]  /*30b0*/  IMAD R20, R21, R20, -UR14 ;  /* 0x8000000e15147e24 */ /* 0x000fe8000f8e0214 */
[----:B------:R-:W-:Y:S05]  /*30c0*/  IMAD.IADD R20, R20, 0x1, -R247 ;  /* 0x0000000114147824 */ /* 0x000fea00078e0af7 */
[----:B------:R-:W-:Y:S02]  /*30d0*/  IADD3 R21, R20, c[0x0][0x2a8], RZ ;  /* 0x0000aa0014157a10 */ /* 0x000fe40007ffe0ff */
[----:B------:R-:W-:Y:S02]  /*30e0*/  IMNMX R209, R209, R20, !PT ;  /* 0x00000014d1d17217 */ /* 0x000fe40007800200 */
[----:B------:R-:W-:Y:S02]  /*30f0*/  IMNMX R208, R208, R21, PT ;  /* 0x00000015d0d07217 */ /* 0x000fe40003800200 */
.L_x_424:
        /* <DEDUP_REMOVED lines=18> */
.L_x_430:
[----:B------:R-:W-:Y:S04]  /*3220*/  MOV R20, c[0x0][0x2a8] ;  /* 0x0000aa0000147a02 */ /* 0x000fe80000000f00 */
[----:B------:R-:W-:Y:S11]  /*3230*/  ISETP.NE.AND P0, PT, R20, 0x1, PT ;  /* 0x000000011400780c */ /* 0x000ff60003f05270 */
[----:B------:R-:W-:Y:S02]  /*3240*/  @!UPT UIADD3 URZ, URZ, URZ, URZ ;  /* 0x0000003f3f3ff290 */ /* 0x000fe4000fffe03f */
[----:B------:R-:W-:Y:S05]  /*3250*/  @P0 IMAD.HI.U32 R20, R21, c[0x0][0x2ac], RZ ;  /* 0x0000ab0015140a27 */ /* 0x000fea00078e00ff */
[----:B------:R-:W-:Y:S02]  /*3260*/  @P0 SHF.R.U32.HI R21, RZ, c[0x0][0x2b0], R20 ;  /* 0x0000ac00ff150a19 */ /* 0x000fe40000011614 */
.L_x_431:
[----:B------:R-:W-:Y:S05]  /*3270*/  BSYNC B0 ;  /* 0x0000000000007941 */ /* 0x000fea0003800000 */
.L_x_429:
[----:B------:R-:W-:Y:S04]  /*3280*/  IMAD.MOV.U32 R20, RZ, RZ, c[0x0][0x2a8] ;  /* 0x0000aa00ff147624 */ /* 0x000fe800078e00ff */
[----:B------:R-:W-:Y:S04]  /*3290*/  IMAD R20, R21, R20, -UR14 ;  /* 0x8000000e15147e24 */ /* 0x000fe8000f8e0214 */
[----:B------:R-:W-:Y:S05]  /*32a0*/  IMAD.IADD R20, R20, 0x1, -R247 ;  /* 0x0000000114147824 */ /* 0x000fea00078e0af7 */
[----:B------:R-:W-:Y:S02]  /*32b0*/  IADD3 R21, R20, c[0x0][0x2a8], RZ ;  /* 0x0000aa0014157a10 */ /* 0x000fe40007ffe0ff */
[----:B------:R-:W-:Y:S02]  /*32c0*/  IMNMX R205, R205, R20, !PT ;  /* 0x00000014cdcd7217 */ /* 0x000fe40007800200 */
[----:B------:R-:W-:Y:S02]  /*32d0*/  IMNMX R206, R206, R21, PT ;  /* 0x00000015cece7217 */ /* 0x000fe40003800200 */
.L_x_428:
        /* <DEDUP_REMOVED lines=18> */
.L_x_434:
[----:B------:R-:W-:Y:S04]  /*3400*/  MOV R20, c[0x0][0x2a8] ;  /* 0x0000aa0000147a02 */ /* 0x000fe80000000f00 */
[----:B------:R-:W-:Y:S11]  /*3410*/  ISETP.NE.AND P0, PT, R20, 0x1, PT ;  /* 0x000000011400780c */ /* 0x000ff60003f05270 */
[----:B------:R-:W-:Y:S02]  /*3420*/  @!UPT UIADD3 URZ, URZ, URZ, URZ ;  /* 0x0000003f3f3ff290 */ /* 0x000fe4000fffe03f */
[----:B------:R-:W-:Y:S05]  /*3430*/  @P0 IMAD.HI.U32 R20, R21, c[0x0][0x2ac], RZ ;  /* 0x0000ab0015140a27 */ /* 0x000fea00078e00ff */
[----:B------:R-:W-:Y:S02]  /*3440*/  @P0 SHF.R.U32.HI R21, RZ, c[0x0][0x2b0], R20 ;  /* 0x0000ac00ff150a19 */ /* 0x000fe40000011614 */
.L_x_435:
[----:B------:R-:W-:Y:S05]  /*3450*/  BSYNC B0 ;  /* 0x0000000000007941 */ /* 0x000fea0003800000 */
.L_x_433:
[----:B------:R-:W-:Y:S04]  /*3460*/  IMAD.MOV.U32 R20, RZ, RZ, c[0x0][0x2a8] ;  /* 0x0000aa00ff147624 */ /* 0x000fe800078e00ff */
[----:B------:R-:W-:Y:S04]  /*3470*/  IMAD R20, R21, R20, -UR14 ;  /* 0x8000000e15147e24 */ /* 0x000fe8000f8e0214 */
[----:B------:R-:W-:Y:S05]  /*3480*/  IMAD.IADD R20, R20, 0x1, -R247 ;  /* 0x0000000114147824 */ /* 0x000fea00078e0af7 */
[----:B------:R-:W-:Y:S02]  /*3490*/  IADD3 R21, R20, c[0x0][0x2a8], RZ ;  /* 0x0000aa0014157a10 */ /* 0x000fe40007ffe0ff */
[----:B------:R-:W-:Y:S02]  /*34a0*/  IMNMX R203, R203, R20, !PT ;  /* 0x00000014cbcb7217 */ /* 0x000fe40007800200 */
[----:B------:R-:W-:Y:S02]  /*34b0*/  IMNMX R204, R204, R21, PT ;  /* 0x00000015cccc7217 */ /* 0x000fe40003800200 */
.L_x_432:
        /* <DEDUP_REMOVED lines=355> */
.L_x_436:
        /* <DEDUP_REMOVED lines=118> */
.L_x_437:
        /* <DEDUP_REMOVED lines=167> */
.L_x_419:
[----:B------:R-:W-:Y:S05]  /*5cc0*/  @P2 EXIT ;  /* 0x000000000000294d */ /* 0x000fea0003800000 */
[----:B------:R-:W-:-:S04]  /*5cd0*/  ISETP.NE.U32.AND P1, PT, RZ, c[0x0][0x360], PT ;  /* 0x0000d800ff007a0c */ /* 0x000fc80003f25070 */
[----:B------:R-:W-:-:S13]  /*5ce0*/  ISETP.NE.AND.EX P1, PT, RZ, c[0x0][0x364], PT, P1 ;  /* 0x0000d900ff007a0c */ /* 0x000fda0003f25310 */
[----:B------:R-:W-:-:S04]  /*5cf0*/  @P1 IMAD.MOV.U32 R3, RZ, RZ, 0x4 ;  /* 0x00000004ff031424 */ /* 0x000fc800078e00ff */
[----:B-1----:R-:W-:-:S05]  /*5d00*/  @P1 IMAD.WIDE R4, R238, R3, c[0x0][0x360] ;  /* 0x0000d800ee041625 */ /* 0x002fca00078e0203 */
[----:B------:R1:W2:Y:S01]  /*5d10*/  @P1 LDG.E R7, [R4.64] ;  /* 0x0000001004071981 */ /* 0x0002a2000c1e1900 */
[----:B------:R-:W-:Y:S01]  /*5d20*/  IMAD.MOV.U32 R0, RZ, RZ, c[0x0][0x338] ;  /* 0x0000ce00ff007624 */ /* 0x000fe200078e00ff */
[----:B------:R-:W-:Y:S01]  /*5d30*/  ULDC UR5, c[0x0][0x358] ;  /* 0x0000d60000057ab9 */ /* 0x000fe20000000800 */
[----:B------:R-:W-:Y:S01]  /*5d40*/  IMAD R3, R238, c[0x0][0x2f4], RZ ;  /* 0x0000bd00ee037a24 */ /* 0x000fe200078e02ff */
[----:B------:R-:W3:Y:S01]  /*5d50*/  S2R R2, SR_CTAID.Y ;  /* 0x0000000000027919 */ /* 0x000ee20000002600 */
[----:B------:R-:W-:-:S03]  /*5d60*/  UIMAD UR5, UR10, UR5, URZ ;  /* 0x000000050a0572a4 */ /* 0x000fc6000f8e023f */
[----:B------:R-:W-:Y:S01]  /*5d70*/  BAR.SYNC.DEFER_BLOCKING 0x1, 0x100 ;  /* 0x0044000000007b1d */ /* 0x000fe20000010000 */
[----:B------:R-:W-:-:S05]  /*5d80*/  ISETP.NE.AND P0, PT, R0, 0x1, PT ;  /* 0x000000010000780c */ /* 0x000fca0003f05270 */
[----:B------:R-:W-:Y:S01]  /*5d90*/  ULDC UR4, c[0x0][0x2f4] ;  /* 0x0000bd0000047ab9 */ /* 0x000fe20000000800 */
[----:B------:R-:W-:Y:S01]  /*5da0*/  BSSY B0, `(.L_x_439) ;  /* 0x0000022000007945 */ /* 0x000fe20003800000 */
[----:B------:R-:W-:-:S04]  /*5db0*/  UIMAD UR5, UR5, UR4, URZ ;  /* 0x00000004050572a4 */ /* 0x000fc8000f8e023f */
[----:B------:R-:W-:Y:S01]  /*5dc0*/  USHF.R.S32.HI UR4, URZ, 0x1f, UR5 ;  /* 0x0000001f3f047899 */ /* 0x000fe20008011405 */
[----:B-1----:R-:W-:Y:S01]  /*5dd0*/  SHF.R.S32.HI R4, RZ, 0x1f, R3 ;  /* 0x0000001fff047819 */ /* 0x002fe20000011403 */
[----:B---3--:R-:W-:-:S04]  /*5de0*/  @P0 IMAD.HI.U32 R0, R2, c[0x0][0x33c], RZ ;  /* 0x0000cf0002000a27 */ /* 0x008fc800078e00ff */
[----:B------:R-:W-:Y:S01]  /*5df0*/  IMAD.MOV.U32 R8, RZ, RZ, R2 ;  /* 0x000000ffff087224 */ /* 0x000fe200078e0002 */
[----:B------:R-:W-:Y:S02]  /*5e00*/  @P0 SHF.R.U32.HI R8, RZ, c[0x0][0x340], R0 ;  /* 0x0000d000ff080a19 */ /* 0x000fe40000011600 */
[----:B------:R-:W-:Y:S02]  /*5e10*/  SHF.R.S32.HI R0, RZ, 0x1f, R238 ;  /* 0x0000001fff007819 */ /* 0x000fe400000114ee */
[--C-:B------:R-:W-:Y:S02]  /*5e20*/  IADD3 R3, P2, P0, R3, UR5, R8.reuse ;  /* 0x0000000503037c10 */ /* 0x100fe4000f85e008 */
[----:B------:R-:W-:Y:S02]  /*5e30*/  SHF.R.S32.HI R5, RZ, 0x1f, R8 ;  /* 0x0000001fff057819 */ /* 0x000fe40000011408 */
[----:B------:R-:W-:Y:S02]  /*5e40*/  SEL R0, R0, RZ, !P1 ;  /* 0x000000ff00007207 */ /* 0x000fe40004800000 */
[----:B------:R-:W-:-:S02]  /*5e50*/  IADD3.X R4, R4, UR4, R5, P2, P0 ;  /* 0x0000000404047c10 */ /* 0x000fc400097e0405 */
[----:B------:R-:W-:Y:S02]  /*5e60*/  ISETP.NE.AND P2, PT, R233, RZ, PT ;  /* 0x000000ffe900720c */ /* 0x000fe40003f45270 */
[C---:B------:R-:W-:Y:S01]  /*5e70*/  SHF.L.U64.HI R4, R3.reuse, 0x2, R4 ;  /* 0x0000000203047819 */ /* 0x040fe20000010204 */
[----:B------:R-:W-:-:S05]  /*5e80*/  IMAD.SHL.U32 R3, R3, 0x4, RZ ;  /* 0x0000000403037824 */ /* 0x000fca00078e00ff */
[----:B------:R-:W-:-:S04]  /*5e90*/  IADD3 R10, P0, R3, c[0x0][0x350], RZ ;  /* 0x0000d400030a7a10 */ /* 0x000fc80007f1e0ff */
[----:B------:R-:W-:Y:S01]  /*5ea0*/  IADD3.X R11, R4, c[0x0][0x354], RZ, P0, !PT ;  /* 0x0000d500040b7a10 */ /* 0x000fe200007fe4ff */
[C---:B--2---:R-:W-:Y:S01]  /*5eb0*/  @P1 IMAD R7, R238.reuse, 0x40, R7 ;  /* 0x00000040ee071824 */ /* 0x044fe200078e0207 */
[----:B------:R-:W-:-:S04]  /*5ec0*/  SEL R238, R238, RZ, !P1 ;  /* 0x000000ffeeee7207 */ /* 0x000fc80004800000 */
[----:B------:R-:W-:-:S04]  /*5ed0*/  @P1 SHF.R.S32.HI R6, RZ, 0x1f, R7 ;  /* 0x0000001fff061819 */ /* 0x000fc80000011407 */
[----:B------:R-:W-:Y:S01]  /*5ee0*/  @P1 LEA.HI R6, R6, R7, RZ, 0x6 ;  /* 0x0000000706061211 */ /* 0x000fe200078f30ff */
[----:B------:R-:W-:-:S03]  /*5ef0*/  IMAD.MOV R7, RZ, RZ, -R8 ;  /* 0x000000ffff077224 */ /* 0x000fc600078e0a08 */
[----:B------:R-:W-:Y:S01]  /*5f00*/  @P1 SHF.R.S32.HI R6, RZ, 0x6, R6 ;  /* 0x00000006ff061819 */ /* 0x000fe20000011406 */
[----:B------:R-:W-:-:S04]  /*5f10*/  IMAD R7, R7, c[0x0][0x338], R2 ;  /* 0x0000ce0007077a24 */ /* 0x000fc800078e0202 */
[----:B------:R-:W-:-:S04]  /*5f20*/  @P1 IMAD R6, R6, 0x3000, RZ ;  /* 0x0000300006061824 */ /* 0x000fc800078e02ff */
[--C-:B------:R-:W-:Y:S01]  /*5f30*/  @P1 IMAD.MOV.U32 R12, RZ, RZ, R6.reuse ;  /* 0x000000ffff0c1224 */ /* 0x100fe200078e0006 */
[----:B------:R-:W-:Y:S01]  /*5f40*/  @P1 SHF.R.S32.HI R13, RZ, 0x1f, R6 ;  /* 0x0000001fff0d1819 */ /* 0x000fe20000011406 */
[----:B------:R-:W-:Y:S01]  /*5f50*/  @!P1 CS2R R12, SRZ ;  /* 0x00000000000c9805 */ /* 0x000fe2000001ff00 */
[----:B------:R-:W-:Y:S05]  /*5f60*/  @P2 BRA `(.L_x_440) ;  /* 0x0000005000002947 */ /* 0x000fea0003800000 */
.L_x_441:
[----:B------:R-:W2:Y:S01]  /*5f70*/  LDG.E.STRONG.GPU R2, [R10.64] ;  /* 0x000000100a027981 */ /* 0x000ea2000c1ef900 */
[----:B------:R-:W-:Y:S01]  /*5f80*/  YIELD ;  /* 0x0000000000007946 */ /* 0x000fe20003800000 */
[----:B--2---:R-:W-:Y:S01]  /*5f90*/  ISETP.NE.AND P0, PT, R2, R7, PT ;  /* 0x000000070200720c */ /* 0x004fe20003f05270 */
[----:B------:R-:W-:-:S12]  /*5fa0*/  CCTL.IVALL ;  /* 0x00000000ff00798f */ /* 0x000fd80002000000 */
[----:B------:R-:W-:Y:S05]  /*5fb0*/  @P0 BRA `(.L_x_441) ;  /* 0xffffffb000000947 */ /* 0x000fea000383ffff */
.L_x_440:
[----:B------:R-:W-:Y:S05]  /*5fc0*/  BSYNC B0 ;  /* 0x0000000000007941 */ /* 0x000fea0003800000 */
.L_x_439:
[----:B------:R-:W-:Y:S01]  /*5fd0*/  MOV R2, 0xffffffff ;  /* 0xffffffff00027802 */ /* 0x000fe20000000f00 */
[----:B------:R-:W-:Y:S05]  /*5fe0*/  BRA.CONV ~URZ, `(.L_x_442) ;  /* 0x000000237f007947 */ /* 0x000fea000b800000 */
[----:B------:R-:W-:Y:S02]  /*5ff0*/  MOV R6, 0x6010 ;  /* 0x0000601000067802 */ /* 0x000fe40000000f00 */
[----:B------:R-:W-:Y:S05]  /*6000*/  CALL.REL.NOINC `($__internal_3_$__cuda_sm70_warpsync) ;  /* 0x00000a9000007944 */ /* 0x000fea0003c00000 */
.L_x_442:
        /* <DEDUP_REMOVED lines=9> */
[----:B------:R-:W-:-:S04]  /*60a0*/  IMAD.WIDE.U32 R16, R8, c[0x0][0x328], R12 ;  /* 0x0000ca0008107a25 */ /* 0x000fc800078e000c */
[----:B------:R-:W-:Y:S01]  /*60b0*/  IMAD R9, R238, c[0x0][0x334], R9 ;  /* 0x0000cd00ee097a24 */ /* 0x000fe200078e0209 */
[----:B------:R-:W-:-:S05]  /*60c0*/  IADD3 R17, R17, R15, RZ ;  /* 0x0000000f11117210 */ /* 0x000fca0007ffe0ff */
        /* <DEDUP_REMOVED lines=54> */
[----:B-1----:R-:W-:Y:S05]  /*6430*/  CALL.REL.NOINC `($__internal_3_$__cuda_sm70_warpsync) ;  /* 0x0000066000007944 */ /* 0x002fea0003c00000 */
.L_x_443:
        /* <DEDUP_REMOVED lines=12> */
.L_x_445:
[----:B------:R-:W-:Y:S05]  /*6500*/  BSYNC B0 ;  /* 0x0000000000007941 */ /* 0x000fea0003800000 */
.L_x_444:
[----:B--2---:R-:W-:Y:S01]  /*6510*/  IADD3 R10, P0, R3, c[0x0][0x348], RZ ;  /* 0x0000d200030a7a10 */ /* 0x004fe20007f1e0ff */
[----:B------:R-:W-:Y:S03]  /*6520*/  BSSY B0, `(.L_x_446) ;  /* 0x0000008000007945 */ /* 0x000fe60003800000 */
[----:B------:R-:W-:Y:S01]  /*6530*/  IADD3.X R11, R4, c[0x0][0x34c], RZ, P0, !PT ;  /* 0x0000d300040b7a10 */ /* 0x000fe200007fe4ff */
[----:B------:R-:W-:Y:S05]  /*6540*/  @P2 BRA `(.L_x_447) ;  /* 0x0000005000002947 */ /* 0x000fea0003800000 */
.L_x_448:
[----:B------:R-:W2:Y:S01]  /*6550*/  LDG.E.STRONG.GPU R4, [R10.64] ;  /* 0x000000100a047981 */ /* 0x000ea2000c1ef900 */
[----:B------:R-:W-:Y:S01]  /*6560*/  YIELD ;  /* 0x0000000000007946 */ /* 0x000fe20003800000 */
[----:B--2---:R-:W-:Y:S01]  /*6570*/  ISETP.NE.AND P0, PT, R4, R7, PT ;  /* 0x000000070400720c */ /* 0x004fe20003f05270 */
[----:B------:R-:W-:-:S12]  /*6580*/  CCTL.IVALL ;  /* 0x00000000ff00798f */ /* 0x000fd80002000000 */
[----:B------:R-:W-:Y:S05]  /*6590*/  @P0 BRA `(.L_x_448) ;  /* 0xffffffb000000947 */ /* 0x000fea000383ffff */
.L_x_447:
[----:B------:R-:W-:Y:S05]  /*65a0*/  BSYNC B0 ;  /* 0x0000000000007941 */ /* 0x000fea0003800000 */
.L_x_446:
[----:B------:R-:W-:Y:S05]  /*65b0*/  BRA.CONV ~URZ, `(.L_x_449) ;  /* 0x000000237f007947 */ /* 0x000fea000b800000 */
[----:B------:R-:W-:Y:S02]  /*65c0*/  MOV R6, 0x65e0 ;  /* 0x000065e000067802 */ /* 0x000fe40000000f00 */
[----:B-1----:R-:W-:Y:S05]  /*65d0*/  CALL.REL.NOINC `($__internal_3_$__cuda_sm70_warpsync) ;  /* 0x000004c000007944 */ /* 0x002fea0003c00000 */
.L_x_449:
[----:B------:R-:W-:Y:S01]  /*65e0*/  MOV R6, R12 ;  /* 0x0000000c00067202 */ /* 0x000fe20000000f00 */
[----:B------:R-:W-:Y:S01]  /*65f0*/  IMAD R5, R5, c[0x0][0x300], RZ ;  /* 0x0000c00005057a24 */ /* 0x000fe200078e02ff */
[----:B------:R-:W-:Y:S01]  /*6600*/  MOV R7, R13 ;  /* 0x0000000d00077202 */ /* 0x000fe20000000f00 */
[----:B------:R-:W-:Y:S01]  /*6610*/  IMAD R3, R0, c[0x0][0x308], RZ ;  /* 0x0000c20000037a24 */ /* 0x000fe200078e02ff */
[----:B------:R-:W-:-:S06]  /*6620*/  NOP ;  /* 0x0000000000007918 */ /* 0x000fcc0000000000 */
[----:B------:R-:W-:-:S04]  /*6630*/  IMAD.WIDE.U32 R6, R8, c[0x0][0x300], R6 ;  /* 0x0000c00008067a25 */ /* 0x000fc800078e0006 */
[----:B------:R-:W-:Y:S02]  /*6640*/  IMAD R5, R8, c[0x0][0x304], R5 ;  /* 0x0000c10008057a24 */ /* 0x000fe400078e0205 */
[----:B------:R-:W-:-:S03]  /*6650*/  IMAD R3, R238, c[0x0][0x30c], R3 ;  /* 0x0000c300ee037a24 */ /* 0x000fc600078e0203 */
        /* <DEDUP_REMOVED lines=55> */
[----:B-12---:R-:W-:Y:S05]  /*69d0*/  CALL.REL.NOINC `($__internal_3_$__cuda_sm70_warpsync) ;  /* 0x000000c000007944 */ /* 0x006fea0003c00000 */
.L_x_450:
        /* <DEDUP_REMOVED lines=12> */
        .weak           $__internal_3_$__cuda_sm70_warpsync
        .type           $__internal_3_$__cuda_sm70_warpsync,@function
        .size           $__internal_3_$__cuda_sm70_warpsync,(.L_x_1389 - $__internal_3_$__cuda_sm70_warpsync)
$__internal_3_$__cuda_sm70_warpsync:
[----:B------:R-:W-:Y:S01]  /*6aa0*/  MOV R14, R6 ;  /* 0x00000006000e7202 */ /* 0x000fe20000000f00 */
[----:B------:R-:W-:Y:S04]  /*6ab0*/  WARPSYNC R2 ;  /* 0x0000000200007348 */ /* 0x000fe80003800000 */
[----:B------:R-:W-:-:S04]  /*6ac0*/  MOV R15, 0x0 ;  /* 0x00000000000f7802 */ /* 0x000fc80000000f00 */
[----:B------:R-:W-:Y:S05]  /*6ad0*/  RET.REL.NODEC R14 `(_ZN7cutlass13device_kernelIN5flash19enable_sm80_to_sm89INS1_16FlashAttnBwdSm80INS1_25CollectiveMainloopBwdSm80ILi1ELi1EN4cute5tupleIJNS5_1CILi64EEES8_NS7_ILi192EEEEEENS_6half_tEfNS_4arch4Sm80ELb0ELb1ELb0ELb1ELb1ELb0ELb0ELb0ELi2ELi2ELi2ELi2ELb1EEENS1_24CollectiveEpilogueBwdGQAISA_fSD_Li256ELb1ELb1EEENS1_19SingleTileSchedulerILb1ELb0ELb0ELi64EEEEEEEEEvNT_6ParamsE) ;  /* 0xffff95200e007950 */ /* 0x000fea0003c3ffff */
.L_x_451:
        /* <DEDUP_REMOVED lines=10> */
.L_x_1389:


//--------------------- .text._ZN7cutlass13device_kernelIN5flash19enable_sm80_to_sm89INS1_16FlashAttnBwdSm80INS1_25CollectiveMainloopBwdSm80ILi1ELi1EN4cute5tupleIJNS5_1CILi64EEES8_NS7_ILi192EEEEEENS_6half_tEfNS_4arch4Sm80ELb1ELb0ELb0ELb0ELb0ELb0ELb0ELb0ELi2ELi2ELi2ELi2ELb1EEENS1_21CollectiveEpilogueBwdISA_SB_SD_Li256ELb0ELb0ELi4EEENS1_25SingleTileBwdLPTSchedulerILb0ELi64ELb0EEEEEEEEEvNT_6ParamsE --------------------------
	.section	.text._ZN7cutlass13device_kernelIN5flash19enable_sm80_to_sm89INS1_16FlashAttnBwdSm80INS1_25CollectiveMainloopBwdSm80ILi1ELi1EN4cute5tupleIJNS5_1CILi64EEES8_NS7_ILi192EEEEEENS_6half_tEfNS_4arch4Sm80ELb1ELb0ELb0ELb0ELb0ELb0ELb0ELb0ELi2ELi2ELi2ELi2ELb1EEENS1_21CollectiveEpilogueBwdISA_SB_SD_Li256ELb0ELb0ELi4EEENS1_25SingleTileBwdLPTSchedulerILb0ELi64ELb0EEEEEEEEEvNT_6ParamsE,"ax",@progbits
	.sectioninfo	@"SHI_REGISTERS=255"
	.align	128
.text._ZN7cutlass13device_kernelIN5flash19enable_sm80_to_sm89INS1_16FlashAttnBwdSm80INS1_25CollectiveMainloopBwdSm80ILi1ELi1EN4cute5tupleIJNS5_1CILi64EEES8_NS7_ILi192EEEEEENS_6half_tEfNS_4arch4Sm80ELb1ELb0ELb0ELb0ELb0ELb0ELb0ELb0ELi2ELi2ELi2ELi2ELb1EEENS1_21CollectiveEpilogueBwdISA_SB_SD_Li256ELb0ELb0ELi4EEENS1_25SingleTileBwdLPTSchedulerILb0ELi64ELb0EEEEEEEEEvNT_6ParamsE:
        .type           _ZN7cutlass13device_kernelIN5flash19enable_sm80_to_sm89INS1_16FlashAttnBwdSm80INS1_25CollectiveMainloopBwdSm80ILi1ELi1EN4cute5tupleIJNS5_1CILi64EEES8_NS7_ILi192EEEEEENS_6half_tEfNS_4arch4Sm80ELb1ELb0ELb0ELb0ELb0ELb0ELb0ELb0ELi2ELi2ELi2ELi2ELb1EEENS1_21CollectiveEpilogueBwdISA_SB_SD_Li256ELb0ELb0ELi4EEENS1_25SingleTileBwdLPTSchedulerILb0ELi64ELb0EEEEEEEEEvNT_6ParamsE,@function
        .size           _ZN7cutlass13device_kernelIN5flash19enable_sm80_to_sm89INS1_16FlashAttnBwdSm80INS1_25CollectiveMainloopBwdSm80ILi1ELi1EN4cute5tupleIJNS5_1CILi64EEES8_NS7_ILi192EEEEEENS_6half_tEfNS_4arch4Sm80ELb1ELb0ELb0ELb0ELb0ELb0ELb0ELb0ELi2ELi2ELi2ELi2ELb1EEENS1_21CollectiveEpilogueBwdISA_SB_SD_Li256ELb0ELb0ELi4EEENS1_25SingleTileBwdLPTSchedulerILb0ELi64ELb0EEEEEEEEEvNT_6ParamsE,(.L_x_1391 - _ZN7cutlass13device_kernelIN5flash19enable_sm80_to_sm89INS1_16FlashAttnBwdSm80INS1_25CollectiveMainloopBwdSm80ILi1ELi1EN4cute5tupleIJNS5_1CILi64EEES8_NS7_ILi192EEEEEENS_6half_tEfNS_4arch4Sm80ELb1ELb0ELb0ELb0ELb0ELb0ELb0ELb0ELi2ELi2ELi2ELi2ELb1EEENS1_21CollectiveEpilogueBwdISA_SB_SD_Li256ELb0ELb0ELi4EEENS1_25SingleTileBwdLPTSchedulerILb0ELi64ELb0EEEEEEEEEvNT_6ParamsE)
        .other          _ZN7cutlass13device_kernelIN5flash19enable_sm80_to_sm89INS1_16FlashAttnBwdSm80INS1_25CollectiveMainloopBwdSm80ILi1ELi1EN4cute5tupleIJNS5_1CILi64EEES8_NS7_ILi192EEEEEENS_6half_tEfNS_4arch4Sm80ELb1ELb0ELb0ELb0ELb0ELb0ELb0ELb0ELi2ELi2ELi2ELi2ELb1EEENS1_21CollectiveEpilogueBwdISA_SB_SD_Li256ELb0ELb0ELi4EEENS1_25SingleTileBwdLPTSchedulerILb0ELi64ELb0EEEEEEEEEvNT_6ParamsE,@"STO_CUDA_ENTRY STV_DEFAULT"
_ZN7cutlass13device_kernelIN5flash19enable_sm80_to_sm89INS1_16FlashAttnBwdSm80INS1_25CollectiveMainloopBwdSm80ILi1ELi1EN4cute5tupleIJNS5_1CILi64EEES8_NS7_ILi192EEEEEENS_6half_tEfNS_4arch4Sm80ELb1ELb0ELb0ELb0ELb0ELb0ELb0ELb0ELi2ELi2ELi2ELi2ELb1EEENS1_21CollectiveEpilogueBwdISA_SB_SD_Li256ELb0ELb0ELi4EEENS1_25SingleTileBwdLPTSchedulerILb0ELi64ELb0EEEEEEEEEvNT_6ParamsE:
[----:B------:R-:W-:Y:S02]  /*0000*/  MOV R1, c[0x0][0x28] ;  /* 0x00000a0000017a02 */ /* 0x000fe40000000f00 */
[----:B------:R-:W1:Y:S01]  /*0010*/  S2R R234, SR_TID.X ;  /* 0x0000000000ea7919 */ /* 0x000e620000002100 */
[----:B------:R-:W2:Y:S01]  /*0020*/  S2UR UR4, SR_CTAID.X ;  /* 0x00000000000479c3 */ /* 0x000ea20000002500 */
[----:B------:R-:W-:Y:S02]  /*0030*/  IADD3 R1, R1, -0x8, RZ ;  /* 0xfffffff801017810 */ /* 0x000fe40007ffe0ff */
[----:B-1----:R-:W-:-:S06]  /*0040*/  SHF.R.U32.HI R0, RZ, 0x5, R234 ;  /* 0x00000005ff007819 */ /* 0x002fcc00000116ea */
[----:B------:R-:W1:Y:S02]  /*0050*/  SHFL.IDX PT, R0, R0, RZ, 0x1f ;  /* 0x00001fff00007589 */ /* 0x000e6400000e0000 */
[----:B-1----:R-:W-:-:S13]  /*0060*/  ISETP.NE.AND P0, PT, R0, RZ, PT ;  /* 0x000000ff0000720c */ /* 0x002fda0003f05270 */
[----:B--2---:R-:W-:Y:S05]  /*0070*/  @!P0 BRA `(.L_x_452) ;  /* 0x0000026000008947 */ /* 0x004fea0003800000 */
[----:B------:R-:W-:Y:S02]  /*0080*/  ULDC.64 UR6, c[0x0][0x3b8] ;  /* 0x0000ee0000067ab9 */ /* 0x000fe40000000a00 */
[----:B------:R-:W-:Y:S02]  /*0090*/  UISETP.NE.AND UP0, UPT, UR6, 0x1, UPT ;  /* 0x000000010600788c */ /* 0x000fe4000bf05270 */
[----:B------:R-:W-:Y:S02]  /*00a0*/  UIMAD.WIDE.U32 UR10, UR4, UR7, URZ ;  /* 0x00000007040a72a5 */ /* 0x000fe4000f8e003f */
[----:B------:R-:W-:Y:S02]  /*00b0*/  ULDC UR5, c[0x0][0x3c0] ;  /* 0x0000f00000057ab9 */ /* 0x000fe40000000800 */
[----:B------:R-:W-:-:S05]  /*00c0*/  UMOV UR8, UR4 ;  /* 0x0000000400087c82 */ /* 0x000fca0008000000 */
[----:B------:R-:W-:-:S03]  /*00d0*/  @UP0 USHF.R.U32.HI UR8, URZ, UR5, UR11 ;  /* 0x000000053f080299 */ /* 0x000fc6000801160b */
[----:B------:R-:W-:Y:S02]  /*00e0*/  ULDC UR5, c[0x0][0x3d0] ;  /* 0x0000f40000057ab9 */ /* 0x000fe40000000800 */
[----:B------:R-:W-:Y:S02]  /*00f0*/  UISETP.GE.AND UP0, UPT, UR8, UR5, UPT ;  /* 0x000000050800728c */ /* 0x000fe4000bf06270 */
[----:B------:R-:W-:-:S04]  /*0100*/  UIADD3 UR5, -UR8, URZ, URZ ;  /* 0x0000003f08057290 */ /* 0x000fc8000fffe13f */
[----:B------:R-:W-:Y:S01]  /*0110*/  PLOP3.LUT P0, PT, PT, PT, UP0, 0x80, 0x0 ;  /* 0x000000000000781c */ /* 0x000fe20003f0f008 */
[----:B------:R-:W-:-:S12]  /*0120*/  UIMAD UR6, UR5, UR6, UR4 ;  /* 0x00000006050672a4 */ /* 0x000fd8000f8e0204 */
[----:B------:R-:W-:Y:S05]  /*0130*/  @!P0 BRA `(.L_x_453) ;  /* 0x0000008000008947 */ /* 0x000fea0003800000 */
[----:B------:R-:W-:Y:S02]  /*0140*/  ULDC UR7, c[0x0][0x3c4] ;  /* 0x0000f10000077ab9 */ /* 0x000fe40000000800 */
[----:B------:R-:W-:Y:S02]  /*0150*/  UISETP.NE.AND UP0, UPT, UR7, 0x1, UPT ;  /* 0x000000010700788c */ /* 0x000fe4000bf05270 */
[----:B------:R-:W-:Y:S02]  /*0160*/  ULDC.64 UR4, c[0x0][0x3c8] ;  /* 0x0000f20000047ab9 */ /* 0x000fe40000000a00 */
[----:B------:R-:W-:Y:S02]  /*0170*/  UIMAD.WIDE.U32 UR10, UR6, UR4, URZ ;  /* 0x00000004060a72a5 */ /* 0x000fe4000f8e003f */
[----:B------:R-:W-:-:S05]  /*0180*/  UMOV UR15, UR6 ;  /* 0x00000006000f7c82 */ /* 0x000fca0008000000 */
[----:B------:R-:W-:-:S04]  /*0190*/  @UP0 USHF.R.U32.HI UR15, URZ, UR5, UR11 ;  /* 0x000000053f0f0299 */ /* 0x000fc8000801160b */
[----:B------:R-:W-:Y:S01]  /*01a0*/  UIMAD UR7, UR15, UR7, URZ ;  /* 0x000000070f0772a4 */ /* 0x000fe2000f8e023f */
[----:B------:R-:W-:Y:S05]  /*01b0*/  BRA `(.L_x_454) ;  /* 0x0000007000007947 */ /* 0x000fea0003800000 */
.L_x_453:
[----:B------:R-:W-:Y:S02]  /*01c0*/  ULDC UR7, c[0x0][0x3ac] ;  /* 0x0000eb0000077ab9 */ /* 0x000fe40000000800 */
[----:B------:R-:W-:Y:S02]  /*01d0*/  UISETP.NE.AND UP0, UPT, UR7, 0x1, UPT ;  /* 0x000000010700788c */ /* 0x000fe4000bf05270 */
[----:B------:R-:W-:Y:S02]  /*01e0*/  ULDC.64 UR4, c[0x0][0x3b0] ;  /* 0x0000ec0000047ab9 */ /* 0x000fe40000000a00 */
[----:B------:R-:W-:Y:S02]  /*01f0*/  UIMAD.WIDE.U32 UR10, UR6, UR4, URZ ;  /* 0x00000004060a72a5 */ /* 0x000fe4000f8e003f */
[----:B------:R-:W-:-:S05]  /*0200*/  UMOV UR15, UR6 ;  /* 0x00000006000f7c82 */ /* 0x000fca0008000000 */
[----:B------:R-:W-:-:S04]  /*0210*/  @UP0 USHF.R.U32.HI UR15, URZ, UR5, UR11 ;  /* 0x000000053f0f0299 */ /* 0x000fc8000801160b */
[----:B------:R-:W-:-:S04]  /*0220*/  UIMAD UR7, UR15, UR7, URZ ;  /* 0x000000070f0772a4 */ /* 0x000fc8000f8e023f */
.L_x_454:
[----:B------:R-:W-:Y:S02]  /*0230*/  UIADD3 UR9, UR6, -UR7, URZ ;  /* 0x8000000706097290 */ /* 0x000fe4000fffe03f */
[----:B------:R-:W-:Y:S02]  /*0240*/  ULDC.64 UR4, c[0x0][0x3a8] ;  /* 0x0000ea0000047ab9 */ /* 0x000fe40000000a00 */
[----:B------:R-:W-:Y:S02]  /*0250*/  ULDC.64 UR6, c[0x0][0x3a0] ;  /* 0x0000e80000067ab9 */ /* 0x000fe40000000a00 */
[----:B------:R-:W-:Y:S02]  /*0260*/  UISETP.NE.AND UP0, UPT, UR6, 0x1, UPT ;  /* 0x000000010600788c */ /* 0x000fe4000bf05270 */
[----:B------:R-:W-:-:S04]  /*0270*/  UIMAD UR5, UR8, UR5, UR9 ;  /* 0x00000005080572a4 */ /* 0x000fc8000f8e0209 */
[----:B------:R-:W-:-:S03]  /*0280*/  UIMAD.WIDE.U32 UR8, UR5, UR7, URZ ;  /* 0x00000007050872a5 */ /* 0x000fc6000f8e003f */
[----:B------:R-:W-:Y:S02]  /*0290*/  UMOV UR14, UR5 ;  /* 0x00000005000e7c82 */ /* 0x000fe40008000000 */
[----:B------:R-:W-:-:S04]  /*02a0*/  @UP0 USHF.R.U32.HI UR14, URZ, UR4, UR9 ;  /* 0x000000043f0e0299 */ /* 0x000fc80008011609 */
[----:B------:R-:W-:-:S04]  /*02b0*/  UIADD3 UR13, -UR14, URZ, URZ ;  /* 0x0000003f0e0d7290 */ /* 0x000fc8000fffe13f */
[----:B------:R-:W-:Y:S01]  /*02c0*/  UIMAD UR13, UR13, UR6, UR5 ;  /* 0x000000060d0d72a4 */ /* 0x000fe2000f8e0205 */
[----:B------:R-:W-:Y:S05]  /*02d0*/  BRA `(.L_x_455) ;  /* 0x0000025000007947 */ /* 0x000fea0003800000 */
.L_x_452:
        /* <DEDUP_REMOVED lines=20> */
.L_x_456:
[----:B------:R-:W-:Y:S02]  /*0420*/  ULDC UR7, c[0x0][0x3ac] ;  /* 0x0000eb0000077ab9 */ /* 0x000fe40000000800 */
[----:B------:R-:W-:Y:S02]  /*0430*/  UISETP.NE.AND UP0, UPT, UR7, 0x1, UPT ;  /* 0x000000010700788c */ /* 0x000fe4000bf05270 */
[----:B------:R-:W-:Y:S02]  /*0440*/  ULDC.64 UR4, c[0x0][0x3b0] ;  /* 0x0000ec0000047ab9 */ /* 0x000fe40000000a00 */
[----:B------:R-:W-:Y:S02]  /*0450*/  UIMAD.WIDE.U32 UR10, UR6, UR4, URZ ;  /* 0x00000004060a72a5 */ /* 0x000fe4000f8e003f */
[----:B------:R-:W-:-:S05]  /*0460*/  UMOV UR15, UR6 ;  /* 0x00000006000f7c82 */ /* 0x000fca0008000000 */
[----:B------:R-:W-:-:S04]  /*0470*/  @UP0 USHF.R.U32.HI UR15, URZ, UR5, UR11 ;  /* 0x000000053f0f0299 */ /* 0x000fc8000801160b */
[----:B------:R-:W-:-:S04]  /*0480*/  UIMAD UR7, UR15, UR7, URZ ;  /* 0x000000070f0772a4 */ /* 0x000fc8000f8e023f */
.L_x_457:
        /* <DEDUP_REMOVED lines=9> */
[----:B------:R-:W-:Y:S02]  /*0520*/  UIMAD UR13, UR13, UR6, UR5 ;  /* 0x000000060d0d72a4 */ /* 0x000fe4000f8e0205 */
.L_x_455:
[----:B------:R-:W-:-:S13]  /*0530*/  ISETP.LE.AND P0, PT, RZ, UR14, PT ;  /* 0x0000000eff007c0c */ /* 0x000fda000bf03270 */
[----:B------:R-:W-:Y:S05]  /*0540*/  @!P0 EXIT ;  /* 0x000000000000894d */ /* 0x000fea0003800000 */
[----:B------:R-:W-:Y:S01]  /*0550*/  USHF.L.U32 UR10, UR15, 0x6, URZ ;  /* 0x000000060f0a7899 */ /* 0x000fe2000800063f */
        /* <DEDUP_REMOVED lines=13> */
[----:B------:R-:W-:Y:S01]  /*0630*/  UIADD3 UR6, UR6, 0x3f, URZ ;  /* 0x0000003f06067890 */ /* 0x000fe2000fffe03f */
[----:B------:R-:W-:Y:S01]  /*0640*/  IMAD.MOV.U32 R120, RZ, RZ, RZ ;  /* 0x000000ffff787224 */ /* 0x000fe200078e00ff */
[----:B------:R-:W-:Y:S01]  /*0650*/  USHF.R.S32.HI UR4, URZ, 0x1f, UR5 ;  /* 0x0000001f3f047899 */ /* 0x000fe20008011405 */
[----:B------:R-:W-:Y:S01]  /*0660*/  MOV R11, RZ ;  /* 0x000000ff000b7202 */ /* 0x000fe20000000f00 */
[----:B------:R-:W-:Y:S01]  /*0670*/  ULDC.64 UR16, c[0x0][0x118] ;  /* 0x0000460000107ab9 */ /* 0x000fe20000000a00 */
[----:B------:R-:W-:Y:S01]  /*0680*/  IMAD.MOV.U32 R118, RZ, RZ, RZ ;  /* 0x000000ffff767224 */ /* 0x000fe200078e00ff */
[----:B------:R-:W-:Y:S01]  /*0690*/  ULEA.HI UR11, UR4, UR5, URZ, 0x6 ;  /* 0x00000005040b7291 */ /* 0x000fe2000f8f303f */
[----:B------:R-:W-:Y:S01]  /*06a0*/  CS2R R12, SRZ ;  /* 0x00000000000c7805 */ /* 0x000fe2000001ff00 */
[----:B------:R-:W-:Y:S01]  /*06b0*/  USHF.R.S32.HI UR4, URZ, 0x1f, UR6 ;  /* 0x0000001f3f047899 */ /* 0x000fe20008011406 */
[----:B------:R-:W-:Y:S01]  /*06c0*/  MOV R116, RZ ;  /* 0x000000ff00747202 */ /* 0x000fe20000000f00 */
[----:B------:R-:W-:Y:S01]  /*06d0*/  USHF.R.S32.HI UR11, URZ, 0x6, UR11 ;  /* 0x000000063f0b7899 */ /* 0x000fe2000801140b */
[----:B------:R-:W-:Y:S01]  /*06e0*/  IMAD.MOV.U32 R110, RZ, RZ, RZ ;  /* 0x000000ffff6e7224 */ /* 0x000fe200078e00ff */
[----:B------:R-:W-:Y:S01]  /*06f0*/  ULEA.HI UR4, UR4, UR6, URZ, 0x6 ;  /* 0x0000000604047291 */ /* 0x000fe2000f8f303f */
[----:B------:R-:W-:Y:S01]  /*0700*/  MOV R15, RZ ;  /* 0x000000ff000f7202 */ /* 0x000fe20000000f00 */
[----:B------:R-:W-:Y:S01]  /*0710*/  UISETP.LT.AND UP0, UPT, URZ, UR11, UPT ;  /* 0x0000000b3f00728c */ /* 0x000fe2000bf01270 */
[----:B------:R-:W-:Y:S01]  /*0720*/  IMAD.MOV.U32 R108, RZ, RZ, RZ ;  /* 0x000000ffff6c7224 */ /* 0x000fe200078e00ff */
[----:B------:R-:W-:Y:S01]  /*0730*/  USHF.R.S32.HI UR12, URZ, 0x6, UR4 ;  /* 0x000000063f0c7899 */ /* 0x000fe20008011404 */
[----:B------:R-:W-:Y:S01]  /*0740*/  CS2R R16, SRZ ;  /* 0x0000000000107805 */ /* 0x000fe2000001ff00 */
[----:B------:R-:W-:Y:S01]  /*0750*/  USEL UR11, URZ, UR11, !UP0 ;  /* 0x0000000b3f0b7287 */ /* 0x000fe2000c000000 */
[----:B------:R-:W-:Y:S01]  /*0760*/  MOV R114, RZ ;  /* 0x000000ff00727202 */ /* 0x000fe20000000f00 */
[----:B------:R-:W-:Y:S01]  /*0770*/  IMAD.MOV.U32 R112, RZ, RZ, RZ ;  /* 0x000000ffff707224 */ /* 0x000fe200078e00ff */
[----:B------:R-:W-:Y:S01]  /*0780*/  CS2R R18, SRZ ;  /* 0x0000000000127805 */ /* 0x000fe2000001ff00 */
[----:B------:R-:W-:Y:S01]  /*0790*/  UISETP.GT.AND UP0, UPT, UR12, UR11, UPT ;  /* 0x0000000b0c00728c */ /* 0x000fe2000bf04270 */
[----:B------:R-:W-:Y:S01]  /*07a0*/  MOV R106, RZ ;  /* 0x000000ff006a7202 */ /* 0x000fe20000000f00 */
[----:B------:R-:W-:Y:S01]  /*07b0*/  IMAD.MOV.U32 R104, RZ, RZ, RZ ;  /* 0x000000ffff687224 */ /* 0x000fe200078e00ff */
[----:B------:R-:W-:Y:S01]  /*07c0*/  CS2R R20, SRZ ;  /* 0x0000000000147805 */ /* 0x000fe2000001ff00 */
[----:B------:R-:W-:Y:S01]  /*07d0*/  MOV R102, RZ ;  /* 0x000000ff00667202 */ /* 0x000fe20000000f00 */
[----:B------:R-:W-:Y:S01]  /*07e0*/  IMAD.MOV.U32 R100, RZ, RZ, RZ ;  /* 0x000000ffff647224 */ /* 0x000fe200078e00ff */
[----:B------:R-:W-:Y:S01]  /*07f0*/  PLOP3.LUT P0, PT, PT, PT, UP0, 0x80, 0x0 ;  /* 0x000000000000781c */ /* 0x000fe20003f0f008 */
        /* <DEDUP_REMOVED lines=37> */
[----:B------:R-:W-:Y:S01]  /*0a50*/  IMAD.SHL.U32 R2, R234, 0x4, RZ ;  /* 0x00000004ea027824 */ /* 0x000fe200078e00ff */
[----:B------:R-:W-:Y:S01]  /*0a60*/  SHF.R.S32.HI R14, RZ, 0x1f, R234 ;  /* 0x0000001fff0e7819 */ /* 0x000fe200000114ea */
[----:B------:R-:W-:Y:S01]  /*0a70*/  ULDC.64 UR4, c[0x0][0x248] ;  /* 0x0000920000047ab9 */ /* 0x000fe20000000a00 */
[----:B------:R-:W-:Y:S01]  /*0a80*/  IMAD.U32 R0, RZ, RZ, UR13 ;  /* 0x0000000dff007e24 */ /* 0x000fe2000f8e00ff */
[----:B------:R-:W-:Y:S01]  /*0a90*/  USHF.R.S32.HI UR18, URZ, 0x1f, UR13 ;  /* 0x0000001f3f127899 */ /* 0x000fe2000801140d */
[----:B------:R-:W-:Y:S01]  /*0aa0*/  SHF.R.S32.HI R3, RZ, 0x1f, R2 ;  /* 0x0000001fff037819 */ /* 0x000fe20000011402 */
[----:B------:R-:W-:Y:S01]  /*0ab0*/  UISETP.NE.AND UP0, UPT, UR4, 0x1, UPT ;  /* 0x000000010400788c */ /* 0x000fe2000bf05270 */
[-C--:B------:R-:W-:Y:S01]  /*0ac0*/  LEA.HI R27, R14, R234.reuse, RZ, 0x3 ;  /* 0x000000ea0e1b7211 */ /* 0x080fe200078f18ff */
[----:B------:R-:W-:Y:S01]  /*0ad0*/  UIMAD.WIDE.U32 UR8, UR13, UR5, URZ ;  /* 0x000000050d0872a5 */ /* 0x000fe2000f8e003f */
[----:B------:R-:W-:Y:S01]  /*0ae0*/  SHF.R.S32.HI R235, RZ, 0x1f, R234 ;  /* 0x0000001fffeb7819 */ /* 0x000fe200000114ea */
[----:B------:R-:W-:Y:S01]  /*0af0*/  IMAD.WIDE.U32 R22, R0, c[0x0][0x288], R2 ;  /* 0x0000a20000167a25 */ /* 0x000fe200078e0002 */
[----:B------:R-:W-:Y:S01]  /*0b00*/  ULDC.64 UR4, c[0x0][0x238] ;  /* 0x00008e0000047ab9 */ /* 0x000fe20000000a00 */
[----:B------:R-:W-:Y:S01]  /*0b10*/  LOP3.LUT R0, R27, 0xfffffff8, RZ, 0xc0, !PT ;  /* 0xfffffff81b007812 */ /* 0x000fe200078ec0ff */
[----:B------:R-:W-:Y:S01]  /*0b20*/  UIMAD UR4, UR18, UR4, URZ ;  /* 0x00000004120472a4 */ /* 0x000fe2000f8e023f */
[----:B------:R-:W-:Y:S01]  /*0b30*/  IMAD.U32 R4, RZ, RZ, UR13 ;  /* 0x0000000dff047e24 */ /* 0x000fe2000f8e00ff */
[CC--:B------:R-:W-:Y:S01]  /*0b40*/  LEA.HI R31, R14.reuse, R234.reuse, RZ, 0x2 ;  /* 0x000000ea0e1f7211 */ /* 0x0c0fe200078f10ff */
[----:B------:R-:W-:Y:S01]  /*0b50*/  IMAD.U32 R6, RZ, RZ, UR13 ;  /* 0x0000000dff067e24 */ /* 0x000fe2000f8e00ff */
[-C--:B------:R-:W-:Y:S01]  /*0b60*/  LEA.HI R25, R14, R234.reuse, RZ, 0x4 ;  /* 0x000000ea0e197211 */ /* 0x080fe200078f20ff */
[----:B------:R-:W-:Y:S01]  /*0b70*/  UIMAD UR5, UR13, UR5, UR4 ;  /* 0x000000050d0572a4 */ /* 0x000fe2000f8e0204 */
[----:B------:R-:W-:Y:S01]  /*0b80*/  IMAD.WIDE.U32 R4, R4, c[0x0][0x238], R234 ;  /* 0x00008e0004047a25 */ /* 0x000fe200078e00ea */
[----:B------:R-:W-:Y:S01]  /*0b90*/  UMOV UR7, UR13 ;  /* 0x0000000d00077c82 */ /* 0x000fe20008000000 */
[----:B------:R-:W-:Y:S01]  /*0ba0*/  SHF.R.S32.HI R7, RZ, 0x4, R25 ;  /* 0x00000004ff077819 */ /* 0x000fe20000011419 */
[----:B------:R-:W-:Y:S01]  /*0bb0*/  ULDC UR4, c[0x0][0x250] ;  /* 0x0000940000047ab9 */ /* 0x000fe20000000800 */
[----:B------:R-:W-:Y:S01]  /*0bc0*/  IMAD.WIDE.U32 R20, R6, c[0x0][0x270], R2 ;  /* 0x00009c0006147a25 */ /* 0x000fe200078e0002 */
[--C-:B------:R-:W-:Y:S01]  /*0bd0*/  SHF.R.S32.HI R6, RZ, 0x2, R31.reuse ;  /* 0x00000002ff067819 */ /* 0x100fe2000001141f */
[----:B------:R-:W-:Y:S01]  /*0be0*/  @UP0 USHF.R.U32.HI UR7, URZ, UR4, UR9 ;  /* 0x000000043f070299 */ /* 0x000fe20008011609 */
[----:B------:R-:W-:Y:S01]  /*0bf0*/  LEA.HI R26, R14, R234, RZ, 0x5 ;  /* 0x000000ea0e1a7211 */ /* 0x000fe200078f28ff */
[----:B------:R-:W-:Y:S01]  /*0c00*/  IMAD.IADD R15, R234, 0x1, -R0 ;  /* 0x00000001ea0f7824 */ /* 0x000fe200078e0a00 */
[----:B------:R-:W-:Y:S01]  /*0c10*/  SHF.R.S32.HI R0, RZ, 0x1f, R31 ;  /* 0x0000001fff007819 */ /* 0x000fe2000001141f */
[----:B------:R-:W-:Y:S01]  /*0c20*/  IMAD.MOV.U32 R18, RZ, RZ, R4 ;  /* 0x000000ffff127224 */ /* 0x000fe200078e0004 */
[----:B------:R-:W-:Y:S01]  /*0c30*/  LEA.HI R4, R25, R7, RZ, 0x1 ;  /* 0x0000000719047211 */ /* 0x000fe200078f08ff */
[----:B------:R-:W-:Y:S01]  /*0c40*/  USHF.R.S32.HI UR6, URZ, 0x1f, UR7 ;  /* 0x0000001f3f067899 */ /* 0x000fe20008011407 */
[----:B------:R-:W-:Y:S01]  /*0c50*/  LEA.HI R0, R0, R6, RZ, 0x3 ;  /* 0x0000000600007211 */ /* 0x000fe200078f18ff */
[----:B------:R-:W-:Y:S01]  /*0c60*/  IMAD.SHL.U32 R12, R15, 0x8, RZ ;  /* 0x000000080f0c7824 */ /* 0x000fe200078e00ff */
[----:B------:R-:W-:Y:S01]  /*0c70*/  IADD3 R19, R5, UR5, RZ ;  /* 0x0000000505137c10 */ /* 0x000fe2000fffe0ff */
[----:B------:R-:W-:Y:S01]  /*0c80*/  ULDC.64 UR4, c[0x0][0x1e0] ;  /* 0x0000780000047ab9 */ /* 0x000fe20000000a00 */
[----:B------:R-:W-:Y:S01]  /*0c90*/  SHF.R.S32.HI R236, RZ, 0x3, R27 ;  /* 0x00000003ffec7819 */ /* 0x000fe2000001141b */
[----:B------:R-:W-:Y:S01]  /*0ca0*/  UIMAD UR4, UR6, UR4, URZ ;  /* 0x00000004060472a4 */ /* 0x000fe2000f8e023f */
[----:B------:R-:W-:Y:S01]  /*0cb0*/  LOP3.LUT R4, R4, 0xfffffffe, RZ, 0xc0, !PT ;  /* 0xfffffffe04047812 */ /* 0x000fe200078ec0ff */
[----:B------:R-:W-:Y:S01]  /*0cc0*/  IMAD.U32 R2, RZ, RZ, UR15 ;  /* 0x0000000fff027e24 */ /* 0x000fe2000f8e00ff */
[----:B------:R-:W-:Y:S01]  /*0cd0*/  LOP3.LUT R0, R0, 0xfffffff8, RZ, 0xc0, !PT ;  /* 0xfffffff800007812 */ /* 0x000fe200078ec0ff */
[----:B------:R-:W-:Y:S01]  /*0ce0*/  IMAD.U32 R9, RZ, RZ, UR7 ;  /* 0x00000007ff097e24 */ /* 0x000fe2000f8e00ff */
[----:B------:R-:W-:Y:S01]  /*0cf0*/  SHF.R.S32.HI R8, RZ, 0x5, R26 ;  /* 0x00000005ff087819 */ /* 0x000fe2000001141a */
[----:B------:R-:W-:Y:S01]  /*0d00*/  IMAD.IADD R17, R7, 0x1, -R4 ;  /* 0x0000000107117824 */ /* 0x000fe200078e0a04 */
[----:B------:R-:W-:Y:S01]  /*0d10*/  SHF.R.S32.HI R237, RZ, 0x1f, R236 ;  /* 0x0000001fffed7819 */ /* 0x000fe200000114ec */
[----:B------:R-:W-:Y:S01]  /*0d20*/  IMAD.IADD R32, R6, 0x1, -R0 ;  /* 0x0000000106207824 */ /* 0x000fe200078e0a00 */
[----:B------:R-:W-:Y:S01]  /*0d30*/  SHF.R.S32.HI R13, RZ, 0x1f, R12 ;  /* 0x0000001fff0d7819 */ /* 0x000fe2000001140c */
[----:B------:R-:W-:Y:S01]  /*0d40*/  IMAD.SHL.U32 R4, R236, 0x40, RZ ;  /* 0x00000040ec047824 */ /* 0x000fe200078e00ff */
[----:B------:R-:W-:Y:S01]  /*0d50*/  LEA.HI R5, R26, R8, RZ, 0x1 ;  /* 0x000000081a057211 */ /* 0x000fe200078f08ff */
[----:B------:R-:W-:Y:S01]  /*0d60*/  UIMAD UR8, UR7, UR5, UR4 ;  /* 0x00000005070872a4 */ /* 0x000fe2000f8e0204 */
[----:B------:R-:W-:Y:S01]  /*0d70*/  LEA.HI R0, R14, R234, RZ, 0x6 ;  /* 0x000000ea0e007211 */ /* 0x000fe200078f30ff */
[----:B------:R-:W-:Y:S01]  /*0d80*/  IMAD.WIDE R10, R2, 0x40, R236 ;  /* 0x00000040020a7825 */ /* 0x000fe200078e02ec */
[----:B------:R-:W-:Y:S01]  /*0d90*/  ULDC.64 UR4, c[0x0][0x1b0] ;  /* 0x00006c0000047ab9 */ /* 0x000fe20000000a00 */
[----:B------:R-:W-:Y:S01]  /*0da0*/  LOP3.LUT R5, R5, 0xfffffffe, RZ, 0xc0, !PT ;  /* 0xfffffffe05057812 */ /* 0x000fe200078ec0ff */
[----:B------:R-:W-:Y:S01]  /*0db0*/  UIMAD UR6, UR6, UR4, URZ ;  /* 0x00000004060672a4 */ /* 0x000fe2000f8e023f */
[----:B------:R-:W-:Y:S01]  /*0dc0*/  IMAD.WIDE.U32 R2, R9, c[0x0][0x1e0], R12 ;  /* 0x0000780009027a25 */ /* 0x000fe200078e000c */
[----:B------:R-:W-:Y:S01]  /*0dd0*/  SHF.R.S32.HI R29, RZ, 0x6, R0 ;  /* 0x00000006ff1d7819 */ /* 0x000fe20000011400 */
[----:B------:R-:W-:Y:S01]  /*0de0*/  USHF.R.S32.HI UR9, URZ, 0x1f, UR14 ;  /* 0x0000001f3f097899 */ /* 0x000fe2000801140e */
[----:B------:R-:W-:Y:S01]  /*0df0*/  LOP3.LUT R0, R4, 0x1c0, RZ, 0xc0, !PT ;  /* 0x000001c004007812 */ /* 0x000fe200078ec0ff */
[----:B------:R-:W-:Y:S01]  /*0e00*/  IMAD.IADD R220, R8, 0x1, -R5 ;  /* 0x0000000108dc7824 */ /* 0x000fe200078e0a05 */
[----:B------:R-:W-:Y:S01]  /*0e10*/  IADD3 R3, R3, UR8, RZ ;  /* 0x0000000803037c10 */ /* 0x000fe2000fffe0ff */
[----:B------:R-:W-:Y:S01]  /*0e20*/  UIMAD UR6, UR7, UR5, UR6 ;  /* 0x00000005070672a4 */ /* 0x000fe2000f8e0206 */
[----:B------:R-:W-:Y:S01]  /*0e30*/  IMAD.U32 R6, RZ, RZ, UR14 ;  /* 0x0000000eff067e24 */ /* 0x000fe2000f8e00ff */
[----:B------:R-:W-:Y:S01]  /*0e40*/  LOP3.LUT R8, R0, 0x38, R12, 0xf8, !PT ;  /* 0x0000003800087812 */ /* 0x000fe200078ef80c */
[----:B------:R-:W-:Y:S01]  /*0e50*/  IMAD.SHL.U32 R14, R29, 0x200, RZ ;  /* 0x000002001d0e7824 */ /* 0x000fe200078e00ff */
[----:B------:R-:W-:Y:S01]  /*0e60*/  SHF.R.U32.HI R0, RZ, 0x3, R0 ;  /* 0x00000003ff007819 */ /* 0x000fe20000011600 */
[----:B------:R-:W-:Y:S01]  /*0e70*/  IMAD.WIDE.U32 R4, R9, c[0x0][0x1b0], R12 ;  /* 0x00006c0009047a25 */ /* 0x000fe200078e000c */
[----:B------:R-:W-:Y:S01]  /*0e80*/  ULDC.64 UR4, c[0x0][0x1e8] ;  /* 0x00007a0000047ab9 */ /* 0x000fe20000000a00 */
[----:B------:R-:W-:Y:S01]  /*0e90*/  IADD3 R28, R12, 0x40, RZ ;  /* 0x000000400c1c7810 */ /* 0x000fe20007ffe0ff */
[----:B------:R-:W-:Y:S01]  /*0ea0*/  UIMAD UR4, UR9, UR4, URZ ;  /* 0x00000004090472a4 */ /* 0x000fe2000f8e023f */
[----:B------:R-:W-:Y:S01]  /*0eb0*/  IMAD.WIDE.U32 R6, R6, c[0x0][0x1e8], R2 ;  /* 0x00007a0006067a25 */ /* 0x000fe200078e0002 */
[----:B------:R-:W-:Y:S01]  /*0ec0*/  IADD3 R3, R5, UR6, RZ ;  /* 0x0000000605037c10 */ /* 0x000fe2000fffe0ff */
[----:B------:R-:W-:Y:S01]  /*0ed0*/  ULDC UR8, c[0x0][0x198] ;  /* 0x0000660000087ab9 */ /* 0x000fe20000000800 */
[----:B------:R-:W-:Y:S01]  /*0ee0*/  LOP3.LUT R228, R14, R8, R0, 0xf6, !PT ;  /* 0x000000080ee47212 */ /* 0x000fe200078ef600 */
[----:B------:R-:W-:Y:S01]  /*0ef0*/  IMAD.U32 R8, RZ, RZ, UR14 ;  /* 0x0000000eff087e24 */ /* 0x000fe2000f8e00ff */
[----:B------:R-:W-:Y:S01]  /*0f00*/  UIMAD UR7, UR14, UR5, UR4 ;  /* 0x000000050e0772a4 */ /* 0x000fe2000f8e0204 */
[----:B------:R-:W-:Y:S01]  /*0f10*/  IMAD.MOV.U32 R2, RZ, RZ, R4 ;  /* 0x000000ffff027224 */ /* 0x000fe200078e0004 */
[----:B------:R-:W-:Y:S01]  /*0f20*/  UIADD3 UR8, -UR10, UR8, URZ ;  /* 0x000000080a087290 */ /* 0x000fe2000fffe13f */
[----:B------:R-:W-:Y:S01]  /*0f30*/  IMAD.MOV.U32 R4, RZ, RZ, R6 ;  /* 0x000000ffff047224 */ /* 0x000fe200078e0006 */
[----:B------:R-:W-:Y:S01]  /*0f40*/  IADD3 R30, R12, 0x80, RZ ;  /* 0x000000800c1e7810 */ /* 0x000fe20007ffe0ff */
[----:B------:R-:W-:Y:S01]  /*0f50*/  IMAD.WIDE.U32 R8, R8, c[0x0][0x1b8], R2 ;  /* 0x00006e0008087a25 */ /* 0x000fe200078e0002 */
[----:B------:R-:W-:Y:S01]  /*0f60*/  IADD3 R5, R7, UR7, RZ ;  /* 0x0000000707057c10 */ /* 0x000fe2000fffe0ff */
[----:B------:R-:W-:Y:S01]  /*0f70*/  ULDC.64 UR4, c[0x0][0x1b8] ;  /* 0x00006e0000047ab9 */ /* 0x000fe20000000a00 */
[----:B------:R-:W-:Y:S01]  /*0f80*/  ISETP.GE.AND P3, PT, R12, c[0x0][0x1cc], PT ;  /* 0x000073000c007a0c */ /* 0x000fe20003f66270 */
[----:B------:R-:W-:Y:S01]  /*0f90*/  IMAD R2, R237, c[0x0][0x178], RZ ;  /* 0x00005e00ed027a24 */ /* 0x000fe200078e02ff */
[----:B------:R-:W-:Y:S01]  /*0fa0*/  ISETP.GE.AND P2, PT, R28, c[0x0][0x1cc], PT ;  /* 0x000073001c007a0c */ /* 0x000fe20003f46270 */
[----:B------:R-:W-:Y:S01]  /*0fb0*/  IMAD R0, R11, c[0x0][0x1d8], RZ ;  /* 0x000076000b007a24 */ /* 0x000fe200078e02ff */
[----:B------:R-:W-:Y:S01]  /*0fc0*/  ISETP.GE.AND P1, PT, R30, c[0x0][0x1cc], PT ;  /* 0x000073001e007a0c */ /* 0x000fe20003f26270 */
[C---:B------:R-:W-:Y:S01]  /*0fd0*/  IMAD R2, R236.reuse, c[0x0][0x17c], R2 ;  /* 0x00005f00ec027a24 */ /* 0x040fe200078e0202 */
[----:B------:R-:W-:Y:S01]  /*0fe0*/  UIMAD UR4, UR9, UR4, URZ ;  /* 0x00000004090472a4 */ /* 0x000fe2000f8e023f */
[----:B------:R-:W-:Y:S01]  /*0ff0*/  IMAD.WIDE.U32 R6, R236, c[0x0][0x178], R12 ;  /* 0x00005e00ec067a25 */ /* 0x000fe200078e000c */
[----:B------:R-:W-:Y:S01]  /*1000*/  USHF.R.S32.HI UR19, URZ, 0x1f, UR11 ;  /* 0x0000001f3f137899 */ /* 0x000fe2000801140b */
[----:B------:R-:W-:Y:S01]  /*1010*/  CS2R R130, SRZ ;  /* 0x0000000000827805 */ /* 0x000fe2000001ff00 */
[----:B------:R-:W-:Y:S01]  /*1020*/  UIMAD UR5, UR14, UR5, UR4 ;  /* 0x000000050e0572a4 */ /* 0x000fe2000f8e0204 */
[C---:B------:R-:W-:Y:S01]  /*1030*/  IMAD R3, R10.reuse, c[0x0][0x1dc], R0 ;  /* 0x000077000a037a24 */ /* 0x040fe200078e0200 */
[----:B------:R-:W-:Y:S01]  /*1040*/  CS2R R128, SRZ ;  /* 0x0000000000807805 */ /* 0x000fe2000001ff00 */
[----:B------:R-:W-:Y:S01]  /*1050*/  IMAD.U32 R0, RZ, RZ, UR13 ;  /* 0x0000000dff007e24 */ /* 0x000fe2000f8e00ff */
[----:B------:R-:W-:Y:S01]  /*1060*/  CS2R R126, SRZ ;  /* 0x00000000007e7805 */ /* 0x000fe2000001ff00 */
[----:B------:R-:W-:Y:S01]  /*1070*/  IMAD.IADD R7, R7, 0x1, R2 ;  /* 0x0000000107077824 */ /* 0x000fe200078e0202 */
[----:B------:R-:W-:Y:S01]  /*1080*/  IADD3 R9, R9, UR5, RZ ;  /* 0x0000000509097c10 */ /* 0x000fe2000fffe0ff */
[----:B------:R-:W-:Y:S01]  /*1090*/  IMAD.WIDE.U32 R4, R10, c[0x0][0x1d8], R4 ;  /* 0x000076000a047a25 */ /* 0x000fe200078e0004 */
[----:B------:R-:W-:Y:S01]  /*10a0*/  ULDC.64 UR4, c[0x0][0x180] ;  /* 0x0000600000047ab9 */ /* 0x000fe20000000a00 */
[----:B------:R-:W-:Y:S01]  /*10b0*/  CS2R R124, SRZ ;  /* 0x00000000007c7805 */ /* 0x000fe2000001ff00 */
[----:B------:R-:W-:Y:S01]  /*10c0*/  UIMAD UR4, UR18, UR4, URZ ;  /* 0x00000004120472a4 */ /* 0x000fe2000f8e023f */
[----:B------:R-:W-:Y:S01]  /*10d0*/  IMAD.WIDE.U32 R6, R0, c[0x0][0x180], R6 ;  /* 0x0000600000067a25 */ /* 0x000fe200078e0006 */
[----:B------:R-:W-:Y:S01]  /*10e0*/  IADD3 R0, -R236, UR8, RZ ;  /* 0x00000008ec007c10 */ /* 0x000fe2000fffe1ff */
[----:B------:R-:W-:Y:S01]  /*10f0*/  CS2R R122, SRZ ;  /* 0x00000000007a7805 */ /* 0x000fe2000001ff00 */
[----:B------:R-:W-:Y:S01]  /*1100*/  LEA R2, P0, R4, c[0x0][0x1c0], 0x1 ;  /* 0x0000700004027a11 */ /* 0x000fe200078008ff */
[----:B------:R-:W-:Y:S01]  /*1110*/  IMAD.IADD R3, R5, 0x1, R3 ;  /* 0x0000000105037824 */ /* 0x000fe200078e0203 */
[C---:B------:R-:W-:Y:S01]  /*1120*/  ISETP.LT.OR P6, PT, R0.reuse, 0x1, P3 ;  /* 0x000000010000780c */ /* 0x040fe20001fc1670 */
[----:B------:R-:W-:Y:S01]  /*1130*/  IMAD.MOV.U32 R16, RZ, RZ, c[0x0][0x1d8] ;  /* 0x00007600ff107624 */ /* 0x000fe200078e00ff */
[C---:B------:R-:W-:Y:S01]  /*1140*/  ISETP.LT.OR P5, PT, R0.reuse, 0x1, P2 ;  /* 0x000000010000780c */ /* 0x040fe200017a1670 */
[----:B------:R-:W-:Y:S01]  /*1150*/  IMAD.MOV.U32 R24, RZ, RZ, c[0x0][0x1dc] ;  /* 0x00007700ff187624 */ /* 0x000fe200078e00ff */
[C---:B------:R-:W-:Y:S01]  /*1160*/  ISETP.LT.OR P4, PT, R0.reuse, 0x1, P1 ;  /* 0x000000010000780c */ /* 0x040fe20000f81670 */
[----:B------:R-:W-:Y:S01]  /*1170*/  IMAD R5, R11, c[0x0][0x1a8], RZ ;  /* 0x00006a000b057a24 */ /* 0x000fe200078e02ff */
[----:B------:R-:W-:Y:S01]  /*1180*/  ISETP.LT.OR P3, PT, R0, 0x21, P3 ;  /* 0x000000210000780c */ /* 0x000fe20001f61670 */
[----:B------:R-:W-:Y:S01]  /*1190*/  IMAD.SHL.U32 R228, R228, 0x2, RZ ;  /* 0x00000002e4e47824 */ /* 0x000fe200078e00ff */
[----:B------:R-:W-:Y:S01]  /*11a0*/  ISETP.LT.OR P2, PT, R0, 0x21, P2 ;  /* 0x000000210000780c */ /* 0x000fe20001741670 */
[----:B------:R-:W-:Y:S01]  /*11b0*/  IMAD R11, R10, c[0x0][0x1ac], R5 ;  /* 0x00006b000a0b7a24 */ /* 0x000fe200078e0205 */
[----:B------:R-:W-:Y:S01]  /*11c0*/  LEA.HI.X R3, R4, c[0x0][0x1c4], R3, 0x1, P0 ;  /* 0x0000710004037a11 */ /* 0x000fe200000f0c03 */
[----:B------:R-:W-:Y:S01]  /*11d0*/  IMAD.WIDE.U32 R8, R10, c[0x0][0x1a8], R8 ;  /* 0x00006a000a087a25 */ /* 0x000fe200078e0008 */
[----:B------:R-:W-:Y:S01]  /*11e0*/  LEA R4, P0, R16, R2, 0x6 ;  /* 0x0000000210047211 */ /* 0x000fe200078030ff */
[----:B------:R-:W-:Y:S01]  /*11f0*/  UIMAD UR4, UR13, UR5, UR4 ;  /* 0x000000050d0472a4 */ /* 0x000fe2000f8e0204 */
[----:B------:R-:W-:Y:S01]  /*1200*/  ISETP.LT.OR P1, PT, R0, 0x21, P1 ;  /* 0x000000210000780c */ /* 0x000fe20000f21670 */
[----:B------:R-:W-:Y:S01]  /*1210*/  @!PT LDS RZ, [RZ] ;  /* 0x00000000fffff984 */ /* 0x000fe20000000800 */
[----:B------:R-:W-:Y:S01]  /*1220*/  @!PT LDS RZ, [RZ] ;  /* 0x00000000fffff984 */ /* 0x000fe20000000800 */
[----:B------:R-:W-:Y:S01]  /*1230*/  @!PT LDS RZ, [RZ] ;  /* 0x00000000fffff984 */ /* 0x000fe20000000800 */
[----:B------:R1:W-:Y:S01]  /*1240*/  LDGSTS.E.BYPASS.LTC128B.128 [R228+0x6080], [R2.64], !P6 ;  /* 0x0608000002e47fae */ /* 0x0003e2000f101d50 */
[----:B------:R-:W-:Y:S01]  /*1250*/  LEA.HI.X R5, R16, R3, R24, 0x6, P0 ;  /* 0x0000000310057211 */ /* 0x000fe200000f3418 */
[----:B------:R-:W-:Y:S01]  /*1260*/  IMAD.MOV.U32 R33, RZ, RZ, 0x20 ;  /* 0x00000020ff217424 */ /* 0x000fe200078e00ff */
[----:B------:R-:W-:Y:S01]  /*1270*/  ISETP.GE.AND P6, PT, R28, c[0x0][0x19c], PT ;  /* 0x000067001c007a0c */ /* 0x000fe20003fc6270 */
[----:B------:R1:W-:Y:S01]  /*1280*/  LDGSTS.E.BYPASS.LTC128B.128 [R228+0x8080], [R2.64+0x80], !P5 ;  /* 0x0808008002e47fae */ /* 0x0003e2000e901d50 */
[----:B------:R-:W-:Y:S01]  /*1290*/  ISETP.GE.AND P5, PT, R12, c[0x0][0x19c], PT ;  /* 0x000067000c007a0c */ /* 0x000fe20003fa6270 */
[----:B------:R-:W-:Y:S01]  /*12a0*/  IMAD.MOV.U32 R34, RZ, RZ, 0x40 ;  /* 0x00000040ff227424 */ /* 0x000fe200078e00ff */
[----:B------:R-:W-:Y:S01]  /*12b0*/  CS2R R120, SRZ ;  /* 0x0000000000787805 */ /* 0x000fe2000001ff00 */
[----:B------:R1:W-:Y:S01]  /*12c0*/  LDGSTS.E.BYPASS.LTC128B.128 [R228+0xa080], [R2.64+0x100], !P4 ;  /* 0x0a08010002e47fae */ /* 0x0003e2000e101d50 */
[C---:B------:R-:W-:Y:S01]  /*12d0*/  ISETP.LT.OR P4, PT, R0.reuse, 0x1, P5 ;  /* 0x000000010000780c */ /* 0x040fe20002f81670 */
[----:B------:R-:W-:Y:S01]  /*12e0*/  CS2R R118, SRZ ;  /* 0x0000000000767805 */ /* 0x000fe2000001ff00 */
[C---:B------:R-:W-:Y:S01]  /*12f0*/  ISETP.LT.OR P5, PT, R0.reuse, 0x21, P5 ;  /* 0x000000210000780c */ /* 0x040fe20002fa1670 */
[----:B------:R2:W-:Y:S01]  /*1300*/  LDGSTS.E.BYPASS.LTC128B.128 [R228+0x7080], [R4.64], !P3 ;  /* 0x0708000004e47fae */ /* 0x0005e2000d901d50 */
[C---:B------:R-:W-:Y:S01]  /*1310*/  ISETP.LT.OR P3, PT, R0.reuse, 0x1, P6 ;  /* 0x000000010000780c */ /* 0x040fe20003761670 */
[----:B------:R-:W-:Y:S01]  /*1320*/  CS2R R116, SRZ ;  /* 0x0000000000747805 */ /* 0x000fe2000001ff00 */
[----:B------:R-:W-:Y:S01]  /*1330*/  ISETP.LT.OR P6, PT, R0, 0x21, P6 ;  /* 0x000000210000780c */ /* 0x000fe200037c1670 */
[----:B------:R2:W-:Y:S01]  /*1340*/  LDGSTS.E.BYPASS.LTC128B.128 [R228+0x9080], [R4.64+0x80], !P2 ;  /* 0x0908008004e47fae */ /* 0x0005e2000d101d50 */
[----:B------:R-:W-:Y:S01]  /*1350*/  ISETP.GE.AND P2, PT, R30, c[0x0][0x19c], PT ;  /* 0x000067001e007a0c */ /* 0x000fe20003f46270 */
[----:B------:R-:W-:Y:S01]  /*1360*/  CS2R R114, SRZ ;  /* 0x0000000000727805 */ /* 0x000fe2000001ff00 */
[----:B------:R-:W-:Y:S01]  /*1370*/  CS2R R112, SRZ ;  /* 0x0000000000707805 */ /* 0x000fe2000001ff00 */
[----:B------:R2:W-:Y:S01]  /*1380*/  LDGSTS.E.BYPASS.LTC128B.128 [R228+0xb080], [R4.64+0x100], !P1 ;  /* 0x0b08010004e47fae */ /* 0x0005e2000c901d50 */
[C---:B------:R-:W-:Y:S01]  /*1390*/  ISETP.LT.OR P1, PT, R0.reuse, 0x1, P2 ;  /* 0x000000010000780c */ /* 0x040fe20001721670 */
[----:B------:R-:W-:Y:S01]  /*13a0*/  CS2R R110, SRZ ;  /* 0x00000000006e7805 */ /* 0x000fe2000001ff00 */
[----:B------:R-:W-:Y:S01]  /*13b0*/  ISETP.LT.OR P2, PT, R0, 0x21, P2 ;  /* 0x000000210000780c */ /* 0x000fe20001741670 */
[----:B------:R-:W0:Y:S01]  /*13c0*/  LDGDEPBAR ;  /* 0x00000000000079af */ /* 0x000e220000000000 */
[----:B------:R-:W-:Y:S01]  /*13d0*/  IMAD.U32 R0, RZ, RZ, UR14 ;  /* 0x0000000eff007e24 */ /* 0x000fe2000f8e00ff */
        /* <DEDUP_REMOVED lines=9> */
[----:B-1----:R-:W-:Y:S01]  /*1470*/  IMAD.IADD R3, R9, 0x1, R11 ;  /* 0x0000000109037824 */ /* 0x002fe200078e020b */
[C---:B------:R-:W-:Y:S01]  /*1480*/  LEA R2, P0, R8.reuse, c[0x0][0x190], 0x1 ;  /* 0x0000640008027a11 */ /* 0x040fe200078008ff */
[----:B------:R-:W-:Y:S01]  /*1490*/  CS2R R90, SRZ ;  /* 0x00000000005a7805 */ /* 0x000fe2000001ff00 */
[----:B------:R-:W-:Y:S01]  /*14a0*/  CS2R R88, SRZ ;  /* 0x0000000000587805 */ /* 0x000fe2000001ff00 */
[----:B------:R-:W-:Y:S01]  /*14b0*/  CS2R R86, SRZ ;  /* 0x0000000000567805 */ /* 0x000fe2000001ff00 */
[----:B------:R-:W-:Y:S01]  /*14c0*/  LEA.HI.X R3, R8, c[0x0][0x194], R3, 0x1, P0 ;  /* 0x0000650008037a11 */ /* 0x000fe200000f0c03 */
[----:B------:R-:W-:Y:S01]  /*14d0*/  CS2R R84, SRZ ;  /* 0x0000000000547805 */ /* 0x000fe2000001ff00 */
[----:B------:R-:W-:Y:S01]  /*14e0*/  CS2R R82, SRZ ;  /* 0x0000000000527805 */ /* 0x000fe2000001ff00 */
[----:B------:R-:W-:Y:S01]  /*14f0*/  CS2R R80, SRZ ;  /* 0x0000000000507805 */ /* 0x000fe2000001ff00 */
[----:B------:R-:W-:Y:S01]  /*1500*/  CS2R R78, SRZ ;  /* 0x00000000004e7805 */ /* 0x000fe2000001ff00 */
[----:B------:R1:W-:Y:S01]  /*1510*/  LDGSTS.E.BYPASS.LTC128B.128 [R228+0x80], [R2.64], !P4 ;  /* 0x0008000002e47fae */ /* 0x0003e2000e101d50 */
[----:B------:R-:W-:Y:S01]  /*1520*/  ISETP.GE.AND P4, PT, R28, c[0x0][0x16c], PT ;  /* 0x00005b001c007a0c */ /* 0x000fe20003f86270 */
[----:B--2---:R-:W-:Y:S01]  /*1530*/  IMAD.MOV.U32 R4, RZ, RZ, R6 ;  /* 0x000000ffff047224 */ /* 0x004fe200078e0006 */
[----:B------:R-:W-:Y:S01]  /*1540*/  IADD3 R5, R7, UR4, RZ ;  /* 0x0000000407057c10 */ /* 0x000fe2000fffe0ff */
[----:B------:R-:W-:Y:S01]  /*1550*/  IMAD.MOV.U32 R6, RZ, RZ, c[0x0][0x1a8] ;  /* 0x00006a00ff067624 */ /* 0x000fe200078e00ff */
[----:B------:R-:W-:Y:S01]  /*1560*/  ULDC.64 UR4, c[0x0][0x178] ;  /* 0x00005e0000047ab9 */ /* 0x000fe20000000a00 */
[----:B------:R-:W-:Y:S01]  /*1570*/  IMAD.MOV.U32 R7, RZ, RZ, c[0x0][0x1ac] ;  /* 0x00006b00ff077624 */ /* 0x000fe200078e00ff */
[----:B------:R-:W-:Y:S01]  /*1580*/  UIMAD UR6, UR19, UR4, URZ ;  /* 0x00000004130672a4 */ /* 0x000fe2000f8e023f */
[----:B------:R1:W-:Y:S01]  /*1590*/  LDGSTS.E.BYPASS.LTC128B.128 [R228+0x2080], [R2.64+0x80], !P3 ;  /* 0x0208008002e47fae */ /* 0x0003e2000d901d50 */
[----:B------:R-:W-:Y:S01]  /*15a0*/  LEA R8, P0, R6, R2, 0x6 ;  /* 0x0000000206087211 */ /* 0x000fe200078030ff */
[----:B------:R-:W-:Y:S01]  /*15b0*/  UIMAD.WIDE.U32 UR20, UR11, UR4, URZ ;  /* 0x000000040b1472a5 */ /* 0x000fe2000f8e003f */
[----:B------:R-:W-:Y:S01]  /*15c0*/  IMAD.WIDE.U32 R242, R0, c[0x0][0x188], R4 ;  /* 0x0000620000f27a25 */ /* 0x000fe200078e0004 */
[----:B------:R1:W-:Y:S01]  /*15d0*/  LDGSTS.E.BYPASS.LTC128B.128 [R228+0x4080], [R2.64+0x100], !P1 ;  /* 0x0408010002e47fae */ /* 0x0003e2000c901d50 */
[----:B------:R-:W-:Y:S01]  /*15e0*/  LEA.HI.X R9, R6, R3, R7, 0x6, P0 ;  /* 0x0000000306097211 */ /* 0x000fe200000f3407 */
[----:B------:R-:W-:Y:S01]  /*15f0*/  UIMAD UR6, UR11, UR5, UR6 ;  /* 0x000000050b0672a4 */ /* 0x000fe2000f8e0206 */
[----:B------:R-:W-:Y:S01]  /*1600*/  IMAD R0, R237, c[0x0][0x208], RZ ;  /* 0x00008200ed007a24 */ /* 0x000fe200078e02ff */
[----:B------:R-:W-:Y:S01]  /*1610*/  ISETP.GE.AND P0, PT, R12, c[0x0][0x16c], PT ;  /* 0x00005b000c007a0c */ /* 0x000fe20003f06270 */
[----:B------:R-:W-:Y:S01]  /*1620*/  ULDC.64 UR4, c[0x0][0x188] ;  /* 0x0000620000047ab9 */ /* 0x000fe20000000a00 */
[----:B------:R2:W-:Y:S01]  /*1630*/  LDGSTS.E.BYPASS.LTC128B.128 [R228+0x1080], [R8.64], !P5 ;  /* 0x0108000008e47fae */ /* 0x0005e2000e901d50 */
[----:B------:R-:W-:Y:S01]  /*1640*/  UIMAD UR4, UR9, UR4, URZ ;  /* 0x00000004090472a4 */ /* 0x000fe2000f8e023f */
[----:B------:R-:W-:Y:S01]  /*1650*/  IMAD.U32 R5, RZ, RZ, UR21 ;  /* 0x00000015ff057e24 */ /* 0x000fe2000f8e00ff */
[----:B------:R-:W-:Y:S01]  /*1660*/  UIADD3 UR6, UR21, UR6, URZ ;  /* 0x0000000615067290 */ /* 0x000fe2000fffe03f */
[----:B------:R2:W-:Y:S01]  /*1670*/  LDGSTS.E.BYPASS.LTC128B.128 [R228+0x3080], [R8.64+0x80], !P6 ;  /* 0x0308008008e47fae */ /* 0x0005e2000f101d50 */
[----:B------:R-:W-:Y:S01]  /*1680*/  IMAD R5, R236, c[0x0][0x20c], R0 ;  /* 0x00008300ec057a24 */ /* 0x000fe200078e0200 */
[----:B------:R-:W-:Y:S01]  /*1690*/  UIMAD UR4, UR14, UR5, UR4 ;  /* 0x000000050e0472a4 */ /* 0x000fe2000f8e0204 */
[----:B------:R-:W-:Y:S01]  /*16a0*/  IMAD.U32 R4, RZ, RZ, UR20 ;  /* 0x00000014ff047e24 */ /* 0x000fe2000f8e00ff */
[----:B------:R2:W-:Y:S01]  /*16b0*/  LDGSTS.E.BYPASS.LTC128B.128 [R228+0x5080], [R8.64+0x100], !P2 ;  /* 0x0508010008e47fae */ /* 0x0005e2000d101d50 */
[----:B------:R-:W-:Y:S01]  /*16c0*/  ISETP.GE.AND P5, PT, R30, c[0x0][0x16c], PT ;  /* 0x00005b001e007a0c */ /* 0x000fe20003fa6270 */
[----:B------:R-:W-:Y:S01]  /*16d0*/  IMAD.U32 R11, RZ, RZ, UR6 ;  /* 0x00000006ff0b7e24 */ /* 0x000fe2000f8e00ff */
[----:B------:R-:W-:Y:S01]  /*16e0*/  SEL R24, RZ, 0x1, P0 ;  /* 0x00000001ff187807 */ /* 0x000fe20000000000 */
[----:B------:R-:W0:Y:S01]  /*16f0*/  LDGDEPBAR ;  /* 0x00000000000079af */ /* 0x000e220000000000 */
[----:B------:R-:W-:Y:S01]  /*1700*/  IMAD.WIDE.U32 R6, R236, c[0x0][0x208], R12 ;  /* 0x00008200ec067a25 */ /* 0x000fe200078e000c */
[----:B------:R-:W-:Y:S01]  /*1710*/  SEL R13, RZ, 0x2, P4 ;  /* 0x00000002ff0d7807 */ /* 0x000fe20002000000 */
[----:B------:R-:W-:Y:S01]  /*1720*/  ULDC.64 UR6, c[0x0][0x270] ;  /* 0x00009c0000067ab9 */ /* 0x000fe20000000a00 */
[----:B------:R-:W-:Y:S01]  /*1730*/  SEL R10, RZ, 0x4, P5 ;  /* 0x00000004ff0a7807 */ /* 0x000fe20002800000 */
[----:B------:R-:W-:Y:S01]  /*1740*/  IMAD.IADD R5, R7, 0x1, R5 ;  /* 0x0000000107057824 */ /* 0x000fe200078e0205 */
[----:B------:R-:W-:Y:S01]  /*1750*/  IADD3 R244, R243, UR4, RZ ;  /* 0x00000004f3f47c10 */ /* 0x000fe2000fffe0ff */
[----:B------:R-:W-:Y:S01]  /*1760*/  ULDC.64 UR4, c[0x0][0x210] ;  /* 0x0000840000047ab9 */ /* 0x000fe20000000a00 */
[C---:B------:R-:W-:Y:S01]  /*1770*/  LOP3.LUT P1, RZ, R15.reuse, 0x2, RZ, 0xc0, !PT ;  /* 0x000000020fff7812 */ /* 0x040fe2000782c0ff */
[----:B-1----:R-:W-:Y:S01]  /*1780*/  IMAD.SHL.U32 R2, R15, 0x40, RZ ;  /* 0x000000400f027824 */ /* 0x002fe200078e00ff */
[----:B------:R-:W-:Y:S01]  /*1790*/  UIMAD UR4, UR18, UR4, URZ ;  /* 0x00000004120472a4 */ /* 0x000fe2000f8e023f */
[----:B------:R-:W-:Y:S01]  /*17a0*/  IMAD R3, R17, 0x800, R14 ;  /* 0x0000080011037824 */ /* 0x000fe200078e020e */
[----:B------:R-:W-:Y:S01]  /*17b0*/  LOP3.LUT P3, RZ, R15, 0x4, RZ, 0xc0, !PT ;  /* 0x000000040fff7812 */ /* 0x000fe2000786c0ff */
[----:B------:R-:W-:Y:S01]  /*17c0*/  UIMAD UR6, UR18, UR6, URZ ;  /* 0x00000006120672a4 */ /* 0x000fe2000f8e023f */
[----:B------:R-:W-:Y:S01]  /*17d0*/  LOP3.LUT R16, R2, 0x1c0, RZ, 0xc0, !PT ;  /* 0x000001c002107812 */ /* 0x000fe200078ec0ff */
[----:B------:R-:W-:Y:S01]  /*17e0*/  UIMAD UR20, UR13, UR5, UR4 ;  /* 0x000000050d1472a4 */ /* 0x000fe2000f8e0204 */
[----:B------:R-:W-:Y:S01]  /*17f0*/  SEL R222, R34, 0xffffffc0, !P3 ;  /* 0xffffffc022de7807 */ /* 0x000fe20005800000 */
[----:B------:R-:W-:Y:S01]  /*1800*/  UIMAD UR22, UR13, UR7, UR6 ;  /* 0x000000070d1672a4 */ /* 0x000fe2000f8e0206 */
[----:B------:R-:W-:Y:S01]  /*1810*/  LOP3.LUT R0, R16, 0x8, R27, 0xf8, !PT ;  /* 0x0000000810007812 */ /* 0x000fe200078ef81b */
[----:B------:R-:W-:Y:S01]  /*1820*/  ULDC.64 UR4, c[0x0][0x218] ;  /* 0x0000860000047ab9 */ /* 0x000fe20000000a00 */
[----:B------:R-:W-:Y:S01]  /*1830*/  SHF.R.U32.HI R223, RZ, 0x3, R16 ;  /* 0x00000003ffdf7819 */ /* 0x000fe20000011610 */
[----:B------:R-:W-:Y:S01]  /*1840*/  ULDC.64 UR6, c[0x0][0x208] ;  /* 0x0000820000067ab9 */ /* 0x000fe20000000a00 */
[----:B------:R-:W-:Y:S01]  /*1850*/  SEL R238, RZ, 0xffffffff, P4 ;  /* 0xffffffffffee7807 */ /* 0x000fe20002000000 */
[----:B------:R-:W-:Y:S01]  /*1860*/  UIMAD UR19, UR19, UR6, URZ ;  /* 0x00000006131372a4 */ /* 0x000fe2000f8e023f */
[----:B------:R-:W-:Y:S01]  /*1870*/  LOP3.LUT R2, R0, R223, RZ, 0x3c, !PT ;  /* 0x000000df00027212 */ /* 0x000fe200078e3cff */
[----:B------:R-:W-:-:S04]  /*1880*/  DEPBAR.LE SB0, 0x1 ;  /* 0x000080400000791a */ /* 0x000fc80000000000 */
[----:B------:R-:W-:Y:S01]  /*1890*/  LEA R0, P0, R4, R242, 0x6 ;  /* 0x000000f204007211 */ /* 0x000fe200078030ff */
[----:B------:R-:W-:Y:S01]  /*18a0*/  IMAD.IADD R2, R3, 0x1, R2 ;  /* 0x0000000103027824 */ /* 0x000fe200078e0202 */
[----:B------:R-:W-:Y:S01]  /*18b0*/  IADD3 R3, R10, R13, R24 ;  /* 0x0000000d0a037210 */ /* 0x000fe20007ffe018 */
[----:B------:R-:W-:Y:S01]  /*18c0*/  UIMAD.WIDE.U32 UR24, UR11, UR6, URZ ;  /* 0x000000060b1872a5 */ /* 0x000fe2000f8e003f */
[----:B------:R-:W-:Y:S01]  /*18d0*/  LEA.HI.X R7, R4, R244, R11, 0x6, P0 ;  /* 0x000000f404077211 */ /* 0x000fe200000f340b */
[----:B------:R-:W-:Y:S01]  /*18e0*/  IMAD.MOV.U32 R4, RZ, RZ, R6 ;  /* 0x000000ffff047224 */ /* 0x000fe200078e0006 */
[----:B------:R-:W-:Y:S01]  /*18f0*/  LEA R10, P0, R0, c[0x0][0x160], 0x1 ;  /* 0x00005800000a7a11 */ /* 0x000fe200078008ff */
[----:B------:R-:W-:Y:S01]  /*1900*/  IMAD.SHL.U32 R224, R2, 0x2, RZ ;  /* 0x0000000202e07824 */ /* 0x000fe200078e00ff */
[----:B------:R-:W-:Y:S01]  /*1910*/  BAR.SYNC.DEFER_BLOCKING 0x0 ;  /* 0x0000000000007b1d */ /* 0x000fe20000010000 */
[C---:B------:R-:W-:Y:S01]  /*1920*/  LOP3.LUT P6, RZ, R3.reuse, 0x1, RZ, 0xc0, !PT ;  /* 0x0000000103ff7812 */ /* 0x040fe200078cc0ff */
[----:B------:R-:W-:Y:S01]  /*1930*/  IMAD.MOV.U32 R6, RZ, RZ, c[0x0][0x178] ;  /* 0x00005e00ff067624 */ /* 0x000fe200078e00ff */
[----:B------:R-:W-:Y:S01]  /*1940*/  LEA.HI.X R11, R0, c[0x0][0x164], R7, 0x1, P0 ;  /* 0x00005900000b7a11 */ /* 0x000fe200000f0c07 */
[----:B------:R-:W-:Y:S01]  /*1950*/  IMAD.U32 R0, RZ, RZ, UR13 ;  /* 0x0000000dff007e24 */ /* 0x000fe2000f8e00ff */
[----:B------:R-:W-:Y:S01]  /*1960*/  LOP3.LUT P2, RZ, R3, 0x4, RZ, 0xc0, !PT ;  /* 0x0000000403ff7812 */ /* 0x000fe2000784c0ff */
[----:B------:R-:W-:Y:S01]  /*1970*/  IMAD.IADD R227, R224, 0x1, R222 ;  /* 0x00000001e0e37824 */ /* 0x000fe200078e02de */
[----:B------:R-:W-:Y:S01]  /*1980*/  LEA R14, P0, R6, R10, 0x6 ;  /* 0x0000000a060e7211 */ /* 0x000fe200078030ff */
[----:B------:R-:W-:Y:S01]  /*1990*/  IMAD.WIDE.U32 R4, R0, c[0x0][0x210], R4 ;  /* 0x0000840000047a25 */ /* 0x000fe200078e0004 */
[----:B------:R-:W-:Y:S01]  /*19a0*/  UIMAD UR19, UR11, UR7, UR19 ;  /* 0x000000070b1372a4 */ /* 0x000fe2000f8e0213 */
[----:B------:R-:W-:Y:S01]  /*19b0*/  CS2R R76, SRZ ;  /* 0x00000000004c7805 */ /* 0x000fe2000001ff00 */
[----:B------:R-:W-:Y:S01]  /*19c0*/  UIMAD UR4, UR9, UR4, URZ ;  /* 0x00000004090472a4 */ /* 0x000fe2000f8e023f */
[----:B------:R-:W-:Y:S01]  /*19d0*/  IMAD.U32 R0, RZ, RZ, UR14 ;  /* 0x0000000eff007e24 */ /* 0x000fe2000f8e00ff */
[----:B------:R-:W-:Y:S01]  /*19e0*/  IADD3 R5, R5, UR20, RZ ;  /* 0x0000001405057c10 */ /* 0x000fe2000fffe0ff */
[----:B------:R-:W-:Y:S01]  /*19f0*/  USHF.L.U32 UR20, UR11, 0x6, URZ ;  /* 0x000000060b147899 */ /* 0x000fe2000800063f */
[----:B------:R-:W-:Y:S01]  /*1a00*/  IMAD.MOV.U32 R7, RZ, RZ, c[0x0][0x17c] ;  /* 0x00005f00ff077624 */ /* 0x000fe200078e00ff */
[----:B------:R-:W-:Y:S01]  /*1a10*/  UIADD3 UR19, UR25, UR19, URZ ;  /* 0x0000001319137290 */ /* 0x000fe2000fffe03f */
[----:B------:R-:W-:Y:S01]  /*1a20*/  IMAD.MOV.U32 R2, RZ, RZ, R20 ;  /* 0x000000ffff027224 */ /* 0x000fe200078e0014 */
[----:B------:R-:W-:Y:S01]  /*1a30*/  UIMAD UR21, UR14, UR5, UR4 ;  /* 0x000000050e1572a4 */ /* 0x000fe2000f8e0204 */
[----:B------:R-:W-:Y:S01]  /*1a40*/  IMAD.WIDE.U32 R240, R0, c[0x0][0x218], R4 ;  /* 0x0000860000f07a25 */ /* 0x000fe200078e0004 */
[----:B------:R-:W-:Y:S01]  /*1a50*/  SEL R0, R33, 0xffffffe0, !P1 ;  /* 0xffffffe021007807 */ /* 0x000fe20004800000 */
[----:B------:R-:W-:Y:S01]  /*1a60*/  ULDC.64 UR4, c[0x0][0x278] ;  /* 0x00009e0000047ab9 */ /* 0x000fe20000000a00 */
[----:B------:R-:W-:Y:S01]  /*1a70*/  LEA.HI.X R15, R6, R11, R7, 0x6, P0 ;  /* 0x0000000b060f7211 */ /* 0x000fe200000f3407 */
[----:B------:R-:W-:Y:S01]  /*1a80*/  IMAD.U32 R13, RZ, RZ, UR20 ;  /* 0x00000014ff0d7e24 */ /* 0x000fe2000f8e00ff */
[----:B------:R1:W3:Y:S01]  /*1a90*/  LDSM.16.M88.4 R148, [R224+0x6080] ;  /* 0x00608000e094783b */ /* 0x0002e20000000200 */
[----:B------:R-:W-:Y:S01]  /*1aa0*/  IMAD.IADD R225, R224, 0x1, R0 ;  /* 0x00000001e0e17824 */ /* 0x000fe200078e0200 */
[----:B------:R-:W-:Y:S01]  /*1ab0*/  LOP3.LUT P0, RZ, R3, 0x2, RZ, 0xc0, !PT ;  /* 0x0000000203ff7812 */ /* 0x000fe2000780c0ff */
[----:B------:R-:W-:Y:S01]  /*1ac0*/  IMAD.U32 R6, RZ, RZ, UR24 ;  /* 0x00000018ff067e24 */ /* 0x000fe2000f8e00ff */
[----:B------:R1:W4:Y:S01]  /*1ad0*/  LDSM.16.M88.4 R160, [R227+0x6080] ;  /* 0x00608000e3a0783b */ /* 0x0003220000000200 */
[----:B------:R-:W-:Y:S01]  /*1ae0*/  IMAD.IADD R226, R222, 0x1, R225 ;  /* 0x00000001dee27824 */ /* 0x000fe200078e02e1 */
[----:B------:R-:W-:Y:S01]  /*1af0*/  IADD3 R4, -R236, c[0x0][0x168], -R13 ;  /* 0x00005a00ec047a10 */ /* 0x000fe20007ffe90d */
[----:B------:R-:W-:Y:S01]  /*1b00*/  IMAD.U32 R7, RZ, RZ, UR25 ;  /* 0x00000019ff077e24 */ /* 0x000fe2000f8e00ff */
[----:B------:R1:W1:Y:S01]  /*1b10*/  LDSM.16.M88.4 R152, [R225+0x6080] ;  /* 0x00608000e198783b */ /* 0x0002620000000200 */
[----:B------:R-:W-:Y:S01]  /*1b20*/  IADD3 R3, R21, UR22, RZ ;  /* 0x0000001615037c10 */ /* 0x000fe2000fffe0ff */
[----:B------:R-:W-:Y:S01]  /*1b30*/  IMAD.U32 R7, RZ, RZ, UR19 ;  /* 0x00000013ff077e24 */ /* 0x000fe2000f8e00ff */
[C---:B------:R-:W-:Y:S01]  /*1b40*/  ISETP.LT.OR P3, PT, R4.reuse, 0x1, !P6 ;  /* 0x000000010400780c */ /* 0x040fe20007761670 */
[----:B------:R1:W1:Y:S01]  /*1b50*/  LDSM.16.M88.4 R168, [R224+0x8080] ;  /* 0x00808000e0a8783b */ /* 0x0002620000000200 */
[C---:B------:R-:W-:Y:S01]  /*1b60*/  ISETP.LT.OR P1, PT, R4.reuse, 0x1, !P0 ;  /* 0x000000010400780c */ /* 0x040fe20004721670 */
[----:B------:R-:W-:Y:S01]  /*1b70*/  IMAD.U32 R5, RZ, RZ, UR14 ;  /* 0x0000000eff057e24 */ /* 0x000fe2000f8e00ff */
[----:B------:R-:W-:Y:S01]  /*1b80*/  IADD3 R239, R241, UR21, RZ ;  /* 0x00000015f1ef7c10 */ /* 0x000fe2000fffe0ff */
[----:B------:R1:W1:Y:S01]  /*1b90*/  LDSM.16.M88.4 R172, [R225+0x8080] ;  /* 0x00808000e1ac783b */ /* 0x0002620000000200 */
[C---:B------:R-:W-:Y:S01]  /*1ba0*/  ISETP.LT.OR P6, PT, R4.reuse, 0x21, !P6 ;  /* 0x000000210400780c */ /* 0x040fe200077c1670 */
[----:B------:R-:W-:Y:S01]  /*1bb0*/  UIMAD UR4, UR9, UR4, URZ ;  /* 0x00000004090472a4 */ /* 0x000fe2000f8e023f */
[----:B------:R-:W-:Y:S01]  /*1bc0*/  IMAD.WIDE.U32 R248, R5, c[0x0][0x278], R2 ;  /* 0x00009e0005f87a25 */ /* 0x000fe200078e0002 */
[----:B------:R1:W1:Y:S01]  /*1bd0*/  LDSM.16.M88.4 R176, [R227+0x8080] ;  /* 0x00808000e3b0783b */ /* 0x0002620000000200 */
[----:B------:R-:W-:Y:S01]  /*1be0*/  ISETP.LT.OR P0, PT, R4, 0x21, !P0 ;  /* 0x000000210400780c */ /* 0x000fe20004701670 */
[----:B------:R-:W-:Y:S01]  /*1bf0*/  UIMAD UR19, UR14, UR5, UR4 ;  /* 0x000000050e1372a4 */ /* 0x000fe2000f8e0204 */
[----:B------:R-:W-:Y:S01]  /*1c00*/  IMAD.U32 R5, RZ, RZ, UR6 ;  /* 0x00000006ff057e24 */ /* 0x000fe2000f8e00ff */
[----:B------:R1:W1:Y:S01]  /*1c10*/  LDSM.16.M88.4 R184, [R224+0xa080] ;  /* 0x00a08000e0b8783b */ /* 0x0002620000000200 */
[----:B------:R-:W-:Y:S01]  /*1c20*/  ULDC.64 UR4, c[0x0][0x288] ;  /* 0x0000a20000047ab9 */ /* 0x000fe20000000a00 */
[----:B--2---:R-:W-:Y:S01]  /*1c30*/  IMAD.U32 R9, RZ, RZ, UR14 ;  /* 0x0000000eff097e24 */ /* 0x004fe2000f8e00ff */
[----:B------:R-:W-:Y:S01]  /*1c40*/  UIMAD UR4, UR18, UR4, URZ ;  /* 0x00000004120472a4 */ /* 0x000fe2000f8e023f */
[----:B------:R2:W1:Y:S01]  /*1c50*/  LDSM.16.M88.4 R188, [R225+0xa080] ;  /* 0x00a08000e1bc783b */ /* 0x0004620000000200 */
[----:B------:R-:W-:Y:S01]  /*1c60*/  USHF.R.S32.HI UR18, URZ, 0x1f, UR20 ;  /* 0x0000001f3f127899 */ /* 0x000fe20008011414 */
[----:B------:R-:W-:Y:S01]  /*1c70*/  IADD3 R251, R249, UR19, RZ ;  /* 0x00000013f9fb7c10 */ /* 0x000fe2000fffe0ff */
[----:B------:R-:W-:Y:S01]  /*1c80*/  IMAD.WIDE.U32 R132, R9, c[0x0][0x240], R18 ;  /* 0x0000900009847a25 */ /* 0x000fe200078e0012 */
[----:B------:R2:W1:Y:S01]  /*1c90*/  LDSM.16.M88.4 R192, [R227+0xa080] ;  /* 0x00a08000e3c0783b */ /* 0x0004620000000200 */
[----:B------:R-:W-:Y:S01]  /*1ca0*/  UIMAD UR5, UR13, UR5, UR4 ;  /* 0x000000050d0572a4 */ /* 0x000fe2000f8e0204 */
[----:B------:R-:W-:Y:S01]  /*1cb0*/  CS2R R74, SRZ ;  /* 0x00000000004a7805 */ /* 0x000fe2000001ff00 */
[----:B------:R-:W-:Y:S01]  /*1cc0*/  IMAD.SHL.U32 R238, R238, 0x2, RZ ;  /* 0x00000002eeee7824 */ /* 0x000fe200078e00ff */
[----:B------:R2:W1:Y:S01]  /*1cd0*/  LDSM.16.M88.4 R164, [R226+0x6080] ;  /* 0x00608000e2a4783b */ /* 0x0004620000000200 */
[----:B------:R-:W-:Y:S01]  /*1ce0*/  CS2R R72, SRZ ;  /* 0x0000000000487805 */ /* 0x000fe2000001ff00 */
[----:B------:R-:W-:Y:S01]  /*1cf0*/  CS2R R70, SRZ ;  /* 0x0000000000467805 */ /* 0x000fe2000001ff00 */
[----:B------:R-:W-:Y:S01]  /*1d00*/  CS2R R68, SRZ ;  /* 0x0000000000447805 */ /* 0x000fe2000001ff00 */
[----:B------:R2:W1:Y:S01]  /*1d10*/  LDSM.16.M88.4 R180, [R226+0x8080] ;  /* 0x00808000e2b4783b */ /* 0x0004620000000200 */
[----:B------:R-:W-:Y:S01]  /*1d20*/  LOP3.LUT R238, R238, 0x2, R24, 0xe2, !PT ;  /* 0x00000002eeee7812 */ /* 0x000fe200078ee218 */
[----:B------:R-:W-:Y:S01]  /*1d30*/  CS2R R66, SRZ ;  /* 0x0000000000427805 */ /* 0x000fe2000001ff00 */
[----:B------:R-:W-:Y:S01]  /*1d40*/  CS2R R64, SRZ ;  /* 0x0000000000407805 */ /* 0x000fe2000001ff00 */
[----:B------:R2:W1:Y:S01]  /*1d50*/  LDSM.16.M88.4 R196, [R226+0xa080] ;  /* 0x00a08000e2c4783b */ /* 0x0004620000000200 */
[----:B------:R-:W-:Y:S01]  /*1d60*/  CS2R R62, SRZ ;  /* 0x00000000003e7805 */ /* 0x000fe2000001ff00 */
[----:B------:R-:W-:Y:S01]  /*1d70*/  CS2R R60, SRZ ;  /* 0x00000000003c7805 */ /* 0x000fe2000001ff00 */
[----:B------:R-:W-:Y:S01]  /*1d80*/  CS2R R58, SRZ ;  /* 0x00000000003a7805 */ /* 0x000fe2000001ff00 */
[----:B------:R-:W-:Y:S01]  /*1d90*/  BAR.SYNC.DEFER_BLOCKING 0x0 ;  /* 0x0000000000007b1d */ /* 0x000fe20000010000 */
[----:B------:R-:W-:Y:S01]  /*1da0*/  CS2R R56, SRZ ;  /* 0x0000000000387805 */ /* 0x000fe2000001ff00 */
[----:B------:R-:W-:Y:S01]  /*1db0*/  CS2R R54, SRZ ;  /* 0x0000000000367805 */ /* 0x000fe2000001ff00 */
[----:B------:R-:W-:Y:S01]  /*1dc0*/  CS2R R52, SRZ ;  /* 0x0000000000347805 */ /* 0x000fe2000001ff00 */
[----:B------:R-:W-:Y:S01]  /*1dd0*/  CS2R R50, SRZ ;  /* 0x0000000000327805 */ /* 0x000fe2000001ff00 */
[----:B------:R-:W-:Y:S01]  /*1de0*/  CS2R R48, SRZ ;  /* 0x0000000000307805 */ /* 0x000fe2000001ff00 */
[----:B------:R2:W-:Y:S01]  /*1df0*/  STL.64 [R1], R132 ;  /* 0x0000008401007387 */ /* 0x0005e20000100a00 */
[----:B------:R-:W-:Y:S01]  /*1e00*/  CS2R R46, SRZ ;  /* 0x00000000002e7805 */ /* 0x000fe2000001ff00 */
[----:B------:R-:W-:Y:S01]  /*1e10*/  CS2R R44, SRZ ;  /* 0x00000000002c7805 */ /* 0x000fe2000001ff00 */
[----:B------:R-:W-:Y:S01]  /*1e20*/  CS2R R42, SRZ ;  /* 0x00000000002a7805 */ /* 0x000fe2000001ff00 */
[----:B------:R-:W-:Y:S01]  /*1e30*/  CS2R R40, SRZ ;  /* 0x0000000000287805 */ /* 0x000fe2000001ff00 */
[----:B------:R-:W-:Y:S01]  /*1e40*/  CS2R R38, SRZ ;  /* 0x0000000000267805 */ /* 0x000fe2000001ff00 */
[----:B------:R-:W-:Y:S01]  /*1e50*/  CS2R R36, SRZ ;  /* 0x0000000000247805 */ /* 0x000fe2000001ff00 */
[----:B------:R-:W-:Y:S01]  /*1e60*/  @!PT LDS RZ, [RZ] ;  /* 0x00000000fffff984 */ /* 0x000fe20000000800 */
[----:B------:R-:W-:Y:S01]  /*1e70*/  @!PT LDS RZ, [RZ] ;  /* 0x00000000fffff984 */ /* 0x000fe20000000800 */
[----:B------:R-:W-:Y:S01]  /*1e80*/  @!PT LDS RZ, [RZ] ;  /* 0x00000000fffff984 */ /* 0x000fe20000000800 */
[----:B------:R5:W-:Y:S01]  /*1e90*/  LDGSTS.E.BYPASS.LTC128B.128 [R228+0x6080], [R10.64], !P3 ;  /* 0x060800000ae47fae */ /* 0x000be2000d901d50 */
[----:B------:R-:W-:-:S02]  /*1ea0*/  ISETP.LT.OR P3, PT, R4, 0x1, !P2 ;  /* 0x000000010400780c */ /* 0x000fc40005761670 */
[----:B------:R-:W-:Y:S01]  /*1eb0*/  ISETP.LT.OR P2, PT, R4, 0x21, !P2 ;  /* 0x000000210400780c */ /* 0x000fe20005741670 */
[----:B------:R5:W-:Y:S01]  /*1ec0*/  LDGSTS.E.BYPASS.LTC128B.128 [R228+0x8080], [R10.64+0x80], !P1 ;  /* 0x080800800ae47fae */ /* 0x000be2000c901d50 */
[----:B------:R-:W-:Y:S01]  /*1ed0*/  LEA R0, P1, R6, R240, 0x6 ;  /* 0x000000f006007211 */ /* 0x000fe200078230ff */
[----:B------:R-:W-:-:S03]  /*1ee0*/  IMAD.MOV.U32 R4, RZ, RZ, R22 ;  /* 0x000000ffff047224 */ /* 0x000fc600078e0016 */
[----:B------:R-:W-:Y:S02]  /*1ef0*/  LEA.HI.X R6, R6, R239, R7, 0x6, P1 ;  /* 0x000000ef06067211 */ /* 0x000fe400008f3407 */
[----:B------:R-:W-:-:S03]  /*1f00*/  LEA R2, P1, R0, c[0x0][0x1f0], 0x1 ;  /* 0x00007c0000027a11 */ /* 0x000fc600078208ff */
[----:B------:R5:W-:Y:S01]  /*1f10*/  LDGSTS.E.BYPASS.LTC128B.128 [R228+0xa080], [R10.64+0x100], !P3 ;  /* 0x0a0801000ae47fae */ /* 0x000be2000d901d50 */
[----:B------:R-:W-:Y:S02]  /*1f20*/  ISETP.GT.AND P3, PT, R234, 0xf, PT ;  /* 0x0000000fea00780c */ /* 0x000fe40003f64270 */
[----:B------:R-:W-:Y:S01]  /*1f30*/  LEA.HI.X R3, R0, c[0x0][0x1f4], R6, 0x1, P1 ;  /* 0x00007d0000037a11 */ /* 0x000fe200008f0c06 */
[----:B------:R-:W-:Y:S01]  /*1f40*/  IMAD.U32 R0, RZ, RZ, UR7 ;  /* 0x00000007ff007e24 */ /* 0x000fe2000f8e00ff */
[C---:B------:R-:W-:Y:S01]  /*1f50*/  LEA R6, P1, R5.reuse, R2, 0x6 ;  /* 0x0000000205067211 */ /* 0x040fe200078230ff */
[----:B------:R1:W-:Y:S01]  /*1f60*/  LDGSTS.E.BYPASS.LTC128B.128 [R228+0x7080], [R14.64], !P6 ;  /* 0x070800000ee47fae */ /* 0x0003e2000f101d50 */
[----:B------:R-:W-:Y:S02]  /*1f70*/  USHF.L.U64.HI UR7, UR6, 0x5, UR7 ;  /* 0x0000000506077899 */ /* 0x000fe40008010207 */
[----:B------:R-:W-:Y:S01]  /*1f80*/  LEA.HI.X R7, R5, R3, R0, 0x6, P1 ;  /* 0x0000000305077211 */ /* 0x000fe200008f3400 */
[----:B------:R1:W-:Y:S01]  /*1f90*/  LDGSTS.E.BYPASS.LTC128B.128 [R228+0x9080], [R14.64+0x80], !P0 ;  /* 0x090800800ee47fae */ /* 0x0003e2000c101d50 */
[C---:B------:R-:W-:Y:S01]  /*1fa0*/  ISETP.GE.AND P0, PT, R12.reuse, c[0x0][0x1fc], PT ;  /* 0x00007f000c007a0c */ /* 0x040fe20003f06270 */
[----:B------:R-:W-:Y:S01]  /*1fb0*/  USHF.L.U32 UR6, UR6, 0x5, URZ ;  /* 0x0000000506067899 */ /* 0x000fe2000800063f */
[----:B------:R-:W-:Y:S01]  /*1fc0*/  ISETP.GE.AND P1, PT, R12, c[0x0][0x1fc], PT ;  /* 0x00007f000c007a0c */ /* 0x000fe20003f26270 */
[----:B------:R1:W-:Y:S01]  /*1fd0*/  LDGSTS.E.BYPASS.LTC128B.128 [R228+0xb080], [R14.64+0x100], !P2 ;  /* 0x0b0801000ee47fae */ /* 0x0003e2000d101d50 */
[----:B------:R-:W-:-:S02]  /*1fe0*/  @!P3 IADD3 R0, P6, R248, UR20, RZ ;  /* 0x00000014f800bc10 */ /* 0x000fc4000ffde0ff */
[----:B------:R-:W-:Y:S01]  /*1ff0*/  IADD3 R5, R23, UR5, RZ ;  /* 0x0000000517057c10 */ /* 0x000fe2000fffe0ff */
[----:B------:R-:W-:Y:S01]  /*2000*/  ULDC.64 UR4, c[0x0][0x290] ;  /* 0x0000a40000047ab9 */ /* 0x000fe20000000a00 */
[----:B------:R-:W-:Y:S01]  /*2010*/  SHF.R.S32.HI R12, RZ, 0x1f, R29 ;  /* 0x0000001fff0c7819 */ /* 0x000fe2000001141d */
[----:B------:R-:W-:Y:S01]  /*2020*/  UIMAD UR4, UR9, UR4, URZ ;  /* 0x00000004090472a4 */ /* 0x000fe2000f8e023f */
[----:B------:R-:W-:-:S03]  /*2030*/  ISETP.GE.AND P2, PT, R28, c[0x0][0x1fc], PT ;  /* 0x00007f001c007a0c */ /* 0x000fc60003f46270 */
[----:B------:R-:W-:Y:S01]  /*2040*/  UIMAD UR4, UR14, UR5, UR4 ;  /* 0x000000050e0472a4 */ /* 0x000fe2000f8e0204 */
[----:B-----5:R-:W-:Y:S02]  /*2050*/  @!P3 IADD3.X R10, R251, UR18, RZ, P6, !PT ;  /* 0x00000012fb0abc10 */ /* 0x020fe4000b7fe4ff */
[----:B------:R-:W-:Y:S02]  /*2060*/  @!P3 LEA R8, P6, R0, c[0x0][0x258], 0x2 ;  /* 0x000096000008ba11 */ /* 0x000fe400078c10ff */
[----:B------:R-:W-:Y:S02]  /*2070*/  LOP3.LUT R11, R26, 0xffffffe0, RZ, 0xc0, !PT ;  /* 0xffffffe01a0b7812 */ /* 0x000fe400078ec0ff */
[----:B------:R-:W-:Y:S01]  /*2080*/  @!P3 LEA.HI.X R9, R0, c[0x0][0x25c], R10, 0x2, P6 ;  /* 0x000097000009ba11 */ /* 0x000fe200030f140a */
[----:B------:R-:W-:Y:S01]  /*2090*/  @!P3 IMAD.SHL.U32 R10, R234, 0x10, RZ ;  /* 0x00000010ea0ab824 */ /* 0x000fe200078e00ff */
[----:B------:R-:W-:Y:S02]  /*20a0*/  IADD3 R0, -R13, c[0x0][0x168], -R236 ;  /* 0x00005a000d007a10 */ /* 0x000fe40007ffe9ec */
[----:B------:R-:W-:-:S02]  /*20b0*/  ISETP.GE.AND P6, PT, R28, c[0x0][0x1fc], PT ;  /* 0x00007f001c007a0c */ /* 0x000fc40003fc6270 */
[C---:B------:R-:W-:Y:S01]  /*20c0*/  ISETP.LT.OR P4, PT, R0.reuse, 0x1, P0 ;  /* 0x000000010000780c */ /* 0x040fe20000781670 */
[----:B------:R5:W-:Y:S01]  /*20d0*/  @!P3 LDGSTS.E.BYPASS.LTC128B.128 [R10+0x12080], [R8.64] ;  /* 0x12080000080abfae */ /* 0x000be2000b901d50 */
[----:B-1----:R-:W-:Y:S02]  /*20e0*/  SEL R14, RZ, 0x1, P1 ;  /* 0x00000001ff0e7807 */ /* 0x002fe40000800000 */
[C---:B------:R-:W-:Y:S01]  /*20f0*/  ISETP.LT.OR P1, PT, R0.reuse, 0x1, P6 ;  /* 0x000000010000780c */ /* 0x040fe20003721670 */
[----:B------:R-:W0:Y:S01]  /*2100*/  LDGDEPBAR ;  /* 0x00000000000079af */ /* 0x000e220000000000 */
[C---:B------:R-:W-:Y:S02]  /*2110*/  ISETP.LT.OR P0, PT, R0.reuse, 0x21, P0 ;  /* 0x000000210000780c */ /* 0x040fe40000701670 */
[----:B------:R-:W-:Y:S02]  /*2120*/  ISETP.LT.OR P6, PT, R0, 0x21, P6 ;  /* 0x000000210000780c */ /* 0x000fe400037c1670 */
[----:B------:R-:W-:-:S02]  /*2130*/  SEL R13, RZ, 0xffffffff, P2 ;  /* 0xffffffffff0d7807 */ /* 0x000fc40001000000 */
[C---:B------:R-:W-:Y:S01]  /*2140*/  ISETP.GE.AND P2, PT, R30.reuse, c[0x0][0x1fc], PT ;  /* 0x00007f001e007a0c */ /* 0x040fe20003f46270 */
[----:B------:R1:W-:Y:S01]  /*2150*/  LDGSTS.E.BYPASS.LTC128B.128 [R228+0xc080], [R2.64], !P4 ;  /* 0x0c08000002e47fae */ /* 0x0003e2000e101d50 */
[----:B------:R-:W-:Y:S02]  /*2160*/  ISETP.GE.AND P4, PT, R30, c[0x0][0x1fc], PT ;  /* 0x00007f001e007a0c */ /* 0x000fe40003f86270 */
[----:B------:R-:W-:Y:S01]  /*2170*/  SEL R233, RZ, 0xffffffff, P2 ;  /* 0xffffffffffe97807 */ /* 0x000fe20001000000 */
[----:B------:R1:W-:Y:S01]  /*2180*/  LDGSTS.E.BYPASS.LTC128B.128 [R228+0xe080], [R2.64+0x80], !P1 ;  /* 0x0e08008002e47fae */ /* 0x0003e2000c901d50 */
[C---:B------:R-:W-:Y:S02]  /*2190*/  ISETP.LT.OR P1, PT, R0.reuse, 0x1, P4 ;  /* 0x000000010000780c */ /* 0x040fe40002721670 */
[----:B------:R-:W-:Y:S01]  /*21a0*/  ISETP.LT.OR P4, PT, R0, 0x21, P4 ;  /* 0x000000210000780c */ /* 0x000fe20002781670 */
[----:B------:R-:W-:Y:S01]  /*21b0*/  IMAD.SHL.U32 R233, R233, 0x4, RZ ;  /* 0x00000004e9e97824 */ /* 0x000fe200078e00ff */
[C---:B------:R-:W-:Y:S01]  /*21c0*/  ISETP.GE.AND P2, PT, R234.reuse, 0x10, PT ;  /* 0x00000010ea00780c */ /* 0x040fe20003f46270 */
[----:B-----5:R-:W-:Y:S01]  /*21d0*/  IMAD.IADD R8, R234, 0x1, -R11 ;  /* 0x00000001ea087824 */ /* 0x020fe200078e0a0b */
[----:B------:R-:W-:Y:S01]  /*21e0*/  LOP3.LUT R9, R25, 0xfffffff0, RZ, 0xc0, !PT ;  /* 0xfffffff019097812 */ /* 0x000fe200078ec0ff */
[----:B------:R-:W-:-:S06]  /*21f0*/  IMAD.U32 R10, RZ, RZ, UR14 ;  /* 0x0000000eff0a7e24 */ /* 0x000fcc000f8e00ff */
[----:B------:R1:W-:Y:S01]  /*2200*/  LDGSTS.E.BYPASS.LTC128B.128 [R228+0x10080], [R2.64+0x100], !P1 ;  /* 0x1008010002e47fae */ /* 0x0003e2000c901d50 */
[----:B------:R-:W-:Y:S02]  /*2210*/  LOP3.LUT P1, RZ, R32, 0x4, RZ, 0xc0, !PT ;  /* 0x0000000420ff7812 */ /* 0x000fe4000782c0ff */
[----:B------:R-:W-:Y:S01]  /*2220*/  SHF.R.S32.HI R229, RZ, 0x1f, R8 ;  /* 0x0000001fffe57819 */ /* 0x000fe20000011408 */
[----:B------:R-:W-:Y:S01]  /*2230*/  IMAD.IADD R9, R234, 0x1, -R9 ;  /* 0x00000001ea097824 */ /* 0x000fe200078e0a09 */
[----:B------:R2:W-:Y:S01]  /*2240*/  LDGSTS.E.BYPASS.LTC128B.128 [R228+0xd080], [R6.64], !P0 ;  /* 0x0d08000006e47fae */ /* 0x0005e2000c101d50 */
[----:B------:R-:W-:Y:S01]  /*2250*/  IMAD.WIDE.U32 R246, R10, c[0x0][0x290], R4 ;  /* 0x0000a4000af67a25 */ /* 0x000fe200078e0004 */
[----:B------:R-:W-:Y:S02]  /*2260*/  LEA.HI R229, R229, R8, RZ, 0x2 ;  /* 0x00000008e5e57211 */ /* 0x000fe400078f10ff */
[----:B------:R-:W-:Y:S01]  /*2270*/  SHF.R.S32.HI R5, RZ, 0x1f, R9 ;  /* 0x0000001fff057819 */ /* 0x000fe20000011409 */
[C---:B------:R-:W-:Y:S01]  /*2280*/  IMAD.SHL.U32 R4, R220.reuse, 0x10, RZ ;  /* 0x00000010dc047824 */ /* 0x040fe200078e00ff */
[----:B------:R-:W-:Y:S01]  /*2290*/  LOP3.LUT R10, R229, 0x7ffffffc, RZ, 0xc0, !PT ;  /* 0x7ffffffce50a7812 */ /* 0x000fe200078ec0ff */
[----:B------:R2:W-:Y:S01]  /*22a0*/  LDGSTS.E.BYPASS.LTC128B.128 [R228+0xf080], [R6.64+0x80], !P6 ;  /* 0x0f08008006e47fae */ /* 0x0005e2000f101d50 */
[----:B------:R-:W-:Y:S01]  /*22b0*/  LEA.HI R5, R5, R9, RZ, 0x3 ;  /* 0x0000000905057211 */ /* 0x000fe200078f18ff */
[----:B------:R-:W-:Y:S01]  /*22c0*/  IMAD.SHL.U32 R220, R220, 0x400, RZ ;  /* 0x00000400dcdc7824 */ /* 0x000fe200078e00ff */
[----:B------:R-:W-:Y:S01]  /*22d0*/  LEA.HI.SX32 R229, R229, R4, 0x1e ;  /* 0x00000004e5e57211 */ /* 0x000fe200078ff2ff */
[----:B------:R-:W-:Y:S01]  /*22e0*/  IMAD.IADD R11, R8, 0x1, -R10 ;  /* 0x00000001080b7824 */ /* 0x000fe200078e0a0a */
[C---:B------:R-:W-:Y:S01]  /*22f0*/  LOP3.LUT R8, R5.reuse, 0xfffffff8, RZ, 0xc0, !PT ;  /* 0xfffffff805087812 */ /* 0x040fe200078ec0ff */
[----:B------:R2:W-:Y:S01]  /*2300*/  LDGSTS.E.BYPASS.LTC128B.128 [R228+0x11080], [R6.64+0x100], !P4 ;  /* 0x1108010006e47fae */ /* 0x0005e2000e101d50 */
[----:B------:R-:W-:Y:S01]  /*2310*/  LEA.HI R10, R12, R29, RZ, 0x2 ;  /* 0x0000001d0c0a7211 */ /* 0x000fe200078f10ff */
[----:B------:R-:W-:Y:S01]  /*2320*/  IMAD.SHL.U32 R5, R5, 0x40, RZ ;  /* 0x0000004005057824 */ /* 0x000fe200078e00ff */
[----:B------:R-:W-:Y:S01]  /*2330*/  LOP3.LUT R16, R16, 0x10, R4, 0xf8, !PT ;  /* 0x0000001010107812 */ /* 0x000fe200078ef804 */
[----:B------:R-:W-:Y:S01]  /*2340*/  IMAD.IADD R4, R9, 0x1, -R8 ;  /* 0x0000000109047824 */ /* 0x000fe200078e0a08 */
[----:B------:R-:W-:-:S02]  /*2350*/  LOP3.LUT R8, R10, 0x1ffffffc, RZ, 0xc0, !PT ;  /* 0x1ffffffc0a087812 */ /* 0x000fc400078ec0ff */
[----:B------:R-:W-:Y:S01]  /*2360*/  IADD3 R250, R247, UR4, RZ ;  /* 0x00000004f7fa7c10 */ /* 0x000fe2000fffe0ff */
[----:B------:R-:W-:Y:S01]  /*2370*/  ULDC.64 UR4, c[0x0][0x240] ;  /* 0x0000900000047ab9 */ /* 0x000fe20000000a00 */
[----:B-1----:R-:W-:Y:S01]  /*2380*/  IMAD.SHL.U32 R2, R32, 0x40, RZ ;  /* 0x0000004020027824 */ /* 0x002fe200078e00ff */
[----:B------:R-:W-:Y:S01]  /*2390*/  LOP3.LUT P4, RZ, R4, 0x2, RZ, 0xc0, !PT ;  /* 0x0000000204ff7812 */ /* 0x000fe2000788c0ff */
[C---:B------:R-:W-:Y:S01]  /*23a0*/  IMAD.SHL.U32 R3, R29.reuse, 0x8, RZ ;  /* 0x000000081d037824 */ /* 0x040fe200078e00ff */
[----:B------:R-:W-:Y:S01]  /*23b0*/  UIMAD UR4, UR9, UR4, URZ ;  /* 0x00000004090472a4 */ /* 0x000fe2000f8e023f */
[----:B------:R-:W-:Y:S01]  /*23c0*/  IMAD.IADD R9, R29, 0x1, -R8 ;  /* 0x000000011d097824 */ /* 0x000fe200078e0a08 */
[----:B------:R-:W-:Y:S01]  /*23d0*/  LOP3.LUT R0, R2, 0x1c0, RZ, 0xc0, !PT ;  /* 0x000001c002007812 */ /* 0x000fe200078ec0ff */
[----:B------:R-:W-:Y:S01]  /*23e0*/  IMAD.SHL.U32 R8, R17, 0x20, RZ ;  /* 0x0000002011087824 */ /* 0x000fe200078e00ff */
[----:B------:R-:W-:Y:S01]  /*23f0*/  LOP3.LUT R2, R3, 0x18, RZ, 0xc0, !PT ;  /* 0x0000001803027812 */ /* 0x000fe200078ec0ff */
[----:B------:R-:W-:Y:S01]  /*2400*/  IMAD R245, R9, 0x4, R11 ;  /* 0x0000000409f57824 */ /* 0x000fe200078e020b */
[----:B------:R-:W-:Y:S01]  /*2410*/  SHF.R.U32.HI R3, RZ, 0x3, R0 ;  /* 0x00000003ff037819 */ /* 0x000fe20000011600 */
[----:B------:R-:W-:Y:S01]  /*2420*/  UIMAD UR4, UR14, UR5, UR4 ;  /* 0x000000050e0472a4 */ /* 0x000fe2000f8e0204 */
[----:B------:R-:W-:Y:S01]  /*2430*/  LOP3.LUT R11, R2, 0x20, R8, 0xf8, !PT ;  /* 0x00000020020b7812 */ /* 0x000fe200078ef808 */
[----:B------:R-:W-:Y:S01]  /*2440*/  IMAD.SHL.U32 R245, R245, 0x2, RZ ;  /* 0x00000002f5f57824 */ /* 0x000fe200078e00ff */
[----:B------:R-:W-:Y:S01]  /*2450*/  LOP3.LUT R10, R3, R0, R2, 0x1e, !PT ;  /* 0x00000000030a7212 */ /* 0x000fe200078e1e02 */
[----:B------:R-:W-:Y:S01]  /*2460*/  IMAD.SHL.U32 R3, R13, 0x2, RZ ;  /* 0x000000020d037824 */ /* 0x000fe200078e00ff */
[----:B------:R-:W-:-:S02]  /*2470*/  IADD3 R0, P0, R246, UR20, RZ ;  /* 0x00000014f6007c10 */ /* 0x000fc4000ff1e0ff */
[----:B------:R-:W-:Y:S02]  /*2480*/  LOP3.LUT R9, R16, 0x8, R27, 0xf8, !PT ;  /* 0x0000000810097812 */ /* 0x000fe400078ef81b */
[----:B------:R-:W-:Y:S02]  /*2490*/  IADD3.X R2, R250, UR18, RZ, P0, !PT ;  /* 0x00000012fa027c10 */ /* 0x000fe400087fe4ff */
[C---:B------:R-:W-:Y:S02]  /*24a0*/  LEA R8, P0, R0.reuse, c[0x0][0x280], 0x2 ;  /* 0x0000a00000087a11 */ /* 0x040fe400078010ff */
[----:B------:R-:W-:Y:S02]  /*24b0*/  LOP3.LUT R223, R9, R223, RZ, 0x3c, !PT ;  /* 0x000000df09df7212 */ /* 0x000fe400078e3cff */
[----:B------:R-:W-:Y:S01]  /*24c0*/  LEA.HI.X R9, R0, c[0x0][0x284], R2, 0x2, P0 ;  /* 0x0000a10000097a11 */ /* 0x000fe200000f1402 */
[C---:B------:R-:W-:Y:S01]  /*24d0*/  IMAD.SHL.U32 R0, R4.reuse, 0x40, RZ ;  /* 0x0000004004007824 */ /* 0x040fe200078e00ff */
[----:B------:R-:W-:Y:S01]  /*24e0*/  LOP3.LUT P0, RZ, R4, 0x4, RZ, 0xc0, !PT ;  /* 0x0000000404ff7812 */ /* 0x000fe2000780c0ff */
[----:B------:R-:W-:Y:S01]  /*24f0*/  IMAD.SHL.U32 R4, R17, 0x8, RZ ;  /* 0x0000000811047824 */ /* 0x000fe200078e00ff */
[----:B------:R-:W-:Y:S01]  /*2500*/  LOP3.LUT R12, R3, 0x2, R14, 0xe2, !PT ;  /* 0x00000002030c7812 */ /* 0x000fe200078ee20e */
[----:B------:R-:W-:Y:S01]  /*2510*/  IMAD R223, R17, 0x200, R223 ;  /* 0x0000020011df7824 */ /* 0x000fe200078e02df */
[----:B------:R-:W-:-:S02]  /*2520*/  LOP3.LUT R0, R0, 0x1c0, RZ, 0xc0, !PT ;  /* 0x000001c000007812 */ /* 0x000fc400078ec0ff */
[----:B------:R-:W-:Y:S01]  /*2530*/  LOP3.LUT R3, R31, 0x3ffffffc, RZ, 0xc0, !PT ;  /* 0x3ffffffc1f037812 */ /* 0x000fe200078ec0ff */
[C---:B------:R-:W-:Y:S01]  /*2540*/  IMAD R222, R223.reuse, 0x2, R222 ;  /* 0x00000002dfde7824 */ /* 0x040fe200078e02de */
[----:B------:R-:W-:Y:S01]  /*2550*/  LOP3.LUT R4, R0, 0x8, R4, 0xf8, !PT ;  /* 0x0000000800047812 */ /* 0x000fe200078ef804 */
[----:B------:R-:W-:Y:S01]  /*2560*/  IMAD.SHL.U32 R223, R223, 0x2, RZ ;  /* 0x00000002dfdf7824 */ /* 0x000fe200078e00ff */
[----:B------:R-:W-:Y:S01]  /*2570*/  SHF.R.U32.HI R2, RZ, 0x3, R0 ;  /* 0x00000003ff027819 */ /* 0x000fe20000011600 */
[----:B------:R-:W-:Y:S01]  /*2580*/  IMAD.IADD R3, R234, 0x1, -R3 ;  /* 0x00000001ea037824 */ /* 0x000fe200078e0a03 */
[----:B------:R-:W-:Y:S02]  /*2590*/  LOP3.LUT R233, R233, 0x4, R12, 0xe2, !PT ;  /* 0x00000004e9e97812 */ /* 0x000fe400078ee20c */
[----:B------:R-:W-:Y:S01]  /*25a0*/  LOP3.LUT R4, R4, R2, RZ, 0x3c, !PT ;  /* 0x0000000204047212 */ /* 0x000fe200078e3cff */
[----:B------:R-:W-:Y:S01]  /*25b0*/  IMAD R3, R3, 0x2, R220 ;  /* 0x0000000203037824 */ /* 0x000fe200078e02dc */
[----:B------:R-:W-:Y:S01]  /*25c0*/  LOP3.LUT R0, R2, R11, R0, 0x1e, !PT ;  /* 0x0000000b02007212 */ /* 0x000fe200078e1e00 */
[----:B------:R-:W-:Y:S01]  /*25d0*/  @!P2 IMAD.SHL.U32 R2, R234, 0x10, RZ ;  /* 0x00000010ea02a824 */ /* 0x000fe200078e00ff */
[----:B------:R-:W-:Y:S01]  /*25e0*/  IADD3 R252, R133, UR4, RZ ;  /* 0x0000000485fc7c10 */ /* 0x000fe2000fffe0ff */
[----:B------:R-:W-:Y:S01]  /*25f0*/  IMAD.IADD R10, R3, 0x1, R10 ;  /* 0x00000001030a7824 */ /* 0x000fe200078e020a */
[----:B------:R-:W-:-:S02]  /*2600*/  LOP3.LUT R3, R5, 0xfffffe00, RZ, 0xc0, !PT ;  /* 0xfffffe0005037812 */ /* 0x000fc400078ec0ff */
[----:B------:R1:W-:Y:S01]  /*2610*/  @!P2 LDGSTS.E.BYPASS.LTC128B.128 [R2+0x12180], [R8.64] ;  /* 0x121800000802afae */ /* 0x0003e2000b901d50 */
[----:B------:R-:W-:Y:S01]  /*2620*/  IADD3 R232, -R245, UR8, RZ ;  /* 0x00000008f5e87c10 */ /* 0x000fe2000fffe1ff */
[----:B------:R-:W-:Y:S01]  /*2630*/  ULDC UR8, c[0x0][0x198] ;  /* 0x0000660000087ab9 */ /* 0x000fe20000000800 */
[-C--:B------:R-:W-:Y:S01]  /*2640*/  IADD3 R220, R4, R3.reuse, R220 ;  /* 0x0000000304dc7210 */ /* 0x080fe20007ffe0dc */
[----:B------:R-:W0:Y:S01]  /*2650*/  LDGDEPBAR ;  /* 0x00000000000079af */ /* 0x000e220000000000 */
[----:B------:R-:W-:Y:S02]  /*2660*/  LOP3.LUT R0, R0, R3, RZ, 0xfc, !PT ;  /* 0x0000000300007212 */ /* 0x000fe400078efcff */
[----:B------:R-:W-:Y:S01]  /*2670*/  SEL R3, R34, 0xffffffc0, !P0 ;  /* 0xffffffc022037807 */ /* 0x000fe20004000000 */
[----:B------:R-:W-:Y:S01]  /*2680*/  IMAD.SHL.U32 R221, R220, 0x2, RZ ;  /* 0x00000002dcdd7824 */ /* 0x000fe200078e00ff */
[----:B------:R-:W-:Y:S01]  /*2690*/  LEA R230, R10, 0x12280, 0x1 ;  /* 0x000122800ae67811 */ /* 0x000fe200078e08ff */
[----:B------:R-:W-:-:S03]  /*26a0*/  IMAD.SHL.U32 R0, R0, 0x2, RZ ;  /* 0x0000000200007824 */ /* 0x000fc600078e00ff */
[C---:B------:R-:W-:Y:S02]  /*26b0*/  IADD3 R231, R230.reuse, 0x40, RZ ;  /* 0x00000040e6e77810 */ /* 0x040fe40007ffe0ff */
[----:B------:R-:W-:Y:S02]  /*26c0*/  @P1 IADD3 R231, R230, -0x40, RZ ;  /* 0xffffffc0e6e71810 */ /* 0x000fe40007ffe0ff */
[----:B-1----:R-:W-:-:S05]  /*26d0*/  SEL R2, R33, 0xffffffe0, !P4 ;  /* 0xffffffe021027807 */ /* 0x002fca0006000000 */
[C---:B------:R-:W-:Y:S02]  /*26e0*/  IMAD R2, R220.reuse, 0x2, R2 ;  /* 0x00000002dc027824 */ /* 0x040fe400078e0202 */
[----:B------:R-:W-:Y:S02]  /*26f0*/  IMAD R220, R220, 0x2, R3 ;  /* 0x00000002dcdc7824 */ /* 0x000fe400078e0203 */
[----:B--234-:R-:W-:Y:S02]  /*2700*/  IMAD.IADD R3, R3, 0x1, R2 ;  /* 0x0000000103037824 */ /* 0x01cfe400078e0202 */
.L_x_461:
[----:B------:R-:W-:Y:S04]  /*2710*/  DEPBAR.LE SB0, 0x0 ;  /* 0x000080000000791a */ /* 0x000fe80000000000 */
[----:B------:R-:W-:Y:S01]  /*2720*/  BAR.SYNC.DEFER_BLOCKING 0x0 ;  /* 0x0000000000007b1d */ /* 0x000fe20000010000 */
[----:B------:R-:W-:Y:S02]  /*2730*/  ULEA UR4, UR11, 0x1, 0x6 ;  /* 0x000000010b047891 */ /* 0x000fe4000f8e303f */
[----:B------:R-:W-:Y:S02]  /*2740*/  UIADD3 UR9, UR11, 0x1, URZ ;  /* 0x000000010b097890 */ /* 0x000fe4000fffe03f */
[----:B------:R-:W-:Y:S02]  /*2750*/  UIADD3 UR4, UR4, UR8, -UR10 ;  /* 0x0000000804047290 */ /* 0x000fe4000fffe80a */
        /* <DEDUP_REMOVED lines=8> */
[----:B------:R-:W5:Y:S05]  /*27e0*/  LDSM.16.M88.4 R136, [R227+0x80] ;  /* 0x00008000e388783b */ /* 0x000f6a0000000200 */
[----:B------:R-:W4:Y:S01]  /*27f0*/  LDSM.16.M88.4 R140, [R220+0x7080] ;  /* 0x00708000dc8c783b */ /* 0x000f220000000200 */
[-C--:B-1----:R-:W-:Y:S04]  /*2800*/  HMMA.16816.F32 R4, R16, R20.reuse, RZ ;  /* 0x000000141004723c */ /* 0x082fe800000018ff */
[----:B------:R-:W-:Y:S05]  /*2810*/  LDSM.16.M88.4 R144, [R226+0x80] ;  /* 0x00008000e290783b */ /* 0x000fea0000000200 */
[----:B------:R-:W-:Y:S01]  /*2820*/  LDS R204, [R229.X4+0x12080] ;  /* 0x01208000e5cc7984 */ /* 0x000fe20000004800 */
[C---:B--2---:R-:W-:Y:S04]  /*2830*/  HMMA.16816.F32 R8, R12.reuse, R20, RZ ;  /* 0x000000140c08723c */ /* 0x044fe800000018ff */
[----:B------:R-:W-:Y:S04]  /*2840*/  LDS R205, [R229.X4+0x120a0] ;  /* 0x0120a000e5cd7984 */ /* 0x000fe80000004800 */
[-C--:B------:R-:W-:Y:S01]  /*2850*/  HMMA.16816.F32 R12, R12, R22.reuse, RZ ;  /* 0x000000160c0c723c */ /* 0x080fe200000018ff */
[----:B------:R-:W-:Y:S05]  /*2860*/  LDS R206, [R229.X4+0x12100] ;  /* 0x01210000e5ce7984 */ /* 0x000fea0000004800 */
[----:B------:R-:W-:Y:S02]  /*2870*/  LDS R207, [R229.X4+0x12120] ;  /* 0x01212000e5cf7984 */ /* 0x000fe40000004800 */
[----:B------:R-:W-:Y:S03]  /*2880*/  HMMA.16816.F32 R16, R16, R22, RZ ;  /* 0x000000161010723c */ /* 0x000fe600000018ff */
[----:B------:R-:W1:Y:S05]  /*2890*/  LDSM.16.M88.4 R20, [R3+0x6080] ;  /* 0x006080000314783b */ /* 0x000e6a0000000200 */
[-C--:B---3--:R-:W-:Y:S08]  /*28a0*/  HMMA.16816.F32 R4, R24, R28.reuse, R4 ;  /* 0x0000001c1804723c */ /* 0x088ff00000001804 */
[C---:B----4-:R-:W-:Y:S08]  /*28b0*/  HMMA.16816.F32 R8, R32.reuse, R28, R8 ;  /* 0x0000001c2008723c */ /* 0x050ff00000001808 */
[-C--:B------:R-:W-:Y:S01]  /*28c0*/  HMMA.16816.F32 R12, R32, R30.reuse, R12 ;  /* 0x0000001e200c723c */ /* 0x080fe2000000180c */
[----:B------:R-:W2:Y:S07]  /*28d0*/  LDSM.16.M88.4 R32, [R3+0x7080] ;  /* 0x007080000320783b */ /* 0x000eae0000000200 */
[----:B------:R-:W-:Y:S01]  /*28e0*/  HMMA.16816.F32 R16, R24, R30, R16 ;  /* 0x0000001e1810723c */ /* 0x000fe20000001810 */
[----:B------:R-:W-:Y:S05]  /*28f0*/  LDSM.16.M88.4 R24, [R221+0x8080] ;  /* 0x00808000dd18783b */ /* 0x000fea0000000200 */
[----:B------:R-:W3:Y:S02]  /*2900*/  LDSM.16.M88.4 R28, [R224+0x2080] ;  /* 0x00208000e01c783b */ /* 0x000ee40000000200 */
[-C--:B-----5:R-:W-:Y:S08]  /*2910*/  HMMA.16816.F32 R4, R132, R136.reuse, R4 ;  /* 0x000000888404723c */ /* 0x0a0ff00000001804 */
[C---:B------:R-:W-:Y:S08]  /*2920*/  HMMA.16816.F32 R8, R140.reuse, R136, R8 ;  /* 0x000000888c08723c */ /* 0x040ff00000001808 */
[-C--:B------:R-:W-:Y:S01]  /*2930*/  HMMA.16816.F32 R12, R140, R138.reuse, R12 ;  /* 0x0000008a8c0c723c */ /* 0x080fe2000000180c */
[----:B------:R-:W4:Y:S07]  /*2940*/  LDSM.16.M88.4 R140, [R221+0x9080] ;  /* 0x00908000dd8c783b */ /* 0x000f2e0000000200 */
[----:B------:R-:W-:Y:S01]  /*2950*/  HMMA.16816.F32 R16, R132, R138, R16 ;  /* 0x0000008a8410723c */ /* 0x000fe20000001810 */
[----:B------:R-:W-:Y:S05]  /*2960*/  LDSM.16.M88.4 R132, [R2+0x8080] ;  /* 0x008080000284783b */ /* 0x000fea0000000200 */
[----:B------:R-:W5:Y:S02]  /*2970*/  LDSM.16.M88.4 R136, [R225+0x2080] ;  /* 0x00208000e188783b */ /* 0x000f640000000200 */
[-C--:B-1----:R-:W-:Y:S08]  /*2980*/  HMMA.16816.F32 R4, R20, R144.reuse, R4 ;  /* 0x000000901404723c */ /* 0x082ff00000001804 */
[C---:B--2---:R-:W-:Y:S08]  /*2990*/  HMMA.16816.F32 R8, R32.reuse, R144, R8 ;  /* 0x000000902008723c */ /* 0x044ff00000001808 */
[-C--:B------:R-:W-:Y:S01]  /*29a0*/  HMMA.16816.F32 R12, R32, R146.reuse, R12 ;  /* 0x00000092200c723c */ /* 0x080fe2000000180c */
[----:B------:R-:W1:Y:S07]  /*29b0*/  LDSM.16.M88.4 R32, [R2+0x9080] ;  /* 0x009080000220783b */ /* 0x000e6e0000000200 */
[----:B------:R-:W-:Y:S01]  /*29c0*/  HMMA.16816.F32 R16, R20, R146, R16 ;  /* 0x000000921410723c */ /* 0x000fe20000001810 */
[----:B------:R-:W-:Y:S05]  /*29d0*/  LDSM.16.M88.4 R20, [R220+0x8080] ;  /* 0x00808000dc14783b */ /* 0x000fea0000000200 */
[----:B------:R-:W2:Y:S02]  /*29e0*/  LDSM.16.M88.4 R144, [R227+0x2080] ;  /* 0x00208000e390783b */ /* 0x000ea40000000200 */
[-C--:B---3--:R-:W-:Y:S08]  /*29f0*/  HMMA.16816.F32 R4, R24, R28.reuse, R4 ;  /* 0x0000001c1804723c */ /* 0x088ff00000001804 */
[C---:B----4-:R-:W-:Y:S08]  /*2a00*/  HMMA.16816.F32 R8, R140.reuse, R28, R8 ;  /* 0x0000001c8c08723c */ /* 0x050ff00000001808 */
[-C--:B------:R-:W-:Y:S01]  /*2a10*/  HMMA.16816.F32 R12, R140, R30.reuse, R12 ;  /* 0x0000001e8c0c723c */ /* 0x080fe2000000180c */
[----:B------:R-:W3:Y:S07]  /*2a20*/  LDSM.16.M88.4 R140, [R220+0x9080] ;  /* 0x00908000dc8c783b */ /* 0x000eee0000000200 */
[----:B------:R-:W-:Y:S01]  /*2a30*/  HMMA.16816.F32 R16, R24, R30, R16 ;  /* 0x0000001e1810723c */ /* 0x000fe20000001810 */
[----:B------:R-:W-:Y:S05]  /*2a40*/  LDSM.16.M88.4 R24, [R3+0x8080] ;  /* 0x008080000318783b */ /* 0x000fea0000000200 */
[----:B------:R-:W4:Y:S02]  /*2a50*/  LDSM.16.M88.4 R28, [R226+0x2080] ;  /* 0x00208000e21c783b */ /* 0x000f240000000200 */
[-C--:B-----5:R-:W-:Y:S08]  /*2a60*/  HMMA.16816.F32 R4, R132, R136.reuse, R4 ;  /* 0x000000888404723c */ /* 0x0a0ff00000001804 */
[C---:B-1----:R-:W-:Y:S08]  /*2a70*/  HMMA.16816.F32 R8, R32.reuse, R136, R8 ;  /* 0x000000882008723c */ /* 0x042ff00000001808 */
[-C--:B------:R-:W-:Y:S01]  /*2a80*/  HMMA.16816.F32 R12, R32, R138.reuse, R12 ;  /* 0x0000008a200c723c */ /* 0x080fe2000000180c */
[----:B------:R-:W1:Y:S07]  /*2a90*/  LDSM.16.M88.4 R32, [R3+0x9080] ;  /* 0x009080000320783b */ /* 0x000e6e0000000200 */
[----:B------:R-:W-:Y:S01]  /*2aa0*/  HMMA.16816.F32 R16, R132, R138, R16 ;  /* 0x0000008a8410723c */ /* 0x000fe20000001810 */
[----:B------:R-:W-:Y:S05]  /*2ab0*/  LDSM.16.M88.4 R132, [R221+0xa080] ;  /* 0x00a08000dd84783b */ /* 0x000fea0000000200 */
[----:B------:R-:W5:Y:S02]  /*2ac0*/  LDSM.16.M88.4 R136, [R224+0x4080] ;  /* 0x00408000e088783b */ /* 0x000f640000000200 */
[-C--:B--2---:R-:W-:Y:S08]  /*2ad0*/  HMMA.16816.F32 R4, R20, R144.reuse, R4 ;  /* 0x000000901404723c */ /* 0x084ff00000001804 */
[C---:B---3--:R-:W-:Y:S08]  /*2ae0*/  HMMA.16816.F32 R8, R140.reuse, R144, R8 ;  /* 0x000000908c08723c */ /* 0x048ff00000001808 */
[-C--:B------:R-:W-:Y:S01]  /*2af0*/  HMMA.16816.F32 R12, R140, R146.reuse, R12 ;  /* 0x000000928c0c723c */ /* 0x080fe2000000180c */
[----:B------:R-:W2:Y:S07]  /*2b00*/  LDSM.16.M88.4 R140, [R221+0xb080] ;  /* 0x00b08000dd8c783b */ /* 0x000eae0000000200 */
[----:B------:R-:W-:Y:S01]  /*2b10*/  HMMA.16816.F32 R16, R20, R146, R16 ;  /* 0x000000921410723c */ /* 0x000fe20000001810 */
[----:B------:R-:W-:Y:S05]  /*2b20*/  LDSM.16.M88.4 R20, [R2+0xa080] ;  /* 0x00a080000214783b */ /* 0x000fea0000000200 */
[----:B------:R-:W3:Y:S02]  /*2b30*/  LDSM.16.M88.4 R144, [R225+0x4080] ;  /* 0x00408000e190783b */ /* 0x000ee40000000200 */
[-C--:B----4-:R-:W-:Y:S08]  /*2b40*/  HMMA.16816.F32 R4, R24, R28.reuse, R4 ;  /* 0x0000001c1804723c */ /* 0x090ff00000001804 */
[C---:B-1----:R-:W-:Y:S08]  /*2b50*/  HMMA.16816.F32 R8, R32.reuse, R28, R8 ;  /* 0x0000001c2008723c */ /* 0x042ff00000001808 */
[-C--:B------:R-:W-:Y:S01]  /*2b60*/  HMMA.16816.F32 R12, R32, R30.reuse, R12 ;  /* 0x0000001e200c723c */ /* 0x080fe2000000180c */
[----:B------:R-:W-:Y:S07]  /*2b70*/  LDSM.16.M88.4 R32, [R227+0x4080] ;  /* 0x00408000e320783b */ /* 0x000fee0000000200 */
[----:B------:R-:W-:Y:S01]  /*2b80*/  HMMA.16816.F32 R16, R24, R30, R16 ;  /* 0x0000001e1810723c */ /* 0x000fe20000001810 */
[----:B------:R-:W1:Y:S05]  /*2b90*/  LDSM.16.M88.4 R24, [R2+0xb080] ;  /* 0x00b080000218783b */ /* 0x000e6a0000000200 */
[----:B------:R-:W4:Y:S02]  /*2ba0*/  LDSM.16.M88.4 R28, [R220+0xa080] ;  /* 0x00a08000dc1c783b */ /* 0x000f240000000200 */
[-C--:B-----5:R-:W-:Y:S08]  /*2bb0*/  HMMA.16816.F32 R4, R132, R136.reuse, R4 ;  /* 0x000000888404723c */ /* 0x0a0ff00000001804 */
[C---:B--2---:R-:W-:Y:S08]  /*2bc0*/  HMMA.16816.F32 R8, R140.reuse, R136, R8 ;  /* 0x000000888c08723c */ /* 0x044ff00000001808 */
[-C--:B------:R-:W-:Y:S08]  /*2bd0*/  HMMA.16816.F32 R12, R140, R138.reuse, R12 ;  /* 0x0000008a8c0c723c */ /* 0x080ff0000000180c */
[----:B------:R-:W-:Y:S01]  /*2be0*/  HMMA.16816.F32 R16, R132, R138, R16 ;  /* 0x0000008a8410723c */ /* 0x000fe20000001810 */
[----:B------:R-:W2:Y:S05]  /*2bf0*/  LDSM.16.M88.4 R132, [R220+0xb080] ;  /* 0x00b08000dc84783b */ /* 0x000eaa0000000200 */
[----:B------:R-:W-:Y:S02]  /*2c00*/  LDSM.16.M88.4 R136, [R226+0x4080] ;  /* 0x00408000e288783b */ /* 0x000fe40000000200 */
[-C--:B---3--:R-:W-:Y:S08]  /*2c10*/  HMMA.16816.F32 R4, R20, R144.reuse, R4 ;  /* 0x000000901404723c */ /* 0x088ff00000001804 */
[C---:B-1----:R-:W-:Y:S08]  /*2c20*/  HMMA.16816.F32 R8, R24.reuse, R144, R8 ;  /* 0x000000901808723c */ /* 0x042ff00000001808 */
[-C--:B------:R-:W-:Y:S01]  /*2c30*/  HMMA.16816.F32 R12, R24, R146.reuse, R12 ;  /* 0x00000092180c723c */ /* 0x080fe2000000180c */
[----:B------:R-:W1:Y:S07]  /*2c40*/  LDSM.16.M88.4 R24, [R3+0xa080] ;  /* 0x00a080000318783b */ /* 0x000e6e0000000200 */
[----:B------:R-:W-:Y:S01]  /*2c50*/  HMMA.16816.F32 R16, R20, R146, R16 ;  /* 0x000000921410723c */ /* 0x000fe20000001810 */
[----:B------:R-:W3:Y:S01]  /*2c60*/  LDSM.16.M88.4 R20, [R3+0xb080] ;  /* 0x00b080000314783b */ /* 0x000ee20000000200 */
[----:B------:R-:W-:Y:S04]  /*2c70*/  DEPBAR.LE SB0, 0x0 ;  /* 0x000080000000791a */ /* 0x000fe80000000000 */
[----:B------:R-:W-:Y:S02]  /*2c80*/  BAR.SYNC.DEFER_BLOCKING 0x0 ;  /* 0x0000000000007b1d */ /* 0x000fe40000010000 */
[-C--:B----4-:R-:W-:Y:S08]  /*2c90*/  HMMA.16816.F32 R4, R28, R32.reuse, R4 ;  /* 0x000000201c04723c */ /* 0x090ff00000001804 */
[C---:B--2---:R-:W-:Y:S08]  /*2ca0*/  HMMA.16816.F32 R8, R132.reuse, R32, R8 ;  /* 0x000000208408723c */ /* 0x044ff00000001808 */
[-C--:B------:R-:W-:Y:S01]  /*2cb0*/  HMMA.16816.F32 R12, R132, R34.reuse, R12 ;  /* 0x00000022840c723c */ /* 0x080fe2000000180c */
[----:B------:R-:W2:Y:S07]  /*2cc0*/  LDSM.16.M88.4 R140, [R221+0xc080] ;  /* 0x00c08000dd8c783b */ /* 0x000eae0000000200 */
[----:B------:R-:W-:Y:S01]  /*2cd0*/  HMMA.16816.F32 R16, R28, R34, R16 ;  /* 0x000000221c10723c */ /* 0x000fe20000001810 */
[----:B------:R-:W4:Y:S07]  /*2ce0*/  LDSM.16.M88.4 R144, [R221+0xd080] ;  /* 0x00d08000dd90783b */ /* 0x000f2e0000000200 */
[-C--:B-1----:R-:W-:Y:S01]  /*2cf0*/  HMMA.16816.F32 R4, R24, R136.reuse, R4 ;  /* 0x000000881804723c */ /* 0x082fe20000001804 */
[----:B------:R-:W1:Y:S05]  /*2d00*/  LDSM.16.M88.4 R132, [R2+0xc080] ;  /* 0x00c080000284783b */ /* 0x000e6a0000000200 */
[----:B------:R-:W5:Y:S02]  /*2d10*/  LDSM.16.M88.4 R156, [R2+0xd080] ;  /* 0x00d08000029c783b */ /* 0x000f640000000200 */
[C---:B---3--:R-:W-:Y:S08]  /*2d20*/  HMMA.16816.F32 R8, R20.reuse, R136, R8 ;  /* 0x000000881408723c */ /* 0x048ff00000001808 */
[-C--:B------:R-:W-:Y:S08]  /*2d30*/  HMMA.16816.F32 R12, R20, R138.reuse, R12 ;  /* 0x0000008a140c723c */ /* 0x080ff0000000180c */
[----:B------:R-:W-:Y:S01]  /*2d40*/  HMMA.16816.F32 R16, R24, R138, R16 ;  /* 0x0000008a1810723c */ /* 0x000fe20000001810 */
[----:B------:R-:W3:Y:S07]  /*2d50*/  LDSM.16.M88.4 R136, [R220+0xc080] ;  /* 0x00c08000dc88783b */ /* 0x000eee0000000200 */
[-C--:B--2---:R-:W-:Y:S08]  /*2d60*/  HMMA.16816.F32 R20, R140, R148.reuse, RZ ;  /* 0x000000948c14723c */ /* 0x084ff000000018ff */
[C---:B----4-:R-:W-:Y:S08]  /*2d70*/  HMMA.16816.F32 R24, R144.reuse, R148, RZ ;  /* 0x000000949018723c */ /* 0x050ff000000018ff */
[-C--:B------:R-:W-:Y:S01]  /*2d80*/  HMMA.16816.F32 R28, R144, R150.reuse, RZ ;  /* 0x00000096901c723c */ /* 0x080fe200000018ff */
[----:B------:R-:W2:Y:S07]  /*2d90*/  LDSM.16.M88.4 R144, [R220+0xd080] ;  /* 0x00d08000dc90783b */ /* 0x000eae0000000200 */
[----:B------:R-:W-:Y:S01]  /*2da0*/  HMMA.16816.F32 R32, R140, R150, RZ ;  /* 0x000000968c20723c */ /* 0x000fe200000018ff */
[----:B------:R-:W4:Y:S07]  /*2db0*/  LDSM.16.M88.4 R140, [R3+0xc080] ;  /* 0x00c08000038c783b */ /* 0x000f2e0000000200 */
[-C--:B-1----:R-:W-:Y:S08]  /*2dc0*/  HMMA.16816.F32 R20, R132, R152.reuse, R20 ;  /* 0x000000988414723c */ /* 0x082ff00000001814 */
[C---:B-----5:R-:W-:Y:S08]  /*2dd0*/  HMMA.16816.F32 R24, R156.reuse, R152, R24 ;  /* 0x000000989c18723c */ /* 0x060ff00000001818 */
[-C--:B------:R-:W-:Y:S01]  /*2de0*/  HMMA.16816.F32 R28, R156, R154.reuse, R28 ;  /* 0x0000009a9c1c723c */ /* 0x080fe2000000181c */
[----:B------:R-:W1:Y:S07]  /*2df0*/  LDSM.16.M88.4 R156, [R3+0xd080] ;  /* 0x00d08000039c783b */ /* 0x000e6e0000000200 */
[----:B------:R-:W-:Y:S01]  /*2e00*/  HMMA.16816.F32 R32, R132, R154, R32 ;  /* 0x0000009a8420723c */ /* 0x000fe20000001820 */
[----:B------:R-:W5:Y:S07]  /*2e10*/  LDSM.16.M88.4 R132, [R221+0xe080] ;  /* 0x00e08000dd84783b */ /* 0x000f6e0000000200 */
[-C--:B---3--:R-:W-:Y:S08]  /*2e20*/  HMMA.16816.F32 R20, R136, R160.reuse, R20 ;  /* 0x000000a08814723c */ /* 0x088ff00000001814 */
[C---:B--2---:R-:W-:Y:S08]  /*2e30*/  HMMA.16816.F32 R24, R144.reuse, R160, R24 ;  /* 0x000000a09018723c */ /* 0x044ff00000001818 */
        /* <DEDUP_REMOVED lines=13> */
[----:B------:R-:W2:Y:S07]  /*2f10*/  LDSM.16.M88.4 R144, [R220+0xf080] ;  /* 0x00f08000dc90783b */ /* 0x000eae0000000200 */
[----:B------:R-:W-:Y:S01]  /*2f20*/  HMMA.16816.F32 R32, R132, R170, R32 ;  /* 0x000000aa8420723c */ /* 0x000fe20000001820 */
[----:B------:R-:W5:Y:S07]  /*2f30*/  LDSM.16.M88.4 R132, [R3+0xe080] ;  /* 0x00e080000384783b */ /* 0x000f6e0000000200 */
[-C--:B---3--:R-:W-:Y:S08]  /*2f40*/  HMMA.16816.F32 R20, R136, R172.reuse, R20 ;  /* 0x000000ac8814723c */ /* 0x088ff00000001814 */
[C---:B-1----:R-:W-:Y:S08]  /*2f50*/  HMMA.16816.F32 R24, R156.reuse, R172, R24 ;  /* 0x000000ac9c18723c */ /* 0x042ff00000001818 */
[-C--:B------:R-:W-:Y:S01]  /*2f60*/  HMMA.16816.F32 R28, R156, R174.reuse, R28 ;  /* 0x000000ae9c1c723c */ /* 0x080fe2000000181c */
[----:B------:R-:W1:Y:S07]  /*2f70*/  LDSM.16.M88.4 R156, [R3+0xf080] ;  /* 0x00f08000039c783b */ /* 0x000e6e0000000200 */
[----:B------:R-:W-:Y:S01]  /*2f80*/  HMMA.16816.F32 R32, R136, R174, R32 ;  /* 0x000000ae8820723c */ /* 0x000fe20000001820 */
[----:B------:R-:W3:Y:S07]  /*2f90*/  LDSM.16.M88.4 R136, [R221+0x10080] ;  /* 0x01008000dd88783b */ /* 0x000eee0000000200 */
[-C--:B----4-:R-:W-:Y:S08]  /*2fa0*/  HMMA.16816.F32 R20, R140, R176.reuse, R20 ;  /* 0x000000b08c14723c */ /* 0x090ff00000001814 */
[C---:B--2---:R-:W-:Y:S08]  /*2fb0*/  HMMA.16816.F32 R24, R144.reuse, R176, R24 ;  /* 0x000000b09018723c */ /* 0x044ff00000001818 */
[-C--:B------:R-:W-:Y:S07]  /*2fc0*/  HMMA.16816.F32 R28, R144, R178.reuse, R28 ;  /* 0x000000b2901c723c */ /* 0x080fee000000181c */
[----:B------:R-:W-:Y:S01]  /*2fd0*/  IMAD.U32 R144, RZ, RZ, UR4 ;  /* 0x00000004ff907e24 */ /* 0x000fe2000f8e00ff */
[----:B------:R-:W-:Y:S01]  /*2fe0*/  HMMA.16816.F32 R32, R140, R178, R32 ;  /* 0x000000b28c20723c */ /* 0x000fe20000001820 */
[----:B------:R-:W2:Y:S07]  /*2ff0*/  LDSM.16.M88.4 R140, [R221+0x11080] ;  /* 0x01108000dd8c783b */ /* 0x000eae0000000200 */
[-C--:B-----5:R-:W-:Y:S08]  /*3000*/  HMMA.16816.F32 R20, R132, R180.reuse, R20 ;  /* 0x000000b48414723c */ /* 0x0a0ff00000001814 */
[C---:B-1----:R-:W-:Y:S08]  /*3010*/  HMMA.16816.F32 R24, R156.reuse, R180, R24 ;  /* 0x000000b49c18723c */ /* 0x042ff00000001818 */
[-C--:B------:R-:W-:Y:S07]  /*3020*/  HMMA.16816.F32 R28, R156, R182.reuse, R28 ;  /* 0x000000b69c1c723c */ /* 0x080fee000000181c */
[----:B------:R-:W-:Y:S01]  /*3030*/  IADD3 R159, R229, -c[0x0][0x168], R144 ;  /* 0x80005a00e59f7a10 */ /* 0x000fe20007ffe090 */
[----:B------:R-:W-:Y:S01]  /*3040*/  HMMA.16816.F32 R32, R132, R182, R32 ;  /* 0x000000b68420723c */ /* 0x000fe20000001820 */
[----:B------:R-:W1:Y:S03]  /*3050*/  LDSM.16.M88.4 R132, [R2+0x10080] ;  /* 0x010080000284783b */ /* 0x000e660000000200 */
[----:B------:R-:W-:Y:S02]  /*3060*/  IMAD.IADD R159, R159, 0x1, -R245 ;  /* 0x000000019f9f7824 */ /* 0x000fe400078e0af5 */
[----:B------:R-:W4:Y:S02]  /*3070*/  LDSM.16.M88.4 R144, [R2+0x11080] ;  /* 0x011080000290783b */ /* 0x000f240000000200 */
[-C--:B---3--:R-:W-:Y:S05]  /*3080*/  HMMA.16816.F32 R20, R136, R184.reuse, R20 ;  /* 0x000000b88814723c */ /* 0x088fea0000001814 */
[----:B------:R-:W-:Y:S02]  /*3090*/  IMNMX R158, R232, R159, PT ;  /* 0x0000009fe89e7217 */ /* 0x000fe40003800200 */
[C---:B------:R-:W-:Y:S01]  /*30a0*/  IADD3 R157, R159.reuse, 0x8, RZ ;  /* 0x000000089f9d7810 */ /* 0x040fe20007ffe0ff */
[C---:B--2---:R-:W-:Y:S04]  /*30b0*/  HMMA.16816.F32 R24, R140.reuse, R184, R24 ;  /* 0x000000b88c18723c */ /* 0x044fe80000001818 */
[----:B------:R-:W-:Y:S02]  /*30c0*/  ISETP.GT.AND P0, PT, R158, RZ, PT ;  /* 0x000000ff9e00720c */ /* 0x000fe40003f04270 */
[----:B------:R-:W-:Y:S02]  /*30d0*/  IMNMX R157, R232, R157, PT ;  /* 0x0000009de89d7217 */ /* 0x000fe40003800200 */
[-C--:B------:R-:W-:Y:S01]  /*30e0*/  HMMA.16816.F32 R28, R140, R186.reuse, R28 ;  /* 0x000000ba8c1c723c */ /* 0x080fe2000000181c */
[----:B------:R-:W-:Y:S03]  /*30f0*/  LDSM.16.M88.4 R140, [R220+0x11080] ;  /* 0x01108000dc8c783b */ /* 0x000fe60000000200 */
[----:B------:R-:W-:Y:S02]  /*3100*/  FSEL R4, R4, -INF , P0 ;  /* 0xff80000004047808 */ /* 0x000fe40000000000 */
[----:B------:R-:W-:Y:S02]  /*3110*/  ISETP.GT.AND P0, PT, R158, 0x1, PT ;  /* 0x000000019e00780c */ /* 0x000fe40003f04270 */
[----:B------:R-:W-:Y:S01]  /*3120*/  HMMA.16816.F32 R32, R136, R186, R32 ;  /* 0x000000ba8820723c */ /* 0x000fe20000001820 */
[----:B------:R-:W2:Y:S03]  /*3130*/  LDSM.16.M88.4 R136, [R220+0x10080] ;  /* 0x01008000dc88783b */ /* 0x000ea60000000200 */
[--C-:B------:R-:W-:Y:S01]  /*3140*/  FFMA.FTZ R4, R4, c[0x0][0x29c], -R204.reuse ;  /* 0x0000a70004047a23 */ /* 0x100fe200000108cc */
[----:B------:R-:W-:Y:S03]  /*3150*/  IADD3 R156, R159, 0x20, RZ ;  /* 0x000000209f9c7810 */ /* 0x000fe60007ffe0ff */
[----:B------:R3:W-:Y:S01]  /*3160*/  MUFU.EX2 R203, R4 ;  /* 0x0000000400cb7308 */ /* 0x0007e20000000800 */
[-C--:B-1----:R-:W-:Y:S05]  /*3170*/  HMMA.16816.F32 R20, R132, R188.reuse, R20 ;  /* 0x000000bc8414723c */ /* 0x082fea0000001814 */
[----:B------:R-:W-:Y:S03]  /*3180*/  IMNMX R156, R232, R156, PT ;  /* 0x0000009ce89c7217 */ /* 0x000fe60003800200 */
[C---:B----4-:R-:W-:Y:S04]  /*3190*/  HMMA.16816.F32 R24, R144.reuse, R188, R24 ;  /* 0x000000bc9018723c */ /* 0x050fe80000001818 */
[----:B------:R-:W-:Y:S04]  /*31a0*/  ISETP.GT.AND P2, PT, R156, 0x21, PT ;  /* 0x000000219c00780c */ /* 0x000fe80003f44270 */
[-C--:B------:R-:W-:Y:S04]  /*31b0*/  HMMA.16816.F32 R28, R144, R190.reuse, R28 ;  /* 0x000000be901c723c */ /* 0x080fe8000000181c */
[----:B---3--:R-:W-:Y:S04]  /*31c0*/  FSEL R4, R5, -INF , P0 ;  /* 0xff80000005047808 */ /* 0x008fe80000000000 */
[----:B------:R-:W-:Y:S01]  /*31d0*/  HMMA.16816.F32 R32, R132, R190, R32 ;  /* 0x000000be8420723c */ /* 0x000fe20000001820 */
[----:B------:R-:W-:Y:S03]  /*31e0*/  LDSM.16.M88.4 R132, [R3+0x11080] ;  /* 0x011080000384783b */ /* 0x000fe60000000200 */
[----:B------:R-:W-:Y:S01]  /*31f0*/  FFMA.FTZ R4, R4, c[0x0][0x29c], -R204 ;  /* 0x0000a70004047a23 */ /* 0x000fe200000108cc */
[----:B------:R-:W-:Y:S02]  /*3200*/  ISETP.GT.AND P0, PT, R157, RZ, PT ;  /* 0x000000ff9d00720c */ /* 0x000fe40003f04270 */
[----:B------:R-:W-:Y:S01]  /*3210*/  IADD3 R144, R159, 0x28, RZ ;  /* 0x000000289f907810 */ /* 0x000fe20007ffe0ff */
[-C--:B--2---:R-:W-:Y:S01]  /*3220*/  HMMA.16816.F32 R20, R136, R192.reuse, R20 ;  /* 0x000000c08814723c */ /* 0x084fe20000001814 */
[----:B------:R1:W-:Y:S04]  /*3230*/  MUFU.EX2 R201, R4 ;  /* 0x0000000400c97308 */ /* 0x0003e80000000800 */
[----:B------:R-:W-:Y:S03]  /*3240*/  IMNMX R144, R232, R144, PT ;  /* 0x00000090e8907217 */ /* 0x000fe60003800200 */
[C---:B------:R-:W-:Y:S04]  /*3250*/  HMMA.16816.F32 R24, R140.reuse, R192, R24 ;  /* 0x000000c08c18723c */ /* 0x040fe80000001818 */
[----:B------:R-:W-:Y:S04]  /*3260*/  ISETP.GT.AND P1, PT, R144, 0x20, PT ;  /* 0x000000209000780c */ /* 0x000fe80003f24270 */
[-C--:B------:R-:W-:Y:S04]  /*3270*/  HMMA.16816.F32 R28, R140, R194.reuse, R28 ;  /* 0x000000c28c1c723c */ /* 0x080fe8000000181c */
[----:B------:R-:W-:Y:S04]  /*3280*/  FSEL R14, R14, -INF , P1 ;  /* 0xff8000000e0e7808 */ /* 0x000fe80000800000 */
[----:B------:R-:W-:Y:S04]  /*3290*/  HMMA.16816.F32 R32, R136, R194, R32 ;  /* 0x000000c28820723c */ /* 0x000fe80000001820 */
[----:B-1----:R-:W-:Y:S02]  /*32a0*/  FSEL R4, R6, -INF , P0 ;  /* 0xff80000006047808 */ /* 0x002fe40000000000 */
[----:B------:R-:W-:Y:S03]  /*32b0*/  ISETP.GT.AND P0, PT, R157, 0x1, PT ;  /* 0x000000019d00780c */ /* 0x000fe60003f04270 */
[--C-:B------:R-:W-:Y:S03]  /*32c0*/  FFMA.FTZ R4, R4, c[0x0][0x29c], -R205.reuse ;  /* 0x0000a70004047a23 */ /* 0x100fe600000108cd */
[----:B------:R-:W-:Y:S01]  /*32d0*/  FSEL R7, R7, -INF , P0 ;  /* 0xff80000007077808 */ /* 0x000fe20000000000 */
[----:B------:R1:W-:Y:S01]  /*32e0*/  MUFU.EX2 R202, R4 ;  /* 0x0000000400ca7308 */ /* 0x0003e20000000800 */
[----:B------:R-:W-:Y:S03]  /*32f0*/  ISETP.GT.AND P0, PT, R156, RZ, PT ;  /* 0x000000ff9c00720c */ /* 0x000fe60003f04270 */
[----:B------:R-:W-:Y:S01]  /*3300*/  FFMA.FTZ R200, R7, c[0x0][0x29c], -R205 ;  /* 0x0000a70007c87a23 */ /* 0x000fe200000108cd */
[----:B------:R-:W-:Y:S02]  /*3310*/  FSEL R8, R8, -INF , P0 ;  /* 0xff80000008087808 */ /* 0x000fe40000000000 */
[----:B------:R-:W-:Y:S03]  /*3320*/  ISETP.GT.AND P0, PT, R156, 0x1, PT ;  /* 0x000000019c00780c */ /* 0x000fe60003f04270 */
[----:B------:R-:W2:Y:S01]  /*3330*/  MUFU.EX2 R200, R200 ;  /* 0x000000c800c87308 */ /* 0x000ea20000000800 */
[----:B------:R-:W-:Y:S01]  /*3340*/  FSEL R9, R9, -INF , P0 ;  /* 0xff80000009097808 */ /* 0x000fe20000000000 */
[--C-:B------:R-:W-:Y:S01]  /*3350*/  FFMA.FTZ R147, R8, c[0x0][0x29c], -R206.reuse ;  /* 0x0000a70008937a23 */ /* 0x100fe200000108ce */
[----:B------:R-:W-:Y:S01]  /*3360*/  ISETP.GT.AND P0, PT, R144, RZ, PT ;  /* 0x000000ff9000720c */ /* 0x000fe20003f04270 */
[----:B------:R-:W-:Y:S02]  /*3370*/  LDS R8, [R229.X4+0x121a0] ;  /* 0x0121a000e5087984 */ /* 0x000fe40000004800 */
[--C-:B------:R-:W-:Y:S01]  /*3380*/  FFMA.FTZ R146, R9, c[0x0][0x29c], -R206.reuse ;  /* 0x0000a70009927a23 */ /* 0x100fe200000108ce */
[----:B------:R-:W-:Y:S02]  /*3390*/  FSEL R10, R10, -INF , P0 ;  /* 0xff8000000a0a7808 */ /* 0x000fe40000000000 */
[----:B------:R-:W-:Y:S01]  /*33a0*/  ISETP.GT.AND P0, PT, R144, 0x1, PT ;  /* 0x000000019000780c */ /* 0x000fe20003f04270 */
[----:B------:R-:W-:Y:S01]  /*33b0*/  LDS R9, [R229.X4+0x12180] ;  /* 0x01218000e5097984 */ /* 0x000fe20000004800 */
[----:B------:R-:W-:Y:S01]  /*33c0*/  MUFU.EX2 R147, R147 ;  /* 0x0000009300937308 */ /* 0x000fe20000000800 */
[--C-:B------:R-:W-:Y:S01]  /*33d0*/  FFMA.FTZ R145, R10, c[0x0][0x29c], -R207.reuse ;  /* 0x0000a7000a917a23 */ /* 0x100fe200000108cf */
[----:B------:R-:W-:Y:S02]  /*33e0*/  FSEL R11, R11, -INF , P0 ;  /* 0xff8000000b0b7808 */ /* 0x000fe40000000000 */
[----:B-1----:R-:W1:Y:S01]  /*33f0*/  LDSM.16.M88.4 R4, [R3+0x10080] ;  /* 0x010080000304783b */ /* 0x002e620000000200 */
[----:B------:R-:W-:Y:S02]  /*3400*/  ISETP.GT.AND P0, PT, R156, 0x20, PT ;  /* 0x000000209c00780c */ /* 0x000fe40003f04270 */
[--C-:B------:R-:W-:Y:S01]  /*3410*/  FFMA.FTZ R140, R11, c[0x0][0x29c], -R207.reuse ;  /* 0x0000a7000b8c7a23 */ /* 0x100fe200000108cf */
[----:B------:R-:W-:Y:S02]  /*3420*/  FSEL R10, R13, -INF , P2 ;  /* 0xff8000000d0a7808 */ /* 0x000fe40001000000 */
[----:B------:R-:W-:Y:S01]  /*3430*/  MUFU.EX2 R146, R146 ;  /* 0x0000009200927308 */ /* 0x000fe20000000800 */
[----:B------:R-:W-:Y:S02]  /*3440*/  FSEL R12, R12, -INF , P0 ;  /* 0xff8000000c0c7808 */ /* 0x000fe40000000000 */
[----:B------:R-:W-:Y:S01]  /*3450*/  ISETP.GT.AND P0, PT, R158, 0x20, PT ;  /* 0x000000209e00780c */ /* 0x000fe20003f04270 */
[--C-:B------:R-:W-:Y:S02]  /*3460*/  FFMA.FTZ R10, R10, c[0x0][0x29c], -R206.reuse ;  /* 0x0000a7000a0a7a23 */ /* 0x100fe400000108ce */
[----:B------:R-:W-:Y:S01]  /*3470*/  FFMA.FTZ R12, R12, c[0x0][0x29c], -R206 ;  /* 0x0000a7000c0c7a23 */ /* 0x000fe200000108ce */
[----:B------:R-:W-:Y:S02]  /*3480*/  FSEL R16, R16, -INF , P0 ;  /* 0xff80000010107808 */ /* 0x000fe40000000000 */
[----:B------:R-:W-:Y:S01]  /*3490*/  ISETP.GT.AND P0, PT, R158, 0x21, PT ;  /* 0x000000219e00780c */ /* 0x000fe20003f04270 */
[----:B------:R-:W-:Y:S02]  /*34a0*/  MUFU.EX2 R145, R145 ;  /* 0x0000009100917308 */ /* 0x000fe40000000800 */
[--C-:B------:R-:W-:Y:S01]  /*34b0*/  FFMA.FTZ R16, R16, c[0x0][0x29c], -R204.reuse ;  /* 0x0000a70010107a23 */ /* 0x100fe200000108cc */
[----:B------:R-:W-:Y:S02]  /*34c0*/  FSEL R17, R17, -INF , P0 ;  /* 0xff80000011117808 */ /* 0x000fe40000000000 */
[----:B------:R-:W-:Y:S03]  /*34d0*/  ISETP.GT.AND P0, PT, R157, 0x20, PT ;  /* 0x000000209d00780c */ /* 0x000fe60003f04270 */
[----:B------:R-:W-:Y:S01]  /*34e0*/  FFMA.FTZ R11, R17, c[0x0][0x29c], -R204 ;  /* 0x0000a700110b7a23 */ /* 0x000fe200000108cc */
[----:B------:R-:W-:Y:S01]  /*34f0*/  FSEL R18, R18, -INF , P0 ;  /* 0xff80000012127808 */ /* 0x000fe20000000000 */
[----:B------:R-:W-:Y:S01]  /*3500*/  FFMA.FTZ R17, R14, c[0x0][0x29c], -R207 ;  /* 0x0000a7000e117a23 */ /* 0x000fe200000108cf */
[----:B------:R-:W-:Y:S01]  /*3510*/  ISETP.GT.AND P0, PT, R157, 0x21, PT ;  /* 0x000000219d00780c */ /* 0x000fe20003f04270 */
[----:B------:R-:W3:Y:S01]  /*3520*/  MUFU.EX2 R16, R16 ;  /* 0x0000001000107308 */ /* 0x000ee20000000800 */
[----:B--2---:R-:W-:Y:S01]  /*3530*/  F2FP.PACK_AB R14, R200, R202 ;  /* 0x000000cac80e723e */ /* 0x004fe200000000ff */
[----:B------:R-:W-:Y:S08]  /*3540*/  FFMA.FTZ R18, R18, c[0x0][0x29c], -R205 ;  /* 0x0000a70012127a23 */ /* 0x000ff000000108cd */
[----:B------:R-:W2:Y:S01]  /*3550*/  MUFU.EX2 R11, R11 ;  /* 0x0000000b000b7308 */ /* 0x000ea20000000800 */
[-C--:B-1----:R-:W-:Y:S08]  /*3560*/  HMMA.16816.F32 R20, R4, R196.reuse, R20 ;  /* 0x000000c40414723c */ /* 0x082ff00000001814 */
[C---:B------:R-:W-:Y:S01]  /*3570*/  HMMA.16816.F32 R24, R132.reuse, R196, R24 ;  /* 0x000000c48418723c */ /* 0x040fe20000001818 */
[----:B------:R-:W-:Y:S07]  /*3580*/  MUFU.EX2 R140, R140 ;  /* 0x0000008c008c7308 */ /* 0x000fee0000000800 */
[-C--:B------:R-:W-:Y:S03]  /*3590*/  HMMA.16816.F32 R28, R132, R198.reuse, R28 ;  /* 0x000000c6841c723c */ /* 0x080fe6000000181c */
[----:B------:R-:W-:Y:S05]  /*35a0*/  MUFU.EX2 R12, R12 ;  /* 0x0000000c000c7308 */ /* 0x000fea0000000800 */
[----:B------:R-:W-:Y:S01]  /*35b0*/  HMMA.16816.F32 R32, R4, R198, R32 ;  /* 0x000000c60420723c */ /* 0x000fe20000001820 */
[----:B------:R-:W1:Y:S03]  /*35c0*/  LDS R5, [R229.X4+0x12200] ;  /* 0x01220000e5057984 */ /* 0x000e660000004800 */
[----:B------:R-:W-:Y:S01]  /*35d0*/  FADD.FTZ R21, R21, -R9 ;  /* 0x8000000915157221 */ /* 0x000fe20000010000 */
[----:B------:R4:W5:Y:S01]  /*35e0*/  MUFU.EX2 R7, R18 ;  /* 0x0000001200077308 */ /* 0x0009620000000800 */
[----:B------:R-:W1:Y:S01]  /*35f0*/  LDS R4, [R229.X4+0x12220] ;  /* 0x01222000e5047984 */ /* 0x000e620000004800 */
[----:B------:R-:W-:Y:S01]  /*3600*/  FSEL R6, R19, -INF , P0 ;  /* 0xff80000013067808 */ /* 0x000fe20000000000 */
[--C-:B------:R-:W-:Y:S01]  /*3610*/  FADD.FTZ R23, R23, -R8.reuse ;  /* 0x8000000817177221 */ /* 0x100fe20000010000 */
[----:B------:R-:W-:Y:S02]  /*3620*/  F2FP.PACK_AB R19, R201, R203 ;  /* 0x000000cbc913723e */ /* 0x000fe400000000ff */
[----:B------:R-:W-:Y:S01]  /*3630*/  ISETP.GT.AND P0, PT, R144, 0x21, PT ;  /* 0x000000219000780c */ /* 0x000fe20003f04270 */
[----:B------:R-:W-:Y:S01]  /*3640*/  FFMA.FTZ R6, R6, c[0x0][0x29c], -R205 ;  /* 0x0000a70006067a23 */ /* 0x000fe200000108cd */
[----:B------:R-:W-:Y:S01]  /*3650*/  STS [R230+0x400], R14 ;  /* 0x0004000ee6007388 */ /* 0x000fe20000000800 */
[----:B------:R-:W-:Y:S01]  /*3660*/  FADD.FTZ R20, R20, -R9 ;  /* 0x8000000914147221 */ /* 0x000fe20000010000 */
[----:B------:R-:W-:Y:S01]  /*3670*/  FSEL R15, R15, -INF , P0 ;  /* 0xff8000000f0f7808 */ /* 0x000fe20000000000 */
[----:B------:R-:W-:Y:S01]  /*3680*/  MUFU.EX2 R10, R10 ;  /* 0x0000000a000a7308 */ /* 0x000fe20000000800 */
[--C-:B------:R-:W-:Y:S01]  /*3690*/  FADD.FTZ R22, R22, -R8.reuse ;  /* 0x8000000816167221 */ /* 0x100fe20000010000 */
[----:B------:R-:W-:Y:S01]  /*36a0*/  STS [R230], R19 ;  /* 0x00000013e6007388 */ /* 0x000fe20000000800 */
[----:B------:R-:W-:Y:S01]  /*36b0*/  FMUL.FTZ R20, R203, R20 ;  /* 0x00000014cb147220 */ /* 0x000fe20000410000 */
[----:B------:R-:W-:Y:S01]  /*36c0*/  PLOP3.LUT P0, PT, PT, PT, UP0, 0x80, 0x0 ;  /* 0x000000000000781c */ /* 0x000fe20003f0f008 */
[----:B------:R-:W-:Y:S02]  /*36d0*/  FFMA.FTZ R15, R15, c[0x0][0x29c], -R207 ;  /* 0x0000a7000f0f7a23 */ /* 0x000fe400000108cf */
[----:B------:R-:W-:Y:S02]  /*36e0*/  FMUL.FTZ R22, R202, R22 ;  /* 0x00000016ca167220 */ /* 0x000fe40000410000 */
[----:B------:R-:W-:Y:S01]  /*36f0*/  FADD.FTZ R32, R32, -R9 ;  /* 0x8000000920207221 */ /* 0x000fe20000010000 */
[----:B------:R-:W1:Y:S01]  /*3700*/  MUFU.EX2 R6, R6 ;  /* 0x0000000600067308 */ /* 0x000e620000000800 */
[--C-:B------:R-:W-:Y:S02]  /*3710*/  FADD.FTZ R35, R35, -R8.reuse ;  /* 0x8000000823237221 */ /* 0x100fe40000010000 */
[----:B---3--:R-:W-:Y:S01]  /*3720*/  FMUL.FTZ R32, R16, R32 ;  /* 0x0000002010207220 */ /* 0x008fe20000410000 */
[----:B--2---:R-:W-:Y:S01]  /*3730*/  F2FP.PACK_AB R16, R11, R16 ;  /* 0x000000100b10723e */ /* 0x004fe200000000ff */
[----:B------:R-:W-:Y:S02]  /*3740*/  FADD.FTZ R34, R34, -R8 ;  /* 0x8000000822227221 */ /* 0x000fe40000010000 */
[----:B----4-:R-:W-:Y:S02]  /*3750*/  FMUL.FTZ R18, R201, R21 ;  /* 0x00000015c9127220 */ /* 0x010fe40000410000 */
[----:B------:R-:W-:Y:S01]  /*3760*/  STS [R231], R16 ;  /* 0x00000010e7007388 */ /* 0x000fe20000000800 */
[----:B------:R-:W2:Y:S01]  /*3770*/  MUFU.EX2 R15, R15 ;  /* 0x0000000f000f7308 */ /* 0x000ea20000000800 */
[----:B-----5:R-:W-:Y:S01]  /*3780*/  FMUL.FTZ R34, R7, R34 ;  /* 0x0000002207227220 */ /* 0x020fe20000410000 */
[----:B------:R-:W-:Y:S01]  /*3790*/  F2FP.PACK_AB R18, R18, R20 ;  /* 0x000000141212723e */ /* 0x000fe200000000ff */
[----:B------:R-:W-:Y:S02]  /*37a0*/  FMUL.FTZ R8, R200, R23 ;  /* 0x00000017c8087220 */ /* 0x000fe40000410000 */
[--C-:B-1----:R-:W-:Y:S02]  /*37b0*/  FADD.FTZ R29, R29, -R5.reuse ;  /* 0x800000051d1d7221 */ /* 0x102fe40000010000 */
[--C-:B------:R-:W-:Y:S01]  /*37c0*/  FADD.FTZ R24, R24, -R5.reuse ;  /* 0x8000000518187221 */ /* 0x100fe20000010000 */
[----:B------:R-:W-:Y:S01]  /*37d0*/  F2FP.PACK_AB R8, R8, R22 ;  /* 0x000000160808723e */ /* 0x000fe200000000ff */
[--C-:B------:R-:W-:Y:S01]  /*37e0*/  FADD.FTZ R25, R25, -R5.reuse ;  /* 0x8000000519197221 */ /* 0x100fe20000010000 */
[----:B------:R-:W1:Y:S01]  /*37f0*/  MUFU.EX2 R17, R17 ;  /* 0x0000001100117308 */ /* 0x000e620000000800 */
[----:B------:R-:W-:Y:S01]  /*3800*/  FADD.FTZ R28, R28, -R5 ;  /* 0x800000051c1c7221 */ /* 0x000fe20000010000 */
[----:B------:R-:W-:Y:S01]  /*3810*/  F2FP.PACK_AB R5, R140, R145 ;  /* 0x000000918c05723e */ /* 0x000fe200000000ff */
[----:B------:R-:W-:Y:S01]  /*3820*/  FADD.FTZ R33, R33, -R9 ;  /* 0x8000000921217221 */ /* 0x000fe20000010000 */
[C---:B------:R-:W-:Y:S01]  /*3830*/  F2FP.PACK_AB R13, R6.reuse, R7 ;  /* 0x00000007060d723e */ /* 0x040fe200000000ff */
[----:B------:R-:W-:Y:S01]  /*3840*/  FMUL.FTZ R35, R6, R35 ;  /* 0x0000002306237220 */ /* 0x000fe20000410000 */
[----:B------:R-:W-:Y:S01]  /*3850*/  F2FP.PACK_AB R6, R146, R147 ;  /* 0x000000939206723e */ /* 0x000fe200000000ff */
[----:B------:R-:W-:Y:S01]  /*3860*/  FMUL.FTZ R11, R11, R33 ;  /* 0x000000210b0b7220 */ /* 0x000fe20000410000 */
[----:B------:R-:W-:Y:S01]  /*3870*/  F2FP.PACK_AB R7, R10, R12 ;  /* 0x0000000c0a07723e */ /* 0x000fe200000000ff */
[----:B------:R-:W-:Y:S01]  /*3880*/  STS [R231+0x400], R13 ;  /* 0x0004000de7007388 */ /* 0x000fe20000000800 */
[--C-:B------:R-:W-:Y:S02]  /*3890*/  FADD.FTZ R26, R26, -R4.reuse ;  /* 0x800000041a1a7221 */ /* 0x100fe40000010000 */
[--C-:B------:R-:W-:Y:S01]  /*38a0*/  FADD.FTZ R27, R27, -R4.reuse ;  /* 0x800000041b1b7221 */ /* 0x100fe20000010000 */
[----:B------:R-:W-:Y:S01]  /*38b0*/  F2FP.PACK_AB R11, R11, R32 ;  /* 0x000000200b0b723e */ /* 0x000fe200000000ff */
[----:B------:R1:W-:Y:S01]  /*38c0*/  STS [R230+0x1400], R5 ;  /* 0x00140005e6007388 */ /* 0x0003e20000000800 */
[----:B------:R-:W-:Y:S02]  /*38d0*/  FMUL.FTZ R24, R147, R24 ;  /* 0x0000001893187220 */ /* 0x000fe40000410000 */
[----:B------:R-:W-:Y:S02]  /*38e0*/  FMUL.FTZ R25, R146, R25 ;  /* 0x0000001992197220 */ /* 0x000fe40000410000 */
[----:B------:R-:W-:Y:S01]  /*38f0*/  STS [R230+0x1000], R6 ;  /* 0x00100006e6007388 */ /* 0x000fe20000000800 */
[----:B------:R-:W-:Y:S01]  /*3900*/  FMUL.FTZ R9, R10, R29 ;  /* 0x0000001d0a097220 */ /* 0x000fe20000410000 */
[----:B------:R-:W-:Y:S01]  /*3910*/  F2FP.PACK_AB R10, R35, R34 ;  /* 0x00000022230a723e */ /* 0x000fe200000000ff */
[----:B------:R-:W-:Y:S02]  /*3920*/  FMUL.FTZ R145, R145, R26 ;  /* 0x0000001a91917220 */ /* 0x000fe40000410000 */
[----:B------:R-:W-:Y:S01]  /*3930*/  STS [R231+0x1000], R7 ;  /* 0x00100007e7007388 */ /* 0x000fe20000000800 */
[----:B------:R-:W-:Y:S02]  /*3940*/  FMUL.FTZ R140, R140, R27 ;  /* 0x0000001b8c8c7220 */ /* 0x000fe40000410000 */
[--C-:B------:R-:W-:Y:S02]  /*3950*/  FADD.FTZ R30, R30, -R4.reuse ;  /* 0x800000041e1e7221 */ /* 0x100fe40000010000 */
[----:B------:R-:W-:Y:S02]  /*3960*/  FADD.FTZ R4, R31, -R4 ;  /* 0x800000041f047221 */ /* 0x000fe40000010000 */
[----:B------:R-:W-:Y:S01]  /*3970*/  FMUL.FTZ R28, R12, R28 ;  /* 0x0000001c0c1c7220 */ /* 0x000fe20000410000 */
[----:B------:R-:W-:Y:S01]  /*3980*/  F2FP.PACK_AB R12, R25, R24 ;  /* 0x00000018190c723e */ /* 0x000fe200000000ff */
[----:B--2---:R-:W-:Y:S03]  /*3990*/  FMUL.FTZ R4, R15, R4 ;  /* 0x000000040f047220 */ /* 0x004fe60000410000 */
[----:B------:R-:W-:Y:S02]  /*39a0*/  F2FP.PACK_AB R9, R9, R28 ;  /* 0x0000001c0909723e */ /* 0x000fe400000000ff */
[----:B-1----:R-:W-:Y:S01]  /*39b0*/  F2FP.PACK_AB R5, R15, R17 ;  /* 0x000000110f05723e */ /* 0x002fe200000000ff */
[----:B------:R-:W-:Y:S04]  /*39c0*/  FMUL.FTZ R17, R17, R30 ;  /* 0x0000001e11117220 */ /* 0x000fe80000410000 */
[----:B------:R1:W-:Y:S01]  /*39d0*/  STS [R231+0x1400], R5 ;  /* 0x00140005e7007388 */ /* 0x0003e20000000800 */
[----:B------:R-:W-:Y:S04]  /*39e0*/  F2FP.PACK_AB R4, R4, R17 ;  /* 0x000000110404723e */ /* 0x000fe800000000ff */
[----:B------:R-:W-:Y:S01]  /*39f0*/  BAR.SYNC.DEFER_BLOCKING 0x0 ;  /* 0x0000000000007b1d */ /* 0x000fe20000010000 */
[----:B-1----:R-:W-:Y:S05]  /*3a00*/  F2FP.PACK_AB R5, R140, R145 ;  /* 0x000000918c05723e */ /* 0x002fea00000000ff */
        /* <DEDUP_REMOVED lines=89> */
[----:B------:R-:W-:Y:S01]  /*3fa0*/  USHF.R.S32.HI UR18, URZ, 0x1f, UR9 ;  /* 0x0000001f3f127899 */ /* 0x000fe20008011409 */
[----:B------:R-:W-:Y:S01]  /*3fb0*/  IMAD.U32 R11, RZ, RZ, UR6 ;  /* 0x00000006ff0b7e24 */ /* 0x000fe2000f8e00ff */
[----:B------:R-:W-:Y:S01]  /*3fc0*/  ULDC.64 UR4, c[0x0][0x208] ;  /* 0x0000820000047ab9 */ /* 0x000fe20000000a00 */
[----:B------:R-:W-:Y:S01]  /*3fd0*/  IMAD.U32 R132, RZ, RZ, UR7 ;  /* 0x00000007ff847e24 */ /* 0x000fe2000f8e00ff */
[----:B------:R-:W-:Y:S02]  /*3fe0*/  UIMAD UR18, UR18, UR4, URZ ;  /* 0x00000004121272a4 */ /* 0x000fe4000f8e023f */
[----:B------:R-:W-:Y:S02]  /*3ff0*/  USHF.L.U32 UR19, UR9, 0x6, URZ ;  /* 0x0000000609137899 */ /* 0x000fe4000800063f */
[----:B------:R-:W-:Y:S02]  /*4000*/  UIMAD.WIDE.U32 UR20, UR9, UR4, URZ ;  /* 0x00000004091472a5 */ /* 0x000fe4000f8e003f */
[----:B------:R-:W-:Y:S02]  /*4010*/  UIMAD UR18, UR9, UR5, UR18 ;  /* 0x00000005091272a4 */ /* 0x000fe4000f8e0212 */
[----:B------:R-:W-:Y:S01]  /*4020*/  IADD3 R19, P0, R246, UR19, RZ ;  /* 0x00000013f6137c10 */ /* 0x000fe2000ff1e0ff */
[----:B------:R-:W-:Y:S01]  /*4030*/  USHF.L.U32 UR4, UR20, 0x6, URZ ;  /* 0x0000000614047899 */ /* 0x000fe2000800063f */
[----:B------:R-:W-:Y:S01]  /*4040*/  IMAD.U32 R8, RZ, RZ, UR19 ;  /* 0x00000013ff087e24 */ /* 0x000fe2000f8e00ff */
[----:B------:R-:W-:Y:S01]  /*4050*/  UIADD3 UR18, UR21, UR18, URZ ;  /* 0x0000001215127290 */ /* 0x000fe2000fffe03f */
[----:B------:R-:W-:Y:S03]  /*4060*/  IMAD.U32 R133, RZ, RZ, UR19 ;  /* 0x00000013ff857e24 */ /* 0x000fe6000f8e00ff */
[----:B------:R-:W-:Y:S01]  /*4070*/  IADD3 R8, -R236, c[0x0][0x168], -R8 ;  /* 0x00005a00ec087a10 */ /* 0x000fe20007ffe908 */
[----:B------:R-:W-:Y:S01]  /*4080*/  USHF.L.U64.HI UR18, UR20, 0x6, UR18 ;  /* 0x0000000614127899 */ /* 0x000fe20008010212 */
[----:B------:R-:W-:Y:S02]  /*4090*/  IADD3 R9, P2, R240, UR4, RZ ;  /* 0x00000004f0097c10 */ /* 0x000fe4000ff5e0ff */
[----:B------:R-:W-:Y:S02]  /*40a0*/  ISETP.LT.OR P6, PT, R8, 0x1, !P4 ;  /* 0x000000010800780c */ /* 0x000fe400067c1670 */
[----:B------:R-:W-:Y:S02]  /*40b0*/  LEA.HI.X.SX32 R133, R133, R250, 0x1, P0 ;  /* 0x000000fa85857211 */ /* 0x000fe400000f0eff */
[----:B------:R-:W-:Y:S02]  /*40c0*/  IADD3 R11, P1, P0, R240, UR4, R11 ;  /* 0x00000004f00b7c10 */ /* 0x000fe4000f83e00b */
[----:B------:R-:W-:Y:S02]  /*40d0*/  IADD3.X R17, R239, UR18, RZ, P2, !PT ;  /* 0x00000012ef117c10 */ /* 0x000fe400097fe4ff */
[----:B------:R-:W-:Y:S02]  /*40e0*/  LEA R16, P2, R9, c[0x0][0x1f0], 0x1 ;  /* 0x00007c0009107a11 */ /* 0x000fe400078408ff */
[----:B------:R-:W-:Y:S02]  /*40f0*/  IADD3.X R132, R239, UR18, R132, P1, P0 ;  /* 0x00000012ef847c10 */ /* 0x000fe40008fe0484 */
[----:B------:R-:W-:Y:S02]  /*4100*/  LEA R18, P0, R19, c[0x0][0x280], 0x2 ;  /* 0x0000a00013127a11 */ /* 0x000fe400078010ff */
[----:B------:R-:W-:Y:S02]  /*4110*/  LEA R10, P1, R11, c[0x0][0x1f0], 0x1 ;  /* 0x00007c000b0a7a11 */ /* 0x000fe400078208ff */
[----:B------:R-:W-:Y:S02]  /*4120*/  LEA.HI.X R17, R9, c[0x0][0x1f4], R17, 0x1, P2 ;  /* 0x00007d0009117a11 */ /* 0x000fe400010f0c11 */
[----:B------:R-:W-:Y:S02]  /*4130*/  LOP3.LUT P2, RZ, R233, 0x2, RZ, 0xc0, !PT ;  /* 0x00000002e9ff7812 */ /* 0x000fe4000784c0ff */
[----:B------:R-:W-:Y:S01]  /*4140*/  LEA.HI.X R19, R19, c[0x0][0x284], R133, 0x2, P0 ;  /* 0x0000a10013137a11 */ /* 0x000fe200000f1485 */
[----:B------:R-:W-:Y:S01]  /*4150*/  @!PT LDS RZ, [RZ] ;  /* 0x00000000fffff984 */ /* 0x000fe20000000800 */
[----:B------:R-:W-:Y:S01]  /*4160*/  @!PT LDS RZ, [RZ] ;  /* 0x00000000fffff984 */ /* 0x000fe20000000800 */
[----:B------:R-:W-:Y:S01]  /*4170*/  @!PT LDS RZ, [RZ] ;  /* 0x00000000fffff984 */ /* 0x000fe20000000800 */
[----:B------:R1:W-:Y:S01]  /*4180*/  LDGSTS.E.BYPASS.LTC128B.128 [R228+0xc080], [R16.64], !P6 ;  /* 0x0c08000010e47fae */ /* 0x0003e2000f101d50 */
[----:B------:R-:W-:Y:S02]  /*4190*/  LEA.HI.X R11, R11, c[0x0][0x1f4], R132, 0x1, P1 ;  /* 0x00007d000b0b7a11 */ /* 0x000fe400008f0c84 */
[C---:B------:R-:W-:Y:S02]  /*41a0*/  ISETP.LT.OR P1, PT, R8.reuse, 0x1, !P2 ;  /* 0x000000010800780c */ /* 0x040fe40005721670 */
        /* <DEDUP_REMOVED lines=12> */
.L_x_459:
        /* <DEDUP_REMOVED lines=73> */
[----:B------:R-:W-:Y:S02]  /*4700*/  USHF.R.S32.HI UR19, URZ, 0x1f, UR9 ;  /* 0x0000001f3f137899 */ /* 0x000fe40008011409 */
[----:B------:R-:W-:Y:S02]  /*4710*/  ULDC.64 UR4, c[0x0][0x178] ;  /* 0x00005e0000047ab9 */ /* 0x000fe40000000a00 */
        /* <DEDUP_REMOVED lines=8> */
[----:B------:R-:W-:Y:S01]  /*47a0*/  IMAD.U32 R6, RZ, RZ, UR18 ;  /* 0x00000012ff067e24 */ /* 0x000fe2000f8e00ff */
[----:B------:R-:W-:Y:S02]  /*47b0*/  ULEA UR18, UP0, UR4, UR20, 0x5 ;  /* 0x0000001404127291 */ /* 0x000fe4000f80283f */
[----:B------:R-:W-:Y:S01]  /*47c0*/  LEA.HI.X.SX32 R5, R5, R251, 0x1, P0 ;  /* 0x000000fb05057211 */ /* 0x000fe200000f0eff */
[----:B------:R-:W-:Y:S01]  /*47d0*/  USHF.L.U64.HI UR19, UR22, 0x6, UR19 ;  /* 0x0000000616137899 */ /* 0x000fe20008010213 */
[----:B------:R-:W-:Y:S02]  /*47e0*/  LEA R10, P0, R4, c[0x0][0x258], 0x2 ;  /* 0x00009600040a7a11 */ /* 0x000fe400078010ff */
[----:B------:R-:W-:Y:S01]  /*47f0*/  IADD3 R7, P1, R242, UR18, RZ ;  /* 0x00000012f2077c10 */ /* 0x000fe2000ff3e0ff */
[----:B------:R-:W-:Y:S01]  /*4800*/  ULEA.HI.X UR4, UR4, UR19, UR5, 0x5, UP0 ;  /* 0x0000001304047291 */ /* 0x000fe200080f2c05 */
[----:B------:R-:W-:Y:S02]  /*4810*/  LEA.HI.X R11, R4, c[0x0][0x25c], R5, 0x2, P0 ;  /* 0x00009700040b7a11 */ /* 0x000fe400000f1405 */
[----:B------:R-:W-:Y:S02]  /*4820*/  IADD3 R4, -R236, c[0x0][0x168], -R6 ;  /* 0x00005a00ec047a10 */ /* 0x000fe40007ffe906 */
[----:B------:R-:W-:Y:S02]  /*4830*/  IADD3 R5, P0, R242, UR20, RZ ;  /* 0x00000014f2057c10 */ /* 0x000fe4000ff1e0ff */
[----:B------:R-:W-:Y:S02]  /*4840*/  ISETP.LT.OR P6, PT, R4, 0x1, !P4 ;  /* 0x000000010400780c */ /* 0x000fe400067c1670 */
[----:B------:R-:W-:Y:S02]  /*4850*/  LEA R8, P2, R5, c[0x0][0x160], 0x1 ;  /* 0x0000580005087a11 */ /* 0x000fe400078408ff */
[C---:B------:R-:W-:Y:S02]  /*4860*/  IADD3.X R9, R244.reuse, UR19, RZ, P0, !PT ;  /* 0x00000013f4097c10 */ /* 0x040fe400087fe4ff */
[----:B------:R-:W-:Y:S02]  /*4870*/  IADD3.X R12, R244, UR4, RZ, P1, !PT ;  /* 0x00000004f40c7c10 */ /* 0x000fe40008ffe4ff */
[----:B------:R-:W-:Y:S02]  /*4880*/  LOP3.LUT P1, RZ, R238, 0x2, RZ, 0xc0, !PT ;  /* 0x00000002eeff7812 */ /* 0x000fe4000782c0ff */
[----:B------:R-:W-:Y:S02]  /*4890*/  LEA R6, P0, R7, c[0x0][0x160], 0x1 ;  /* 0x0000580007067a11 */ /* 0x000fe400078008ff */
[----:B------:R-:W-:Y:S02]  /*48a0*/  LEA.HI.X R9, R5, c[0x0][0x164], R9, 0x1, P2 ;  /* 0x0000590005097a11 */ /* 0x000fe400010f0c09 */
[C---:B------:R-:W-:Y:S02]  /*48b0*/  ISETP.LT.OR P2, PT, R4.reuse, 0x1, !P1 ;  /* 0x000000010400780c */ /* 0x040fe40004f41670 */
[----:B------:R-:W-:Y:S01]  /*48c0*/  LEA.HI.X R7, R7, c[0x0][0x164], R12, 0x1, P0 ;  /* 0x0000590007077a11 */ /* 0x000fe200000f0c0c */
[----:B------:R-:W-:Y:S01]  /*48d0*/  @!PT LDS RZ, [RZ] ;  /* 0x00000000fffff984 */ /* 0x000fe20000000800 */
[----:B------:R-:W-:Y:S01]  /*48e0*/  @!PT LDS RZ, [RZ] ;  /* 0x00000000fffff984 */ /* 0x000fe20000000800 */
[----:B------:R-:W-:Y:S01]  /*48f0*/  @!PT LDS RZ, [RZ] ;  /* 0x00000000fffff984 */ /* 0x000fe20000000800 */
[----:B------:R1:W-:Y:S01]  /*4900*/  LDGSTS.E.BYPASS.LTC128B.128 [R228+0x6080], [R8.64], !P6 ;  /* 0x0608000008e47fae */ /* 0x0003e2000f101d50 */
        /* <DEDUP_REMOVED lines=11> */
.L_x_460:
        /* <DEDUP_REMOVED lines=27> */
[C---:B------:R-:W-:Y:S01]  /*4b70*/  HMMA.16816.F32 R136, R208.reuse, R216, R136 ;  /* 0x000000d8d088723c */ /* 0x040fe20000001888 */
[----:B------:R-:W2:Y:S07]  /*4b80*/  LDL.64 R216, [R1] ;  /* 0x0000000001d87983 */ /* 0x000eae0000100a00 */
[-C--:B------:R-:W-:Y:S01]  /*4b90*/  HMMA.16816.F32 R140, R208, R218.reuse, R140 ;  /* 0x000000dad08c723c */ /* 0x080fe2000000188c */
[----:B------:R-:W3:Y:S07]  /*4ba0*/  LDSM.16.M88.4 R208, [R220+0x15280] ;  /* 0x01528000dcd0783b */ /* 0x000eee0000000200 */
[----:B------:R-:W-:Y:S01]  /*4bb0*/  HMMA.16816.F32 R144, R200, R218, R144 ;  /* 0x000000dac890723c */ /* 0x000fe20000001890 */
[----:B------:R-:W4:Y:S07]  /*4bc0*/  LDSM.16.MT88.4 R200, [R0+0x3080] ;  /* 0x0030800000c8783b */ /* 0x000f2e0000004200 */
[-C--:B-1----:R-:W-:Y:S08]  /*4bd0*/  HMMA.16816.F32 R4, R156, R204.reuse, R4 ;  /* 0x000000cc9c04723c */ /* 0x082ff00000001804 */
[C---:B---3--:R-:W-:Y:S08]  /*4be0*/  HMMA.16816.F32 R8, R208.reuse, R204, R8 ;  /* 0x000000ccd008723c */ /* 0x048ff00000001808 */
[-C--:B------:R-:W-:Y:S08]  /*4bf0*/  HMMA.16816.F32 R12, R208, R206.reuse, R12 ;  /* 0x000000ced00c723c */ /* 0x080ff0000000180c */
[C---:B------:R-:W-:Y:S01]  /*4c00*/  HMMA.16816.F32 R16, R156.reuse, R206, R16 ;  /* 0x000000ce9c10723c */ /* 0x040fe20000001810 */
[----:B------:R-:W-:Y:S07]  /*4c10*/  LDSM.16.MT88.4 R204, [R0+0x1880] ;  /* 0x0018800000cc783b */ /* 0x000fee0000004200 */
[-C--:B----4-:R-:W-:Y:S08]  /*4c20*/  HMMA.16816.F32 R20, R156, R200.reuse, R20 ;  /* 0x000000c89c14723c */ /* 0x090ff00000001814 */
[C---:B------:R-:W-:Y:S08]  /*4c30*/  HMMA.16816.F32 R24, R208.reuse, R200, R24 ;  /* 0x000000c8d018723c */ /* 0x040ff00000001818 */
[-C--:B------:R-:W-:Y:S08]  /*4c40*/  HMMA.16816.F32 R28, R208, R202.reuse, R28 ;  /* 0x000000cad01c723c */ /* 0x080ff0000000181c */
[C---:B------:R-:W-:Y:S01]  /*4c50*/  HMMA.16816.F32 R32, R156.reuse, R202, R32 ;  /* 0x000000ca9c20723c */ /* 0x040fe20000001820 */
[----:B------:R-:W1:Y:S07]  /*4c60*/  LDSM.16.M88.4 R200, [R3+0x14280] ;  /* 0x0142800003c8783b */ /* 0x000e6e0000000200 */
[-C--:B------:R-:W-:Y:S08]  /*4c70*/  HMMA.16816.F32 R132, R156, R212.reuse, R132 ;  /* 0x000000d49c84723c */ /* 0x080ff00000001884 */
[C---:B------:R-:W-:Y:S08]  /*4c80*/  HMMA.16816.F32 R136, R208.reuse, R212, R136 ;  /* 0x000000d4d088723c */ /* 0x040ff00000001888 */
[-C--:B------:R-:W-:Y:S01]  /*4c90*/  HMMA.16816.F32 R140, R208, R214.reuse, R140 ;  /* 0x000000d6d08c723c */ /* 0x080fe2000000188c */
[----:B------:R-:W3:Y:S07]  /*4ca0*/  LDSM.16.M88.4 R208, [R3+0x15280] ;  /* 0x0152800003d0783b */ /* 0x000eee0000000200 */
[----:B------:R-:W-:Y:S01]  /*4cb0*/  HMMA.16816.F32 R144, R156, R214, R144 ;  /* 0x000000d69c90723c */ /* 0x000fe20000001890 */
[----:B------:R-:W4:Y:S04]  /*4cc0*/  LDSM.16.MT88.4 R156, [R0+0x3880] ;  /* 0x00388000009c783b */ /* 0x000f280000004200 */
[----:B------:R-:W5:Y:S03]  /*4cd0*/  LDSM.16.MT88.4 R212, [R0+0x5880] ;  /* 0x0058800000d4783b */ /* 0x000f660000004200 */
[-C--:B-1----:R-:W-:Y:S08]  /*4ce0*/  HMMA.16816.F32 R4, R200, R204.reuse, R4 ;  /* 0x000000ccc804723c */ /* 0x082ff00000001804 */
[C---:B---3--:R-:W-:Y:S08]  /*4cf0*/  HMMA.16816.F32 R8, R208.reuse, R204, R8 ;  /* 0x000000ccd008723c */ /* 0x048ff00000001808 */
[-C--:B------:R-:W-:Y:S08]  /*4d00*/  HMMA.16816.F32 R12, R208, R206.reuse, R12 ;  /* 0x000000ced00c723c */ /* 0x080ff0000000180c */
[C---:B------:R-:W-:Y:S08]  /*4d10*/  HMMA.16816.F32 R16, R200.reuse, R206, R16 ;  /* 0x000000cec810723c */ /* 0x040ff00000001810 */
[-C--:B----4-:R-:W-:Y:S08]  /*4d20*/  HMMA.16816.F32 R20, R200, R156.reuse, R20 ;  /* 0x0000009cc814723c */ /* 0x090ff00000001814 */
[C---:B------:R-:W-:Y:S08]  /*4d30*/  HMMA.16816.F32 R24, R208.reuse, R156, R24 ;  /* 0x0000009cd018723c */ /* 0x040ff00000001818 */
[-C--:B------:R-:W-:Y:S08]  /*4d40*/  HMMA.16816.F32 R28, R208, R158.reuse, R28 ;  /* 0x0000009ed01c723c */ /* 0x080ff0000000181c */
[C---:B------:R-:W-:Y:S07]  /*4d50*/  HMMA.16816.F32 R32, R200.reuse, R158, R32 ;  /* 0x0000009ec820723c */ /* 0x040fee0000001820 */
[----:B------:R-:W-:Y:S01]  /*4d60*/  IMAD.U32 R158, RZ, RZ, UR11 ;  /* 0x0000000bff9e7e24 */ /* 0x000fe2000f8e00ff */
[-C--:B-----5:R-:W-:Y:S08]  /*4d70*/  HMMA.16816.F32 R132, R200, R212.reuse, R132 ;  /* 0x000000d4c884723c */ /* 0x0a0ff00000001884 */
[C---:B------:R-:W-:Y:S08]  /*4d80*/  HMMA.16816.F32 R136, R208.reuse, R212, R136 ;  /* 0x000000d4d088723c */ /* 0x040ff00000001888 */
[-C--:B------:R-:W-:Y:S08]  /*4d90*/  HMMA.16816.F32 R140, R208, R214.reuse, R140 ;  /* 0x000000d6d08c723c */ /* 0x080ff0000000188c */
[----:B------:R-:W-:Y:S04]  /*4da0*/  HMMA.16816.F32 R144, R200, R214, R144 ;  /* 0x000000d6c890723c */ /* 0x000fe80000001890 */
[----:B--2---:R-:W-:Y:S01]  /*4db0*/  IADD3 R157, P0, R216, UR11, RZ ;  /* 0x0000000bd89d7c10 */ /* 0x004fe2000ff1e0ff */
        /* <DEDUP_REMOVED lines=103> */
.L_x_458:
[----:B------:R-:W-:Y:S05]  /*5430*/  @P1 BRA `(.L_x_462) ;  /* 0x0000105000001947 */ /* 0x000fea0003800000 */
[----:B------:R-:W-:Y:S01]  /*5440*/  SHF.R.S32.HI R7, RZ, 0x1f, R234 ;  /* 0x0000001fff077819 */ /* 0x000fe200000114ea */
[----:B------:R-:W-:Y:S01]  /*5450*/  BAR.SYNC.DEFER_BLOCKING 0x1, 0x100 ;  /* 0x0044000000007b1d */ /* 0x000fe20000010000 */
[----:B------:R-:W-:Y:S01]  /*5460*/  F2FP.PACK_AB R36, R37, R36 ;  /* 0x000000242524723e */ /* 0x000fe200000000ff */
[----:B------:R-:W-:Y:S01]  /*5470*/  USHF.R.S32.HI UR6, URZ, 0x1f, UR13 ;  /* 0x0000001f3f067899 */ /* 0x000fe2000801140d */
[CC--:B------:R-:W-:Y:S01]  /*5480*/  LEA.HI R3, R7.reuse, R234.reuse, RZ, 0x2 ;  /* 0x000000ea07037211 */ /* 0x0c0fe200078f10ff */
[----:B------:R-:W-:Y:S01]  /*5490*/  USHF.R.S32.HI UR7, URZ, 0x1f, UR14 ;  /* 0x0000001f3f077899 */ /* 0x000fe2000801140e */
[----:B------:R-:W-:Y:S01]  /*54a0*/  LEA.HI R0, R7, R234, RZ, 0x5 ;  /* 0x000000ea07007211 */ /* 0x000fe200078f28ff */
[----:B------:R-:W-:Y:S01]  /*54b0*/  ULDC.64 UR4, c[0x0][0x338] ;  /* 0x0000ce0000047ab9 */ /* 0x000fe20000000a00 */
[--C-:B------:R-:W-:Y:S01]  /*54c0*/  SHF.R.S32.HI R5, RZ, 0x2, R3.reuse ;  /* 0x00000002ff057819 */ /* 0x100fe20000011403 */
[----:B------:R-:W-:Y:S01]  /*54d0*/  UIMAD UR4, UR6, UR4, URZ ;  /* 0x00000004060472a4 */ /* 0x000fe2000f8e023f */
[----:B------:R-:W-:Y:S01]  /*54e0*/  SHF.R.S32.HI R2, RZ, 0x1f, R3 ;  /* 0x0000001fff027819 */ /* 0x000fe20000011403 */
[----:B------:R-:W-:Y:S01]  /*54f0*/  BSSY B0, `(.L_x_463) ;  /* 0x00000b3000007945 */ /* 0x000fe20003800000 */
[----:B------:R-:W-:Y:S01]  /*5500*/  SHF.R.S32.HI R4, RZ, 0x5, R0 ;  /* 0x00000005ff047819 */ /* 0x000fe20000011400 */
[----:B------:R-:W-:Y:S01]  /*5510*/  UIMAD UR5, UR13, UR5, UR4 ;  /* 0x000000050d0572a4 */ /* 0x000fe2000f8e0204 */
[----:B------:R-:W-:-:S02]  /*5520*/  LEA.HI R2, R2, R5, RZ, 0x3 ;  /* 0x0000000502027211 */ /* 0x000fc400078f18ff */
[----:B------:R-:W-:Y:S01]  /*5530*/  LEA.HI R0, R0, R4, RZ, 0x1 ;  /* 0x0000000400007211 */ /* 0x000fe200078f08ff */
[----:B------:R-:W-:Y:S01]  /*5540*/  ULDC UR4, c[0x0][0x2f0] ;  /* 0x0000bc0000047ab9 */ /* 0x000fe20000000800 */
[----:B------:R-:W-:Y:S01]  /*5550*/  LOP3.LUT R6, R2, 0xfffffff8, RZ, 0xc0, !PT ;  /* 0xfffffff802067812 */ /* 0x000fe200078ec0ff */
[----:B------:R-:W-:Y:S01]  /*5560*/  UIADD3 UR10, -UR10, UR4, URZ ;  /* 0x000000040a0a7290 */ /* 0x000fe2000fffe13f */
        /* <DEDUP_REMOVED lines=13> */
[----:B------:R-:W-:Y:S01]  /*5640*/  LOP3.LUT R8, R0, 0x1ffffff8, RZ, 0xc0, !PT ;  /* 0x1ffffff800087812 */ /* 0x000fe200078ec0ff */
[----:B------:R-:W-:Y:S01]  /*5650*/  UISETP.LT.AND UP0, UPT, UR10, 0x40, UPT ;  /* 0x000000400a00788c */ /* 0x000fe2000bf01270 */
[----:B------:R-:W-:-:S02]  /*5660*/  SHF.R.S32.HI R14, RZ, 0x3, R0 ;  /* 0x00000003ff0e7819 */ /* 0x000fc40000011400 */
[----:B------:R-:W-:Y:S01]  /*5670*/  LOP3.LUT R4, R2, 0x18, R4, 0xf8, !PT ;  /* 0x0000001802047812 */ /* 0x000fe200078ef804 */
[----:B------:R-:W-:Y:S01]  /*5680*/  IMAD.IADD R8, R234, 0x1, -R8 ;  /* 0x00000001ea087824 */ /* 0x000fe200078e0a08 */
[----:B------:R-:W-:Y:S01]  /*5690*/  SHF.R.U32.HI R0, RZ, 0x3, R2 ;  /* 0x00000003ff007819 */ /* 0x000fe20000011602 */
[----:B------:R-:W-:Y:S01]  /*56a0*/  IMAD.SHL.U32 R2, R14, 0x40, RZ ;  /* 0x000000400e027824 */ /* 0x000fe200078e00ff */
[----:B------:R-:W-:Y:S01]  /*56b0*/  F2FP.PACK_AB R38, R39, R38 ;  /* 0x000000262726723e */ /* 0x000fe200000000ff */
[----:B------:R-:W-:Y:S01]  /*56c0*/  IMAD.SHL.U32 R8, R8, 0x8, RZ ;  /* 0x0000000808087824 */ /* 0x000fe200078e00ff */
[----:B------:R-:W-:Y:S01]  /*56d0*/  LOP3.LUT R0, R4, R0, RZ, 0x3c, !PT ;  /* 0x0000000004007212 */ /* 0x000fe200078e3cff */
[----:B------:R-:W-:Y:S01]  /*56e0*/  USEL UR10, UR10, 0x40, UP0 ;  /* 0x000000400a0a7887 */ /* 0x000fe20008000000 */
[----:B------:R-:W-:Y:S02]  /*56f0*/  LOP3.LUT R2, R2, 0x1c0, RZ, 0xc0, !PT ;  /* 0x000001c002027812 */ /* 0x000fe400078ec0ff */
[----:B------:R-:W-:Y:S01]  /*5700*/  F2FP.PACK_AB R48, R49, R48 ;  /* 0x000000303130723e */ /* 0x000fe200000000ff */
[----:B------:R-:W-:Y:S01]  /*5710*/  IMAD.U32 R0, R3, 0x2, R0 ;  /* 0x0000000203007824 */ /* 0x000fe200078e0000 */
[----:B------:R-:W-:-:S02]  /*5720*/  LOP3.LUT R5, R2, 0x38, R8, 0xf8, !PT ;  /* 0x0000003802057812 */ /* 0x000fc400078ef808 */
[----:B------:R-:W-:Y:S01]  /*5730*/  SHF.R.U32.HI R30, RZ, 0x3, R2 ;  /* 0x00000003ff1e7819 */ /* 0x000fe20000011602 */
        /* <DEDUP_REMOVED lines=68> */
[----:B------:R-:W-:Y:S02]  /*5b80*/  LOP3.LUT R30, R5, R30, RZ, 0x3c, !PT ;  /* 0x0000001e051e7212 */ /* 0x000fe400078e3cff */
        /* <DEDUP_REMOVED lines=25> */
[----:B------:R2:W-:Y:S04]  /*5d20*/  STS [R2+0x4080], R4 ;  /* 0x0040800402007388 */ /* 0x0005e80000000800 */
[----:B------:R-:W-:Y:S04]  /*5d30*/  STS [R2+0x4480], R3 ;  /* 0x0044800302007388 */ /* 0x000fe80000000800 */
[----:B------:R3:W-:Y:S01]  /*5d40*/  STS [R0+0x5080], R9 ;  /* 0x0050800900007388 */ /* 0x0007e20000000800 */
[----:B-1----:R-:W-:-:S03]  /*5d50*/  SHF.R.S32.HI R15, RZ, 0x1f, R14 ;  /* 0x0000001fff0f7819 */ /* 0x002fc6000001140e */
[----:B------:R1:W-:Y:S04]  /*5d60*/  STS [R0+0x5480], R7 ;  /* 0x0054800700007388 */ /* 0x0003e80000000800 */
[----:B------:R4:W-:Y:S04]  /*5d70*/  STS [R2+0x5080], R6 ;  /* 0x0050800602007388 */ /* 0x0009e80000000800 */
[----:B------:R5:W-:Y:S01]  /*5d80*/  STS [R2+0x5480], R5 ;  /* 0x0054800502007388 */ /* 0x000be20000000800 */
[----:B--2---:R-:W-:Y:S01]  /*5d90*/  IMAD.U32 R4, RZ, RZ, UR14 ;  /* 0x0000000eff047e24 */ /* 0x004fe2000f8e00ff */
[----:B---3--:R-:W-:Y:S01]  /*5da0*/  SHF.R.S32.HI R9, RZ, 0x1f, R8 ;  /* 0x0000001fff097819 */ /* 0x008fe20000011408 */
[----:B-1----:R-:W-:Y:S01]  /*5db0*/  IMAD.SHL.U32 R0, R10, 0x2, RZ ;  /* 0x000000020a007824 */ /* 0x002fe200078e00ff */
[----:B------:R-:W-:Y:S01]  /*5dc0*/  BAR.SYNC.DEFER_BLOCKING 0x1, 0x100 ;  /* 0x0044000000007b1d */ /* 0x000fe20000010000 */
[----:B----4-:R-:W-:-:S02]  /*5dd0*/  IMAD.U32 R6, RZ, RZ, UR15 ;  /* 0x0000000fff067e24 */ /* 0x010fc4000f8e00ff */
[----:B-----5:R-:W-:Y:S02]  /*5de0*/  IMAD.U32 R2, RZ, RZ, UR13 ;  /* 0x0000000dff027e24 */ /* 0x020fe4000f8e00ff */
[----:B------:R-:W-:-:S04]  /*5df0*/  IMAD.WIDE R6, R6, 0x40, R14 ;  /* 0x0000004006067825 */ /* 0x000fc800078e020e */
[----:B------:R-:W-:-:S05]  /*5e00*/  IMAD.WIDE.U32 R2, R2, c[0x0][0x338], R8 ;  /* 0x0000ce0002027a25 */ /* 0x000fca00078e0008 */
[----:B------:R-:W-:Y:S01]  /*5e10*/  IADD3 R3, R3, UR5, RZ ;  /* 0x0000000503037c10 */ /* 0x000fe2000fffe0ff */
[----:B------:R-:W-:Y:S02]  /*5e20*/  ULDC.64 UR4, c[0x0][0x340] ;  /* 0x0000d00000047ab9 */ /* 0x000fe40000000a00 */
[----:B------:R-:W-:Y:S02]  /*5e30*/  UIMAD UR4, UR7, UR4, URZ ;  /* 0x00000004070472a4 */ /* 0x000fe4000f8e023f */
[----:B------:R-:W-:Y:S01]  /*5e40*/  IMAD.WIDE.U32 R12, R4, c[0x0][0x340], R2 ;  /* 0x0000d000040c7a25 */ /* 0x000fe200078e0002 */
[----:B------:R1:W2:Y:S01]  /*5e50*/  LDS.128 R40, [R0+0x7080] ;  /* 0x0070800000287984 */ /* 0x0002a20000000c00 */
[----:B------:R-:W-:-:S03]  /*5e60*/  UIMAD UR4, UR14, UR5, UR4 ;  /* 0x000000050e0472a4 */ /* 0x000fc6000f8e0204 */
[----:B------:R1:W3:Y:S03]  /*5e70*/  LDS.128 R36, [R0+0x9080] ;  /* 0x0090800000247984 */ /* 0x0002e60000000c00 */
[----:B------:R-:W-:Y:S01]  /*5e80*/  IADD3 R5, R13, UR4, RZ ;  /* 0x000000040d057c10 */ /* 0x000fe2000fffe0ff */
[----:B------:R1:W4:Y:S04]  /*5e90*/  LDS.128 R32, [R0+0xb080] ;  /* 0x00b0800000207984 */ /* 0x0003280000000c00 */
[----:B------:R1:W1:Y:S04]  /*5ea0*/  LDS.128 R52, [R0+0x80] ;  /* 0x0000800000347984 */ /* 0x0002680000000c00 */
        /* <DEDUP_REMOVED lines=23> */
.L_x_464:
[----:B------:R-:W-:Y:S05]  /*6020*/  BSYNC B0 ;  /* 0x0000000000007941 */ /* 0x000fea0003800000 */
.L_x_463:
        /* <DEDUP_REMOVED lines=21> */
.L_x_466:
[----:B------:R-:W-:Y:S05]  /*6180*/  BSYNC B0 ;  /* 0x0000000000007941 */ /* 0x000fea0003800000 */
.L_x_465:
[----:B------:R-:W-:Y:S01]  /*6190*/  ULDC.64 UR4, c[0x0][0x308] ;  /* 0x0000c20000047ab9 */ /* 0x000fe20000000a00 */
[----:B-1----:R-:W-:Y:S01]  /*61a0*/  MOV R2, UR13 ;  /* 0x0000000d00027c02 */ /* 0x002fe20008000f00 */
[----:B------:R-:W-:Y:S01]  /*61b0*/  UIMAD UR4, UR6, UR4, URZ ;  /* 0x00000004060472a4 */ /* 0x000fe2000f8e023f */
[----:B------:R-:W-:Y:S01]  /*61c0*/  MOV R0, UR14 ;  /* 0x0000000e00007c02 */ /* 0x000fe20008000f00 */
[----:B------:R-:W-:Y:S02]  /*61d0*/  BSSY B0, `(.L_x_467) ;  /* 0x0000018000007945 */ /* 0x000fe40003800000 */
[----:B------:R-:W-:Y:S01]  /*61e0*/  UIMAD UR13, UR13, UR5, UR4 ;  /* 0x000000050d0d72a4 */ /* 0x000fe2000f8e0204 */
[----:B------:R-:W-:-:S02]  /*61f0*/  IMAD.WIDE.U32 R2, R2, c[0x0][0x308], R8 ;  /* 0x0000c20002027a25 */ /* 0x000fc400078e0008 */
[----:B------:R-:W-:Y:S02]  /*6200*/  ULDC.64 UR4, c[0x0][0x310] ;  /* 0x0000c40000047ab9 */ /* 0x000fe40000000a00 */
[----:B------:R-:W-:Y:S01]  /*6210*/  UIMAD UR4, UR7, UR4, URZ ;  /* 0x00000004070472a4 */ /* 0x000fe2000f8e023f */
[----:B------:R-:W-:-:S03]  /*6220*/  IADD3 R3, R3, UR13, RZ ;  /* 0x0000000d03037c10 */ /* 0x000fc6000fffe0ff */
[----:B------:R-:W-:Y:S02]  /*6230*/  UIMAD UR4, UR14, UR5, UR4 ;  /* 0x000000050e0472a4 */ /* 0x000fe4000f8e0204 */
[----:B------:R-:W-:-:S05]  /*6240*/  IMAD.WIDE.U32 R10, R0, c[0x0][0x310], R2 ;  /* 0x0000c400000a7a25 */ /* 0x000fca00078e0002 */
[----:B------:R-:W-:Y:S01]  /*6250*/  IADD3 R3, R11, UR4, RZ ;  /* 0x000000040b037c10 */ /* 0x000fe2000fffe0ff */
        /* <DEDUP_REMOVED lines=15> */
.L_x_468:
[----:B------:R-:W-:Y:S05]  /*6350*/  BSYNC B0 ;  /* 0x0000000000007941 */ /* 0x000fea0003800000 */
.L_x_467:
        /* <DEDUP_REMOVED lines=19> */
.L_x_462:
[----:B------:R-:W-:Y:S01]  /*6490*/  SHF.R.S32.HI R0, RZ, 0x1f, R234 ;  /* 0x0000001fff007819 */ /* 0x000fe200000114ea */
[----:B------:R-:W-:Y:S01]  /*64a0*/  USHF.R.S32.HI UR6, URZ, 0x1f, UR13 ;  /* 0x0000001f3f067899 */ /* 0x000fe2000801140d */
[----:B------:R-:W-:Y:S01]  /*64b0*/  IMAD.U32 R2, RZ, RZ, UR13 ;  /* 0x0000000dff027e24 */ /* 0x000fe2000f8e00ff */
[----:B------:R-:W-:Y:S01]  /*64c0*/  ULDC.64 UR4, c[0x0][0x308] ;  /* 0x0000c20000047ab9 */ /* 0x000fe20000000a00 */
[----:B------:R-:W-:Y:S01]  /*64d0*/  LEA.HI R8, R0, R234, RZ, 0x3 ;  /* 0x000000ea00087211 */ /* 0x000fe200078f18ff */
[----:B------:R-:W-:Y:S01]  /*64e0*/  UIMAD UR4, UR6, UR4, URZ ;  /* 0x00000004060472a4 */ /* 0x000fe2000f8e023f */
[----:B------:R-:W-:Y:S01]  /*64f0*/  IMAD.U32 R10, RZ, RZ, UR14 ;  /* 0x0000000eff0a7e24 */ /* 0x000fe2000f8e00ff */
[----:B------:R-:W-:Y:S01]  /*6500*/  ULDC UR8, c[0x0][0x2f0] ;  /* 0x0000bc0000087ab9 */ /* 0x000fe20000000800 */
[----:B------:R-:W-:Y:S01]  /*6510*/  LOP3.LUT R0, R8, 0x1ffffff8, RZ, 0xc0, !PT ;  /* 0x1ffffff808007812 */ /* 0x000fe200078ec0ff */
[----:B------:R-:W-:Y:S01]  /*6520*/  UIMAD UR5, UR13, UR5, UR4 ;  /* 0x000000050d0572a4 */ /* 0x000fe2000f8e0204 */
[----:B------:R-:W-:Y:S01]  /*6530*/  SHF.R.S32.HI R8, RZ, 0x3, R8 ;  /* 0x00000003ff087819 */ /* 0x000fe20000011408 */
[----:B------:R-:W-:Y:S01]  /*6540*/  UIADD3 UR8, -UR10, UR8, URZ ;  /* 0x000000080a087290 */ /* 0x000fe2000fffe13f */
[----:B------:R-:W-:Y:S01]  /*6550*/  IMAD.U32 R6, RZ, RZ, UR15 ;  /* 0x0000000fff067e24 */ /* 0x000fe2000f8e00ff */
[----:B------:R-:W-:Y:S01]  /*6560*/  USHF.R.S32.HI UR7, URZ, 0x1f, UR14 ;  /* 0x0000001f3f077899 */ /* 0x000fe2000801140e */
[----:B------:R-:W-:Y:S01]  /*6570*/  IMAD.IADD R0, R234, 0x1, -R0 ;  /* 0x00000001ea007824 */ /* 0x000fe200078e0a00 */
[----:B------:R-:W-:Y:S01]  /*6580*/  SHF.R.S32.HI R9, RZ, 0x1f, R8 ;  /* 0x0000001fff097819 */ /* 0x000fe20000011408 */
[----:B------:R-:W-:Y:S01]  /*6590*/  BSSY B0, `(.L_x_469) ;  /* 0x000001c000007945 */ /* 0x000fe20003800000 */
[----:B------:R-:W-:Y:S01]  /*65a0*/  ISETP.GE.AND P4, PT, R8, UR8, PT ;  /* 0x0000000808007c0c */ /* 0x000fe2000bf86270 */
[----:B------:R-:W-:-:S02]  /*65b0*/  IMAD.SHL.U32 R12, R0, 0x8, RZ ;  /* 0x00000008000c7824 */ /* 0x000fc400078e00ff */
[----:B------:R-:W-:-:S03]  /*65c0*/  IMAD.WIDE R6, R6, 0x40, R8 ;  /* 0x0000004006067825 */ /* 0x000fc600078e0208 */
[--C-:B------:R-:W-:Y:S02]  /*65d0*/  SHF.R.S32.HI R13, RZ, 0x1f, R12.reuse ;  /* 0x0000001fff0d7819 */ /* 0x100fe4000001140c */
[C---:B------:R-:W-:Y:S02]  /*65e0*/  IADD3 R16, R12.reuse, 0x40, RZ ;  /* 0x000000400c107810 */ /* 0x040fe40007ffe0ff */
[----:B------:R-:W-:Y:S01]  /*65f0*/  IADD3 R17, R12, 0x80, RZ ;  /* 0x000000800c117810 */ /* 0x000fe20007ffe0ff */
[----:B------:R-:W-:-:S05]  /*6600*/  IMAD.WIDE.U32 R2, R2, c[0x0][0x308], R12 ;  /* 0x0000c20002027a25 */ /* 0x000fca00078e000c */
[----:B------:R-:W-:Y:S01]  /*6610*/  IADD3 R3, R3, UR5, RZ ;  /* 0x0000000503037c10 */ /* 0x000fe2000fffe0ff */
[----:B------:R-:W-:Y:S02]  /*6620*/  ULDC.64 UR4, c[0x0][0x310] ;  /* 0x0000c40000047ab9 */ /* 0x000fe40000000a00 */
[----:B------:R-:W-:Y:S02]  /*6630*/  UIMAD UR4, UR7, UR4, URZ ;  /* 0x00000004070472a4 */ /* 0x000fe4000f8e023f */
[----:B------:R-:W-:Y:S02]  /*6640*/  IMAD.WIDE.U32 R10, R10, c[0x0][0x310], R2 ;  /* 0x0000c4000a0a7a25 */ /* 0x000fe400078e0002 */
[----:B------:R-:W-:-:S06]  /*6650*/  UIMAD UR4, UR14, UR5, UR4 ;  /* 0x000000050e0472a4 */ /* 0x000fcc000f8e0204 */
[----:B------:R-:W-:Y:S01]  /*6660*/  IADD3 R3, R11, UR4, RZ ;  /* 0x000000040b037c10 */ /* 0x000fe2000fffe0ff */
        /* <DEDUP_REMOVED lines=14> */
.L_x_470:
[----:B------:R-:W-:Y:S05]  /*6750*/  BSYNC B0 ;  /* 0x0000000000007941 */ /* 0x000fea0003800000 */
.L_x_469:
        /* <DEDUP_REMOVED lines=19> */
.L_x_472:
[----:B------:R-:W-:Y:S05]  /*6890*/  BSYNC B0 ;  /* 0x0000000000007941 */ /* 0x000fea0003800000 */
.L_x_471:
        /* <DEDUP_REMOVED lines=27> */
.L_x_474:
[----:B------:R-:W-:Y:S05]  /*6a50*/  BSYNC B0 ;  /* 0x0000000000007941 */ /* 0x000fea0003800000 */
.L_x_473:
        /* <DEDUP_REMOVED lines=18> */
.L_x_475:
        /* <DEDUP_REMOVED lines=16> */
.L_x_1391:


//--------------------- .text._ZN7cutlass13device_kernelIN5flash19enable_sm80_to_sm89INS1_16FlashAttnBwdSm80INS1_25CollectiveMainloopBwdSm80ILi1ELi1EN4cute5tupleIJNS5_1CILi64EEES8_NS7_ILi192EEEEEENS_6half_tEfNS_4arch4Sm80ELb1ELb0ELb0ELb0ELb1ELb0ELb0ELb0ELi2ELi2ELi2ELi2ELb1EEENS1_21CollectiveEpilogueBwdISA_SB_SD_Li256ELb0ELb0ELi4EEENS1_25SingleTileBwdLPTSchedulerILb0ELi64ELb1EEEEEEEEEvNT_6ParamsE --------------------------
	.section	.text._ZN7cutlass13device_kernelIN5flash19enable_sm80_to_sm89INS1_16FlashAttnBwdSm80INS1_25CollectiveMainloopBwdSm80ILi1ELi1EN4cute5tupleIJNS5_1CILi64EEES8_NS7_ILi192EEEEEENS_6half_tEfNS_4arch4Sm80ELb1ELb0ELb0ELb0ELb1ELb0ELb0ELb0ELi2ELi2ELi2ELi2ELb1EEENS1_21CollectiveEpilogueBwdISA_SB_SD_Li256ELb0ELb0ELi4EEENS1_25SingleTileBwdLPTSchedulerILb0ELi64ELb1EEEEEEEEEvNT_6ParamsE,"ax",@progbits
	.sectioninfo	@"SHI_REGISTERS=255"
	.align	128
.text._ZN7cutlass13device_kernelIN5flash19enable_sm80_to_sm89INS1_16FlashAttnBwdSm80INS1_25CollectiveMainloopBwdSm80ILi1ELi1EN4cute5tupleIJNS5_1CILi64EEES8_NS7_ILi192EEEEEENS_6half_tEfNS_4arch4Sm80ELb1ELb0ELb0ELb0ELb1ELb0ELb0ELb0ELi2ELi2ELi2ELi2ELb1EEENS1_21CollectiveEpilogueBwdISA_SB_SD_Li256ELb0ELb0ELi4EEENS1_25SingleTileBwdLPTSchedulerILb0ELi64ELb1EEEEEEEEEvNT_6ParamsE:
        .type           _ZN7cutlass13device_kernelIN5flash19enable_sm80_to_sm89INS1_16FlashAttnBwdSm80INS1_25CollectiveMainloopBwdSm80ILi1ELi1EN4cute5tupleIJNS5_1CILi64EEES8_NS7_ILi192EEEEEENS_6half_tEfNS_4arch4Sm80ELb1ELb0ELb0ELb0ELb1ELb0ELb0ELb0ELi2ELi2ELi2ELi2ELb1EEENS1_21CollectiveEpilogueBwdISA_SB_SD_Li256ELb0ELb0ELi4EEENS1_25SingleTileBwdLPTSchedulerILb0ELi64ELb1EEEEEEEEEvNT_6ParamsE,@function
        .size           _ZN7cutlass13device_kernelIN5flash19enable_sm80_to_sm89INS1_16FlashAttnBwdSm80INS1_25CollectiveMainloopBwdSm80ILi1ELi1EN4cute5tupleIJNS5_1CILi64EEES8_NS7_ILi192EEEEEENS_6half_tEfNS_4arch4Sm80ELb1ELb0ELb0ELb0ELb1ELb0ELb0ELb0ELi2ELi2ELi2ELi2ELb1EEENS1_21CollectiveEpilogueBwdISA_SB_SD_Li256ELb0ELb0ELi4EEENS1_25SingleTileBwdLPTSchedulerILb0ELi64ELb1EEEEEEEEEvNT_6ParamsE,(.L_x_1392 - _ZN7cutlass13device_kernelIN5flash19enable_sm80_to_sm89INS1_16FlashAttnBwdSm80INS1_25CollectiveMainloopBwdSm80ILi1ELi1EN4cute5tupleIJNS5_1CILi64EEES8_NS7_ILi192EEEEEENS_6half_tEfNS_4arch4Sm80ELb1ELb0ELb0ELb0ELb1ELb0ELb0ELb0ELi2ELi2ELi2ELi2ELb1EEENS1_21CollectiveEpilogueBwdISA_SB_SD_Li256ELb0ELb0ELi4EEENS1_25SingleTileBwdLPTSchedulerILb0ELi64ELb1EEEEEEEEEvNT_6ParamsE)
        .other          _ZN7cutlass13device_kernelIN5flash19enable_sm80_to_sm89INS1_16FlashAttnBwdSm80INS1_25CollectiveMainloopBwdSm80ILi1ELi1EN4cute5tupleIJNS5_1CILi64EEES8_NS7_ILi192EEEEEENS_6half_tEfNS_4arch4Sm80ELb1ELb0ELb0ELb0ELb1ELb0ELb0ELb0ELi2ELi2ELi2ELi2ELb1EEENS1_21CollectiveEpilogueBwdISA_SB_SD_Li256ELb0ELb0ELi4EEENS1_25SingleTileBwdLPTSchedulerILb0ELi64ELb1EEEEEEEEEvNT_6ParamsE,@"STO_CUDA_ENTRY STV_DEFAULT"
_ZN7cutlass13device_kernelIN5flash19enable_sm80_to_sm89INS1_16FlashAttnBwdSm80INS1_25CollectiveMainloopBwdSm80ILi1ELi1EN4cute5tupleIJNS5_1CILi64EEES8_NS7_ILi192EEEEEENS_6half_tEfNS_4arch4Sm80ELb1ELb0ELb0ELb0ELb1ELb0ELb0ELb0ELi2ELi2ELi2ELi2ELb1EEENS1_21CollectiveEpilogueBwdISA_SB_SD_Li256ELb0ELb0ELi4EEENS1_25SingleTileBwdLPTSchedulerILb0ELi64ELb1EEEEEEEEEvNT_6ParamsE:
        /* <DEDUP_REMOVED lines=28> */
.L_x_477:
[----:B------:R-:W-:Y:S02]  /*01c0*/  ULDC UR9, c[0x0][0x3ac] ;  /* 0x0000eb0000097ab9 */ /* 0x000fe40000000800 */
[----:B------:R-:W-:Y:S02]  /*01d0*/  UISETP.NE.AND UP0, UPT, UR9, 0x1, UPT ;  /* 0x000000010900788c */ /* 0x000fe4000bf05270 */
[----:B------:R-:W-:Y:S02]  /*01e0*/  ULDC.64 UR4, c[0x0][0x3b0] ;  /* 0x0000ec0000047ab9 */ /* 0x000fe40000000a00 */
[----:B------:R-:W-:Y:S02]  /*01f0*/  UIMAD.WIDE.U32 UR10, UR8, UR4, URZ ;  /* 0x00000004080a72a5 */ /* 0x000fe4000f8e003f */
[----:B------:R-:W-:-:S05]  /*0200*/  UMOV UR6, UR8 ;  /* 0x0000000800067c82 */ /* 0x000fca0008000000 */
[----:B------:R-:W-:-:S04]  /*0210*/  @UP0 USHF.R.U32.HI UR6, URZ, UR5, UR11 ;  /* 0x000000053f060299 */ /* 0x000fc8000801160b */
[----:B------:R-:W-:Y:S02]  /*0220*/  UIMAD UR9, UR6, UR9, URZ ;  /* 0x00000009060972a4 */ /* 0x000fe4000f8e023f */
.L_x_478:
[----:B------:R-:W-:Y:S02]  /*0230*/  ULDC.64 UR14, c[0x0][0x3a0] ;  /* 0x0000e800000e7ab9 */ /* 0x000fe40000000a00 */
[----:B------:R-:W-:Y:S02]  /*0240*/  UIADD3 UR8, UR8, -UR9, URZ ;  /* 0x8000000908087290 */ /* 0x000fe4000fffe03f */
[----:B------:R-:W-:Y:S02]  /*0250*/  UISETP.NE.AND UP0, UPT, UR14, 0x1, UPT ;  /* 0x000000010e00788c */ /* 0x000fe4000bf05270 */
[----:B------:R-:W-:Y:S02]  /*0260*/  ULDC.64 UR4, c[0x0][0x3a8] ;  /* 0x0000ea0000047ab9 */ /* 0x000fe40000000a00 */
[----:B------:R-:W-:Y:S02]  /*0270*/  UIMAD UR5, UR7, UR5, UR8 ;  /* 0x00000005070572a4 */ /* 0x000fe4000f8e0208 */
[----:B------:R-:W-:-:S02]  /*0280*/  ULOP3.LUT UR6, URZ, UR6, URZ, 0x33, !UPT ;  /* 0x000000063f067292 */ /* 0x000fc4000f8e333f */
[----:B------:R-:W-:Y:S02]  /*0290*/  UIMAD.WIDE.U32 UR8, UR5, UR15, URZ ;  /* 0x0000000f050872a5 */ /* 0x000fe4000f8e003f */
[----:B------:R-:W-:Y:S02]  /*02a0*/  ULDC UR13, c[0x0][0x394] ;  /* 0x0000e500000d7ab9 */ /* 0x000fe40000000800 */
[----:B------:R-:W-:Y:S02]  /*02b0*/  UMOV UR15, UR5 ;  /* 0x00000005000f7c82 */ /* 0x000fe40008000000 */
[----:B------:R-:W-:Y:S02]  /*02c0*/  @UP0 USHF.R.U32.HI UR15, URZ, UR4, UR9 ;  /* 0x000000043f0f0299 */ /* 0x000fe40008011609 */
[----:B------:R-:W-:Y:S02]  /*02d0*/  UIADD3 UR13, UR6, UR13, URZ ;  /* 0x0000000d060d7290 */ /* 0x000fe4000fffe03f */
[----:B------:R-:W-:-:S04]  /*02e0*/  UIADD3 UR4, -UR15, URZ, URZ ;  /* 0x0000003f0f047290 */ /* 0x000fc8000fffe13f */
[----:B------:R-:W-:Y:S01]  /*02f0*/  UIMAD UR14, UR4, UR14, UR5 ;  /* 0x0000000e040e72a4 */ /* 0x000fe2000f8e0205 */
[----:B------:R-:W-:Y:S05]  /*0300*/  BRA `(.L_x_479) ;  /* 0x0000028000007947 */ /* 0x000fea0003800000 */
.L_x_476:
        /* <DEDUP_REMOVED lines=20> */
.L_x_480:
[----:B------:R-:W-:Y:S02]  /*0450*/  ULDC UR9, c[0x0][0x3ac] ;  /* 0x0000eb0000097ab9 */ /* 0x000fe40000000800 */
[----:B------:R-:W-:Y:S02]  /*0460*/  UISETP.NE.AND UP0, UPT, UR9, 0x1, UPT ;  /* 0x000000010900788c */ /* 0x000fe4000bf05270 */
[----:B------:R-:W-:Y:S02]  /*0470*/  ULDC.64 UR4, c[0x0][0x3b0] ;  /* 0x0000ec0000047ab9 */ /* 0x000fe40000000a00 */
[----:B------:R-:W-:Y:S02]  /*0480*/  UIMAD.WIDE.U32 UR10, UR8, UR4, URZ ;  /* 0x00000004080a72a5 */ /* 0x000fe4000f8e003f */
[----:B------:R-:W-:-:S05]  /*0490*/  UMOV UR6, UR8 ;  /* 0x0000000800067c82 */ /* 0x000fca0008000000 */
[----:B------:R-:W-:-:S04]  /*04a0*/  @UP0 USHF.R.U32.HI UR6, URZ, UR5, UR11 ;  /* 0x000000053f060299 */ /* 0x000fc8000801160b */
[----:B------:R-:W-:Y:S02]  /*04b0*/  UIMAD UR9, UR6, UR9, URZ ;  /* 0x00000009060972a4 */ /* 0x000fe4000f8e023f */
.L_x_481:
        /* <DEDUP_REMOVED lines=12> */
[----:B------:R-:W-:Y:S02]  /*0580*/  UIMAD UR14, UR4, UR14, UR5 ;  /* 0x0000000e040e72a4 */ /* 0x000fe4000f8e0205 */
.L_x_479:
        /* <DEDUP_REMOVED lines=542> */
.L_x_485:
        /* <DEDUP_REMOVED lines=438> */
.L_x_483:
        /* <DEDUP_REMOVED lines=117> */
.L_x_484:
        /* <DEDUP_REMOVED lines=167> */
.L_x_482:
        /* <DEDUP_REMOVED lines=191> */
.L_x_488:
[----:B------:R-:W-:Y:S05]  /*6080*/  BSYNC B0 ;  /* 0x0000000000007941 */ /* 0x000fea0003800000 */
.L_x_487:
        /* <DEDUP_REMOVED lines=21> */
.L_x_490:
[----:B------:R-:W-:Y:S05]  /*61e0*/  BSYNC B0 ;  /* 0x0000000000007941 */ /* 0x000fea0003800000 */
.L_x_489:
        /* <DEDUP_REMOVED lines=28> */
.L_x_492:
[----:B------:R-:W-:Y:S05]  /*63b0*/  BSYNC B0 ;  /* 0x0000000000007941 */ /* 0x000fea0003800000 */
.L_x_491:
        /* <DEDUP_REMOVED lines=19> */
.L_x_486:
        /* <DEDUP_REMOVED lines=44> */
.L_x_494:
[----:B------:R-:W-:Y:S05]  /*67b0*/  BSYNC B0 ;  /* 0x0000000000007941 */ /* 0x000fea0003800000 */
.L_x_493:
        /* <DEDUP_REMOVED lines=19> */
.L_x_496:
[----:B------:R-:W-:Y:S05]  /*68f0*/  BSYNC B0 ;  /* 0x0000000000007941 */ /* 0x000fea0003800000 */
.L_x_495:
        /* <DEDUP_REMOVED lines=27> */
.L_x_498:
[----:B------:R-:W-:Y:S05]  /*6ab0*/  BSYNC B0 ;  /* 0x0000000000007941 */ /* 0x000fea0003800000 */
.L_x_497:
        /* <DEDUP_REMOVED lines=18> */
.L_x_499:
        /* <DEDUP_REMOVED lines=10> */
.L_x_1392:


//--------------------- .text._ZN7cutlass13device_kernelIN5flash19enable_sm80_to_sm89INS1_16FlashAttnBwdSm80INS1_25CollectiveMainloopBwdSm80ILi1ELi1EN4cute5tupleIJNS5_1CILi64EEES8_NS7_ILi192EEEEEENS_6half_tEfNS_4arch4Sm80ELb1ELb0ELb0ELb0ELb0ELb0ELb0ELb0ELi2ELi2ELi2ELi2ELb1EEENS1_24CollectiveEpilogueBwdGQAISA_fSD_Li256ELb0ELb0EEENS1_25SingleTileBwdLPTSchedulerILb0ELi64ELb0EEEEEEEEEvNT_6ParamsE --------------------------
	.section	.text._ZN7cutlass13device_kernelIN5flash19enable_sm80_to_sm89INS1_16FlashAttnBwdSm80INS1_25CollectiveMainloopBwdSm80ILi1ELi1EN4cute5tupleIJNS5_1CILi64EEES8_NS7_ILi192EEEEEENS_6half_tEfNS_4arch4Sm80ELb1ELb0ELb0ELb0ELb0ELb0ELb0ELb0ELi2ELi2ELi2ELi2ELb1EEENS1_24CollectiveEpilogueBwdGQAISA_fSD_Li256ELb0ELb0EEENS1_25SingleTileBwdLPTSchedulerILb0ELi64ELb0EEEEEEEEEvNT_6ParamsE,"ax",@progbits
	.sectioninfo	@"SHI_REGISTERS=255"
	.align	128
.text._ZN7cutlass13device_kernelIN5flash19enable_sm80_to_sm89INS1_16FlashAttnBwdSm80INS1_25CollectiveMainloopBwdSm80ILi1ELi1EN4cute5tupleIJNS5_1CILi64EEES8_NS7_ILi192EEEEEENS_6half_tEfNS_4arch4Sm80ELb1ELb0ELb0ELb0ELb0ELb0ELb0ELb0ELi2ELi2ELi2ELi2ELb1EEENS1_24CollectiveEpilogueBwdGQAISA_fSD_Li256ELb0ELb0EEENS1_25SingleTileBwdLPTSchedulerILb0ELi64ELb0EEEEEEEEEvNT_6ParamsE:
        .type           _ZN7cutlass13device_kernelIN5flash19enable_sm80_to_sm89INS1_16FlashAttnBwdSm80INS1_25CollectiveMainloopBwdSm80ILi1ELi1EN4cute5tupleIJNS5_1CILi64EEES8_NS7_ILi192EEEEEENS_6half_tEfNS_4arch4Sm80ELb1ELb0ELb0ELb0ELb0ELb0ELb0ELb0ELi2ELi2ELi2ELi2ELb1EEENS1_24CollectiveEpilogueBwdGQAISA_fSD_Li256ELb0ELb0EEENS1_25SingleTileBwdLPTSchedulerILb0ELi64ELb0EEEEEEEEEvNT_6ParamsE,@function
        .size           _ZN7cutlass13device_kernelIN5flash19enable_sm80_to_sm89INS1_16FlashAttnBwdSm80INS1_25CollectiveMainloopBwdSm80ILi1ELi1EN4cute5tupleIJNS5_1CILi64EEES8_NS7_ILi192EEEEEENS_6half_tEfNS_4arch4Sm80ELb1ELb0ELb0ELb0ELb0ELb0ELb0ELb0ELi2ELi2ELi2ELi2ELb1EEENS1_24CollectiveEpilogueBwdGQAISA_fSD_Li256ELb0ELb0EEENS1_25SingleTileBwdLPTSchedulerILb0ELi64ELb0EEEEEEEEEvNT_6ParamsE,(.L_x_1393 - _ZN7cutlass13device_kernelIN5flash19enable_sm80_to_sm89INS1_16FlashAttnBwdSm80INS1_25CollectiveMainloopBwdSm80ILi1ELi1EN4cute5tupleIJNS5_1CILi64EEES8_NS7_ILi192EEEEEENS_6half_tEfNS_4arch4Sm80ELb1ELb0ELb0ELb0ELb0ELb0ELb0ELb0ELi2ELi2ELi2ELi2ELb1EEENS1_24CollectiveEpilogueBwdGQAISA_fSD_Li256ELb0ELb0EEENS1_25SingleTileBwdLPTSchedulerILb0ELi64ELb0EEEEEEEEEvNT_6ParamsE)
        .other          _ZN7cutlass13device_kernelIN5flash19enable_sm80_to_sm89INS1_16FlashAttnBwdSm80INS1_25CollectiveMainloopBwdSm80ILi1ELi1EN4cute5tupleIJNS5_1CILi64EEES8_NS7_ILi192EEEEEENS_6half_tEfNS_4arch4Sm80ELb1ELb0ELb0ELb0ELb0ELb0ELb0ELb0ELi2ELi2ELi2ELi2ELb1EEENS1_24CollectiveEpilogueBwdGQAISA_fSD_Li256ELb0ELb0EEENS1_25SingleTileBwdLPTSchedulerILb0ELi64ELb0EEEEEEEEEvNT_6ParamsE,@"STO_CUDA_ENTRY STV_DEFAULT"
_ZN7cutlass13device_kernelIN5flash19enable_sm80_to_sm89INS1_16FlashAttnBwdSm80INS1_25CollectiveMainloopBwdSm80ILi1ELi1EN4cute5tupleIJNS5_1CILi64EEES8_NS7_ILi192EEEEEENS_6half_tEfNS_4arch4Sm80ELb1ELb0ELb0ELb0ELb0ELb0ELb0ELb0ELi2ELi2ELi2ELi2ELb1EEENS1_24CollectiveEpilogueBwdGQAISA_fSD_Li256ELb0ELb0EEENS1_25SingleTileBwdLPTSchedulerILb0ELi64ELb0EEEEEEEEEvNT_6ParamsE:
        /* <DEDUP_REMOVED lines=28> */
.L_x_501:
[----:B------:R-:W-:Y:S02]  /*01c0*/  ULDC UR7, c[0x0][0x3b4] ;  /* 0x0000ed0000077ab9 */ /* 0x000fe40000000800 */
[----:B------:R-:W-:Y:S02]  /*01d0*/  UISETP.NE.AND UP0, UPT, UR7, 0x1, UPT ;  /* 0x000000010700788c */ /* 0x000fe4000bf05270 */
[----:B------:R-:W-:Y:S02]  /*01e0*/  ULDC.64 UR4, c[0x0][0x3b8] ;  /* 0x0000ee0000047ab9 */ /* 0x000fe40000000a00 */
[----:B------:R-:W-:Y:S02]  /*01f0*/  UIMAD.WIDE.U32 UR10, UR6, UR4, URZ ;  /* 0x00000004060a72a5 */ /* 0x000fe4000f8e003f */
[----:B------:R-:W-:-:S05]  /*0200*/  UMOV UR15, UR6 ;  /* 0x00000006000f7c82 */ /* 0x000fca0008000000 */
[----:B------:R-:W-:-:S04]  /*0210*/  @UP0 USHF.R.U32.HI UR15, URZ, UR5, UR11 ;  /* 0x000000053f0f0299 */ /* 0x000fc8000801160b */
[----:B------:R-:W-:-:S04]  /*0220*/  UIMAD UR7, UR15, UR7, URZ ;  /* 0x000000070f0772a4 */ /* 0x000fc8000f8e023f */
.L_x_502:
        /* <DEDUP_REMOVED lines=11> */
.L_x_500:
        /* <DEDUP_REMOVED lines=20> */
.L_x_504:
[----:B------:R-:W-:Y:S02]  /*0420*/  ULDC UR7, c[0x0][0x3b4] ;  /* 0x0000ed0000077ab9 */ /* 0x000fe40000000800 */
[----:B------:R-:W-:Y:S02]  /*0430*/  UISETP.NE.AND UP0, UPT, UR7, 0x1, UPT ;  /* 0x000000010700788c */ /* 0x000fe4000bf05270 */
[----:B------:R-:W-:Y:S02]  /*0440*/  ULDC.64 UR4, c[0x0][0x3b8] ;  /* 0x0000ee0000047ab9 */ /* 0x000fe40000000a00 */
[----:B------:R-:W-:Y:S02]  /*0450*/  UIMAD.WIDE.U32 UR10, UR6, UR4, URZ ;  /* 0x00000004060a72a5 */ /* 0x000fe4000f8e003f */
[----:B------:R-:W-:-:S05]  /*0460*/  UMOV UR15, UR6 ;  /* 0x00000006000f7c82 */ /* 0x000fca0008000000 */
[----:B------:R-:W-:-:S04]  /*0470*/  @UP0 USHF.R.U32.HI UR15, URZ, UR5, UR11 ;  /* 0x000000053f0f0299 */ /* 0x000fc8000801160b */
[----:B------:R-:W-:-:S04]  /*0480*/  UIMAD UR7, UR15, UR7, URZ ;  /* 0x000000070f0772a4 */ /* 0x000fc8000f8e023f */
.L_x_505:
        /* <DEDUP_REMOVED lines=10> */
.L_x_503:
        /* <DEDUP_REMOVED lines=16> */
[----:B------:R-:W-:Y:S01]  /*0630*/  UIADD3 UR6, UR6, 0x3f, URZ ;  /* 0x0000003f06067890 */ /* 0x000fe2000fffe03f */
[----:B------:R-:W-:Y:S01]  /*0640*/  CS2R R118, SRZ ;  /* 0x0000000000767805 */ /* 0x000fe2000001ff00 */
[----:B------:R-:W-:Y:S01]  /*0650*/  USHF.R.S32.HI UR4, URZ, 0x1f, UR5 ;  /* 0x0000001f3f047899 */ /* 0x000fe20008011405 */
[----:B------:R-:W-:Y:S01]  /*0660*/  CS2R R116, SRZ ;  /* 0x0000000000747805 */ /* 0x000fe2000001ff00 */
[----:B------:R-:W-:Y:S01]  /*0670*/  ULDC.64 UR16, c[0x0][0x118] ;  /* 0x0000460000107ab9 */ /* 0x000fe20000000a00 */
[----:B------:R-:W-:Y:S01]  /*0680*/  CS2R R110, SRZ ;  /* 0x00000000006e7805 */ /* 0x000fe2000001ff00 */
[----:B------:R-:W-:Y:S01]  /*0690*/  ULEA.HI UR11, UR4, UR5, URZ, 0x6 ;  /* 0x00000005040b7291 */ /* 0x000fe2000f8f303f */
[----:B------:R-:W-:Y:S01]  /*06a0*/  CS2R R108, SRZ ;  /* 0x00000000006c7805 */ /* 0x000fe2000001ff00 */
[----:B------:R-:W-:Y:S01]  /*06b0*/  USHF.R.S32.HI UR4, URZ, 0x1f, UR6 ;  /* 0x0000001f3f047899 */ /* 0x000fe20008011406 */
[----:B------:R-:W-:Y:S01]  /*06c0*/  CS2R R114, SRZ ;  /* 0x0000000000727805 */ /* 0x000fe2000001ff00 */
[----:B------:R-:W-:Y:S01]  /*06d0*/  USHF.R.S32.HI UR11, URZ, 0x6, UR11 ;  /* 0x000000063f0b7899 */ /* 0x000fe2000801140b */
[----:B------:R-:W-:Y:S01]  /*06e0*/  CS2R R112, SRZ ;  /* 0x0000000000707805 */ /* 0x000fe2000001ff00 */
[----:B------:R-:W-:Y:S01]  /*06f0*/  ULEA.HI UR4, UR4, UR6, URZ, 0x6 ;  /* 0x0000000604047291 */ /* 0x000fe2000f8f303f */
[----:B------:R-:W-:Y:S01]  /*0700*/  CS2R R106, SRZ ;  /* 0x00000000006a7805 */ /* 0x000fe2000001ff00 */
[----:B------:R-:W-:Y:S01]  /*0710*/  UISETP.LT.AND UP0, UPT, URZ, UR11, UPT ;  /* 0x0000000b3f00728c */ /* 0x000fe2000bf01270 */
[----:B------:R-:W-:Y:S01]  /*0720*/  CS2R R104, SRZ ;  /* 0x0000000000687805 */ /* 0x000fe2000001ff00 */
[----:B------:R-:W-:Y:S01]  /*0730*/  USHF.R.S32.HI UR12, URZ, 0x6, UR4 ;  /* 0x000000063f0c7899 */ /* 0x000fe20008011404 */
        /* <DEDUP_REMOVED lines=498> */
.L_x_509:
        /* <DEDUP_REMOVED lines=438> */
.L_x_507:
        /* <DEDUP_REMOVED lines=117> */
.L_x_508:
        /* <DEDUP_REMOVED lines=167> */
.L_x_506:
[----:B------:R-:W-:Y:S05]  /*5380*/  @P1 EXIT ;  /* 0x000000000000194d */ /* 0x000fea0003800000 */
[----:B------:R-:W-:Y:S01]  /*5390*/  ULDC.64 UR4, c[0x0][0x338] ;  /* 0x0000ce0000047ab9 */ /* 0x000fe20000000a00 */
[----:B-1----:R-:W-:Y:S01]  /*53a0*/  IMAD.U32 R8, RZ, RZ, UR14 ;  /* 0x0000000eff087e24 */ /* 0x002fe2000f8e00ff */
[----:B------:R-:W-:Y:S01]  /*53b0*/  UISETP.NE.AND UP0, UPT, UR4, 0x1, UPT ;  /* 0x000000010400788c */ /* 0x000fe2000bf05270 */
[----:B------:R-:W-:Y:S01]  /*53c0*/  IMAD.U32 R6, RZ, RZ, UR14 ;  /* 0x0000000eff067e24 */ /* 0x000fe2000f8e00ff */
[----:B------:R-:W-:-:S02]  /*53d0*/  UIMAD.WIDE.U32 UR6, UR13, UR5, URZ ;  /* 0x000000050d0672a5 */ /* 0x000fc4000f8e003f */
[----:B------:R-:W-:Y:S02]  /*53e0*/  ULDC UR4, c[0x0][0x340] ;  /* 0x0000d00000047ab9 */ /* 0x000fe40000000800 */
[----:B------:R-:W-:Y:S02]  /*53f0*/  UIMAD UR15, UR15, 0x3000, URZ ;  /* 0x000030000f0f78a4 */ /* 0x000fe4000f8e023f */
[----:B------:R-:W-:-:S03]  /*5400*/  USHF.R.S32.HI UR8, URZ, 0x1f, UR14 ;  /* 0x0000001f3f087899 */ /* 0x000fc6000801140e */
[----:B------:R-:W-:Y:S01]  /*5410*/  @UP0 USHF.R.U32.HI UR13, URZ, UR4, UR7 ;  /* 0x000000043f0d0299 */ /* 0x000fe20008011607 */
[----:B------:R-:W-:Y:S01]  /*5420*/  BAR.SYNC.DEFER_BLOCKING 0x1, 0x100 ;  /* 0x0044000000007b1d */ /* 0x000fe20000010000 */
[----:B------:R-:W-:Y:S01]  /*5430*/  USHF.R.S32.HI UR7, URZ, 0x1f, UR15 ;  /* 0x0000001f3f077899 */ /* 0x000fe2000801140f */
[C---:B------:R-:W-:Y:S01]  /*5440*/  IADD3 R2, P0, R234.reuse, UR15, RZ ;  /* 0x0000000fea027c10 */ /* 0x040fe2000ff1e0ff */
[----:B------:R-:W-:Y:S02]  /*5450*/  USHF.R.S32.HI UR6, URZ, 0x1f, UR13 ;  /* 0x0000001f3f067899 */ /* 0x000fe4000801140d */
[----:B------:R-:W-:Y:S01]  /*5460*/  IMAD.U32 R4, RZ, RZ, UR13 ;  /* 0x0000000dff047e24 */ /* 0x000fe2000f8e00ff */
[----:B------:R-:W-:Y:S01]  /*5470*/  ULDC.64 UR4, c[0x0][0x328] ;  /* 0x0000ca0000047ab9 */ /* 0x000fe20000000a00 */
[----:B------:R-:W-:Y:S01]  /*5480*/  LEA.HI.X.SX32 R3, R234, UR7, 0x1, P0 ;  /* 0x00000007ea037c11 */ /* 0x000fe200080f0eff */
[----:B------:R-:W-:Y:S01]  /*5490*/  UIMAD UR4, UR6, UR4, URZ ;  /* 0x00000004060472a4 */ /* 0x000fe2000f8e023f */
[----:B------:R-:W-:-:S03]  /*54a0*/  IMAD.U32 R0, RZ, RZ, UR13 ;  /* 0x0000000dff007e24 */ /* 0x000fc6000f8e00ff */
[----:B------:R-:W-:Y:S01]  /*54b0*/  UIMAD UR7, UR13, UR5, UR4 ;  /* 0x000000050d0772a4 */ /* 0x000fe2000f8e0204 */
[--C-:B------:R-:W-:Y:S02]  /*54c0*/  IMAD.WIDE.U32 R4, R4, c[0x0][0x328], R2.reuse ;  /* 0x0000ca0004047a25 */ /* 0x100fe400078e0002 */
[----:B------:R-:W-:Y:S02]  /*54d0*/  ULDC.64 UR4, c[0x0][0x300] ;  /* 0x0000c00000047ab9 */ /* 0x000fe40000000a00 */
[----:B------:R-:W-:Y:S01]  /*54e0*/  UIMAD UR4, UR6, UR4, URZ ;  /* 0x00000004060472a4 */ /* 0x000fe2000f8e023f */
[----:B------:R-:W-:Y:S01]  /*54f0*/  IADD3 R5, R5, UR7, RZ ;  /* 0x0000000705057c10 */ /* 0x000fe2000fffe0ff */
[----:B------:R-:W-:Y:S01]  /*5500*/  IMAD.WIDE.U32 R2, R0, c[0x0][0x300], R2 ;  /* 0x0000c00000027a25 */ /* 0x000fe200078e0002 */
[----:B------:R-:W-:Y:S02]  /*5510*/  ULDC.64 UR6, c[0x0][0x330] ;  /* 0x0000cc0000067ab9 */ /* 0x000fe40000000a00 */
[----:B------:R-:W-:Y:S01]  /*5520*/  UIMAD UR6, UR8, UR6, URZ ;  /* 0x00000006080672a4 */ /* 0x000fe2000f8e023f */
[----:B------:R-:W-:Y:S01]  /*5530*/  IMAD.WIDE.U32 R8, R8, c[0x0][0x330], R4 ;  /* 0x0000cc0008087a25 */ /* 0x000fe200078e0004 */
[----:B------:R-:W-:-:S02]  /*5540*/  UIMAD UR13, UR13, UR5, UR4 ;  /* 0x000000050d0d72a4 */ /* 0x000fc4000f8e0204 */
[----:B------:R-:W-:Y:S02]  /*5550*/  UIMAD UR6, UR14, UR7, UR6 ;  /* 0x000000070e0672a4 */ /* 0x000fe4000f8e0206 */
[----:B------:R-:W-:Y:S01]  /*5560*/  LEA R4, P1, R8, c[0x0][0x310], 0x2 ;  /* 0x0000c40008047a11 */ /* 0x000fe200078210ff */
[----:B------:R-:W-:Y:S01]  /*5570*/  ULDC.64 UR4, c[0x0][0x308] ;  /* 0x0000c20000047ab9 */ /* 0x000fe20000000a00 */
[----:B------:R-:W-:Y:S01]  /*5580*/  IADD3 R3, R3, UR13, RZ ;  /* 0x0000000d03037c10 */ /* 0x000fe2000fffe0ff */
[----:B------:R-:W-:Y:S01]  /*5590*/  UIMAD UR4, UR8, UR4, URZ ;  /* 0x00000004080472a4 */ /* 0x000fe2000f8e023f */
[----:B------:R-:W-:-:S03]  /*55a0*/  IADD3 R0, R9, UR6, RZ ;  /* 0x0000000609007c10 */ /* 0x000fc6000fffe0ff */
[----:B------:R-:W-:Y:S01]  /*55b0*/  UIMAD UR4, UR14, UR5, UR4 ;  /* 0x000000050e0472a4 */ /* 0x000fe2000f8e0204 */
[----:B------:R-:W-:Y:S01]  /*55c0*/  LEA.HI.X R5, R8, c[0x0][0x314], R0, 0x2, P1 ;  /* 0x0000c50008057a11 */ /* 0x000fe200008f1400 */
[----:B------:R-:W-:-:S04]  /*55d0*/  IMAD.WIDE.U32 R6, R6, c[0x0][0x308], R2 ;  /* 0x0000c20006067a25 */ /* 0x000fc800078e0002 */
[----:B------:R-:W-:Y:S01]  /*55e0*/  RED.E.ADD.F32.FTZ.RN.STRONG.GPU [R4.64], R36 ;  /* 0x000000240400798e */ /* 0x000fe2000c10e790 */
[C---:B------:R-:W-:Y:S02]  /*55f0*/  LEA R2, P0, R6.reuse, c[0x0][0x2e8], 0x2 ;  /* 0x0000ba0006027a11 */ /* 0x040fe400078010ff */
[----:B------:R-:W-:Y:S01]  /*5600*/  IADD3 R3, R7, UR4, RZ ;  /* 0x0000000407037c10 */ /* 0x000fe2000fffe0ff */
[----:B------:R-:W-:Y:S03]  /*5610*/  RED.E.ADD.F32.FTZ.RN.STRONG.GPU [R4.64+0x400], R37 ;  /* 0x000400250400798e */ /* 0x000fe6000c10e790 */
        /* <DEDUP_REMOVED lines=96> */
.L_x_510:
        /* <DEDUP_REMOVED lines=14> */
.L_x_1393:


//--------------------- .text._ZN7cutlass13device_kernelIN5flash19enable_sm80_to_sm89INS1_16FlashAttnBwdSm80INS1_25CollectiveMainloopBwdSm80ILi1ELi1EN4cute5tupleIJNS5_1CILi64EEES8_NS7_ILi192EEEEEENS_6half_tEfNS_4arch4Sm80ELb1ELb0ELb0ELb0ELb1ELb0ELb0ELb0ELi2ELi2ELi2ELi2ELb1EEENS1_24CollectiveEpilogueBwdGQAISA_fSD_Li256ELb0ELb1EEENS1_25SingleTileBwdLPTSchedulerILb0ELi64ELb1EEEEEEEEEvNT_6ParamsE --------------------------
	.section	.text._ZN7cutlass13device_kernelIN5flash19enable_sm80_to_sm89INS1_16FlashAttnBwdSm80INS1_25CollectiveMainloopBwdSm80ILi1ELi1EN4cute5tupleIJNS5_1CILi64EEES8_NS7_ILi192EEEEEENS_6half_tEfNS_4arch4Sm80ELb1ELb0ELb0ELb0ELb1ELb0ELb0ELb0ELi2ELi2ELi2ELi2ELb1EEENS1_24CollectiveEpilogueBwdGQAISA_fSD_Li256ELb0ELb1EEENS1_25SingleTileBwdLPTSchedulerILb0ELi64ELb1EEEEEEEEEvNT_6ParamsE,"ax",@progbits
	.sectioninfo	@"SHI_REGISTERS=255"
	.align	128
.text._ZN7cutlass13device_kernelIN5flash19enable_sm80_to_sm89INS1_16FlashAttnBwdSm80INS1_25CollectiveMainloopBwdSm80ILi1ELi1EN4cute5tupleIJNS5_1CILi64EEES8_NS7_ILi192EEEEEENS_6half_tEfNS_4arch4Sm80ELb1ELb0ELb0ELb0ELb1ELb0ELb0ELb0ELi2ELi2ELi2ELi2ELb1EEENS1_24CollectiveEpilogueBwdGQAISA_fSD_Li256ELb0ELb1EEENS1_25SingleTileBwdLPTSchedulerILb0ELi64ELb1EEEEEEEEEvNT_6ParamsE:
        .type           _ZN7cutlass13device_kernelIN5flash19enable_sm80_to_sm89INS1_16FlashAttnBwdSm80INS1_25CollectiveMainloopBwdSm80ILi1ELi1EN4cute5tupleIJNS5_1CILi64EEES8_NS7_ILi192EEEEEENS_6half_tEfNS_4arch4Sm80ELb1ELb0ELb0ELb0ELb1ELb0ELb0ELb0ELi2ELi2ELi2ELi2ELb1EEENS1_24CollectiveEpilogueBwdGQAISA_fSD_Li256ELb0ELb1EEENS1_25SingleTileBwdLPTSchedulerILb0ELi64ELb1EEEEEEEEEvNT_6ParamsE,@function
        .size           _ZN7cutlass13device_kernelIN5flash19enable_sm80_to_sm89INS1_16FlashAttnBwdSm80INS1_25CollectiveMainloopBwdSm80ILi1ELi1EN4cute5tupleIJNS5_1CILi64EEES8_NS7_ILi192EEEEEENS_6half_tEfNS_4arch4Sm80ELb1ELb0ELb0ELb0ELb1ELb0ELb0ELb0ELi2ELi2ELi2ELi2ELb1EEENS1_24CollectiveEpilogueBwdGQAISA_fSD_Li256ELb0ELb1EEENS1_25SingleTileBwdLPTSchedulerILb0ELi64ELb1EEEEEEEEEvNT_6ParamsE,(.L_x_1394 - _ZN7cutlass13device_kernelIN5flash19enable_sm80_to_sm89INS1_16FlashAttnBwdSm80INS1_25CollectiveMainloopBwdSm80ILi1ELi1EN4cute5tupleIJNS5_1CILi64EEES8_NS7_ILi192EEEEEENS_6half_tEfNS_4arch4Sm80ELb1ELb0ELb0ELb0ELb1ELb0ELb0ELb0ELi2ELi2ELi2ELi2ELb1EEENS1_24CollectiveEpilogueBwdGQAISA_fSD_Li256ELb0ELb1EEENS1_25SingleTileBwdLPTSchedulerILb0ELi64ELb1EEEEEEEEEvNT_6ParamsE)
        .other          _ZN7cutlass13device_kernelIN5flash19enable_sm80_to_sm89INS1_16FlashAttnBwdSm80INS1_25CollectiveMainloopBwdSm80ILi1ELi1EN4cute5tupleIJNS5_1CILi64EEES8_NS7_ILi192EEEEEENS_6half_tEfNS_4arch4Sm80ELb1ELb0ELb0ELb0ELb1ELb0ELb0ELb0ELi2ELi2ELi2ELi2ELb1EEENS1_24CollectiveEpilogueBwdGQAISA_fSD_Li256ELb0ELb1EEENS1_25SingleTileBwdLPTSchedulerILb0ELi64ELb1EEEEEEEEEvNT_6ParamsE,@"STO_CUDA_ENTRY STV_DEFAULT"
_ZN7cutlass13device_kernelIN5flash19enable_sm80_to_sm89INS1_16FlashAttnBwdSm80INS1_25CollectiveMainloopBwdSm80ILi1ELi1EN4cute5tupleIJNS5_1CILi64EEES8_NS7_ILi192EEEEEENS_6half_tEfNS_4arch4Sm80ELb1ELb0ELb0ELb0ELb1ELb0ELb0ELb0ELi2ELi2ELi2ELi2ELb1EEENS1_24CollectiveEpilogueBwdGQAISA_fSD_Li256ELb0ELb1EEENS1_25SingleTileBwdLPTSchedulerILb0ELi64ELb1EEEEEEEEEvNT_6ParamsE:
        /* <DEDUP_REMOVED lines=28> */
.L_x_512:
[----:B------:R-:W-:Y:S02]  /*01c0*/  ULDC UR9, c[0x0][0x3b4] ;  /* 0x0000ed0000097ab9 */ /* 0x000fe40000000800 */
[----:B------:R-:W-:Y:S02]  /*01d0*/  UISETP.NE.AND UP0, UPT, UR9, 0x1, UPT ;  /* 0x000000010900788c */ /* 0x000fe4000bf05270 */
[----:B------:R-:W-:Y:S02]  /*01e0*/  ULDC.64 UR4, c[0x0][0x3b8] ;  /* 0x0000ee0000047ab9 */ /* 0x000fe40000000a00 */
[----:B------:R-:W-:Y:S02]  /*01f0*/  UIMAD.WIDE.U32 UR10, UR8, UR4, URZ ;  /* 0x00000004080a72a5 */ /* 0x000fe4000f8e003f */
[----:B------:R-:W-:-:S05]  /*0200*/  UMOV UR6, UR8 ;  /* 0x0000000800067c82 */ /* 0x000fca0008000000 */
[----:B------:R-:W-:-:S04]  /*0210*/  @UP0 USHF.R.U32.HI UR6, URZ, UR5, UR11 ;  /* 0x000000053f060299 */ /* 0x000fc8000801160b */
[----:B------:R-:W-:Y:S02]  /*0220*/  UIMAD UR9, UR6, UR9, URZ ;  /* 0x00000009060972a4 */ /* 0x000fe4000f8e023f */
.L_x_513:
        /* <DEDUP_REMOVED lines=14> */
.L_x_511:
        /* <DEDUP_REMOVED lines=20> */
.L_x_515:
[----:B------:R-:W-:Y:S02]  /*0450*/  ULDC UR9, c[0x0][0x3b4] ;  /* 0x0000ed0000097ab9 */ /* 0x000fe40000000800 */
[----:B------:R-:W-:Y:S02]  /*0460*/  UISETP.NE.AND UP0, UPT, UR9, 0x1, UPT ;  /* 0x000000010900788c */ /* 0x000fe4000bf05270 */
[----:B------:R-:W-:Y:S02]  /*0470*/  ULDC.64 UR4, c[0x0][0x3b8] ;  /* 0x0000ee0000047ab9 */ /* 0x000fe40000000a00 */
[----:B------:R-:W-:Y:S02]  /*0480*/  UIMAD.WIDE.U32 UR10, UR8, UR4, URZ ;  /* 0x00000004080a72a5 */ /* 0x000fe4000f8e003f */
[----:B------:R-:W-:-:S05]  /*0490*/  UMOV UR6, UR8 ;  /* 0x0000000800067c82 */ /* 0x000fca0008000000 */
[----:B------:R-:W-:-:S04]  /*04a0*/  @UP0 USHF.R.U32.HI UR6, URZ, UR5, UR11 ;  /* 0x000000053f060299 */ /* 0x000fc8000801160b */
[----:B------:R-:W-:Y:S02]  /*04b0*/  UIMAD UR9, UR6, UR9, URZ ;  /* 0x00000009060972a4 */ /* 0x000fe4000f8e023f */
.L_x_516:
        /* <DEDUP_REMOVED lines=13> */
.L_x_514:
        /* <DEDUP_REMOVED lines=531> */
.L_x_520:
        /* <DEDUP_REMOVED lines=438> */
.L_x_518:
        /* <DEDUP_REMOVED lines=117> */
.L_x_519:
        /* <DEDUP_REMOVED lines=167> */
.L_x_517:
[----:B------:R-:W-:Y:S05]  /*53e0*/  @P1 EXIT ;  /* 0x000000000000194d */ /* 0x000fea0003800000 */
[----:B------:R-:W-:Y:S01]  /*53f0*/  ULDC.64 UR10, c[0x0][0x338] ;  /* 0x0000ce00000a7ab9 */ /* 0x000fe20000000a00 */
[----:B------:R-:W-:Y:S01]  /*5400*/  BAR.SYNC.DEFER_BLOCKING 0x1, 0x100 ;  /* 0x0044000000007b1d */ /* 0x000fe20000010000 */
[----:B------:R-:W-:Y:S01]  /*5410*/  UISETP.NE.AND UP0, UPT, UR10, 0x1, UPT ;  /* 0x000000010a00788c */ /* 0x000fe2000bf05270 */
[----:B------:R-:W-:Y:S01]  /*5420*/  ISETP.NE.AND P1, PT, R234, RZ, PT ;  /* 0x000000ffea00720c */ /* 0x000fe20003f25270 */
[----:B------:R-:W-:-:S03]  /*5430*/  UIMAD.WIDE.U32 UR18, UR14, UR11, URZ ;  /* 0x0000000b0e1272a5 */ /* 0x000fc6000f8e003f */
[----:B------:R-:W-:Y:S01]  /*5440*/  ULDC UR6, c[0x0][0x358] ;  /* 0x0000d60000067ab9 */ /* 0x000fe20000000800 */
[----:B------:R-:W-:Y:S01]  /*5450*/  BSSY B0, `(.L_x_521) ;  /* 0x000001d000007945 */ /* 0x000fe20003800000 */
[----:B------:R-:W-:Y:S02]  /*5460*/  UIMAD UR6, UR13, UR6, URZ ;  /* 0x000000060d0672a4 */ /* 0x000fe4000f8e023f */
[----:B------:R-:W-:Y:S02]  /*5470*/  ULDC UR11, c[0x0][0x2f4] ;  /* 0x0000bd00000b7ab9 */ /* 0x000fe40000000800 */
[----:B------:R-:W-:Y:S02]  /*5480*/  ULDC UR4, c[0x0][0x340] ;  /* 0x0000d00000047ab9 */ /* 0x000fe40000000800 */
[----:B------:R-:W-:Y:S02]  /*5490*/  UIMAD UR5, UR15, UR11, URZ ;  /* 0x0000000b0f0572a4 */ /* 0x000fe4000f8e023f */
[----:B------:R-:W-:-:S02]  /*54a0*/  UMOV UR9, UR14 ;  /* 0x0000000e00097c82 */ /* 0x000fc40008000000 */
[----:B------:R-:W-:Y:S02]  /*54b0*/  UIMAD UR11, UR6, UR11, URZ ;  /* 0x0000000b060b72a4 */ /* 0x000fe4000f8e023f */
[----:B------:R-:W-:Y:S02]  /*54c0*/  @UP0 USHF.R.U32.HI UR9, URZ, UR4, UR19 ;  /* 0x000000043f090299 */ /* 0x000fe40008011613 */
[----:B------:R-:W-:Y:S02]  /*54d0*/  USHF.R.S32.HI UR4, URZ, 0x1f, UR5 ;  /* 0x0000001f3f047899 */ /* 0x000fe40008011405 */
[----:B------:R-:W-:Y:S02]  /*54e0*/  USHF.R.S32.HI UR7, URZ, 0x1f, UR11 ;  /* 0x0000001f3f077899 */ /* 0x000fe4000801140b */
[----:B------:R-:W-:Y:S02]  /*54f0*/  USHF.R.S32.HI UR8, URZ, 0x1f, UR9 ;  /* 0x0000001f3f087899 */ /* 0x000fe40008011409 */
[----:B------:R-:W-:-:S04]  /*5500*/  UIADD3 UR11, UP1, UP0, UR11, UR5, UR9 ;  /* 0x000000050b0b7290 */ /* 0x000fc8000f83e009 */
[----:B------:R-:W-:Y:S02]  /*5510*/  UIADD3.X UR7, UR7, UR4, UR8, UP1, UP0 ;  /* 0x0000000407077290 */ /* 0x000fe40008fe0408 */
[----:B------:R-:W-:Y:S02]  /*5520*/  USHF.L.U32 UR6, UR11, 0x2, URZ ;  /* 0x000000020b067899 */ /* 0x000fe4000800063f */
[----:B------:R-:W-:Y:S02]  /*5530*/  ULDC.64 UR4, c[0x0][0x350] ;  /* 0x0000d40000047ab9 */ /* 0x000fe40000000a00 */
[----:B------:R-:W-:Y:S02]  /*5540*/  USHF.L.U64.HI UR7, UR11, 0x2, UR7 ;  /* 0x000000020b077899 */ /* 0x000fe40008010207 */
[----:B------:R-:W-:Y:S02]  /*5550*/  UIADD3 UR4, UP0, UR6, UR4, URZ ;  /* 0x0000000406047290 */ /* 0x000fe4000ff1e03f */
[----:B------:R-:W-:-:S02]  /*5560*/  UIADD3 UR11, -UR9, URZ, URZ ;  /* 0x0000003f090b7290 */ /* 0x000fc4000fffe13f */
[----:B------:R-:W-:Y:S02]  /*5570*/  UIADD3.X UR5, UR7, UR5, URZ, UP0, !UPT ;  /* 0x0000000507057290 */ /* 0x000fe400087fe43f */
[----:B------:R-:W-:Y:S01]  /*5580*/  UIMAD UR11, UR11, UR10, UR14 ;  /* 0x0000000a0b0b72a4 */ /* 0x000fe2000f8e020e */
[----:B-1----:R-:W-:Y:S01]  /*5590*/  IMAD.U32 R4, RZ, RZ, UR4 ;  /* 0x00000004ff047e24 */ /* 0x002fe2000f8e00ff */
[----:B------:R-:W-:Y:S02]  /*55a0*/  USHF.R.S32.HI UR10, URZ, 0x1f, UR15 ;  /* 0x0000001f3f0a7899 */ /* 0x000fe4000801140f */
[----:B------:R-:W-:Y:S01]  /*55b0*/  MOV R5, UR5 ;  /* 0x0000000500057c02 */ /* 0x000fe20008000f00 */
[----:B------:R-:W-:Y:S05]  /*55c0*/  @P1 BRA `(.L_x_522) ;  /* 0x0000005000001947 */ /* 0x000fea0003800000 */
.L_x_523:
[----:B------:R-:W2:Y:S01]  /*55d0*/  LDG.E.STRONG.GPU R0, [R4.64] ;  /* 0x0000001004007981 */ /* 0x000ea2000c1ef900 */
[----:B------:R-:W-:Y:S01]  /*55e0*/  YIELD ;  /* 0x0000000000007946 */ /* 0x000fe20003800000 */
[----:B--2---:R-:W-:Y:S01]  /*55f0*/  ISETP.NE.AND P0, PT, R0, UR11, PT ;  /* 0x0000000b00007c0c */ /* 0x004fe2000bf05270 */
[----:B------:R-:W-:-:S12]  /*5600*/  CCTL.IVALL ;  /* 0x00000000ff00798f */ /* 0x000fd80002000000 */
[----:B------:R-:W-:Y:S05]  /*5610*/  @P0 BRA `(.L_x_523) ;  /* 0xffffffb000000947 */ /* 0x000fea000383ffff */
.L_x_522:
[----:B------:R-:W-:Y:S05]  /*5620*/  BSYNC B0 ;  /* 0x0000000000007941 */ /* 0x000fea0003800000 */
.L_x_521:
[----:B------:R-:W-:Y:S01]  /*5630*/  MOV R10, 0xffffffff ;  /* 0xffffffff000a7802 */ /* 0x000fe20000000f00 */
[----:B------:R-:W-:Y:S05]  /*5640*/  BRA.CONV ~URZ, `(.L_x_524) ;  /* 0x000000237f007947 */ /* 0x000fea000b800000 */
[----:B------:R-:W-:Y:S02]  /*5650*/  MOV R2, 0x5670 ;  /* 0x0000567000027802 */ /* 0x000fe40000000f00 */
[----:B------:R-:W-:Y:S05]  /*5660*/  CALL.REL.NOINC `($__internal_4_$__cuda_sm70_warpsync) ;  /* 0x00000b3000007944 */ /* 0x000fea0003c00000 */
.L_x_524:
[----:B------:R-:W-:Y:S01]  /*5670*/  UIMAD UR4, UR13, 0x3000, URZ ;  /* 0x000030000d0478a4 */ /* 0x000fe2000f8e023f */
        /* <DEDUP_REMOVED lines=14> */
[----:B------:R-:W-:-:S05]  /*5760*/  IMAD.WIDE.U32 R6, R6, c[0x0][0x330], R2 ;  /* 0x0000cc0006067a25 */ /* 0x000fca00078e0002 */
        /* <DEDUP_REMOVED lines=53> */
[----:B------:R-:W-:Y:S05]  /*5ac0*/  CALL.REL.NOINC `($__internal_4_$__cuda_sm70_warpsync) ;  /* 0x000006d000007944 */ /* 0x000fea0003c00000 */
.L_x_525:
        /* <DEDUP_REMOVED lines=12> */
.L_x_527:
[----:B------:R-:W-:Y:S05]  /*5b90*/  BSYNC B0 ;  /* 0x0000000000007941 */ /* 0x000fea0003800000 */
.L_x_526:
[----:B------:R-:W-:Y:S01]  /*5ba0*/  ULDC.64 UR4, c[0x0][0x348] ;  /* 0x0000d20000047ab9 */ /* 0x000fe20000000a00 */
[----:B------:R-:W-:Y:S01]  /*5bb0*/  BSSY B0, `(.L_x_528) ;  /* 0x000000b000007945 */ /* 0x000fe20003800000 */
[----:B------:R-:W-:-:S04]  /*5bc0*/  UIADD3 UR4, UP0, UR6, UR4, URZ ;  /* 0x0000000406047290 */ /* 0x000fc8000ff1e03f */
[----:B------:R-:W-:Y:S02]  /*5bd0*/  UIADD3.X UR5, UR7, UR5, URZ, UP0, !UPT ;  /* 0x0000000507057290 */ /* 0x000fe400087fe43f */
[----:B--2---:R-:W-:-:S04]  /*5be0*/  MOV R4, UR4 ;  /* 0x0000000400047c02 */ /* 0x004fc80008000f00 */
[----:B------:R-:W-:Y:S01]  /*5bf0*/  MOV R5, UR5 ;  /* 0x0000000500057c02 */ /* 0x000fe20008000f00 */
[----:B------:R-:W-:Y:S05]  /*5c00*/  @P1 BRA `(.L_x_529) ;  /* 0x0000005000001947 */ /* 0x000fea0003800000 */
.L_x_530:
[----:B------:R-:W2:Y:S01]  /*5c10*/  LDG.E.STRONG.GPU R0, [R4.64] ;  /* 0x0000001004007981 */ /* 0x000ea2000c1ef900 */
[----:B------:R-:W-:Y:S01]  /*5c20*/  YIELD ;  /* 0x0000000000007946 */ /* 0x000fe20003800000 */
[----:B--2---:R-:W-:Y:S01]  /*5c30*/  ISETP.NE.AND P0, PT, R0, UR11, PT ;  /* 0x0000000b00007c0c */ /* 0x004fe2000bf05270 */
[----:B------:R-:W-:-:S12]  /*5c40*/  CCTL.IVALL ;  /* 0x00000000ff00798f */ /* 0x000fd80002000000 */
[----:B------:R-:W-:Y:S05]  /*5c50*/  @P0 BRA `(.L_x_530) ;  /* 0xffffffb000000947 */ /* 0x000fea000383ffff */
.L_x_529:
[----:B------:R-:W-:Y:S05]  /*5c60*/  BSYNC B0 ;  /* 0x0000000000007941 */ /* 0x000fea0003800000 */
.L_x_528:
[----:B------:R-:W-:Y:S05]  /*5c70*/  BRA.CONV ~URZ, `(.L_x_531) ;  /* 0x000000237f007947 */ /* 0x000fea000b800000 */
[----:B-1----:R-:W-:Y:S02]  /*5c80*/  MOV R2, 0x5ca0 ;  /* 0x00005ca000027802 */ /* 0x002fe40000000f00 */
[----:B------:R-:W-:Y:S05]  /*5c90*/  CALL.REL.NOINC `($__internal_4_$__cuda_sm70_warpsync) ;  /* 0x0000050000007944 */ /* 0x000fea0003c00000 */
.L_x_531:
[----:B------:R-:W-:Y:S01]  /*5ca0*/  ULDC.64 UR4, c[0x0][0x300] ;  /* 0x0000c00000047ab9 */ /* 0x000fe20000000a00 */
[----:B-1----:R-:W-:Y:S01]  /*5cb0*/  MOV R3, R9 ;  /* 0x0000000900037202 */ /* 0x002fe20000000f00 */
[----:B------:R-:W-:Y:S01]  /*5cc0*/  UIMAD UR4, UR8, UR4, URZ ;  /* 0x00000004080472a4 */ /* 0x000fe2000f8e023f */
[----:B------:R-:W-:Y:S02]  /*5cd0*/  IMAD.U32 R0, RZ, RZ, UR9 ;  /* 0x00000009ff007e24 */ /* 0x000fe4000f8e00ff */
[----:B------:R-:W-:Y:S01]  /*5ce0*/  IMAD.MOV.U32 R2, RZ, RZ, R8 ;  /* 0x000000ffff027224 */ /* 0x000fe200078e0008 */
[----:B------:R-:W-:Y:S01]  /*5cf0*/  UIMAD UR12, UR9, UR5, UR4 ;  /* 0x00000005090c72a4 */ /* 0x000fe2000f8e0204 */
[----:B------:R-:W-:Y:S02]  /*5d00*/  IMAD.U32 R6, RZ, RZ, UR15 ;  /* 0x0000000fff067e24 */ /* 0x000fe4000f8e00ff */
[----:B------:R-:W-:Y:S01]  /*5d10*/  IMAD.WIDE.U32 R2, R0, c[0x0][0x300], R2 ;  /* 0x0000c00000027a25 */ /* 0x000fe200078e0002 */
[----:B------:R-:W-:-:S02]  /*5d20*/  ULDC.64 UR4, c[0x0][0x308] ;  /* 0x0000c20000047ab9 */ /* 0x000fc40000000a00 */
[----:B------:R-:W-:Y:S02]  /*5d30*/  UIMAD UR4, UR10, UR4, URZ ;  /* 0x000000040a0472a4 */ /* 0x000fe4000f8e023f */
[----:B------:R-:W-:Y:S02]  /*5d40*/  IADD3 R3, R3, UR12, RZ ;  /* 0x0000000c03037c10 */ /* 0x000fe4000fffe0ff */
[----:B------:R-:W-:-:S03]  /*5d50*/  UIMAD UR4, UR15, UR5, UR4 ;  /* 0x000000050f0472a4 */ /* 0x000fc6000f8e0204 */
        /* <DEDUP_REMOVED lines=56> */
.L_x_532:
        /* <DEDUP_REMOVED lines=12> */
        .weak           $__internal_4_$__cuda_sm70_warpsync
        .type           $__internal_4_$__cuda_sm70_warpsync,@function
        .size           $__internal_4_$__cuda_sm70_warpsync,(.L_x_1394 - $__internal_4_$__cuda_sm70_warpsync)
$__internal_4_$__cuda_sm70_warpsync:
[----:B------:R-:W-:Y:S01]  /*61a0*/  MOV R3, 0x0 ;  /* 0x0000000000037802 */ /* 0x000fe20000000f00 */
[----:B------:R-:W-:Y:S04]  /*61b0*/  WARPSYNC R10 ;  /* 0x0000000a00007348 */ /* 0x000fe80003800000 */
[----:B------:R-:W-:Y:S05]  /*61c0*/  RET.REL.NODEC R2 `(_ZN7cutlass13device_kernelIN5flash19enable_sm80_to_sm89INS1_16FlashAttnBwdSm80INS1_25CollectiveMainloopBwdSm80ILi1ELi1EN4cute5tupleIJNS5_1CILi64EEES8_NS7_ILi192EEEEEENS_6half_tEfNS_4arch4Sm80ELb1ELb0ELb0ELb0ELb1ELb0ELb0ELb0ELi2ELi2ELi2ELi2ELb1EEENS1_24CollectiveEpilogueBwdGQAISA_fSD_Li256ELb0ELb1EEENS1_25SingleTileBwdLPTSchedulerILb0ELi64ELb1EEEEEEEEEvNT_6ParamsE) ;  /* 0xffff9e3002007950 */ /* 0x000fea0003c3ffff */
.L_x_533:
        /* <DEDUP_REMOVED lines=11> */
.L_x_1394:


//--------------------- .text._ZN7cutlass13device_kernelIN5flash19enable_sm80_to_sm89INS1_16FlashAttnBwdSm80INS1_25CollectiveMainloopBwdSm80ILi1ELi1EN4cute5tupleIJNS5_1CILi64EEES8_NS7_ILi192EEEEEENS_6half_tEfNS_4arch4Sm80ELb1ELb0ELb0ELb1ELb0ELb0ELb0ELb0ELi2ELi2ELi2ELi2ELb1EEENS1_21CollectiveEpilogueBwdISA_SB_SD_Li256ELb1ELb0ELi4EEENS1_25SingleTileBwdLPTSchedulerILb1ELi64ELb0EEEEEEEEEvNT_6ParamsE --------------------------
	.section	.text._ZN7cutlass13device_kernelIN5flash19enable_sm80_to_sm89INS1_16FlashAttnBwdSm80INS1_25CollectiveMainloopBwdSm80ILi1ELi1EN4cute5tupleIJNS5_1CILi64EEES8_NS7_ILi192EEEEEENS_6half_tEfNS_4arch4Sm80ELb1ELb0ELb0ELb1ELb0ELb0ELb0ELb0ELi2ELi2ELi2ELi2ELb1EEENS1_21CollectiveEpilogueBwdISA_SB_SD_Li256ELb1ELb0ELi4EEENS1_25SingleTileBwdLPTSchedulerILb1ELi64ELb0EEEEEEEEEvNT_6ParamsE,"ax",@progbits
	.sectioninfo	@"SHI_REGISTERS=255"
	.align	128
.text._ZN7cutlass13device_kernelIN5flash19enable_sm80_to_sm89INS1_16FlashAttnBwdSm80INS1_25CollectiveMainloopBwdSm80ILi1ELi1EN4cute5tupleIJNS5_1CILi64EEES8_NS7_ILi192EEEEEENS_6half_tEfNS_4arch4Sm80ELb1ELb0ELb0ELb1ELb0ELb0ELb0ELb0ELi2ELi2ELi2ELi2ELb1EEENS1_21CollectiveEpilogueBwdISA_SB_SD_Li256ELb1ELb0ELi4EEENS1_25SingleTileBwdLPTSchedulerILb1ELi64ELb0EEEEEEEEEvNT_6ParamsE:
        .type           _ZN7cutlass13device_kernelIN5flash19enable_sm80_to_sm89INS1_16FlashAttnBwdSm80INS1_25CollectiveMainloopBwdSm80ILi1ELi1EN4cute5tupleIJNS5_1CILi64EEES8_NS7_ILi192EEEEEENS_6half_tEfNS_4arch4Sm80ELb1ELb0ELb0ELb1ELb0ELb0ELb0ELb0ELi2ELi2ELi2ELi2ELb1EEENS1_21CollectiveEpilogueBwdISA_SB_SD_Li256ELb1ELb0ELi4EEENS1_25SingleTileBwdLPTSchedulerILb1ELi64ELb0EEEEEEEEEvNT_6ParamsE,@function
        .size           _ZN7cutlass13device_kernelIN5flash19enable_sm80_to_sm89INS1_16FlashAttnBwdSm80INS1_25CollectiveMainloopBwdSm80ILi1ELi1EN4cute5tupleIJNS5_1CILi64EEES8_NS7_ILi192EEEEEENS_6half_tEfNS_4arch4Sm80ELb1ELb0ELb0ELb1ELb0ELb0ELb0ELb0ELi2ELi2ELi2ELi2ELb1EEENS1_21CollectiveEpilogueBwdISA_SB_SD_Li256ELb1ELb0ELi4EEENS1_25SingleTileBwdLPTSchedulerILb1ELi64ELb0EEEEEEEEEvNT_6ParamsE,(.L_x_1396 - _ZN7cutlass13device_kernelIN5flash19enable_sm80_to_sm89INS1_16FlashAttnBwdSm80INS1_25CollectiveMainloopBwdSm80ILi1ELi1EN4cute5tupleIJNS5_1CILi64EEES8_NS7_ILi192EEEEEENS_6half_tEfNS_4arch4Sm80ELb1ELb0ELb0ELb1ELb0ELb0ELb0ELb0ELi2ELi2ELi2ELi2ELb1EEENS1_21CollectiveEpilogueBwdISA_SB_SD_Li256ELb1ELb0ELi4EEENS1_25SingleTileBwdLPTSchedulerILb1ELi64ELb0EEEEEEEEEvNT_6ParamsE)
        .other          _ZN7cutlass13device_kernelIN5flash19enable_sm80_to_sm89INS1_16FlashAttnBwdSm80INS1_25CollectiveMainloopBwdSm80ILi1ELi1EN4cute5tupleIJNS5_1CILi64EEES8_NS7_ILi192EEEEEENS_6half_tEfNS_4arch4Sm80ELb1ELb0ELb0ELb1ELb0ELb0ELb0ELb0ELi2ELi2ELi2ELi2ELb1EEENS1_21CollectiveEpilogueBwdISA_SB_SD_Li256ELb1ELb0ELi4EEENS1_25SingleTileBwdLPTSchedulerILb1ELi64ELb0EEEEEEEEEvNT_6ParamsE,@"STO_CUDA_ENTRY STV_DEFAULT"
_ZN7cutlass13device_kernelIN5flash19enable_sm80_to_sm89INS1_16FlashAttnBwdSm80INS1_25CollectiveMainloopBwdSm80ILi1ELi1EN4cute5tupleIJNS5_1CILi64EEES8_NS7_ILi192EEEEEENS_6half_tEfNS_4arch4Sm80ELb1ELb0ELb0ELb1ELb0ELb0ELb0ELb0ELi2ELi2ELi2ELi2ELb1EEENS1_21CollectiveEpilogueBwdISA_SB_SD_Li256ELb1ELb0ELi4EEENS1_25SingleTileBwdLPTSchedulerILb1ELi64ELb0EEEEEEEEEvNT_6ParamsE:
[----:B------:R-:W-:Y:S02]  /*0000*/  MOV R1, c[0x0][0x28] ;  /* 0x00000a0000017a02 */ /* 0x000fe40000000f00 */
[----:B------:R-:W1:Y:S01]  /*0010*/  S2R R33, SR_TID.X ;  /* 0x0000000000217919 */ /* 0x000e620000002100 */
[----:B------:R-:W2:Y:S01]  /*0020*/  S2UR UR4, SR_CTAID.X ;  /* 0x00000000000479c3 */ /* 0x000ea20000002500 */
[----:B------:R-:W-:Y:S01]  /*0030*/  ULDC.64 UR20, c[0x0][0x118] ;  /* 0x0000460000147ab9 */ /* 0x000fe20000000a00 */
        /* <DEDUP_REMOVED lines=9> */
[----:B------:R-:W-:Y:S02]  /*00d0*/  @UP0 UMOV UR7, UR11 ;  /* 0x0000000b00070c82 */ /* 0x000fe40008000000 */
        /* <DEDUP_REMOVED lines=12> */
[----:B------:R-:W-:Y:S02]  /*01a0*/  @UP0 UMOV UR9, UR11 ;  /* 0x0000000b00090c82 */ /* 0x000fe40008000000 */
[----:B------:R-:W-:-:S04]  /*01b0*/  @UP0 USHF.R.U32.HI UR18, URZ, UR5, UR9 ;  /* 0x000000053f120299 */ /* 0x000fc80008011609 */
[----:B------:R-:W-:Y:S01]  /*01c0*/  UIMAD UR7, UR18, UR7, URZ ;  /* 0x00000007120772a4 */ /* 0x000fe2000f8e023f */
[----:B------:R-:W-:Y:S05]  /*01d0*/  BRA `(.L_x_536) ;  /* 0x0000008000007947 */ /* 0x000fea0003800000 */
.L_x_535:
[----:B------:R-:W-:Y:S02]  /*01e0*/  ULDC UR7, c[0x0][0x3ac] ;  /* 0x0000eb0000077ab9 */ /* 0x000fe40000000800 */
[----:B------:R-:W-:Y:S02]  /*01f0*/  UISETP.NE.AND UP0, UPT, UR7, 0x1, UPT ;  /* 0x000000010700788c */ /* 0x000fe4000bf05270 */
[----:B------:R-:W-:Y:S02]  /*0200*/  ULDC.64 UR4, c[0x0][0x3b0] ;  /* 0x0000ec0000047ab9 */ /* 0x000fe40000000a00 */
[----:B------:R-:W-:Y:S02]  /*0210*/  UIMAD.WIDE.U32 UR10, UR6, UR4, URZ ;  /* 0x00000004060a72a5 */ /* 0x000fe4000f8e003f */
[----:B------:R-:W-:-:S05]  /*0220*/  UMOV UR18, UR6 ;  /* 0x0000000600127c82 */ /* 0x000fca0008000000 */
[----:B------:R-:W-:Y:S02]  /*0230*/  @UP0 UMOV UR9, UR11 ;  /* 0x0000000b00090c82 */ /* 0x000fe40008000000 */
[----:B------:R-:W-:-:S04]  /*0240*/  @UP0 USHF.R.U32.HI UR18, URZ, UR5, UR9 ;  /* 0x000000053f120299 */ /* 0x000fc80008011609 */
[----:B------:R-:W-:-:S04]  /*0250*/  UIMAD UR7, UR18, UR7, URZ ;  /* 0x00000007120772a4 */ /* 0x000fc8000f8e023f */
.L_x_536:
[----:B------:R-:W-:Y:S01]  /*0260*/  UIADD3 UR9, UR6, -UR7, URZ ;  /* 0x8000000706097290 */ /* 0x000fe2000fffe03f */
[----:B------:R-:W-:Y:S01]  /*0270*/  ISETP.NE.U32.AND P0, PT, RZ, c[0x0][0x3e0], PT ;  /* 0x0000f800ff007a0c */ /* 0x000fe20003f05070 */
[----:B------:R-:W-:Y:S02]  /*0280*/  ULDC.64 UR4, c[0x0][0x3a8] ;  /* 0x0000ea0000047ab9 */ /* 0x000fe40000000a00 */
[----:B------:R-:W-:Y:S01]  /*0290*/  ULDC.64 UR6, c[0x0][0x3a0] ;  /* 0x0000e80000067ab9 */ /* 0x000fe20000000a00 */
[----:B------:R-:W-:Y:S01]  /*02a0*/  ISETP.NE.AND.EX P0, PT, RZ, c[0x0][0x3e4], PT, P0 ;  /* 0x0000f900ff007a0c */ /* 0x000fe20003f05300 */
[----:B------:R-:W-:Y:S02]  /*02b0*/  UISETP.NE.AND UP0, UPT, UR6, 0x1, UPT ;  /* 0x000000010600788c */ /* 0x000fe4000bf05270 */
[----:B------:R-:W-:-:S04]  /*02c0*/  UIMAD UR5, UR8, UR5, UR9 ;  /* 0x00000005080572a4 */ /* 0x000fc8000f8e0209 */
[----:B------:R-:W-:-:S03]  /*02d0*/  UIMAD.WIDE.U32 UR8, UR5, UR7, URZ ;  /* 0x00000007050872a5 */ /* 0x000fc6000f8e003f */
[----:B------:R-:W-:-:S04]  /*02e0*/  UMOV UR16, UR5 ;  /* 0x0000000500107c82 */ /* 0x000fc80008000000 */
[----:B------:R-:W-:Y:S02]  /*02f0*/  @UP0 UMOV UR7, UR9 ;  /* 0x0000000900070c82 */ /* 0x000fe40008000000 */
[----:B------:R-:W-:-:S04]  /*0300*/  @UP0 USHF.R.U32.HI UR16, URZ, UR4, UR7 ;  /* 0x000000043f100299 */ /* 0x000fc80008011607 */
[----:B------:R-:W-:-:S04]  /*0310*/  UIADD3 UR17, -UR16, URZ, URZ ;  /* 0x0000003f10117290 */ /* 0x000fc8000fffe13f */
[----:B------:R-:W-:Y:S01]  /*0320*/  UIMAD UR17, UR17, UR6, UR5 ;  /* 0x00000006111172a4 */ /* 0x000fe2000f8e0205 */
[----:B------:R-:W-:Y:S05]  /*0330*/  @!P0 BRA `(.L_x_537) ;  /* 0x0000008000008947 */ /* 0x000fea0003800000 */
[----:B------:R-:W-:Y:S02]  /*0340*/  UMOV UR4, 0x4 ;  /* 0x0000000400047882 */ /* 0x000fe40000000000 */
[----:B------:R-:W-:Y:S02]  /*0350*/  ULDC.64 UR6, c[0x0][0x3e0] ;  /* 0x0000f80000067ab9 */ /* 0x000fe40000000a00 */
[----:B------:R-:W-:-:S06]  /*0360*/  UIMAD.WIDE UR4, UR16, UR4, UR6 ;  /* 0x00000004100472a5 */ /* 0x000fcc000f8e0206 */
[----:B------:R-:W-:Y:S02]  /*0370*/  MOV R2, UR4 ;  /* 0x0000000400027c02 */ /* 0x000fe40008000f00 */
[----:B------:R-:W-:-:S05]  /*0380*/  MOV R3, UR5 ;  /* 0x0000000500037c02 */ /* 0x000fca0008000f00 */
[----:B------:R-:W2:Y:S02]  /*0390*/  LDG.E R0, [R2.64] ;  /* 0x0000001402007981 */ /* 0x000ea4000c1e1900 */
[----:B--2---:R1:W2:Y:S02]  /*03a0*/  R2UR UR5, R0 ;  /* 0x00000000000573c2 */ /* 0x0042a400000e0000 */
[----:B-12---:R-:W-:Y:S05]  /*03b0*/  BRA `(.L_x_538) ;  /* 0x000000f000007947 */ /* 0x006fea0003800000 */
.L_x_537:
[----:B------:R-:W-:-:S04]  /*03c0*/  ISETP.NE.U32.AND P0, PT, RZ, c[0x0][0x3d8], PT ;  /* 0x0000f600ff007a0c */ /* 0x000fc80003f05070 */
[----:B------:R-:W-:-:S13]  /*03d0*/  ISETP.NE.AND.EX P0, PT, RZ, c[0x0][0x3dc], PT, P0 ;  /* 0x0000f700ff007a0c */ /* 0x000fda0003f05300 */
[----:B------:R-:W-:Y:S05]  /*03e0*/  @!P0 BRA `(.L_x_539) ;  /* 0x000000b000008947 */ /* 0x000fea0003800000 */
[----:B------:R-:W-:Y:S02]  /*03f0*/  UMOV UR4, 0x4 ;  /* 0x0000000400047882 */ /* 0x000fe40000000000 */
[----:B------:R-:W-:Y:S02]  /*0400*/  ULDC.64 UR6, c[0x0][0x3d8] ;  /* 0x0000f60000067ab9 */ /* 0x000fe40000000a00 */
[----:B------:R-:W-:-:S06]  /*0410*/  UIMAD.WIDE UR4, UR16, UR4, UR6 ;  /* 0x00000004100472a5 */ /* 0x000fcc000f8e0206 */
[----:B------:R-:W-:Y:S02]  /*0420*/  MOV R2, UR4 ;  /* 0x0000000400027c02 */ /* 0x000fe40008000f00 */
[----:B------:R-:W-:-:S05]  /*0430*/  MOV R3, UR5 ;  /* 0x0000000500037c02 */ /* 0x000fca0008000f00 */
[----:B------:R-:W2:Y:S04]  /*0440*/  LDG.E R4, [R2.64] ;  /* 0x0000001402047981 */ /* 0x000ea8000c1e1900 */
[----:B------:R-:W3:Y:S01]  /*0450*/  LDG.E R0, [R2.64+0x4] ;  /* 0x0000041402007981 */ /* 0x000ee2000c1e1900 */
[----:B--2---:R-:W1:Y:S08]  /*0460*/  R2UR UR5, R4 ;  /* 0x00000000040573c2 */ /* 0x004e7000000e0000 */
[----:B---3--:R-:W1:Y:S02]  /*0470*/  R2UR UR4, R0 ;  /* 0x00000000000473c2 */ /* 0x008e6400000e0000 */
[----:B-1----:R-:W-:Y:S01]  /*0480*/  UIADD3 UR5, -UR5, UR4, URZ ;  /* 0x0000000405057290 */ /* 0x002fe2000fffe13f */
[----:B------:R-:W-:Y:S05]  /*0490*/  BRA `(.L_x_538) ;  /* 0x0000001000007947 */ /* 0x000fea0003800000 */
.L_x_539:
[----:B------:R-:W-:Y:S02]  /*04a0*/  ULDC UR5, c[0x0][0x3d4] ;  /* 0x0000f50000057ab9 */ /* 0x000fe40000000800 */
.L_x_538:
[----:B------:R-:W-:-:S04]  /*04b0*/  UIADD3 UR5, UR5, 0x3f, URZ ;  /* 0x0000003f05057890 */ /* 0x000fc8000fffe03f */
[----:B------:R-:W-:-:S04]  /*04c0*/  USHF.R.S32.HI UR4, URZ, 0x1f, UR5 ;  /* 0x0000001f3f047899 */ /* 0x000fc80008011405 */
[----:B------:R-:W-:-:S04]  /*04d0*/  ULEA.HI UR4, UR4, UR5, URZ, 0x6 ;  /* 0x0000000504047291 */ /* 0x000fc8000f8f303f */
[----:B------:R-:W-:-:S04]  /*04e0*/  USHF.R.S32.HI UR4, URZ, 0x6, UR4 ;  /* 0x000000063f047899 */ /* 0x000fc80008011404 */
[----:B------:R-:W-:-:S04]  /*04f0*/  UISETP.GE.AND UP0, UPT, UR18, UR4, UPT ;  /* 0x000000041200728c */ /* 0x000fc8000bf06270 */
[----:B------:R-:W-:Y:S01]  /*0500*/  USEL UR16, UR16, 0xffffffff, !UP0 ;  /* 0xffffffff10107887 */ /* 0x000fe2000c000000 */
[----:B------:R-:W-:Y:S05]  /*0510*/  BRA `(.L_x_540) ;  /* 0x0000049000007947 */ /* 0x000fea0003800000 */
.L_x_534:
        /* <DEDUP_REMOVED lines=22> */
.L_x_541:
        /* <DEDUP_REMOVED lines=8> */
.L_x_542:
        /* <DEDUP_REMOVED lines=22> */
.L_x_543:
        /* <DEDUP_REMOVED lines=14> */
.L_x_545:
[----:B------:R-:W-:Y:S02]  /*0940*/  ULDC UR5, c[0x0][0x3d4] ;  /* 0x0000f50000057ab9 */ /* 0x000fe40000000800 */
.L_x_544:
[----:B------:R-:W-:-:S04]  /*0950*/  UIADD3 UR5, UR5, 0x3f, URZ ;  /* 0x0000003f05057890 */ /* 0x000fc8000fffe03f */
[----:B------:R-:W-:-:S04]  /*0960*/  USHF.R.S32.HI UR4, URZ, 0x1f, UR5 ;  /* 0x0000001f3f047899 */ /* 0x000fc80008011405 */
[----:B------:R-:W-:-:S04]  /*0970*/  ULEA.HI UR4, UR4, UR5, URZ, 0x6 ;  /* 0x0000000504047291 */ /* 0x000fc8000f8f303f */
[----:B------:R-:W-:-:S04]  /*0980*/  USHF.R.S32.HI UR4, URZ, 0x6, UR4 ;  /* 0x000000063f047899 */ /* 0x000fc80008011404 */
[----:B------:R-:W-:-:S04]  /*0990*/  UISETP.GE.AND UP0, UPT, UR18, UR4, UPT ;  /* 0x000000041200728c */ /* 0x000fc8000bf06270 */
[----:B------:R-:W-:-:S06]  /*09a0*/  USEL UR16, UR16, 0xffffffff, !UP0 ;  /* 0xffffffff10107887 */ /* 0x000fcc000c000000 */
.L_x_540:
[----:B------:R-:W-:-:S13]  /*09b0*/  ISETP.LE.AND P0, PT, RZ, UR16, PT ;  /* 0x00000010ff007c0c */ /* 0x000fda000bf03270 */
[----:B------:R-:W-:Y:S05]  /*09c0*/  @!P0 EXIT ;  /* 0x000000000000894d */ /* 0x000fea0003800000 */
[----:B------:R-:W-:Y:S02]  /*09d0*/  ULDC.64 UR4, c[0x0][0x2c8] ;  /* 0x0000b20000047ab9 */ /* 0x000fe40000000a00 */
[----:B------:R-:W-:Y:S02]  /*09e0*/  UISETP.NE.U32.AND UP2, UPT, URZ, UR4, UPT ;  /* 0x000000043f00728c */ /* 0x000fe4000bf45070 */
[----:B------:R-:W-:Y:S02]  /*09f0*/  UMOV UR6, 0x4 ;  /* 0x0000000400067882 */ /* 0x000fe40000000000 */
[----:B------:R-:W-:Y:S02]  /*0a00*/  UISETP.NE.AND.EX UP2, UPT, URZ, UR5, UPT, UP2 ;  /* 0x000000053f00728c */ /* 0x000fe4000bf45320 */
[----:B------:R-:W-:Y:S02]  /*0a10*/  ULDC.64 UR8, c[0x0][0x2c8] ;  /* 0x0000b20000087ab9 */ /* 0x000fe40000000a00 */
[----:B------:R-:W-:-:S02]  /*0a20*/  UIMAD.WIDE UR8, UR16, UR6, UR8 ;  /* 0x00000006100872a5 */ /* 0x000fc4000f8e0208 */
[----:B------:R-:W-:Y:S01]  /*0a30*/  PLOP3.LUT P2, PT, PT, PT, UP2, 0x80, 0x0 ;  /* 0x000000000000781c */ /* 0x000fe20003f4f028 */
[----:B------:R-:W-:Y:S02]  /*0a40*/  ULDC.64 UR4, c[0x0][0x2d8] ;  /* 0x0000b60000047ab9 */ /* 0x000fe40000000a00 */
[----:B------:R-:W-:Y:S01]  /*0a50*/  UISETP.NE.U32.AND UP0, UPT, URZ, UR4, UPT ;  /* 0x000000043f00728c */ /* 0x000fe2000bf05070 */
[----:B------:R-:W-:Y:S02]  /*0a60*/  IMAD.U32 R6, RZ, RZ, UR8 ;  /* 0x00000008ff067e24 */ /* 0x000fe4000f8e00ff */
[----:B------:R-:W-:Y:S01]  /*0a70*/  IMAD.U32 R7, RZ, RZ, UR9 ;  /* 0x00000009ff077e24 */ /* 0x000fe2000f8e00ff */
[----:B------:R-:W-:-:S06]  /*0a80*/  UISETP.NE.AND.EX UP0, UPT, URZ, UR5, UPT, UP0 ;  /* 0x000000053f00728c */ /* 0x000fcc000bf05300 */
[----:B------:R-:W2:Y:S01]  /*0a90*/  @P2 LDG.E R4, [R6.64] ;  /* 0x0000001406042981 */ /* 0x000ea2000c1e1900 */
[----:B------:R-:W-:Y:S01]  /*0aa0*/  ULDC.64 UR4, c[0x0][0x2d8] ;  /* 0x0000b60000047ab9 */ /* 0x000fe20000000a00 */
[----:B------:R-:W-:-:S03]  /*0ab0*/  PLOP3.LUT P0, PT, PT, PT, UP0, 0x80, 0x0 ;  /* 0x000000000000781c */ /* 0x000fc60003f0f008 */
[----:B------:R-:W-:-:S06]  /*0ac0*/  @UP0 UIMAD.WIDE UR4, UR16, UR6, UR4 ;  /* 0x00000006100402a5 */ /* 0x000fcc000f8e0204 */
[----:B------:R-:W-:Y:S01]  /*0ad0*/  MOV R2, UR4 ;  /* 0x0000000400027c02 */ /* 0x000fe20008000f00 */
[----:B------:R-:W-:Y:S01]  /*0ae0*/  IMAD.U32 R3, RZ, RZ, UR5 ;  /* 0x00000005ff037e24 */ /* 0x000fe2000f8e00ff */
[----:B------:R-:W-:Y:S02]  /*0af0*/  ULDC.64 UR4, c[0x0][0x2d0] ;  /* 0x0000b40000047ab9 */ /* 0x000fe40000000a00 */
[----:B------:R-:W-:Y:S01]  /*0b00*/  UISETP.NE.U32.AND UP1, UPT, URZ, UR4, UPT ;  /* 0x000000043f00728c */ /* 0x000fe2000bf25070 */
[----:B------:R-:W-:Y:S01]  /*0b10*/  MOV R5, RZ ;  /* 0x000000ff00057202 */ /* 0x000fe20000000f00 */
[----:B------:R1:W3:Y:S01]  /*0b20*/  @P0 LDG.E R0, [R2.64] ;  /* 0x0000001402000981 */ /* 0x0002e2000c1e1900 */
[----:B------:R-:W-:Y:S01]  /*0b30*/  IMAD.MOV.U32 R8, RZ, RZ, RZ ;  /* 0x000000ffff087224 */ /* 0x000fe200078e00ff */
[----:B------:R-:W-:-:S03]  /*0b40*/  UISETP.NE.AND.EX UP1, UPT, URZ, UR5, UPT, UP1 ;  /* 0x000000053f00728c */ /* 0x000fc6000bf25310 */
[----:B------:R-:W-:Y:S01]  /*0b50*/  ULDC.64 UR4, c[0x0][0x2d0] ;  /* 0x0000b40000047ab9 */ /* 0x000fe20000000a00 */
[----:B------:R4:W5:Y:S01]  /*0b60*/  @P2 LDG.E R5, [R6.64] ;  /* 0x0000001406052981 */ /* 0x000962000c1e1900 */
[----:B------:R-:W-:Y:S01]  /*0b70*/  UIMAD.WIDE UR4, UR16, UR6, UR4 ;  /* 0x00000006100472a5 */ /* 0x000fe2000f8e0204 */
[----:B------:R-:W-:-:S05]  /*0b80*/  PLOP3.LUT P1, PT, PT, PT, UP1, 0x80, 0x0 ;  /* 0x000000000000781c */ /* 0x000fca0003f2f018 */
[----:B-1----:R-:W-:Y:S01]  /*0b90*/  MOV R2, UR4 ;  /* 0x0000000400027c02 */ /* 0x002fe20008000f00 */
[----:B------:R-:W-:-:S07]  /*0ba0*/  IMAD.U32 R3, RZ, RZ, UR5 ;  /* 0x00000005ff037e24 */ /* 0x000fce000f8e00ff */
[----:B------:R4:W5:Y:S01]  /*0bb0*/  @P1 LDG.E R8, [R2.64] ;  /* 0x0000001402081981 */ /* 0x000962000c1e1900 */
[----:B------:R-:W-:Y:S02]  /*0bc0*/  ULDC UR15, c[0x0][0x168] ;  /* 0x00005a00000f7ab9 */ /* 0x000fe40000000800 */
[----:B------:R-:W-:Y:S02]  /*0bd0*/  UMOV UR22, URZ ;  /* 0x0000003f00167c82 */ /* 0x000fe40008000000 */
[----:B------:R-:W-:Y:S01]  /*0be0*/  ULDC UR14, c[0x0][0x198] ;  /* 0x00006600000e7ab9 */ /* 0x000fe20000000800 */
[----:B--2---:R-:W1:Y:S02]  /*0bf0*/  @P2 R2UR UR5, R4 ;  /* 0x00000000040523c2 */ /* 0x004e6400000e0000 */
[----:B-1----:R-:W-:-:S04]  /*0c00*/  @UP2 ULEA UR5, UR16, UR5, 0x6 ;  /* 0x0000000510052291 */ /* 0x002fc8000f8e303f */
[----:B------:R-:W-:-:S04]  /*0c10*/  @UP2 USHF.R.S32.HI UR4, URZ, 0x1f, UR5 ;  /* 0x0000001f3f042899 */ /* 0x000fc80008011405 */
[----:B------:R-:W-:Y:S01]  /*0c20*/  @UP2 ULEA.HI UR4, UR4, UR5, URZ, 0x6 ;  /* 0x0000000504042291 */ /* 0x000fe2000f8f303f */
[----:B---3--:R4:W1:Y:S03]  /*0c30*/  @P0 R2UR UR15, R0 ;  /* 0x00000000000f03c2 */ /* 0x00886600000e0000 */
[----:B------:R-:W-:Y:S01]  /*0c40*/  @UP2 ULOP3.LUT UR22, UR4, 0xffffffc0, URZ, 0xc0, !UPT ;  /* 0xffffffc004162892 */ /* 0x000fe2000f8ec03f */
[----:B-1--4-:R-:W-:Y:S06]  /*0c50*/  @P0 BRA `(.L_x_546) ;  /* 0x0000006000000947 */ /* 0x012fec0003800000 */
[----:B------:R-:W-:Y:S05]  /*0c60*/  @!P2 BRA `(.L_x_546) ;  /* 0x000000500000a947 */ /* 0x000fea0003800000 */
[----:B------:R-:W2:Y:S04]  /*0c70*/  LDG.E R4, [R6.64] ;  /* 0x0000001406047981 */ /* 0x000ea8000c1e1900 */
[----:B------:R-:W3:Y:S01]  /*0c80*/  LDG.E R0, [R6.64+0x4] ;  /* 0x0000041406007981 */ /* 0x000ee2000c1e1900 */
[----:B--2---:R-:W1:Y:S08]  /*0c90*/  R2UR UR15, R4 ;  /* 0x00000000040f73c2 */ /* 0x004e7000000e0000 */
[----:B---3--:R-:W1:Y:S02]  /*0ca0*/  R2UR UR4, R0 ;  /* 0x00000000000473c2 */ /* 0x008e6400000e0000 */
[----:B-1----:R-:W-:-:S06]  /*0cb0*/  UIADD3 UR15, -UR15, UR4, URZ ;  /* 0x000000040f0f7290 */ /* 0x002fcc000fffe13f */
.L_x_546:
[----:B------:R-:W-:-:S04]  /*0cc0*/  ISETP.NE.U32.AND P0, PT, RZ, c[0x0][0x2e0], PT ;  /* 0x0000b800ff007a0c */ /* 0x000fc80003f05070 */
[----:B------:R-:W-:-:S13]  /*0cd0*/  ISETP.NE.AND.EX P0, PT, RZ, c[0x0][0x2e4], PT, P0 ;  /* 0x0000b900ff007a0c */ /* 0x000fda0003f05300 */
[----:B------:R-:W-:Y:S05]  /*0ce0*/  @!P0 BRA `(.L_x_547) ;  /* 0x0000007000008947 */ /* 0x000fea0003800000 */
[----:B------:R-:W-:Y:S02]  /*0cf0*/  ULDC.64 UR4, c[0x0][0x2e0] ;  /* 0x0000b80000047ab9 */ /* 0x000fe40000000a00 */
[----:B------:R-:W-:-:S06]  /*0d00*/  UIMAD.WIDE UR4, UR16, UR6, UR4 ;  /* 0x00000006100472a5 */ /* 0x000fcc000f8e0204 */
[----:B------:R-:W-:Y:S02]  /*0d10*/  MOV R2, UR4 ;  /* 0x0000000400027c02 */ /* 0x000fe40008000f00 */
[----:B------:R-:W-:-:S05]  /*0d20*/  MOV R3, UR5 ;  /* 0x0000000500037c02 */ /* 0x000fca0008000f00 */
[----:B------:R-:W2:Y:S02]  /*0d30*/  LDG.E R0, [R2.64] ;  /* 0x0000001402007981 */ /* 0x000ea4000c1e1900 */
[----:B--2---:R1:W2:Y:S02]  /*0d40*/  R2UR UR14, R0 ;  /* 0x00000000000e73c2 */ /* 0x0042a400000e0000 */
[----:B-12---:R-:W-:Y:S05]  /*0d50*/  BRA `(.L_x_548) ;  /* 0x0000006000007947 */ /* 0x006fea0003800000 */
.L_x_547:
[----:B------:R-:W-:Y:S05]  /*0d60*/  @!P1 BRA `(.L_x_548) ;  /* 0x0000005000009947 */ /* 0x000fea0003800000 */
[----:B------:R1:W2:Y:S04]  /*0d70*/  LDG.E R0, [R2.64] ;  /* 0x0000001402007981 */ /* 0x0002a8000c1e1900 */
[----:B-1----:R-:W3:Y:S01]  /*0d80*/  LDG.E R2, [R2.64+0x4] ;  /* 0x0000041402027981 */ /* 0x002ee2000c1e1900 */
[----:B--2---:R-:W1:Y:S08]  /*0d90*/  R2UR UR14, R0 ;  /* 0x00000000000e73c2 */ /* 0x004e7000000e0000 */
[----:B---3--:R-:W1:Y:S02]  /*0da0*/  R2UR UR4, R2 ;  /* 0x00000000020473c2 */ /* 0x008e6400000e0000 */
[----:B-1----:R-:W-:-:S06]  /*0db0*/  UIADD3 UR14, -UR14, UR4, URZ ;  /* 0x000000040e0e7290 */ /* 0x002fcc000fffe13f */
.L_x_548:
[----:B------:R-:W-:Y:S01]  /*0dc0*/  USHF.L.U32 UR9, UR18, 0x6, URZ ;  /* 0x0000000612097899 */ /* 0x000fe2000800063f */
[----:B------:R-:W-:Y:S01]  /*0dd0*/  PLOP3.LUT P1, PT, PT, PT, PT, 0x80, 0x0 ;  /* 0x000000000000781c */ /* 0x000fe20003f2f070 */
[----:B------:R-:W-:Y:S01]  /*0de0*/  ULDC UR4, c[0x0][0x2a4] ;  /* 0x0000a90000047ab9 */ /* 0x000fe20000000800 */
[----:B------:R-:W-:Y:S01]  /*0df0*/  CS2R R126, SRZ ;  /* 0x00000000007e7805 */ /* 0x000fe2000001ff00 */
[----:B------:R-:W-:Y:S01]  /*0e00*/  UIADD3 UR6, UR9, UR15, -UR14 ;  /* 0x0000000f09067290 */ /* 0x000fe2000fffe80e */
[----:B------:R-:W-:Y:S01]  /*0e10*/  CS2R R124, SRZ ;  /* 0x00000000007c7805 */ /* 0x000fe2000001ff00 */
[----:B------:R-:W-:Y:S01]  /*0e20*/  UIADD3 UR5, UR15, 0x3f, URZ ;  /* 0x0000003f0f057890 */ /* 0x000fe2000fffe03f */
[----:B------:R-:W-:Y:S01]  /*0e30*/  CS2R R130, SRZ ;  /* 0x0000000000827805 */ /* 0x000fe2000001ff00 */
[----:B------:R-:W-:Y:S01]  /*0e40*/  UIADD3 UR4, UR6, -UR4, URZ ;  /* 0x8000000406047290 */ /* 0x000fe2000fffe03f */
[----:B------:R-:W-:Y:S01]  /*0e50*/  CS2R R128, SRZ ;  /* 0x0000000000807805 */ /* 0x000fe2000001ff00 */
[----:B------:R-:W-:Y:S01]  /*0e60*/  CS2R R122, SRZ ;  /* 0x00000000007a7805 */ /* 0x000fe2000001ff00 */
[----:B------:R-:W-:Y:S01]  /*0e70*/  CS2R R120, SRZ ;  /* 0x0000000000787805 */ /* 0x000fe2000001ff00 */
[----:B------:R-:W-:Y:S01]  /*0e80*/  USHF.R.S32.HI UR13, URZ, 0x1f, UR4 ;  /* 0x0000001f3f0d7899 */ /* 0x000fe20008011404 */
[----:B------:R-:W-:Y:S01]  /*0e90*/  IMAD.MOV.U32 R9, RZ, RZ, RZ ;  /* 0x000000ffff097224 */ /* 0x000fe200078e00ff */
[----:B------:R-:W-:Y:S01]  /*0ea0*/  CS2R R10, SRZ ;  /* 0x00000000000a7805 */ /* 0x000fe2000001ff00 */
[----:B------:R-:W-:Y:S01]  /*0eb0*/  IMAD.MOV.U32 R118, RZ, RZ, RZ ;  /* 0x000000ffff767224 */ /* 0x000fe200078e00ff */
[----:B------:R-:W-:Y:S01]  /*0ec0*/  ULEA.HI UR13, UR13, UR4, URZ, 0x6 ;  /* 0x000000040d0d7291 */ /* 0x000fe2000f8f303f */
[----:B------:R-:W-:Y:S01]  /*0ed0*/  MOV R116, RZ ;  /* 0x000000ff00747202 */ /* 0x000fe20000000f00 */
[----:B------:R-:W-:Y:S01]  /*0ee0*/  USHF.R.S32.HI UR4, URZ, 0x1f, UR5 ;  /* 0x0000001f3f047899 */ /* 0x000fe20008011405 */
[----:B------:R-:W-:Y:S01]  /*0ef0*/  IMAD.MOV.U32 R110, RZ, RZ, RZ ;  /* 0x000000ffff6e7224 */ /* 0x000fe200078e00ff */
[----:B------:R-:W-:Y:S01]  /*0f00*/  USHF.R.S32.HI UR13, URZ, 0x6, UR13 ;  /* 0x000000063f0d7899 */ /* 0x000fe2000801140d */
[----:B------:R-:W-:Y:S01]  /*0f10*/  CS2R R12, SRZ ;  /* 0x00000000000c7805 */ /* 0x000fe2000001ff00 */
        /* <DEDUP_REMOVED lines=53> */
[--C-:B------:R-:W-:Y:S01]  /*1270*/  SHF.R.S32.HI R9, RZ, 0x1f, R33.reuse ;  /* 0x0000001fff097819 */ /* 0x100fe20000011421 */
[----:B------:R-:W-:Y:S01]  /*1280*/  UIMAD UR6, UR22, 0xc0, URZ ;  /* 0x000000c0160678a4 */ /* 0x000fe2000f8e023f */
[----:B------:R-:W-:Y:S01]  /*1290*/  SHF.R.S32.HI R10, RZ, 0x1f, R33 ;  /* 0x0000001fff0a7819 */ /* 0x000fe20000011421 */
[----:B------:R-:W-:Y:S01]  /*12a0*/  ULDC.64 UR4, c[0x0][0x248] ;  /* 0x0000920000047ab9 */ /* 0x000fe20000000a00 */
[CC--:B------:R-:W-:Y:S01]  /*12b0*/  LEA.HI R32, R9.reuse, R33.reuse, RZ, 0x5 ;  /* 0x0000002109207211 */ /* 0x0c0fe200078f28ff */
[----:B------:R-:W-:Y:S01]  /*12c0*/  UISETP.NE.AND UP0, UPT, UR4, 0x1, UPT ;  /* 0x000000010400788c */ /* 0x000fe2000bf05270 */
[----:B------:R-:W-:Y:S01]  /*12d0*/  LEA.HI R29, R9, R33, RZ, 0x3 ;  /* 0x00000021091d7211 */ /* 0x000fe200078f18ff */
[----:B------:R-:W-:Y:S01]  /*12e0*/  IMAD.U32 R0, RZ, RZ, UR6 ;  /* 0x00000006ff007e24 */ /* 0x000fe2000f8e00ff */
[----:B------:R-:W-:Y:S01]  /*12f0*/  SHF.R.S32.HI R4, RZ, 0x5, R32 ;  /* 0x00000005ff047819 */ /* 0x000fe20000011420 */
[----:B------:R-:W-:Y:S01]  /*1300*/  ULDC UR4, c[0x0][0x250] ;  /* 0x0000940000047ab9 */ /* 0x000fe20000000800 */
[----:B------:R-:W-:Y:S01]  /*1310*/  SHF.R.S32.HI R242, RZ, 0x3, R29 ;  /* 0x00000003fff27819 */ /* 0x000fe2000001141d */
[----:B------:R-:W-:Y:S01]  /*1320*/  UMOV UR8, UR17 ;  /* 0x0000001100087c82 */ /* 0x000fe20008000000 */
[----:B------:R-:W-:Y:S01]  /*1330*/  IADD3 R24, P1, R33, UR6, RZ ;  /* 0x0000000621187c10 */ /* 0x000fe2000ff3e0ff */
[----:B------:R-:W-:Y:S01]  /*1340*/  UIMAD.WIDE.U32 UR6, UR17, UR5, URZ ;  /* 0x00000005110672a5 */ /* 0x000fe2000f8e003f */
[----:B------:R-:W-:Y:S01]  /*1350*/  LEA.HI R3, R32, R4, RZ, 0x1 ;  /* 0x0000000420037211 */ /* 0x000fe200078f08ff */
[----:B------:R-:W-:Y:S01]  /*1360*/  USHF.R.S32.HI UR19, URZ, 0x1f, UR17 ;  /* 0x0000001f3f137899 */ /* 0x000fe20008011411 */
[----:B------:R-:W-:Y:S01]  /*1370*/  SHF.R.S32.HI R7, RZ, 0x1f, R242 ;  /* 0x0000001fff077819 */ /* 0x000fe200000114f2 */
[----:B------:R-:W-:Y:S01]  /*1380*/  IMAD.MOV.U32 R220, RZ, RZ, 0x20 ;  /* 0x00000020ffdc7424 */ /* 0x000fe200078e00ff */
[C---:B-----5:R-:W-:Y:S01]  /*1390*/  IADD3 R6, P2, R242.reuse, R5, RZ ;  /* 0x00000005f2067210 */ /* 0x060fe20007f5e0ff */
[----:B------:R-:W-:Y:S01]  /*13a0*/  IMAD.MOV.U32 R222, RZ, RZ, 0x40 ;  /* 0x00000040ffde7424 */ /* 0x000fe200078e00ff */
[----:B------:R-:W-:Y:S01]  /*13b0*/  IADD3 R2, P0, R242, R8, RZ ;  /* 0x00000008f2027210 */ /* 0x000fe20007f1e0ff */
[----:B------:R-:W-:Y:S01]  /*13c0*/  @UP0 UMOV UR5, UR7 ;  /* 0x0000000700050c82 */ /* 0x000fe20008000000 */
[----:B------:R-:W-:Y:S01]  /*13d0*/  LEA.HI R31, R9, R33, RZ, 0x4 ;  /* 0x00000021091f7211 */ /* 0x000fe200078f20ff */
[----:B------:R-:W-:Y:S01]  /*13e0*/  @UP0 USHF.R.U32.HI UR8, URZ, UR4, UR5 ;  /* 0x000000043f080299 */ /* 0x000fe20008011605 */
[----:B------:R-:W-:Y:S01]  /*13f0*/  LEA.HI.X.SX32 R25, R0, R10, 0x1, P1 ;  /* 0x0000000a00197211 */ /* 0x000fe200008f0eff */
[----:B------:R-:W-:Y:S01]  /*1400*/  ULDC.64 UR6, c[0x0][0x1e0] ;  /* 0x0000780000067ab9 */ /* 0x000fe20000000a00 */
[----:B------:R-:W-:Y:S01]  /*1410*/  LOP3.LUT R0, R3, 0xfffffffe, RZ, 0xc0, !PT ;  /* 0xfffffffe03007812 */ /* 0x000fe200078ec0ff */
[----:B------:R-:W-:Y:S01]  /*1420*/  USHF.R.S32.HI UR11, URZ, 0x1f, UR8 ;  /* 0x0000001f3f0b7899 */ /* 0x000fe20008011408 */
[-C--:B------:R-:W-:Y:S01]  /*1430*/  LEA.HI.X.SX32 R5, R5, R7.reuse, 0x1, P2 ;  /* 0x0000000705057211 */ /* 0x080fe200010f0eff */
[----:B------:R-:W-:Y:S01]  /*1440*/  IMAD.U32 R14, RZ, RZ, UR8 ;  /* 0x00000008ff0e7e24 */ /* 0x000fe2000f8e00ff */
[----:B------:R-:W-:Y:S01]  /*1450*/  LEA.HI.X.SX32 R3, R8, R7, 0x1, P0 ;  /* 0x0000000708037211 */ /* 0x000fe200000f0eff */
[----:B------:R-:W-:Y:S01]  /*1460*/  IMAD.IADD R229, R4, 0x1, -R0 ;  /* 0x0000000104e57824 */ /* 0x000fe200078e0a00 */
[----:B------:R-:W-:Y:S01]  /*1470*/  SHF.R.S32.HI R7, RZ, 0x4, R31 ;  /* 0x00000004ff077819 */ /* 0x000fe2000001141f */
[----:B------:R-:W-:Y:S01]  /*1480*/  UIMAD UR6, UR11, UR6, URZ ;  /* 0x000000060b0672a4 */ /* 0x000fe2000f8e023f */
[----:B------:R-:W-:Y:S01]  /*1490*/  LEA.HI R19, R9, R33, RZ, 0x2 ;  /* 0x0000002109137211 */ /* 0x000fe200078f10ff */
[----:B------:R-:W-:Y:S01]  /*14a0*/  ULDC.64 UR4, c[0x0][0x1b0] ;  /* 0x00006c0000047ab9 */ /* 0x000fe20000000a00 */
[----:B------:R-:W-:Y:S01]  /*14b0*/  LEA.HI R4, R31, R7, RZ, 0x1 ;  /* 0x000000071f047211 */ /* 0x000fe200078f08ff */
[----:B------:R-:W-:Y:S01]  /*14c0*/  UIMAD UR4, UR11, UR4, URZ ;  /* 0x000000040b0472a4 */ /* 0x000fe2000f8e023f */
[--C-:B------:R-:W-:Y:S01]  /*14d0*/  SHF.R.S32.HI R8, RZ, 0x2, R19.reuse ;  /* 0x00000002ff087819 */ /* 0x100fe20000011413 */
[----:B------:R-:W-:Y:S01]  /*14e0*/  UIMAD UR23, UR8, UR7, UR6 ;  /* 0x00000007081772a4 */ /* 0x000fe2000f8e0206 */
[----:B------:R-:W-:Y:S01]  /*14f0*/  SHF.R.S32.HI R0, RZ, 0x1f, R19 ;  /* 0x0000001fff007819 */ /* 0x000fe20000011413 */
[----:B------:R-:W-:Y:S01]  /*1500*/  USHF.R.S32.HI UR11, URZ, 0x1f, UR16 ;  /* 0x0000001f3f0b7899 */ /* 0x000fe20008011410 */
[----:B------:R-:W-:Y:S01]  /*1510*/  LOP3.LUT R4, R4, 0xfffffffe, RZ, 0xc0, !PT ;  /* 0xfffffffe04047812 */ /* 0x000fe200078ec0ff */
[----:B------:R-:W-:Y:S01]  /*1520*/  ULDC.64 UR6, c[0x0][0x180] ;  /* 0x0000600000067ab9 */ /* 0x000fe20000000a00 */
[----:B------:R-:W-:Y:S01]  /*1530*/  LEA.HI R0, R0, R8, RZ, 0x3 ;  /* 0x0000000800007211 */ /* 0x000fe200078f18ff */
[----:B------:R-:W-:Y:S01]  /*1540*/  UIMAD UR24, UR19, UR6, URZ ;  /* 0x00000006131872a4 */ /* 0x000fe2000f8e023f */
[----:B------:R-:W-:Y:S01]  /*1550*/  IMAD.SHL.U32 R28, R229, 0x400, RZ ;  /* 0x00000400e51c7824 */ /* 0x000fe200078e00ff */
[----:B------:R-:W-:Y:S01]  /*1560*/  USEL UR6, UR11, URZ, !UP1 ;  /* 0x0000003f0b067287 */ /* 0x000fe2000c800000 */
[----:B------:R-:W-:Y:S01]  /*1570*/  IMAD.IADD R22, R7, 0x1, -R4 ;  /* 0x0000000107167824 */ /* 0x000fe200078e0a04 */
[----:B------:R-:W-:Y:S01]  /*1580*/  LOP3.LUT R0, R0, 0xfffffff8, RZ, 0xc0, !PT ;  /* 0xfffffff800007812 */ /* 0x000fe200078ec0ff */
[----:B------:R-:W-:Y:S01]  /*1590*/  UIMAD UR12, UR8, UR5, UR4 ;  /* 0x00000005080c72a4 */ /* 0x000fe2000f8e0204 */
[----:B------:R-:W-:Y:S01]  /*15a0*/  LOP3.LUT R7, R29, 0xfffffff8, RZ, 0xc0, !PT ;  /* 0xfffffff81d077812 */ /* 0x000fe200078ec0ff */
[----:B------:R-:W-:Y:S01]  /*15b0*/  USEL UR8, UR16, URZ, !UP1 ;  /* 0x0000003f10087287 */ /* 0x000fe2000c800000 */
[----:B------:R-:W-:Y:S01]  /*15c0*/  LEA.HI R4, R9, R33, RZ, 0x6 ;  /* 0x0000002109047211 */ /* 0x000fe200078f30ff */
[----:B------:R-:W-:Y:S01]  /*15d0*/  IMAD.IADD R18, R8, 0x1, -R0 ;  /* 0x0000000108127824 */ /* 0x000fe200078e0a00 */
[----:B------:R-:W-:Y:S01]  /*15e0*/  ULDC.64 UR4, c[0x0][0x1e8] ;  /* 0x00007a0000047ab9 */ /* 0x000fe20000000a00 */
[----:B------:R-:W-:Y:S01]  /*15f0*/  IMAD.IADD R20, R33, 0x1, -R7 ;  /* 0x0000000121147824 */ /* 0x000fe200078e0a07 */
[----:B------:R-:W-:Y:S01]  /*1600*/  SHF.R.S32.HI R21, RZ, 0x6, R4 ;  /* 0x00000006ff157819 */ /* 0x000fe20000011404 */
[----:B------:R-:W-:Y:S01]  /*1610*/  IMAD.U32 R0, RZ, RZ, UR18 ;  /* 0x00000012ff007e24 */ /* 0x000fe2000f8e00ff */
[----:B------:R-:W-:Y:S01]  /*1620*/  UIMAD UR4, UR6, UR4, URZ ;  /* 0x00000004060472a4 */ /* 0x000fe2000f8e023f */
[----:B------:R-:W-:Y:S01]  /*1630*/  IMAD.SHL.U32 R16, R20, 0x8, RZ ;  /* 0x0000000814107824 */ /* 0x000fe200078e00ff */
[----:B------:R-:W-:Y:S01]  /*1640*/  LOP3.LUT P0, RZ, R18, 0x4, RZ, 0xc0, !PT ;  /* 0x0000000412ff7812 */ /* 0x000fe2000780c0ff */
[----:B------:R-:W-:Y:S01]  /*1650*/  IMAD.WIDE R12, R0, 0x40, R2 ;  /* 0x00000040000c7825 */ /* 0x000fe200078e0202 */
[----:B------:R-:W-:Y:S01]  /*1660*/  UIMAD UR7, UR17, UR7, UR24 ;  /* 0x00000007110772a4 */ /* 0x000fe2000f8e0218 */
[----:B------:R-:W-:Y:S01]  /*1670*/  CS2R R130, SRZ ;  /* 0x0000000000827805 */ /* 0x000fe2000001ff00 */
[----:B------:R-:W-:Y:S01]  /*1680*/  SHF.R.S32.HI R17, RZ, 0x1f, R16 ;  /* 0x0000001fff117819 */ /* 0x000fe20000011410 */
[----:B------:R-:W-:Y:S01]  /*1690*/  IMAD.SHL.U32 R0, R242, 0x40, RZ ;  /* 0x00000040f2007824 */ /* 0x000fe200078e00ff */
[----:B------:R-:W-:Y:S01]  /*16a0*/  USEL UR11, UR11, URZ, !UP2 ;  /* 0x0000003f0b0b7287 */ /* 0x000fe2000d000000 */
[C---:B------:R-:W-:Y:S01]  /*16b0*/  IMAD R2, R5.reuse, c[0x0][0x178], RZ ;  /* 0x00005e0005027a24 */ /* 0x040fe200078e02ff */
[----:B------:R-:W-:Y:S01]  /*16c0*/  USHF.R.S32.HI UR24, URZ, 0x1f, UR13 ;  /* 0x0000001f3f187899 */ /* 0x000fe2000801140d */
[----:B------:R-:W-:Y:S01]  /*16d0*/  IMAD R3, R5, c[0x0][0x208], RZ ;  /* 0x0000820005037a24 */ /* 0x000fe200078e02ff */
[----:B------:R-:W-:Y:S01]  /*16e0*/  LOP3.LUT R0, R0, 0x1c0, RZ, 0xc0, !PT ;  /* 0x000001c000007812 */ /* 0x000fe200078ec0ff */
[----:B------:R-:W-:Y:S01]  /*16f0*/  IMAD R8, R6, c[0x0][0x17c], R2 ;  /* 0x00005f0006087a24 */ /* 0x000fe200078e0202 */
[----:B------:R-:W-:Y:S01]  /*1700*/  ISETP.GE.AND P6, PT, R16, c[0x0][0x1cc], PT ;  /* 0x0000730010007a0c */ /* 0x000fe20003fc6270 */
[--C-:B------:R-:W-:Y:S01]  /*1710*/  IMAD.WIDE.U32 R4, R6, c[0x0][0x178], R16.reuse ;  /* 0x00005e0006047a25 */ /* 0x100fe200078e0010 */
[----:B------:R-:W-:Y:S01]  /*1720*/  LOP3.LUT R7, R0, 0x38, R16, 0xf8, !PT ;  /* 0x0000003800077812 */ /* 0x000fe200078ef810 */
[----:B------:R-:W-:Y:S01]  /*1730*/  CS2R R128, SRZ ;  /* 0x0000000000807805 */ /* 0x000fe2000001ff00 */
[----:B------:R-:W-:Y:S01]  /*1740*/  SHF.R.U32.HI R0, RZ, 0x3, R0 ;  /* 0x00000003ff007819 */ /* 0x000fe20000011600 */
[----:B------:R-:W-:Y:S01]  /*1750*/  IMAD.SHL.U32 R30, R21, 0x200, RZ ;  /* 0x00000200151e7824 */ /* 0x000fe200078e00ff */
[----:B------:R-:W-:Y:S01]  /*1760*/  IADD3 R23, R16, 0x40, RZ ;  /* 0x0000004010177810 */ /* 0x000fe20007ffe0ff */
[----:B------:R-:W-:Y:S01]  /*1770*/  IMAD.WIDE.U32 R10, R14, c[0x0][0x1e0], R16 ;  /* 0x000078000e0a7a25 */ /* 0x000fe200078e0010 */
[----:B------:R-:W-:Y:S01]  /*1780*/  IADD3 R26, R16, 0x80, RZ ;  /* 0x00000080101a7810 */ /* 0x000fe20007ffe0ff */
[----:B------:R-:W-:Y:S01]  /*1790*/  CS2R R126, SRZ ;  /* 0x00000000007e7805 */ /* 0x000fe2000001ff00 */
[----:B------:R-:W-:Y:S01]  /*17a0*/  LOP3.LUT R228, R30, R7, R0, 0xf6, !PT ;  /* 0x000000071ee47212 */ /* 0x000fe200078ef600 */
[----:B------:R-:W-:Y:S01]  /*17b0*/  IMAD.IADD R9, R5, 0x1, R8 ;  /* 0x0000000105097824 */ /* 0x000fe200078e0208 */
[----:B------:R-:W-:Y:S01]  /*17c0*/  IADD3 R5, R11, UR23, RZ ;  /* 0x000000170b057c10 */ /* 0x000fe2000fffe0ff */
[----:B------:R-:W-:Y:S01]  /*17d0*/  IMAD R15, R6, c[0x0][0x20c], R3 ;  /* 0x00008300060f7a24 */ /* 0x000fe200078e0203 */
[----:B------:R-:W-:Y:S01]  /*17e0*/  ISETP.GE.AND P5, PT, R23, c[0x0][0x1cc], PT ;  /* 0x0000730017007a0c */ /* 0x000fe20003fa6270 */
[----:B------:R-:W-:Y:S01]  /*17f0*/  IMAD.MOV.U32 R8, RZ, RZ, R4 ;  /* 0x000000ffff087224 */ /* 0x000fe200078e0004 */
[----:B------:R-:W-:Y:S01]  /*1800*/  ISETP.GE.AND P3, PT, R26, c[0x0][0x1cc], PT ;  /* 0x000073001a007a0c */ /* 0x000fe20003f66270 */
[----:B------:R-:W-:Y:S01]  /*1810*/  IMAD.WIDE.U32 R2, R6, c[0x0][0x208], R16 ;  /* 0x0000820006027a25 */ /* 0x000fe200078e0010 */
[----:B------:R-:W-:Y:S01]  /*1820*/  CS2R R124, SRZ ;  /* 0x00000000007c7805 */ /* 0x000fe2000001ff00 */
[----:B------:R-:W-:Y:S01]  /*1830*/  CS2R R122, SRZ ;  /* 0x00000000007a7805 */ /* 0x000fe2000001ff00 */
[----:B------:R-:W-:Y:S01]  /*1840*/  CS2R R120, SRZ ;  /* 0x0000000000787805 */ /* 0x000fe2000001ff00 */
[----:B------:R-:W-:Y:S01]  /*1850*/  IMAD.MOV.U32 R4, RZ, RZ, R10 ;  /* 0x000000ffff047224 */ /* 0x000fe200078e000a */
[----:B------:R-:W-:Y:S01]  /*1860*/  CS2R R118, SRZ ;  /* 0x0000000000767805 */ /* 0x000fe2000001ff00 */
[----:B------:R-:W-:Y:S01]  /*1870*/  IMAD.SHL.U32 R0, R18, 0x40, RZ ;  /* 0x0000004012007824 */ /* 0x000fe200078e00ff */
[----:B------:R-:W-:Y:S01]  /*1880*/  CS2R R116, SRZ ;  /* 0x0000000000747805 */ /* 0x000fe2000001ff00 */
[----:B------:R-:W-:Y:S01]  /*1890*/  IMAD.U32 R10, RZ, RZ, UR17 ;  /* 0x00000011ff0a7e24 */ /* 0x000fe2000f8e00ff */
[----:B------:R-:W-:Y:S01]  /*18a0*/  CS2R R114, SRZ ;  /* 0x0000000000727805 */ /* 0x000fe2000001ff00 */
[----:B------:R-:W-:Y:S01]  /*18b0*/  IMAD.MOV.U32 R6, RZ, RZ, R2 ;  /* 0x000000ffff067224 */ /* 0x000fe200078e0002 */
[----:B------:R-:W-:Y:S01]  /*18c0*/  LOP3.LUT R0, R0, 0x1c0, RZ, 0xc0, !PT ;  /* 0x000001c000007812 */ /* 0x000fe200078ec0ff */
[----:B------:R-:W-:Y:S01]  /*18d0*/  IMAD.SHL.U32 R2, R21, 0x8, RZ ;  /* 0x0000000815027824 */ /* 0x000fe200078e00ff */
[----:B------:R-:W-:Y:S01]  /*18e0*/  CS2R R112, SRZ ;  /* 0x0000000000707805 */ /* 0x000fe2000001ff00 */
[----:B------:R-:W-:Y:S01]  /*18f0*/  IMAD.WIDE.U32 R8, R10, c[0x0][0x180], R8 ;  /* 0x000060000a087a25 */ /* 0x000fe200078e0008 */
[----:B------:R-:W-:Y:S01]  /*1900*/  LOP3.LUT R10, R19, 0x3ffffffc, RZ, 0xc0, !PT ;  /* 0x3ffffffc130a7812 */ /* 0x000fe200078ec0ff */
[----:B------:R-:W-:Y:S01]  /*1910*/  CS2R R110, SRZ ;  /* 0x00000000006e7805 */ /* 0x000fe2000001ff00 */
[----:B------:R-:W-:Y:S01]  /*1920*/  LOP3.LUT R27, R2, 0x18, RZ, 0xc0, !PT ;  /* 0x00000018021b7812 */ /* 0x000fe200078ec0ff */
[----:B------:R-:W-:Y:S01]  /*1930*/  IMAD.IADD R7, R3, 0x1, R15 ;  /* 0x0000000103077824 */ /* 0x000fe200078e020f */
[----:B------:R-:W-:Y:S01]  /*1940*/  SHF.R.U32.HI R11, RZ, 0x3, R0 ;  /* 0x00000003ff0b7819 */ /* 0x000fe20000011600 */
[----:B------:R-:W-:Y:S01]  /*1950*/  IMAD.WIDE.U32 R14, R14, c[0x0][0x1b0], R16 ;  /* 0x00006c000e0e7a25 */ /* 0x000fe200078e0010 */
[----:B------:R-:W-:Y:S01]  /*1960*/  CS2R R108, SRZ ;  /* 0x00000000006c7805 */ /* 0x000fe2000001ff00 */
[----:B------:R-:W-:Y:S01]  /*1970*/  CS2R R106, SRZ ;  /* 0x00000000006a7805 */ /* 0x000fe2000001ff00 */
[----:B------:R-:W-:Y:S01]  /*1980*/  CS2R R104, SRZ ;  /* 0x0000000000687805 */ /* 0x000fe2000001ff00 */
[----:B------:R-:W-:Y:S01]  /*1990*/  IMAD.IADD R10, R33, 0x1, -R10 ;  /* 0x00000001210a7824 */ /* 0x000fe200078e0a0a */
[----:B------:R-:W-:Y:S01]  /*19a0*/  IADD3 R3, R15, UR12, RZ ;  /* 0x0000000c0f037c10 */ /* 0x000fe2000fffe0ff */
[----:B------:R-:W-:Y:S01]  /*19b0*/  IMAD.MOV.U32 R2, RZ, RZ, R14 ;  /* 0x000000ffff027224 */ /* 0x000fe200078e000e */
[----:B------:R-:W-:Y:S01]  /*19c0*/  LOP3.LUT R14, R11, R0, R27, 0x1e, !PT ;  /* 0x000000000b0e7212 */ /* 0x000fe200078e1e1b */
[----:B------:R-:W-:Y:S01]  /*19d0*/  IMAD.U32 R0, RZ, RZ, UR8 ;  /* 0x00000008ff007e24 */ /* 0x000fe2000f8e00ff */
[----:B------:R-:W-:Y:S01]  /*19e0*/  UIMAD UR12, UR8, UR5, UR4 ;  /* 0x00000005080c72a4 */ /* 0x000fe2000f8e0204 */
[----:B------:R-:W-:Y:S01]  /*19f0*/  IMAD R10, R10, 0x2, R28 ;  /* 0x000000020a0a7824 */ /* 0x000fe200078e021c */
[----:B------:R-:W-:Y:S01]  /*1a00*/  IADD3 R15, R9, UR7, RZ ;  /* 0x00000007090f7c10 */ /* 0x000fe2000fffe0ff */
[----:B------:R-:W-:Y:S01]  /*1a10*/  ULDC.64 UR4, c[0x0][0x1b8] ;  /* 0x00006e0000047ab9 */ /* 0x000fe20000000a00 */
[----:B------:R-:W-:Y:S01]  /*1a20*/  IMAD.WIDE.U32 R4, R0, c[0x0][0x1e8], R4 ;  /* 0x00007a0000047a25 */ /* 0x000fe200078e0004 */
[----:B------:R-:W-:Y:S01]  /*1a30*/  UIMAD UR4, UR6, UR4, URZ ;  /* 0x00000004060472a4 */ /* 0x000fe2000f8e023f */
[----:B------:R-:W-:Y:S01]  /*1a40*/  CS2R R102, SRZ ;  /* 0x0000000000667805 */ /* 0x000fe2000001ff00 */
[----:B------:R-:W-:Y:S01]  /*1a50*/  CS2R R100, SRZ ;  /* 0x0000000000647805 */ /* 0x000fe2000001ff00 */
[----:B------:R-:W-:Y:S01]  /*1a60*/  IMAD.IADD R10, R10, 0x1, R14 ;  /* 0x000000010a0a7824 */ /* 0x000fe200078e020e */
[----:B------:R-:W-:Y:S01]  /*1a70*/  UIMAD UR8, UR8, UR5, UR4 ;  /* 0x00000005080872a4 */ /* 0x000fe2000f8e0204 */
[----:B------:R-:W-:Y:S01]  /*1a80*/  IMAD.U32 R11, RZ, RZ, UR17 ;  /* 0x00000011ff0b7e24 */ /* 0x000fe2000f8e00ff */
[----:B------:R-:W-:Y:S01]  /*1a90*/  IADD3 R5, R5, UR12, RZ ;  /* 0x0000000c05057c10 */ /* 0x000fe2000fffe0ff */
[----:B------:R-:W-:Y:S01]  /*1aa0*/  IMAD.WIDE.U32 R2, R0, c[0x0][0x1b8], R2 ;  /* 0x00006e0000027a25 */ /* 0x000fe200078e0002 */
[----:B------:R-:W-:Y:S01]  /*1ab0*/  ULDC.64 UR4, c[0x0][0x210] ;  /* 0x0000840000047ab9 */ /* 0x000fe20000000a00 */
[----:B------:R-:W-:Y:S01]  /*1ac0*/  CS2R R98, SRZ ;  /* 0x0000000000627805 */ /* 0x000fe2000001ff00 */
[----:B------:R-:W-:Y:S01]  /*1ad0*/  UIMAD UR4, UR19, UR4, URZ ;  /* 0x00000004130472a4 */ /* 0x000fe2000f8e023f */
[----:B------:R-:W-:Y:S01]  /*1ae0*/  IMAD R0, R13, c[0x0][0x1a8], RZ ;  /* 0x00006a000d007a24 */ /* 0x000fe200078e02ff */
[----:B------:R-:W-:Y:S01]  /*1af0*/  IADD3 R3, R3, UR8, RZ ;  /* 0x0000000803037c10 */ /* 0x000fe2000fffe0ff */
[----:B------:R-:W-:Y:S01]  /*1b00*/  IMAD.SHL.U32 R230, R10, 0x2, RZ ;  /* 0x000000020ae67824 */ /* 0x000fe200078e00ff */
[----:B------:R-:W-:Y:S01]  /*1b10*/  UIMAD UR23, UR17, UR5, UR4 ;  /* 0x00000005111772a4 */ /* 0x000fe2000f8e0204 */
[----:B------:R-:W-:Y:S01]  /*1b20*/  IMAD.WIDE.U32 R18, R11, c[0x0][0x210], R6 ;  /* 0x000084000b127a25 */ /* 0x000fe200078e0006 */
[----:B------:R-:W-:Y:S01]  /*1b30*/  USEL UR12, UR16, URZ, !UP2 ;  /* 0x0000003f100c7287 */ /* 0x000fe2000d000000 */
[----:B------:R-:W-:Y:S01]  /*1b40*/  CS2R R96, SRZ ;  /* 0x0000000000607805 */ /* 0x000fe2000001ff00 */
[----:B------:R-:W-:Y:S01]  /*1b50*/  IADD3 R231, R230, 0x122c0, RZ ;  /* 0x000122c0e6e77810 */ /* 0x000fe20007ffe0ff */
[----:B------:R-:W-:Y:S01]  /*1b60*/  IMAD R6, R13, c[0x0][0x1d8], RZ ;  /* 0x000076000d067a24 */ /* 0x000fe200078e02ff */
[----:B------:R-:W-:Y:S01]  /*1b70*/  ULDC.64 UR4, c[0x0][0x188] ;  /* 0x0000620000047ab9 */ /* 0x000fe20000000a00 */
[----:B------:R-:W-:Y:S01]  /*1b80*/  IMAD R11, R12, c[0x0][0x1ac], R0 ;  /* 0x00006b000c0b7a24 */ /* 0x000fe200078e0200 */
[----:B------:R-:W-:Y:S01]  /*1b90*/  IADD3 R0, R230, 0x12280, RZ ;  /* 0x00012280e6007810 */ /* 0x000fe20007ffe0ff */
[----:B------:R-:W-:Y:S01]  /*1ba0*/  IMAD.MOV.U32 R14, RZ, RZ, R8 ;  /* 0x000000ffff0e7224 */ /* 0x000fe200078e0008 */
[----:B------:R-:W-:Y:S01]  /*1bb0*/  UIMAD UR4, UR11, UR4, URZ ;  /* 0x000000040b0472a4 */ /* 0x000fe2000f8e023f */
[----:B------:R-:W-:Y:S01]  /*1bc0*/  IMAD R10, R12, c[0x0][0x1dc], R6 ;  /* 0x000077000c0a7a24 */ /* 0x000fe200078e0206 */
[----:B------:R-:W-:Y:S01]  /*1bd0*/  @P0 IADD3 R231, R0, -0x40, RZ ;  /* 0xffffffc000e70810 */ /* 0x000fe20007ffe0ff */
[----:B------:R-:W-:Y:S01]  /*1be0*/  IMAD.WIDE.U32 R8, R12, c[0x0][0x1d8], R4 ;  /* 0x000076000c087a25 */ /* 0x000fe200078e0004 */
[----:B------:R-:W-:Y:S01]  /*1bf0*/  UIMAD UR25, UR12, UR5, UR4 ;  /* 0x000000050c1972a4 */ /* 0x000fe2000f8e0204 */
[----:B------:R-:W-:Y:S01]  /*1c00*/  CS2R R94, SRZ ;  /* 0x00000000005e7805 */ /* 0x000fe2000001ff00 */
[----:B------:R-:W-:Y:S01]  /*1c10*/  UIADD3 UR8, -UR9, UR14, URZ ;  /* 0x0000000e09087290 */ /* 0x000fe2000fffe13f */
[----:B------:R-:W-:Y:S01]  /*1c20*/  IMAD.IADD R0, R9, 0x1, R10 ;  /* 0x0000000109007824 */ /* 0x000fe200078e020a */
[----:B------:R-:W-:Y:S01]  /*1c30*/  LEA R4, P1, R8, c[0x0][0x1c0], 0x1 ;  /* 0x0000700008047a11 */ /* 0x000fe200078208ff */
[----:B------:R-:W-:Y:S01]  /*1c40*/  IMAD.WIDE.U32 R6, R12, c[0x0][0x1a8], R2 ;  /* 0x00006a000c067a25 */ /* 0x000fe200078e0002 */
[----:B------:R-:W-:Y:S01]  /*1c50*/  ULDC.64 UR6, c[0x0][0x218] ;  /* 0x0000860000067ab9 */ /* 0x000fe20000000a00 */
[----:B------:R-:W-:Y:S01]  /*1c60*/  CS2R R92, SRZ ;  /* 0x00000000005c7805 */ /* 0x000fe2000001ff00 */
[----:B------:R-:W-:Y:S01]  /*1c70*/  LEA.HI.X R5, R8, c[0x0][0x1c4], R0, 0x1, P1 ;  /* 0x0000710008057a11 */ /* 0x000fe200008f0c00 */
[----:B------:R-:W-:Y:S01]  /*1c80*/  IMAD.IADD R3, R7, 0x1, R11 ;  /* 0x0000000107037824 */ /* 0x000fe200078e020b */
[C---:B------:R-:W-:Y:S01]  /*1c90*/  LEA R2, P0, R6.reuse, c[0x0][0x190], 0x1 ;  /* 0x0000640006027a11 */ /* 0x040fe200078008ff */
[----:B------:R-:W-:Y:S01]  /*1ca0*/  IMAD.MOV.U32 R0, RZ, RZ, c[0x0][0x1a8] ;  /* 0x00006a00ff007624 */ /* 0x000fe200078e00ff */
[----:B------:R-:W-:Y:S01]  /*1cb0*/  ULDC.64 UR4, c[0x0][0x178] ;  /* 0x00005e0000047ab9 */ /* 0x000fe20000000a00 */
[----:B------:R-:W-:Y:S01]  /*1cc0*/  IMAD.MOV.U32 R8, RZ, RZ, c[0x0][0x1ac] ;  /* 0x00006b00ff087624 */ /* 0x000fe200078e00ff */
[----:B------:R-:W-:Y:S01]  /*1cd0*/  LEA.HI.X R3, R6, c[0x0][0x194], R3, 0x1, P0 ;  /* 0x0000650006037a11 */ /* 0x000fe200000f0c03 */
[----:B------:R-:W-:Y:S01]  /*1ce0*/  UIMAD UR28, UR11, UR6, URZ ;  /* 0x000000060b1c72a4 */ /* 0x000fe2000f8e023f */
[C---:B------:R-:W-:Y:S01]  /*1cf0*/  LEA R12, P0, R0.reuse, R2, 0x6 ;  /* 0x00000002000c7211 */ /* 0x040fe200078030ff */
[----:B------:R-:W-:Y:S01]  /*1d00*/  UIMAD UR6, UR24, UR4, URZ ;  /* 0x00000004180672a4 */ /* 0x000fe2000f8e023f */
[----:B------:R-:W-:Y:S01]  /*1d10*/  IMAD.MOV.U32 R7, RZ, RZ, c[0x0][0x1d8] ;  /* 0x00007600ff077624 */ /* 0x000fe200078e00ff */
[----:B------:R-:W-:Y:S01]  /*1d20*/  UIMAD.WIDE.U32 UR26, UR13, UR4, URZ ;  /* 0x000000040d1a72a5 */ /* 0x000fe2000f8e003f */
[----:B------:R-:W-:Y:S01]  /*1d30*/  LEA.HI.X R13, R0, R3, R8, 0x6, P0 ;  /* 0x00000003000d7211 */ /* 0x000fe200000f3408 */
[----:B------:R-:W-:Y:S01]  /*1d40*/  UIMAD UR5, UR13, UR5, UR6 ;  /* 0x000000050d0572a4 */ /* 0x000fe2000f8e0206 */
[----:B------:R-:W-:Y:S01]  /*1d50*/  IADD3 R0, -R242, UR8, RZ ;  /* 0x00000008f2007c10 */ /* 0x000fe2000fffe1ff */
[----:B------:R-:W-:Y:S01]  /*1d60*/  IMAD.U32 R17, RZ, RZ, UR12 ;  /* 0x0000000cff117e24 */ /* 0x000fe2000f8e00ff */
[----:B------:R-:W-:Y:S01]  /*1d70*/  LEA R6, P1, R7, R4, 0x6 ;  /* 0x0000000407067211 */ /* 0x000fe200078230ff */
[----:B------:R-:W-:Y:S01]  /*1d80*/  UIADD3 UR5, UR27, UR5, URZ ;  /* 0x000000051b057290 */ /* 0x000fe2000fffe03f */
[C---:B------:R-:W-:Y:S01]  /*1d90*/  ISETP.LT.OR P4, PT, R0.reuse, 0x1, P6 ;  /* 0x000000010000780c */ /* 0x040fe20003781670 */
[----:B------:R-:W-:Y:S01]  /*1da0*/  IMAD.MOV.U32 R9, RZ, RZ, c[0x0][0x1dc] ;  /* 0x00007700ff097624 */ /* 0x000fe200078e00ff */
[C---:B------:R-:W-:Y:S01]  /*1db0*/  ISETP.LT.OR P2, PT, R0.reuse, 0x1, P5 ;  /* 0x000000010000780c */ /* 0x040fe20002f41670 */
[----:B------:R-:W-:Y:S01]  /*1dc0*/  IMAD.U32 R10, RZ, RZ, UR26 ;  /* 0x0000001aff0a7e24 */ /* 0x000fe2000f8e00ff */
[C---:B------:R-:W-:Y:S01]  /*1dd0*/  ISETP.LT.OR P0, PT, R0.reuse, 0x1, P3 ;  /* 0x000000010000780c */ /* 0x040fe20001f01670 */
[----:B------:R-:W-:Y:S01]  /*1de0*/  IMAD.WIDE.U32 R240, R17, c[0x0][0x188], R14 ;  /* 0x0000620011f07a25 */ /* 0x000fe200078e000e */
[----:B------:R-:W-:Y:S01]  /*1df0*/  LEA.HI.X R7, R7, R5, R9, 0x6, P1 ;  /* 0x0000000507077211 */ /* 0x000fe200008f3409 */
[----:B------:R-:W-:Y:S01]  /*1e00*/  UIMAD UR4, UR12, UR7, UR28 ;  /* 0x000000070c0472a4 */ /* 0x000fe2000f8e021c */
[----:B------:R-:W-:Y:S01]  /*1e10*/  ISETP.LT.OR P3, PT, R0, 0x21, P3 ;  /* 0x000000210000780c */ /* 0x000fe20001f61670 */
[----:B------:R-:W-:Y:S01]  /*1e20*/  IMAD.U32 R11, RZ, RZ, UR27 ;  /* 0x0000001bff0b7e24 */ /* 0x000fe2000f8e00ff */
[----:B------:R-:W-:Y:S01]  /*1e30*/  IADD3 R235, R241, UR25, RZ ;  /* 0x00000019f1eb7c10 */ /* 0x000fe2000fffe0ff */
[----:B------:R-:W-:Y:S01]  /*1e40*/  IMAD.U32 R11, RZ, RZ, UR5 ;  /* 0x00000005ff0b7e24 */ /* 0x000fe2000f8e00ff */
[----:B------:R-:W-:Y:S01]  /*1e50*/  LEA R14, P1, R10, R240, 0x6 ;  /* 0x000000f00a0e7211 */ /* 0x000fe200078230ff */
[----:B------:R-:W-:Y:S01]  /*1e60*/  IMAD.SHL.U32 R228, R228, 0x2, RZ ;  /* 0x00000002e4e47824 */ /* 0x000fe200078e00ff */
[----:B------:R-:W-:Y:S01]  /*1e70*/  IADD3 R9, R19, UR23, RZ ;  /* 0x0000001713097c10 */ /* 0x000fe2000fffe0ff */
[----:B------:R-:W-:Y:S01]  /*1e80*/  IMAD.MOV.U32 R8, RZ, RZ, R18 ;  /* 0x000000ffff087224 */ /* 0x000fe200078e0012 */
[----:B------:R-:W-:Y:S01]  /*1e90*/  LEA.HI.X R11, R10, R235, R11, 0x6, P1 ;  /* 0x000000eb0a0b7211 */ /* 0x000fe200008f340b */
[----:B------:R-:W-:Y:S01]  /*1ea0*/  ULDC.64 UR6, c[0x0][0x208] ;  /* 0x0000820000067ab9 */ /* 0x000fe20000000a00 */
[C---:B------:R-:W-:Y:S01]  /*1eb0*/  ISETP.LT.OR P1, PT, R0.reuse, 0x21, P6 ;  /* 0x000000210000780c */ /* 0x040fe20003721670 */
[----:B------:R-:W-:Y:S01]  /*1ec0*/  @!PT LDS RZ, [RZ] ;  /* 0x00000000fffff984 */ /* 0x000fe20000000800 */
[----:B------:R-:W-:Y:S01]  /*1ed0*/  @!PT LDS RZ, [RZ] ;  /* 0x00000000fffff984 */ /* 0x000fe20000000800 */
[----:B------:R-:W-:Y:S01]  /*1ee0*/  @!PT LDS RZ, [RZ] ;  /* 0x00000000fffff984 */ /* 0x000fe20000000800 */
[----:B------:R1:W-:Y:S01]  /*1ef0*/  LDGSTS.E.BYPASS.LTC128B.128 [R228+0x6080], [R4.64], !P4 ;  /* 0x0608000004e47fae */ /* 0x0003e2000e101d54 */
[----:B------:R-:W-:Y:S01]  /*1f00*/  ISETP.LT.OR P4, PT, R0, 0x21, P5 ;  /* 0x000000210000780c */ /* 0x000fe20002f81670 */
[----:B------:R-:W-:Y:S01]  /*1f10*/  UMOV UR5, 0x6 ;  /* 0x0000000600057882 */ /* 0x000fe20000000000 */
[----:B------:R-:W-:Y:S01]  /*1f20*/  ISETP.GE.AND P6, PT, R23, c[0x0][0x19c], PT ;  /* 0x0000670017007a0c */ /* 0x000fe20003fc6270 */
[----:B------:R1:W-:Y:S01]  /*1f30*/  LDGSTS.E.BYPASS.LTC128B.128 [R228+0x8080], [R4.64+0x80], !P2 ;  /* 0x0808008004e47fae */ /* 0x0003e2000d101d54 */
[----:B------:R-:W-:Y:S01]  /*1f40*/  USHF.L.U32 UR23, UR6, 0x6, URZ ;  /* 0x0000000606177899 */ /* 0x000fe2000800063f */
[----:B------:R-:W-:Y:S01]  /*1f50*/  IMAD.WIDE.U32 R238, R17, c[0x0][0x218], R8 ;  /* 0x0000860011ee7a25 */ /* 0x000fe200078e0008 */
[----:B------:R-:W-:Y:S01]  /*1f60*/  USHF.L.U64.HI UR5, UR6, UR5, UR7 ;  /* 0x0000000506057299 */ /* 0x000fe20008010207 */
[----:B------:R1:W-:Y:S01]  /*1f70*/  LDGSTS.E.BYPASS.LTC128B.128 [R228+0xa080], [R4.64+0x100], !P0 ;  /* 0x0a08010004e47fae */ /* 0x0003e2000c101d54 */
[----:B------:R-:W-:Y:S01]  /*1f80*/  ISETP.GE.AND P0, PT, R16, c[0x0][0x19c], PT ;  /* 0x0000670010007a0c */ /* 0x000fe20003f06270 */
[----:B------:R-:W-:Y:S01]  /*1f90*/  IMAD.MOV.U32 R236, RZ, RZ, R238 ;  /* 0x000000ffffec7224 */ /* 0x000fe200078e00ee */
[----:B------:R-:W-:Y:S01]  /*1fa0*/  IADD3 R237, R239, UR4, RZ ;  /* 0x00000004efed7c10 */ /* 0x000fe2000fffe0ff */
[----:B------:R2:W-:Y:S01]  /*1fb0*/  LDGSTS.E.BYPASS.LTC128B.128 [R228+0x7080], [R6.64], !P1 ;  /* 0x0708000006e47fae */ /* 0x0005e2000c901d54 */
[C---:B------:R-:W-:Y:S01]  /*1fc0*/  ISETP.LT.OR P2, PT, R0.reuse, 0x1, P0 ;  /* 0x000000010000780c */ /* 0x040fe20000741670 */
[----:B------:R-:W-:Y:S01]  /*1fd0*/  UIMAD UR5, UR5, UR13, URZ ;  /* 0x0000000d050572a4 */ /* 0x000fe2000f8e023f */
[----:B------:R-:W-:Y:S01]  /*1fe0*/  ISETP.LT.OR P1, PT, R0, 0x1, P6 ;  /* 0x000000010000780c */ /* 0x000fe20003721670 */
[----:B------:R2:W-:Y:S01]  /*1ff0*/  LDGSTS.E.BYPASS.LTC128B.128 [R228+0x9080], [R6.64+0x80], !P4 ;  /* 0x0908008006e47fae */ /* 0x0005e2000e101d54 */
[----:B------:R-:W-:Y:S01]  /*2000*/  ISETP.GE.AND P4, PT, R26, c[0x0][0x19c], PT ;  /* 0x000067001a007a0c */ /* 0x000fe20003f86270 */
[----:B------:R-:W-:Y:S01]  /*2010*/  UIMAD UR5, UR24, UR23, UR5 ;  /* 0x00000017180572a4 */ /* 0x000fe2000f8e0205 */
[C---:B------:R-:W-:Y:S01]  /*2020*/  ISETP.LT.OR P0, PT, R0.reuse, 0x21, P0 ;  /* 0x000000210000780c */ /* 0x040fe20000701670 */
[----:B------:R2:W-:Y:S01]  /*2030*/  LDGSTS.E.BYPASS.LTC128B.128 [R228+0xb080], [R6.64+0x100], !P3 ;  /* 0x0b08010006e47fae */ /* 0x0005e2000d901d54 */
[C---:B------:R-:W-:Y:S01]  /*2040*/  ISETP.LT.OR P5, PT, R0.reuse, 0x1, P4 ;  /* 0x000000010000780c */ /* 0x040fe200027a1670 */
[----:B------:R-:W-:Y:S01]  /*2050*/  IMAD.MOV.U32 R10, RZ, RZ, c[0x0][0x17c] ;  /* 0x00005f00ff0a7624 */ /* 0x000fe200078e00ff */
[C---:B------:R-:W-:Y:S01]  /*2060*/  ISETP.LT.OR P6, PT, R0.reuse, 0x21, P6 ;  /* 0x000000210000780c */ /* 0x040fe200037c1670 */
[----:B------:R-:W0:Y:S01]  /*2070*/  LDGDEPBAR ;  /* 0x00000000000079af */ /* 0x000e220000000000 */
[----:B------:R-:W-:Y:S01]  /*2080*/  ISETP.LT.OR P4, PT, R0, 0x21, P4 ;  /* 0x000000210000780c */ /* 0x000fe20002781670 */
[----:B------:R-:W-:Y:S01]  /*2090*/  IMAD R0, R22, 0x800, R30 ;  /* 0x0000080016007824 */ /* 0x000fe200078e021e */
[----:B------:R-:W-:Y:S01]  /*20a0*/  USHF.R.S32.HI UR7, URZ, 0x1f, UR22 ;  /* 0x0000001f3f077899 */ /* 0x000fe20008011416 */
[----:B------:R3:W-:Y:S01]  /*20b0*/  LDGSTS.E.BYPASS.LTC128B.128 [R228+0x80], [R2.64], !P2 ;  /* 0x0008000002e47fae */ /* 0x0007e2000d101d54 */
[C---:B------:R-:W-:Y:S01]  /*20c0*/  LOP3.LUT P2, RZ, R20.reuse, 0x4, RZ, 0xc0, !PT ;  /* 0x0000000414ff7812 */ /* 0x040fe2000784c0ff */
[----:B------:R-:W-:Y:S01]  /*20d0*/  UMOV UR24, 0x5 ;  /* 0x0000000500187882 */ /* 0x000fe20000000000 */
[----:B------:R-:W-:Y:S01]  /*20e0*/  IMAD.U32 R18, RZ, RZ, UR17 ;  /* 0x00000011ff127e24 */ /* 0x000fe2000f8e00ff */
[----:B------:R3:W-:Y:S01]  /*20f0*/  LDGSTS.E.BYPASS.LTC128B.128 [R228+0x2080], [R2.64+0x80], !P1 ;  /* 0x0208008002e47fae */ /* 0x0007e2000c901d54 */
[----:B------:R-:W-:Y:S01]  /*2100*/  LOP3.LUT P1, RZ, R20, 0x2, RZ, 0xc0, !PT ;  /* 0x0000000214ff7812 */ /* 0x000fe2000782c0ff */
[----:B------:R-:W-:Y:S01]  /*2110*/  IMAD.SHL.U32 R229, R229, 0x10, RZ ;  /* 0x00000010e5e57824 */ /* 0x000fe200078e00ff */
[----:B------:R-:W-:Y:S01]  /*2120*/  SEL R222, R222, 0xffffffc0, !P2 ;  /* 0xffffffc0dede7807 */ /* 0x000fe20005000000 */
[----:B------:R3:W-:Y:S01]  /*2130*/  LDGSTS.E.BYPASS.LTC128B.128 [R228+0x4080], [R2.64+0x100], !P5 ;  /* 0x0408010002e47fae */ /* 0x0007e2000e901d54 */
[----:B-1----:R-:W-:Y:S01]  /*2140*/  IMAD.U32 R4, RZ, RZ, UR23 ;  /* 0x00000017ff047e24 */ /* 0x002fe2000f8e00ff */
[----:B------:R-:W-:Y:S01]  /*2150*/  ISETP.GE.AND P5, PT, R26, c[0x0][0x16c], PT ;  /* 0x00005b001a007a0c */ /* 0x000fe20003fa6270 */
[----:B------:R-:W-:Y:S01]  /*2160*/  ULDC UR23, c[0x0][0x20c] ;  /* 0x0000830000177ab9 */ /* 0x000fe20000000800 */
[----:B------:R1:W-:Y:S01]  /*2170*/  LDGSTS.E.BYPASS.LTC128B.128 [R228+0x1080], [R12.64], !P0 ;  /* 0x010800000ce47fae */ /* 0x0003e2000c101d54 */
[----:B------:R-:W-:Y:S01]  /*2180*/  IMAD.WIDE.U32 R4, R4, UR13, R236 ;  /* 0x0000000d04047c25 */ /* 0x000fe2000f8e00ec */
[----:B------:R-:W-:Y:S01]  /*2190*/  ISETP.GE.AND P0, PT, R23, c[0x0][0x16c], PT ;  /* 0x00005b0017007a0c */ /* 0x000fe20003f06270 */
[----:B------:R-:W-:Y:S01]  /*21a0*/  USHF.L.U64.HI UR23, UR6, UR24, UR23 ;  /* 0x0000001806177299 */ /* 0x000fe20008010217 */
[----:B------:R1:W-:Y:S01]  /*21b0*/  LDGSTS.E.BYPASS.LTC128B.128 [R228+0x3080], [R12.64+0x80], !P6 ;  /* 0x030800800ce47fae */ /* 0x0003e2000f101d54 */
[----:B------:R-:W-:Y:S01]  /*21c0*/  USHF.L.U32 UR24, UR13, 0x6, URZ ;  /* 0x000000060d187899 */ /* 0x000fe2000800063f */
[----:B------:R-:W-:Y:S01]  /*21d0*/  IADD3 R5, R5, UR5, RZ ;  /* 0x0000000505057c10 */ /* 0x000fe2000fffe0ff */
[----:B--2---:R-:W-:Y:S01]  /*21e0*/  IMAD.SHL.U32 R6, R20, 0x40, RZ ;  /* 0x0000004014067824 */ /* 0x004fe200078e00ff */
[----:B------:R1:W-:Y:S01]  /*21f0*/  LDGSTS.E.BYPASS.LTC128B.128 [R228+0x5080], [R12.64+0x100], !P4 ;  /* 0x050801000ce47fae */ /* 0x0003e2000e101d54 */
[----:B------:R-:W-:Y:S01]  /*2200*/  LEA R8, P3, R4, c[0x0][0x1f0], 0x1 ;  /* 0x00007c0004087a11 */ /* 0x000fe200078608ff */
[----:B------:R-:W-:Y:S01]  /*2210*/  ULDC.64 UR4, c[0x0][0x270] ;  /* 0x00009c0000047ab9 */ /* 0x000fe20000000a00 */
[----:B------:R-:W-:Y:S01]  /*2220*/  SEL R234, RZ, 0xffffffff, P0 ;  /* 0xffffffffffea7807 */ /* 0x000fe20000000000 */
[----:B------:R-:W0:Y:S01]  /*2230*/  LDGDEPBAR ;  /* 0x00000000000079af */ /* 0x000e220000000000 */
[----:B------:R-:W-:Y:S01]  /*2240*/  LOP3.LUT R15, R6, 0x1c0, RZ, 0xc0, !PT ;  /* 0x000001c0060f7812 */ /* 0x000fe200078ec0ff */
[----:B------:R-:W-:Y:S01]  /*2250*/  UIMAD UR4, UR19, UR4, URZ ;  /* 0x00000004130472a4 */ /* 0x000fe2000f8e023f */
[----:B------:R-:W-:Y:S01]  /*2260*/  LEA.HI.X R9, R4, c[0x0][0x1f4], R5, 0x1, P3 ;  /* 0x00007d0004097a11 */ /* 0x000fe200018f0c05 */
[----:B------:R-:W-:Y:S01]  /*2270*/  IMAD.MOV.U32 R5, RZ, RZ, c[0x0][0x178] ;  /* 0x00005e00ff057624 */ /* 0x000fe200078e00ff */
[----:B------:R-:W-:Y:S01]  /*2280*/  SHF.R.U32.HI R223, RZ, 0x3, R15 ;  /* 0x00000003ffdf7819 */ /* 0x000fe2000001160f */
[----:B------:R-:W-:Y:S01]  /*2290*/  UIMAD UR25, UR17, UR5, UR4 ;  /* 0x00000005111972a4 */ /* 0x000fe2000f8e0204 */
[----:B------:R-:W-:Y:S01]  /*22a0*/  ISETP.GE.AND P3, PT, R16, c[0x0][0x16c], PT ;  /* 0x00005b0010007a0c */ /* 0x000fe20003f66270 */
[----:B------:R-:W-:Y:S01]  /*22b0*/  IMAD.WIDE.U32 R18, R18, c[0x0][0x238], R24 ;  /* 0x00008e0012127a25 */ /* 0x000fe200078e0018 */
[----:B------:R-:W-:Y:S01]  /*22c0*/  SEL R4, RZ, 0x2, P0 ;  /* 0x00000002ff047807 */ /* 0x000fe20000000000 */
[----:B------:R-:W-:Y:S01]  /*22d0*/  ULDC.64 UR4, c[0x0][0x288] ;  /* 0x0000a20000047ab9 */ /* 0x000fe20000000a00 */
[----:B---3--:R-:W-:Y:S01]  /*22e0*/  LOP3.LUT R2, R15, 0x8, R29, 0xf8, !PT ;  /* 0x000000080f027812 */ /* 0x008fe200078ef81d */
[----:B------:R-:W-:Y:S01]  /*22f0*/  UIMAD UR4, UR19, UR4, URZ ;  /* 0x00000004130472a4 */ /* 0x000fe2000f8e023f */
[----:B------:R-:W-:Y:S01]  /*2300*/  SEL R20, RZ, 0x1, P3 ;  /* 0x00000001ff147807 */ /* 0x000fe20001800000 */
[----:B------:R-:W-:Y:S01]  /*2310*/  IMAD.SHL.U32 R234, R234, 0x2, RZ ;  /* 0x00000002eaea7824 */ /* 0x000fe200078e00ff */
[----:B------:R-:W-:Y:S01]  /*2320*/  LOP3.LUT R2, R2, R223, RZ, 0x3c, !PT ;  /* 0x000000df02027212 */ /* 0x000fe200078e3cff */
[----:B------:R-:W-:Y:S01]  /*2330*/  UIMAD UR26, UR17, UR5, UR4 ;  /* 0x00000005111a72a4 */ /* 0x000fe2000f8e0204 */
[----:B------:R-:W-:Y:S01]  /*2340*/  SEL R3, RZ, 0x4, P5 ;  /* 0x00000004ff037807 */ /* 0x000fe20002800000 */
[----:B------:R-:W-:Y:S01]  /*2350*/  CS2R R90, SRZ ;  /* 0x00000000005a7805 */ /* 0x000fe2000001ff00 */
[----:B------:R-:W-:Y:S01]  /*2360*/  LEA R6, P3, R14, c[0x0][0x160], 0x1 ;  /* 0x000058000e067a11 */ /* 0x000fe200078608ff */
[----:B------:R-:W-:Y:S01]  /*2370*/  IMAD.IADD R2, R0, 0x1, R2 ;  /* 0x0000000100027824 */ /* 0x000fe200078e0202 */
[----:B------:R-:W-:Y:S01]  /*2380*/  IADD3 R0, R3, R4, R20 ;  /* 0x0000000403007210 */ /* 0x000fe20007ffe014 */
[----:B------:R-:W-:Y:S01]  /*2390*/  IMAD.SHL.U32 R3, R33, 0x4, RZ ;  /* 0x0000000421037824 */ /* 0x000fe200078e00ff */
[----:B------:R-:W-:Y:S01]  /*23a0*/  LEA.HI.X R7, R14, c[0x0][0x164], R11, 0x1, P3 ;  /* 0x000059000e077a11 */ /* 0x000fe200018f0c0b */
[----:B------:R-:W-:-:S04]  /*23b0*/  DEPBAR.LE SB0, 0x1 ;  /* 0x000080400000791a */ /* 0x000fc80000000000 */
[C---:B------:R-:W-:Y:S01]  /*23c0*/  LEA R4, P3, R5.reuse, R6, 0x6 ;  /* 0x0000000605047211 */ /* 0x040fe200078630ff */
[----:B------:R-:W-:Y:S01]  /*23d0*/  IMAD.SHL.U32 R224, R2, 0x2, RZ ;  /* 0x0000000202e07824 */ /* 0x000fe200078e00ff */
[----:B------:R-:W-:Y:S01]  /*23e0*/  BAR.SYNC.DEFER_BLOCKING 0x0 ;  /* 0x0000000000007b1d */ /* 0x000fe20000010000 */
[----:B------:R-:W-:Y:S01]  /*23f0*/  LOP3.LUT P6, RZ, R0, 0x2, RZ, 0xc0, !PT ;  /* 0x0000000200ff7812 */ /* 0x000fe200078cc0ff */
[----:B------:R-:W-:Y:S01]  /*2400*/  IMAD.U32 R14, RZ, RZ, UR24 ;  /* 0x00000018ff0e7e24 */ /* 0x000fe2000f8e00ff */
[----:B------:R-:W-:Y:S01]  /*2410*/  LEA.HI.X R5, R5, R7, R10, 0x6, P3 ;  /* 0x0000000705057211 */ /* 0x000fe200018f340a */
[----:B------:R-:W-:Y:S01]  /*2420*/  IMAD.IADD R227, R224, 0x1, R222 ;  /* 0x00000001e0e37824 */ /* 0x000fe200078e02de */
[C---:B------:R-:W-:Y:S01]  /*2430*/  IADD3 R10, P3, R3.reuse, UR22, RZ ;  /* 0x00000016030a7c10 */ /* 0x040fe2000ff7e0ff */
[----:B-1----:R-:W-:Y:S01]  /*2440*/  IMAD.U32 R12, RZ, RZ, UR17 ;  /* 0x00000011ff0c7e24 */ /* 0x002fe2000f8e00ff */
[C---:B------:R-:W-:Y:S01]  /*2450*/  LOP3.LUT P4, RZ, R0.reuse, 0x4, RZ, 0xc0, !PT ;  /* 0x0000000400ff7812 */ /* 0x040fe2000788c0ff */
[----:B------:R-:W-:Y:S01]  /*2460*/  USHF.L.U32 UR22, UR6, 0x5, URZ ;  /* 0x0000000506167899 */ /* 0x000fe2000800063f */
[----:B------:R-:W-:Y:S01]  /*2470*/  LEA.HI.X.SX32 R11, R3, UR7, 0x1, P3 ;  /* 0x00000007030b7c11 */ /* 0x000fe200098f0eff */
[----:B------:R-:W-:Y:S01]  /*2480*/  IMAD.U32 R3, RZ, RZ, UR17 ;  /* 0x00000011ff037e24 */ /* 0x000fe2000f8e00ff */
[----:B------:R-:W-:Y:S01]  /*2490*/  LOP3.LUT P3, RZ, R0, 0x1, RZ, 0xc0, !PT ;  /* 0x0000000100ff7812 */ /* 0x000fe2000786c0ff */
[----:B------:R-:W-:Y:S01]  /*24a0*/  ULDC.64 UR6, c[0x0][0x278] ;  /* 0x00009e0000067ab9 */ /* 0x000fe20000000a00 */
[----:B------:R-:W-:Y:S01]  /*24b0*/  SEL R0, R220, 0xffffffe0, !P1 ;  /* 0xffffffe0dc007807 */ /* 0x000fe20004800000 */
[----:B------:R-:W-:Y:S01]  /*24c0*/  IMAD.WIDE.U32 R12, R12, c[0x0][0x270], R10 ;  /* 0x00009c000c0c7a25 */ /* 0x000fe200078e000a */
[----:B------:R-:W-:Y:S01]  /*24d0*/  IADD3 R2, -R242, UR15, -R14 ;  /* 0x0000000ff2027c10 */ /* 0x000fe2000fffe90e */
[----:B------:R-:W-:Y:S01]  /*24e0*/  UIMAD UR6, UR11, UR6, URZ ;  /* 0x000000060b0672a4 */ /* 0x000fe2000f8e023f */
[----:B------:R-:W-:Y:S01]  /*24f0*/  ISETP.GE.AND P0, PT, R23, c[0x0][0x1fc], PT ;  /* 0x00007f0017007a0c */ /* 0x000fe20003f06270 */
[----:B------:R-:W-:Y:S01]  /*2500*/  IMAD.IADD R225, R224, 0x1, R0 ;  /* 0x00000001e0e17824 */ /* 0x000fe200078e0200 */
[C---:B------:R-:W-:Y:S01]  /*2510*/  ISETP.LT.OR P1, PT, R2.reuse, 0x1, !P3 ;  /* 0x000000010200780c */ /* 0x040fe20005f21670 */
[----:B------:R-:W-:Y:S01]  /*2520*/  IMAD.WIDE.U32 R10, R3, c[0x0][0x288], R10 ;  /* 0x0000a200030a7a25 */ /* 0x000fe200078e000a */
[C---:B------:R-:W-:Y:S01]  /*2530*/  ISETP.LT.OR P2, PT, R2.reuse, 0x1, !P6 ;  /* 0x000000010200780c */ /* 0x040fe20007741670 */
[----:B------:R-:W-:Y:S01]  /*2540*/  UIMAD UR7, UR12, UR7, UR6 ;  /* 0x000000070c0772a4 */ /* 0x000fe2000f8e0206 */
[----:B------:R-:W-:Y:S01]  /*2550*/  ISETP.LT.OR P3, PT, R2, 0x21, !P3 ;  /* 0x000000210200780c */ /* 0x000fe20005f61670 */
[----:B------:R-:W-:Y:S01]  /*2560*/  IMAD.IADD R226, R222, 0x1, R225 ;  /* 0x00000001dee27824 */ /* 0x000fe200078e02e1 */
[----:B------:R1:W2:Y:S01]  /*2570*/  LDSM.16.M88.4 R148, [R224+0x6080] ;  /* 0x00608000e094783b */ /* 0x0002a20000000200 */
[----:B------:R-:W-:Y:S01]  /*2580*/  ISETP.LT.OR P6, PT, R2, 0x21, !P6 ;  /* 0x000000210200780c */ /* 0x000fe200077c1670 */
[----:B------:R-:W-:Y:S01]  /*2590*/  USHF.R.S32.HI UR6, URZ, 0x1f, UR24 ;  /* 0x0000001f3f067899 */ /* 0x000fe20008011418 */
[----:B------:R-:W-:Y:S01]  /*25a0*/  IADD3 R3, R13, UR25, RZ ;  /* 0x000000190d037c10 */ /* 0x000fe2000fffe0ff */
[----:B------:R1:W3:Y:S01]  /*25b0*/  LDSM.16.M88.4 R152, [R225+0x6080] ;  /* 0x00608000e198783b */ /* 0x0002e20000000200 */
[----:B------:R-:W-:Y:S01]  /*25c0*/  SHF.R.S32.HI R0, RZ, 0x1f, R21 ;  /* 0x0000001fff007819 */ /* 0x000fe20000011415 */
[----:B------:R-:W-:Y:S01]  /*25d0*/  ULDC.64 UR4, c[0x0][0x238] ;  /* 0x00008e0000047ab9 */ /* 0x000fe20000000a00 */
[----:B------:R-:W-:Y:S01]  /*25e0*/  LOP3.LUT R15, R15, 0x10, R229, 0xf8, !PT ;  /* 0x000000100f0f7812 */ /* 0x000fe200078ef8e5 */
[----:B------:R1:W4:Y:S01]  /*25f0*/  LDSM.16.M88.4 R160, [R227+0x6080] ;  /* 0x00608000e3a0783b */ /* 0x0003220000000200 */
[----:B------:R-:W-:Y:S01]  /*2600*/  LEA.HI R0, R0, R21, RZ, 0x2 ;  /* 0x0000001500007211 */ /* 0x000fe200078f10ff */
[----:B------:R-:W-:Y:S01]  /*2610*/  UIMAD UR4, UR19, UR4, URZ ;  /* 0x00000004130472a4 */ /* 0x000fe2000f8e023f */
[----:B------:R-:W-:Y:S01]  /*2620*/  IADD3 R11, R11, UR26, RZ ;  /* 0x0000001a0b0b7c10 */ /* 0x000fe2000fffe0ff */
[----:B------:R1:W1:Y:S01]  /*2630*/  LDSM.16.M88.4 R168, [R224+0x8080] ;  /* 0x00808000e0a8783b */ /* 0x0002620000000200 */
[----:B------:R-:W-:Y:S01]  /*2640*/  LOP3.LUT R234, R234, 0x2, R20, 0xe2, !PT ;  /* 0x00000002eaea7812 */ /* 0x000fe200078ee214 */
[----:B------:R-:W-:Y:S01]  /*2650*/  UIMAD UR4, UR17, UR5, UR4 ;  /* 0x00000005110472a4 */ /* 0x000fe2000f8e0204 */
[----:B------:R-:W-:Y:S01]  /*2660*/  CS2R R88, SRZ ;  /* 0x0000000000587805 */ /* 0x000fe2000001ff00 */
[----:B------:R1:W1:Y:S01]  /*2670*/  LDSM.16.M88.4 R172, [R225+0x8080] ;  /* 0x00808000e1ac783b */ /* 0x0002620000000200 */
[----:B------:R-:W-:Y:S01]  /*2680*/  IMAD.WIDE.U32 R244, R17, c[0x0][0x290], R10 ;  /* 0x0000a40011f47a25 */ /* 0x000fe200078e000a */
[----:B------:R-:W-:Y:S01]  /*2690*/  CS2R R86, SRZ ;  /* 0x0000000000567805 */ /* 0x000fe2000001ff00 */
[----:B------:R-:W-:Y:S01]  /*26a0*/  CS2R R84, SRZ ;  /* 0x0000000000547805 */ /* 0x000fe2000001ff00 */
[----:B------:R1:W1:Y:S01]  /*26b0*/  LDSM.16.M88.4 R176, [R227+0x8080] ;  /* 0x00808000e3b0783b */ /* 0x0002620000000200 */
[----:B------:R-:W-:Y:S01]  /*26c0*/  IMAD.SHL.U32 R10, R22, 0x20, RZ ;  /* 0x00000020160a7824 */ /* 0x000fe200078e00ff */
[----:B------:R-:W-:Y:S01]  /*26d0*/  CS2R R82, SRZ ;  /* 0x0000000000527805 */ /* 0x000fe2000001ff00 */
[----:B------:R-:W-:Y:S01]  /*26e0*/  CS2R R80, SRZ ;  /* 0x0000000000507805 */ /* 0x000fe2000001ff00 */
[----:B------:R1:W1:Y:S01]  /*26f0*/  LDSM.16.M88.4 R184, [R224+0xa080] ;  /* 0x00a08000e0b8783b */ /* 0x0002620000000200 */
[----:B------:R-:W-:Y:S01]  /*2700*/  CS2R R78, SRZ ;  /* 0x00000000004e7805 */ /* 0x000fe2000001ff00 */
[----:B------:R-:W-:Y:S01]  /*2710*/  LOP3.LUT R11, R27, 0x20, R10, 0xf8, !PT ;  /* 0x000000201b0b7812 */ /* 0x000fe200078ef80a */
[----:B------:R-:W-:Y:S01]  /*2720*/  CS2R R76, SRZ ;  /* 0x00000000004c7805 */ /* 0x000fe2000001ff00 */
[----:B------:R1:W1:Y:S01]  /*2730*/  LDSM.16.M88.4 R188, [R225+0xa080] ;  /* 0x00a08000e1bc783b */ /* 0x0002620000000200 */
[----:B------:R-:W-:Y:S01]  /*2740*/  CS2R R74, SRZ ;  /* 0x00000000004a7805 */ /* 0x000fe2000001ff00 */
[----:B------:R-:W-:Y:S01]  /*2750*/  CS2R R72, SRZ ;  /* 0x0000000000487805 */ /* 0x000fe2000001ff00 */
        /* <DEDUP_REMOVED lines=30> */
[----:B------:R-:W-:Y:S01]  /*2940*/  IMAD.MOV.U32 R2, RZ, RZ, R12 ;  /* 0x000000ffff027224 */ /* 0x000fe200078e000c */
[----:B------:R-:W-:-:S03]  /*2950*/  ISETP.GE.AND P2, PT, R16, c[0x0][0x1fc], PT ;  /* 0x00007f0010007a0c */ /* 0x000fc60003f46270 */
[----:B------:R-:W-:Y:S01]  /*2960*/  IMAD.WIDE.U32 R246, R17, c[0x0][0x278], R2 ;  /* 0x00009e0011f67a25 */ /* 0x000fe200078e0002 */
[----:B------:R-:W-:-:S03]  /*2970*/  LOP3.LUT R2, R0, 0x1ffffffc, RZ, 0xc0, !PT ;  /* 0x1ffffffc00027812 */ /* 0x000fc600078ec0ff */
[----:B------:R-:W-:Y:S01]  /*2980*/  IMAD.U32 R3, RZ, RZ, UR23 ;  /* 0x00000017ff037e24 */ /* 0x000fe2000f8e00ff */
[----:B------:R1:W-:Y:S01]  /*2990*/  LDGSTS.E.BYPASS.LTC128B.128 [R228+0xa080], [R6.64+0x100], !P1 ;  /* 0x0a08010006e47fae */ /* 0x0003e2000c901d54 */
[----:B------:R-:W-:Y:S01]  /*29a0*/  IADD3 R249, R247, UR7, RZ ;  /* 0x00000007f7f97c10 */ /* 0x000fe2000fffe0ff */
[----:B------:R-:W-:Y:S01]  /*29b0*/  IMAD.IADD R21, R21, 0x1, -R2 ;  /* 0x0000000115157824 */ /* 0x000fe200078e0a02 */
[----:B------:R-:W-:Y:S01]  /*29c0*/  ISETP.GE.AND P1, PT, R16, c[0x0][0x1fc], PT ;  /* 0x00007f0010007a0c */ /* 0x000fe20003f26270 */
[----:B------:R2:W-:Y:S01]  /*29d0*/  LDGSTS.E.BYPASS.LTC128B.128 [R228+0x7080], [R4.64], !P3 ;  /* 0x0708000004e47fae */ /* 0x0005e2000d901d54 */
[----:B------:R-:W-:-:S03]  /*29e0*/  ISETP.GT.AND P3, PT, R33, 0xf, PT ;  /* 0x0000000f2100780c */ /* 0x000fc60003f64270 */
[----:B------:R2:W-:Y:S04]  /*29f0*/  LDGSTS.E.BYPASS.LTC128B.128 [R228+0x9080], [R4.64+0x80], !P6 ;  /* 0x0908008004e47fae */ /* 0x0005e8000f101d54 */
[----:B------:R2:W-:Y:S06]  /*2a00*/  LDGSTS.E.BYPASS.LTC128B.128 [R228+0xb080], [R4.64+0x100], !P4 ;  /* 0x0b08010004e47fae */ /* 0x0005ec000e101d54 */
[----:B------:R-:W-:Y:S01]  /*2a10*/  @!P3 IADD3 R0, P6, R246, UR24, RZ ;  /* 0x00000018f600bc10 */ /* 0x000fe2000ffde0ff */
[----:B------:R-:W-:-:S03]  /*2a20*/  @!P3 IMAD.SHL.U32 R16, R33, 0x10, RZ ;  /* 0x000000102110b824 */ /* 0x000fc600078e00ff */
[----:B------:R-:W-:Y:S02]  /*2a30*/  @!P3 IADD3.X R2, R249, UR6, RZ, P6, !PT ;  /* 0x00000006f902bc10 */ /* 0x000fe4000b7fe4ff */
[----:B------:R-:W-:Y:S02]  /*2a40*/  ISETP.GE.AND P6, PT, R23, c[0x0][0x1fc], PT ;  /* 0x00007f0017007a0c */ /* 0x000fe40003fc6270 */
[----:B-1----:R-:W-:Y:S01]  /*2a50*/  IADD3 R7, R19, UR4, RZ ;  /* 0x0000000413077c10 */ /* 0x002fe2000fffe0ff */
[----:B------:R-:W-:Y:S01]  /*2a60*/  IMAD.MOV.U32 R6, RZ, RZ, R18 ;  /* 0x000000ffff067224 */ /* 0x000fe200078e0012 */
[----:B------:R-:W-:Y:S01]  /*2a70*/  SEL R233, RZ, 0xffffffff, P6 ;  /* 0xffffffffffe97807 */ /* 0x000fe20003000000 */
[----:B------:R-:W-:Y:S01]  /*2a80*/  ULDC.64 UR4, c[0x0][0x290] ;  /* 0x0000a40000047ab9 */ /* 0x000fe20000000a00 */
[C---:B------:R-:W-:Y:S01]  /*2a90*/  ISETP.GE.AND P6, PT, R26.reuse, c[0x0][0x1fc], PT ;  /* 0x00007f001a007a0c */ /* 0x040fe20003fc6270 */
[----:B------:R-:W-:Y:S01]  /*2aa0*/  IMAD.WIDE.U32 R250, R17, c[0x0][0x240], R6 ;  /* 0x0000900011fa7a25 */ /* 0x000fe200078e0006 */
[----:B------:R-:W-:Y:S01]  /*2ab0*/  SEL R18, RZ, 0x1, P1 ;  /* 0x00000001ff127807 */ /* 0x000fe20000800000 */
[----:B------:R-:W-:Y:S01]  /*2ac0*/  UIMAD UR4, UR11, UR4, URZ ;  /* 0x000000040b0472a4 */ /* 0x000fe2000f8e023f */
[----:B------:R-:W-:Y:S01]  /*2ad0*/  ISETP.GE.AND P1, PT, R26, c[0x0][0x1fc], PT ;  /* 0x00007f001a007a0c */ /* 0x000fe20003f26270 */
[----:B------:R-:W-:-:S02]  /*2ae0*/  IMAD.SHL.U32 R233, R233, 0x2, RZ ;  /* 0x00000002e9e97824 */ /* 0x000fc400078e00ff */
[----:B------:R-:W-:Y:S01]  /*2af0*/  UIMAD UR4, UR12, UR5, UR4 ;  /* 0x000000050c0472a4 */ /* 0x000fe2000f8e0204 */
[----:B--2---:R-:W-:Y:S02]  /*2b00*/  IMAD.U32 R4, RZ, RZ, UR22 ;  /* 0x00000016ff047e24 */ /* 0x004fe4000f8e00ff */
[----:B------:R-:W-:Y:S01]  /*2b10*/  IMAD.U32 R5, RZ, RZ, UR22 ;  /* 0x00000016ff057e24 */ /* 0x000fe2000f8e00ff */
[----:B------:R-:W-:Y:S02]  /*2b20*/  LOP3.LUT R233, R233, 0x2, R18, 0xe2, !PT ;  /* 0x00000002e9e97812 */ /* 0x000fe400078ee212 */
[----:B------:R-:W-:Y:S02]  /*2b30*/  LEA R4, P4, R4, R8, 0x1 ;  /* 0x0000000804047211 */ /* 0x000fe400078808ff */
[----:B------:R-:W-:Y:S01]  /*2b40*/  IADD3 R248, R245, UR4, RZ ;  /* 0x00000004f5f87c10 */ /* 0x000fe2000fffe0ff */
[----:B------:R-:W-:Y:S01]  /*2b50*/  ULDC.64 UR4, c[0x0][0x240] ;  /* 0x0000900000047ab9 */ /* 0x000fe20000000a00 */
[----:B------:R-:W-:Y:S01]  /*2b60*/  LEA.HI.X R5, R5, R9, R3, 0x1, P4 ;  /* 0x0000000905057211 */ /* 0x000fe200020f0c03 */
[----:B------:R-:W-:Y:S01]  /*2b70*/  UIMAD UR4, UR11, UR4, URZ ;  /* 0x000000040b0472a4 */ /* 0x000fe2000f8e023f */
[----:B------:R-:W-:-:S02]  /*2b80*/  @!P3 LEA R12, P4, R0, c[0x0][0x258], 0x2 ;  /* 0x00009600000cba11 */ /* 0x000fc400078810ff */
[----:B------:R-:W-:Y:S01]  /*2b90*/  LOP3.LUT R3, R31, 0xfffffff0, RZ, 0xc0, !PT ;  /* 0xfffffff01f037812 */ /* 0x000fe200078ec0ff */
[----:B------:R-:W-:Y:S01]  /*2ba0*/  UIMAD UR4, UR12, UR5, UR4 ;  /* 0x000000050c0472a4 */ /* 0x000fe2000f8e0204 */
[----:B------:R-:W-:Y:S02]  /*2bb0*/  @!P3 LEA.HI.X R13, R0, c[0x0][0x25c], R2, 0x2, P4 ;  /* 0x00009700000dba11 */ /* 0x000fe400020f1402 */
[----:B------:R-:W-:Y:S01]  /*2bc0*/  IADD3 R0, -R14, UR15, -R242 ;  /* 0x0000000f0e007c10 */ /* 0x000fe2000fffe9f2 */
[C---:B------:R-:W-:Y:S01]  /*2bd0*/  IMAD.IADD R3, R33.reuse, 0x1, -R3 ;  /* 0x0000000121037824 */ /* 0x040fe200078e0a03 */
[----:B------:R-:W-:Y:S01]  /*2be0*/  LOP3.LUT R2, R32, 0xffffffe0, RZ, 0xc0, !PT ;  /* 0xffffffe020027812 */ /* 0x000fe200078ec0ff */
[----:B------:R1:W-:Y:S01]  /*2bf0*/  @!P3 LDGSTS.E.BYPASS.LTC128B.128 [R16+0x12080], [R12.64] ;  /* 0x120800000c10bfae */ /* 0x0003e2000b901d54 */
[C---:B------:R-:W-:Y:S02]  /*2c00*/  ISETP.LT.OR P4, PT, R0.reuse, 0x1, P2 ;  /* 0x000000010000780c */ /* 0x040fe40001781670 */
[----:B------:R-:W-:Y:S01]  /*2c10*/  ISETP.LT.OR P2, PT, R0, 0x21, P2 ;  /* 0x000000210000780c */ /* 0x000fe20001741670 */
[----:B------:R-:W0:Y:S01]  /*2c20*/  LDGDEPBAR ;  /* 0x00000000000079af */ /* 0x000e220000000000 */
[----:B------:R-:W-:Y:S01]  /*2c30*/  IMAD.IADD R2, R33, 0x1, -R2 ;  /* 0x0000000121027824 */ /* 0x000fe200078e0a02 */
[----:B------:R-:W-:-:S04]  /*2c40*/  IADD3 R252, R251, UR4, RZ ;  /* 0x00000004fbfc7c10 */ /* 0x000fc8000fffe0ff */
[----:B------:R-:W-:-:S04]  /*2c50*/  SHF.R.S32.HI R14, RZ, 0x1f, R2 ;  /* 0x0000001fff0e7819 */ /* 0x000fc80000011402 */
[----:B------:R2:W-:Y:S01]  /*2c60*/  LDGSTS.E.BYPASS.LTC128B.128 [R228+0xc080], [R8.64], !P4 ;  /* 0x0c08000008e47fae */ /* 0x0005e2000e101d54 */
[C---:B------:R-:W-:Y:S02]  /*2c70*/  ISETP.LT.OR P4, PT, R0.reuse, 0x1, P0 ;  /* 0x000000010000780c */ /* 0x040fe40000781670 */
[----:B------:R-:W-:Y:S02]  /*2c80*/  ISETP.LT.OR P0, PT, R0, 0x21, P0 ;  /* 0x000000210000780c */ /* 0x000fe40000701670 */
[----:B-1----:R-:W-:-:S09]  /*2c90*/  SHF.R.S32.HI R13, RZ, 0x1f, R3 ;  /* 0x0000001fff0d7819 */ /* 0x002fd20000011403 */
[----:B------:R2:W-:Y:S01]  /*2ca0*/  LDGSTS.E.BYPASS.LTC128B.128 [R228+0xe080], [R8.64+0x80], !P4 ;  /* 0x0e08008008e47fae */ /* 0x0005e2000e101d54 */
[----:B------:R-:W-:Y:S02]  /*2cb0*/  ISETP.LT.OR P4, PT, R0, 0x1, P6 ;  /* 0x000000010000780c */ /* 0x000fe40003781670 */
[----:B------:R-:W-:Y:S02]  /*2cc0*/  LEA.HI R13, R13, R3, RZ, 0x3 ;  /* 0x000000030d0d7211 */ /* 0x000fe400078f18ff */
[----:B------:R-:W-:Y:S02]  /*2cd0*/  LEA.HI R12, R14, R2, RZ, 0x2 ;  /* 0x000000020e0c7211 */ /* 0x000fe400078f10ff */
[----:B------:R-:W-:Y:S02]  /*2ce0*/  LOP3.LUT R7, R13, 0xfffffff8, RZ, 0xc0, !PT ;  /* 0xfffffff80d077812 */ /* 0x000fe400078ec0ff */
[----:B------:R-:W-:Y:S02]  /*2cf0*/  ISETP.LT.OR P6, PT, R0, 0x21, P6 ;  /* 0x000000210000780c */ /* 0x000fe400037c1670 */
[----:B------:R-:W-:Y:S01]  /*2d00*/  LOP3.LUT R0, R15, 0x8, R29, 0xf8, !PT ;  /* 0x000000080f007812 */ /* 0x000fe200078ef81d */
[----:B------:R-:W-:Y:S01]  /*2d10*/  IMAD.IADD R3, R3, 0x1, -R7 ;  /* 0x0000000103037824 */ /* 0x000fe200078e0a07 */
[----:B------:R-:W-:Y:S01]  /*2d20*/  LOP3.LUT R6, R12, 0x7ffffffc, RZ, 0xc0, !PT ;  /* 0x7ffffffc0c067812 */ /* 0x000fe200078ec0ff */
[----:B------:R2:W-:Y:S01]  /*2d30*/  LDGSTS.E.BYPASS.LTC128B.128 [R228+0x10080], [R8.64+0x100], !P4 ;  /* 0x1008010008e47fae */ /* 0x0005e2000e101d54 */
[----:B------:R-:W-:Y:S01]  /*2d40*/  LOP3.LUT R223, R0, R223, RZ, 0x3c, !PT ;  /* 0x000000df00df7212 */ /* 0x000fe200078e3cff */
[----:B------:R-:W-:Y:S01]  /*2d50*/  IMAD.SHL.U32 R0, R3, 0x40, RZ ;  /* 0x0000004003007824 */ /* 0x000fe200078e00ff */
[----:B------:R-:W-:Y:S01]  /*2d60*/  LEA.HI.SX32 R229, R12, R229, 0x1e ;  /* 0x000000e50ce57211 */ /* 0x000fe200078ff2ff */
[----:B------:R-:W-:Y:S01]  /*2d70*/  IMAD.IADD R2, R2, 0x1, -R6 ;  /* 0x0000000102027824 */ /* 0x000fe200078e0a06 */
[----:B------:R-:W-:Y:S01]  /*2d80*/  SEL R12, RZ, 0x4, P1 ;  /* 0x00000004ff0c7807 */ /* 0x000fe20000800000 */
[----:B------:R1:W-:Y:S01]  /*2d90*/  LDGSTS.E.BYPASS.LTC128B.128 [R228+0xd080], [R4.64], !P2 ;  /* 0x0d08000004e47fae */ /* 0x0003e2000d101d54 */
[----:B------:R-:W-:Y:S01]  /*2da0*/  ISETP.GE.AND P1, PT, R33, 0x10, PT ;  /* 0x000000102100780c */ /* 0x000fe20003f26270 */
[----:B------:R-:W-:Y:S01]  /*2db0*/  IMAD R21, R21, 0x4, R2 ;  /* 0x0000000415157824 */ /* 0x000fe200078e0202 */
[C---:B------:R-:W-:Y:S01]  /*2dc0*/  LOP3.LUT P4, RZ, R3.reuse, 0x4, RZ, 0xc0, !PT ;  /* 0x0000000403ff7812 */ /* 0x040fe2000788c0ff */
[----:B------:R1:W-:Y:S01]  /*2dd0*/  LDGSTS.E.BYPASS.LTC128B.128 [R228+0xf080], [R4.64+0x80], !P0 ;  /* 0x0f08008004e47fae */ /* 0x0003e2000c101d54 */
[----:B------:R-:W-:Y:S01]  /*2de0*/  LOP3.LUT P2, RZ, R3, 0x2, RZ, 0xc0, !PT ;  /* 0x0000000203ff7812 */ /* 0x000fe2000784c0ff */
[----:B------:R-:W-:Y:S01]  /*2df0*/  IMAD.SHL.U32 R3, R22, 0x8, RZ ;  /* 0x0000000816037824 */ /* 0x000fe200078e00ff */
[----:B------:R-:W-:Y:S01]  /*2e00*/  LOP3.LUT R0, R0, 0x1c0, RZ, 0xc0, !PT ;  /* 0x000001c000007812 */ /* 0x000fe200078ec0ff */
[----:B------:R1:W-:Y:S01]  /*2e10*/  LDGSTS.E.BYPASS.LTC128B.128 [R228+0x11080], [R4.64+0x100], !P6 ;  /* 0x1108010004e47fae */ /* 0x0003e2000f101d54 */
[----:B------:R-:W-:Y:S01]  /*2e20*/  IADD3 R2, P0, R244, UR24, RZ ;  /* 0x00000018f4027c10 */ /* 0x000fe2000ff1e0ff */
[----:B------:R-:W-:Y:S01]  /*2e30*/  IMAD R223, R22, 0x200, R223 ;  /* 0x0000020016df7824 */ /* 0x000fe200078e02df */
[----:B------:R-:W-:Y:S01]  /*2e40*/  LOP3.LUT R7, R0, 0x8, R3, 0xf8, !PT ;  /* 0x0000000800077812 */ /* 0x000fe200078ef803 */
[----:B------:R-:W-:Y:S01]  /*2e50*/  IMAD.SHL.U32 R243, R21, 0x2, RZ ;  /* 0x0000000215f37824 */ /* 0x000fe200078e00ff */
[----:B------:R-:W-:Y:S01]  /*2e60*/  SHF.R.U32.HI R3, RZ, 0x3, R0 ;  /* 0x00000003ff037819 */ /* 0x000fe20000011600 */
[C---:B------:R-:W-:Y:S01]  /*2e70*/  IMAD R222, R223.reuse, 0x2, R222 ;  /* 0x00000002dfde7824 */ /* 0x040fe200078e02de */
[----:B------:R-:W-:Y:S01]  /*2e80*/  IADD3.X R10, R248, UR6, RZ, P0, !PT ;  /* 0x00000006f80a7c10 */ /* 0x000fe200087fe4ff */
[----:B------:R-:W-:Y:S01]  /*2e90*/  IMAD.SHL.U32 R223, R223, 0x2, RZ ;  /* 0x00000002dfdf7824 */ /* 0x000fe200078e00ff */
[----:B------:R-:W-:-:S02]  /*2ea0*/  LEA R6, P0, R2, c[0x0][0x280], 0x2 ;  /* 0x0000a00002067a11 */ /* 0x000fc400078010ff */
[----:B------:R-:W-:Y:S02]  /*2eb0*/  LOP3.LUT R0, R3, R11, R0, 0x1e, !PT ;  /* 0x0000000b03007212 */ /* 0x000fe400078e1e00 */
[----:B--2---:R-:W-:Y:S01]  /*2ec0*/  LOP3.LUT R9, R7, R3, RZ, 0x3c, !PT ;  /* 0x0000000307097212 */ /* 0x004fe200078e3cff */
[----:B------:R-:W-:Y:S01]  /*2ed0*/  @!P1 IMAD.SHL.U32 R3, R33, 0x10, RZ ;  /* 0x0000001021039824 */ /* 0x000fe200078e00ff */
[----:B------:R-:W-:Y:S01]  /*2ee0*/  LEA.HI.X R7, R2, c[0x0][0x284], R10, 0x2, P0 ;  /* 0x0000a10002077a11 */ /* 0x000fe200000f140a */
[----:B------:R-:W-:Y:S01]  /*2ef0*/  IMAD.SHL.U32 R8, R13, 0x40, RZ ;  /* 0x000000400d087824 */ /* 0x000fe200078e00ff */
[----:B------:R-:W-:Y:S02]  /*2f00*/  SEL R220, R220, 0xffffffe0, !P4 ;  /* 0xffffffe0dcdc7807 */ /* 0x000fe40006000000 */
[----:B------:R-:W-:Y:S01]  /*2f10*/  LOP3.LUT R233, R233, R12, RZ, 0xfc, !PT ;  /* 0x0000000ce9e97212 */ /* 0x000fe200078efcff */
[----:B------:R2:W-:Y:S01]  /*2f20*/  @!P1 LDGSTS.E.BYPASS.LTC128B.128 [R3+0x12180], [R6.64] ;  /* 0x1218000006039fae */ /* 0x0005e2000b901d54 */
[----:B------:R-:W-:-:S02]  /*2f30*/  LOP3.LUT R8, R8, 0xfffffe00, RZ, 0xc0, !PT ;  /* 0xfffffe0008087812 */ /* 0x000fc400078ec0ff */
[----:B------:R-:W-:Y:S01]  /*2f40*/  IADD3 R232, -R243, UR8, RZ ;  /* 0x00000008f3e87c10 */ /* 0x000fe2000fffe1ff */
[----:B------:R-:W0:Y:S01]  /*2f50*/  LDGDEPBAR ;  /* 0x00000000000079af */ /* 0x000e220000000000 */
[-C--:B------:R-:W-:Y:S02]  /*2f60*/  IADD3 R2, R9, R8.reuse, R28 ;  /* 0x0000000809027210 */ /* 0x080fe40007ffe01c */
[----:B------:R-:W-:Y:S01]  /*2f70*/  LOP3.LUT R0, R0, R8, RZ, 0xfc, !PT ;  /* 0x0000000800007212 */ /* 0x000fe200078efcff */
[----:B------:R-:W-:Y:S02]  /*2f80*/  IMAD.MOV.U32 R8, RZ, RZ, 0x10 ;  /* 0x00000010ff087424 */ /* 0x000fe400078e00ff */
[----:B------:R-:W-:Y:S02]  /*2f90*/  IMAD.SHL.U32 R2, R2, 0x2, RZ ;  /* 0x0000000202027824 */ /* 0x000fe400078e00ff */
[----:B------:R-:W-:Y:S02]  /*2fa0*/  IMAD.SHL.U32 R0, R0, 0x2, RZ ;  /* 0x0000000200007824 */ /* 0x000fe400078e00ff */
[----:B------:R-:W-:Y:S01]  /*2fb0*/  IMAD R221, R220, 0x2, R2 ;  /* 0x00000002dcdd7824 */ /* 0x000fe200078e0202 */
[----:B--2---:R-:W-:-:S05]  /*2fc0*/  SEL R3, R8, 0xfffffff0, !P2 ;  /* 0xfffffff008037807 */ /* 0x004fca0005000000 */
[----:B------:R-:W-:-:S04]  /*2fd0*/  IMAD R3, R3, 0x2, R2 ;  /* 0x0000000203037824 */ /* 0x000fc800078e0202 */
[----:B-1-34-:R-:W-:Y:S02]  /*2fe0*/  IMAD R220, R220, 0x2, R3 ;  /* 0x00000002dcdc7824 */ /* 0x01afe400078e0203 */
.L_x_552:
        /* <DEDUP_REMOVED lines=100> */
[----:B------:R-:W-:Y:S08]  /*3630*/  HMMA.16816.F32 R16, R24, R30, R16 ;  /* 0x0000001e1810723c */ /* 0x000ff00000001810 */
[-C--:B-1----:R-:W-:Y:S08]  /*3640*/  HMMA.16816.F32 R20, R140, R148.reuse, RZ ;  /* 0x000000948c14723c */ /* 0x082ff000000018ff */
[C---:B---3--:R-:W-:Y:S08]  /*3650*/  HMMA.16816.F32 R24, R144.reuse, R148, RZ ;  /* 0x000000949018723c */ /* 0x048ff000000018ff */
[-C--:B------:R-:W-:Y:S01]  /*3660*/  HMMA.16816.F32 R28, R144, R150.reuse, RZ ;  /* 0x00000096901c723c */ /* 0x080fe200000018ff */
[----:B------:R-:W1:Y:S07]  /*3670*/  LDSM.16.M88.4 R144, [R221+0xd080] ;  /* 0x00d08000dd90783b */ /* 0x000e6e0000000200 */
[----:B------:R-:W-:Y:S01]  /*3680*/  HMMA.16816.F32 R32, R140, R150, RZ ;  /* 0x000000968c20723c */ /* 0x000fe200000018ff */
[----:B------:R-:W3:Y:S07]  /*3690*/  LDSM.16.M88.4 R140, [R220+0xc080] ;  /* 0x00c08000dc8c783b */ /* 0x000eee0000000200 */
[-C--:B--2---:R-:W-:Y:S08]  /*36a0*/  HMMA.16816.F32 R20, R132, R152.reuse, R20 ;  /* 0x000000988414723c */ /* 0x084ff00000001814 */
[C---:B----4-:R-:W-:Y:S08]  /*36b0*/  HMMA.16816.F32 R24, R136.reuse, R152, R24 ;  /* 0x000000988818723c */ /* 0x050ff00000001818 */
[-C--:B------:R-:W-:Y:S01]  /*36c0*/  HMMA.16816.F32 R28, R136, R154.reuse, R28 ;  /* 0x0000009a881c723c */ /* 0x080fe2000000181c */
[----:B------:R-:W2:Y:S07]  /*36d0*/  LDSM.16.M88.4 R136, [R220+0xd080] ;  /* 0x00d08000dc88783b */ /* 0x000eae0000000200 */
[----:B------:R-:W-:Y:S01]  /*36e0*/  HMMA.16816.F32 R32, R132, R154, R32 ;  /* 0x0000009a8420723c */ /* 0x000fe20000001820 */
[----:B------:R-:W4:Y:S07]  /*36f0*/  LDSM.16.M88.4 R132, [R2+0xe080] ;  /* 0x00e080000284783b */ /* 0x000f2e0000000200 */
[-C--:B-----5:R-:W-:Y:S08]  /*3700*/  HMMA.16816.F32 R20, R156, R160.reuse, R20 ;  /* 0x000000a09c14723c */ /* 0x0a0ff00000001814 */
[C---:B-1----:R-:W-:Y:S08]  /*3710*/  HMMA.16816.F32 R24, R144.reuse, R160, R24 ;  /* 0x000000a09018723c */ /* 0x042ff00000001818 */
        /* <DEDUP_REMOVED lines=20> */
[----:B------:R-:W-:Y:S07]  /*3860*/  HMMA.16816.F32 R32, R156, R174, R32 ;  /* 0x000000ae9c20723c */ /* 0x000fee0000001820 */
[----:B------:R-:W-:Y:S01]  /*3870*/  IMAD.U32 R156, RZ, RZ, UR15 ;  /* 0x0000000fff9c7e24 */ /* 0x000fe2000f8e00ff */
[-C--:B---3--:R-:W-:Y:S05]  /*3880*/  HMMA.16816.F32 R20, R140, R176.reuse, R20 ;  /* 0x000000b08c14723c */ /* 0x088fea0000001814 */
[----:B------:R-:W-:Y:S03]  /*3890*/  IADD3 R156, R229, UR4, -R156 ;  /* 0x00000004e59c7c10 */ /* 0x000fe6000fffe89c */
[C---:B-1----:R-:W-:Y:S04]  /*38a0*/  HMMA.16816.F32 R24, R144.reuse, R176, R24 ;  /* 0x000000b09018723c */ /* 0x042fe80000001818 */
[----:B------:R-:W-:Y:S04]  /*38b0*/  IMAD.IADD R156, R156, 0x1, -R243 ;  /* 0x000000019c9c7824 */ /* 0x000fe800078e0af3 */
[-C--:B------:R-:W-:Y:S01]  /*38c0*/  HMMA.16816.F32 R28, R144, R178.reuse, R28 ;  /* 0x000000b2901c723c */ /* 0x080fe2000000181c */
[----:B------:R-:W1:Y:S03]  /*38d0*/  LDSM.16.M88.4 R144, [R2+0x10080] ;  /* 0x010080000290783b */ /* 0x000e660000000200 */
[----:B------:R-:W-:Y:S02]  /*38e0*/  IMNMX R159, R232, R156, PT ;  /* 0x0000009ce89f7217 */ /* 0x000fe40003800200 */
[----:B------:R-:W-:Y:S02]  /*38f0*/  IADD3 R158, R156, 0x8, RZ ;  /* 0x000000089c9e7810 */ /* 0x000fe40007ffe0ff */
[----:B------:R-:W-:Y:S01]  /*3900*/  HMMA.16816.F32 R32, R140, R178, R32 ;  /* 0x000000b28c20723c */ /* 0x000fe20000001820 */
[----:B------:R-:W3:Y:S03]  /*3910*/  LDSM.16.M88.4 R140, [R2+0x11080] ;  /* 0x01108000028c783b */ /* 0x000ee60000000200 */
[C---:B------:R-:W-:Y:S02]  /*3920*/  ISETP.GT.AND P0, PT, R159.reuse, RZ, PT ;  /* 0x000000ff9f00720c */ /* 0x040fe40003f04270 */
[----:B------:R-:W-:Y:S02]  /*3930*/  IMNMX R158, R232, R158, PT ;  /* 0x0000009ee89e7217 */ /* 0x000fe40003800200 */
[-C--:B----4-:R-:W-:Y:S05]  /*3940*/  HMMA.16816.F32 R20, R132, R180.reuse, R20 ;  /* 0x000000b48414723c */ /* 0x090fea0000001814 */
[----:B------:R-:W-:Y:S02]  /*3950*/  FSEL R4, R4, -INF , P0 ;  /* 0xff80000004047808 */ /* 0x000fe40000000000 */
[----:B------:R-:W-:Y:S01]  /*3960*/  ISETP.GT.AND P0, PT, R159, 0x1, PT ;  /* 0x000000019f00780c */ /* 0x000fe20003f04270 */
[C---:B--2---:R-:W-:Y:S04]  /*3970*/  HMMA.16816.F32 R24, R136.reuse, R180, R24 ;  /* 0x000000b48818723c */ /* 0x044fe80000001818 */
[--C-:B------:R-:W-:Y:S01]  /*3980*/  FFMA.FTZ R4, R4, c[0x0][0x29c], -R204.reuse ;  /* 0x0000a70004047a23 */ /* 0x100fe200000108cc */
[----:B------:R-:W-:Y:S03]  /*3990*/  IADD3 R157, R156, 0x20, RZ ;  /* 0x000000209c9d7810 */ /* 0x000fe60007ffe0ff */
[-C--:B------:R-:W-:Y:S01]  /*39a0*/  HMMA.16816.F32 R28, R136, R182.reuse, R28 ;  /* 0x000000b6881c723c */ /* 0x080fe2000000181c */
[----:B------:R2:W-:Y:S01]  /*39b0*/  MUFU.EX2 R203, R4 ;  /* 0x0000000400cb7308 */ /* 0x0005e20000000800 */
[----:B------:R-:W-:Y:S02]  /*39c0*/  LDSM.16.M88.4 R136, [R3+0x11080] ;  /* 0x011080000388783b */ /* 0x000fe40000000200 */
[----:B------:R-:W-:Y:S04]  /*39d0*/  IMNMX R157, R232, R157, PT ;  /* 0x0000009de89d7217 */ /* 0x000fe80003800200 */
[----:B------:R-:W-:Y:S01]  /*39e0*/  HMMA.16816.F32 R32, R132, R182, R32 ;  /* 0x000000b68420723c */ /* 0x000fe20000001820 */
[----:B------:R-:W4:Y:S03]  /*39f0*/  LDSM.16.M88.4 R132, [R3+0x10080] ;  /* 0x010080000384783b */ /* 0x000f260000000200 */
[----:B------:R-:W-:Y:S04]  /*3a00*/  ISETP.GT.AND P2, PT, R157, 0x21, PT ;  /* 0x000000219d00780c */ /* 0x000fe80003f44270 */
[-C--:B-1----:R-:W-:Y:S08]  /*3a10*/  HMMA.16816.F32 R20, R144, R184.reuse, R20 ;  /* 0x000000b89014723c */ /* 0x082ff00000001814 */
[C---:B---3--:R-:W-:Y:S04]  /*3a20*/  HMMA.16816.F32 R24, R140.reuse, R184, R24 ;  /* 0x000000b88c18723c */ /* 0x048fe80000001818 */
[----:B--2---:R-:W-:Y:S02]  /*3a30*/  FSEL R4, R5, -INF , P0 ;  /* 0xff80000005047808 */ /* 0x004fe40000000000 */
[----:B------:R-:W-:Y:S02]  /*3a40*/  ISETP.GT.AND P0, PT, R158, RZ, PT ;  /* 0x000000ff9e00720c */ /* 0x000fe40003f04270 */
[-C--:B------:R-:W-:Y:S01]  /*3a50*/  HMMA.16816.F32 R28, R140, R186.reuse, R28 ;  /* 0x000000ba8c1c723c */ /* 0x080fe2000000181c */
[----:B------:R-:W1:Y:S03]  /*3a60*/  LDSM.16.M88.4 R140, [R221+0x10080] ;  /* 0x01008000dd8c783b */ /* 0x000e660000000200 */
[----:B------:R-:W-:Y:S04]  /*3a70*/  FFMA.FTZ R4, R4, c[0x0][0x29c], -R204 ;  /* 0x0000a70004047a23 */ /* 0x000fe800000108cc */
[----:B------:R-:W-:Y:S01]  /*3a80*/  HMMA.16816.F32 R32, R144, R186, R32 ;  /* 0x000000ba9020723c */ /* 0x000fe20000001820 */
[----:B------:R2:W-:Y:S01]  /*3a90*/  MUFU.EX2 R201, R4 ;  /* 0x0000000400c97308 */ /* 0x0005e20000000800 */
[----:B------:R-:W3:Y:S06]  /*3aa0*/  LDSM.16.M88.4 R144, [R221+0x11080] ;  /* 0x01108000dd90783b */ /* 0x000eec0000000200 */
[-C--:B----4-:R-:W-:Y:S08]  /*3ab0*/  HMMA.16816.F32 R20, R132, R188.reuse, R20 ;  /* 0x000000bc8414723c */ /* 0x090ff00000001814 */
[C---:B------:R-:W-:Y:S08]  /*3ac0*/  HMMA.16816.F32 R24, R136.reuse, R188, R24 ;  /* 0x000000bc8818723c */ /* 0x040ff00000001818 */
[-C--:B------:R-:W-:Y:S04]  /*3ad0*/  HMMA.16816.F32 R28, R136, R190.reuse, R28 ;  /* 0x000000be881c723c */ /* 0x080fe8000000181c */
[----:B--2---:R-:W-:Y:S02]  /*3ae0*/  FSEL R4, R6, -INF , P0 ;  /* 0xff80000006047808 */ /* 0x004fe40000000000 */
[----:B------:R-:W-:Y:S02]  /*3af0*/  ISETP.GT.AND P0, PT, R158, 0x1, PT ;  /* 0x000000019e00780c */ /* 0x000fe40003f04270 */
[----:B------:R-:W-:Y:S01]  /*3b00*/  HMMA.16816.F32 R32, R132, R190, R32 ;  /* 0x000000be8420723c */ /* 0x000fe20000001820 */
[----:B------:R-:W-:Y:S03]  /*3b10*/  LDSM.16.M88.4 R132, [R220+0x11080] ;  /* 0x01108000dc84783b */ /* 0x000fe60000000200 */
[--C-:B------:R-:W-:Y:S01]  /*3b20*/  FFMA.FTZ R4, R4, c[0x0][0x29c], -R205.reuse ;  /* 0x0000a70004047a23 */ /* 0x100fe200000108cd */
[----:B------:R-:W-:Y:S02]  /*3b30*/  FSEL R7, R7, -INF , P0 ;  /* 0xff80000007077808 */ /* 0x000fe40000000000 */
[----:B------:R-:W-:Y:S01]  /*3b40*/  ISETP.GT.AND P0, PT, R157, RZ, PT ;  /* 0x000000ff9d00720c */ /* 0x000fe20003f04270 */
[-C--:B-1----:R-:W-:Y:S01]  /*3b50*/  HMMA.16816.F32 R20, R140, R192.reuse, R20 ;  /* 0x000000c08c14723c */ /* 0x082fe20000001814 */
[----:B------:R1:W-:Y:S04]  /*3b60*/  MUFU.EX2 R202, R4 ;  /* 0x0000000400ca7308 */ /* 0x0003e80000000800 */
[----:B------:R-:W-:Y:S01]  /*3b70*/  IADD3 R136, R156, 0x28, RZ ;  /* 0x000000289c887810 */ /* 0x000fe20007ffe0ff */
[----:B------:R-:W-:Y:S02]  /*3b80*/  FFMA.FTZ R200, R7, c[0x0][0x29c], -R205 ;  /* 0x0000a70007c87a23 */ /* 0x000fe400000108cd */
[C---:B---3--:R-:W-:Y:S04]  /*3b90*/  HMMA.16816.F32 R24, R144.reuse, R192, R24 ;  /* 0x000000c09018723c */ /* 0x048fe80000001818 */
[----:B------:R-:W-:Y:S01]  /*3ba0*/  IMNMX R136, R232, R136, PT ;  /* 0x00000088e8887217 */ /* 0x000fe20003800200 */
[----:B------:R-:W2:Y:S03]  /*3bb0*/  MUFU.EX2 R200, R200 ;  /* 0x000000c800c87308 */ /* 0x000ea60000000800 */
[-C--:B------:R-:W-:Y:S03]  /*3bc0*/  HMMA.16816.F32 R28, R144, R194.reuse, R28 ;  /* 0x000000c2901c723c */ /* 0x080fe6000000181c */
[----:B------:R-:W-:Y:S04]  /*3bd0*/  ISETP.GT.AND P1, PT, R136, 0x20, PT ;  /* 0x000000208800780c */ /* 0x000fe80003f24270 */
[----:B------:R-:W-:Y:S01]  /*3be0*/  FSEL R14, R14, -INF , P1 ;  /* 0xff8000000e0e7808 */ /* 0x000fe20000800000 */
[----:B------:R-:W-:Y:S04]  /*3bf0*/  HMMA.16816.F32 R32, R140, R194, R32 ;  /* 0x000000c28c20723c */ /* 0x000fe80000001820 */
[----:B-1----:R-:W-:Y:S02]  /*3c00*/  FSEL R4, R8, -INF , P0 ;  /* 0xff80000008047808 */ /* 0x002fe40000000000 */
[----:B------:R-:W-:Y:S01]  /*3c10*/  ISETP.GT.AND P0, PT, R157, 0x1, PT ;  /* 0x000000019d00780c */ /* 0x000fe20003f04270 */
[----:B------:R-:W-:Y:S02]  /*3c20*/  LDS R8, [R229.X4+0x121a0] ;  /* 0x0121a000e5087984 */ /* 0x000fe40000004800 */
[--C-:B------:R-:W-:Y:S03]  /*3c30*/  FFMA.FTZ R4, R4, c[0x0][0x29c], -R206.reuse ;  /* 0x0000a70004047a23 */ /* 0x100fe600000108ce */
[----:B------:R-:W-:Y:S01]  /*3c40*/  FSEL R9, R9, -INF , P0 ;  /* 0xff80000009097808 */ /* 0x000fe20000000000 */
[----:B------:R1:W-:Y:S01]  /*3c50*/  MUFU.EX2 R156, R4 ;  /* 0x00000004009c7308 */ /* 0x0003e20000000800 */
[----:B------:R-:W-:Y:S03]  /*3c60*/  ISETP.GT.AND P0, PT, R136, RZ, PT ;  /* 0x000000ff8800720c */ /* 0x000fe60003f04270 */
[--C-:B------:R-:W-:Y:S01]  /*3c70*/  FFMA.FTZ R139, R9, c[0x0][0x29c], -R206.reuse ;  /* 0x0000a700098b7a23 */ /* 0x100fe200000108ce */
[----:B------:R-:W-:Y:S01]  /*3c80*/  FSEL R10, R10, -INF , P0 ;  /* 0xff8000000a0a7808 */ /* 0x000fe20000000000 */
[----:B------:R-:W-:Y:S01]  /*3c90*/  LDS R9, [R229.X4+0x12180] ;  /* 0x01218000e5097984 */ /* 0x000fe20000004800 */
[----:B------:R-:W-:Y:S03]  /*3ca0*/  ISETP.GT.AND P0, PT, R136, 0x1, PT ;  /* 0x000000018800780c */ /* 0x000fe60003f04270 */
[--C-:B------:R-:W-:Y:S01]  /*3cb0*/  FFMA.FTZ R138, R10, c[0x0][0x29c], -R207.reuse ;  /* 0x0000a7000a8a7a23 */ /* 0x100fe200000108cf */
[----:B------:R-:W-:Y:S01]  /*3cc0*/  FSEL R11, R11, -INF , P0 ;  /* 0xff8000000b0b7808 */ /* 0x000fe20000000000 */
[----:B------:R-:W-:Y:S01]  /*3cd0*/  MUFU.EX2 R139, R139 ;  /* 0x0000008b008b7308 */ /* 0x000fe20000000800 */
[----:B------:R-:W-:Y:S02]  /*3ce0*/  ISETP.GT.AND P0, PT, R157, 0x20, PT ;  /* 0x000000209d00780c */ /* 0x000fe40003f04270 */
[----:B------:R-:W-:Y:S01]  /*3cf0*/  FSEL R10, R13, -INF , P2 ;  /* 0xff8000000d0a7808 */ /* 0x000fe20001000000 */
[--C-:B------:R-:W-:Y:S01]  /*3d00*/  FFMA.FTZ R137, R11, c[0x0][0x29c], -R207.reuse ;  /* 0x0000a7000b897a23 */ /* 0x100fe200000108cf */
[----:B------:R-:W-:Y:S02]  /*3d10*/  FSEL R12, R12, -INF , P0 ;  /* 0xff8000000c0c7808 */ /* 0x000fe40000000000 */
[C---:B------:R-:W-:Y:S01]  /*3d20*/  ISETP.GT.AND P0, PT, R159.reuse, 0x20, PT ;  /* 0x000000209f00780c */ /* 0x040fe20003f04270 */
[--C-:B------:R-:W-:Y:S02]  /*3d30*/  FFMA.FTZ R10, R10, c[0x0][0x29c], -R206.reuse ;  /* 0x0000a7000a0a7a23 */ /* 0x100fe400000108ce */
[----:B------:R-:W-:Y:S01]  /*3d40*/  MUFU.EX2 R138, R138 ;  /* 0x0000008a008a7308 */ /* 0x000fe20000000800 */
[----:B------:R-:W-:Y:S01]  /*3d50*/  FSEL R16, R16, -INF , P0 ;  /* 0xff80000010107808 */ /* 0x000fe20000000000 */
[----:B-1----:R-:W1:Y:S01]  /*3d60*/  LDSM.16.M88.4 R4, [R220+0x10080] ;  /* 0x01008000dc04783b */ /* 0x002e620000000200 */
[----:B------:R-:W-:Y:S01]  /*3d70*/  ISETP.GT.AND P0, PT, R159, 0x21, PT ;  /* 0x000000219f00780c */ /* 0x000fe20003f04270 */
[----:B------:R-:W-:Y:S02]  /*3d80*/  FFMA.FTZ R12, R12, c[0x0][0x29c], -R206 ;  /* 0x0000a7000c0c7a23 */ /* 0x000fe400000108ce */
[--C-:B------:R-:W-:Y:S01]  /*3d90*/  FFMA.FTZ R16, R16, c[0x0][0x29c], -R204.reuse ;  /* 0x0000a70010107a23 */ /* 0x100fe200000108cc */
[----:B------:R-:W-:Y:S02]  /*3da0*/  FSEL R17, R17, -INF , P0 ;  /* 0xff80000011117808 */ /* 0x000fe40000000000 */
[----:B------:R-:W-:Y:S01]  /*3db0*/  ISETP.GT.AND P0, PT, R158, 0x20, PT ;  /* 0x000000209e00780c */ /* 0x000fe20003f04270 */
[----:B------:R-:W-:Y:S02]  /*3dc0*/  MUFU.EX2 R137, R137 ;  /* 0x0000008900897308 */ /* 0x000fe40000000800 */
[----:B------:R-:W-:Y:S01]  /*3dd0*/  FFMA.FTZ R11, R17, c[0x0][0x29c], -R204 ;  /* 0x0000a700110b7a23 */ /* 0x000fe200000108cc */
[----:B------:R-:W-:Y:S01]  /*3de0*/  FSEL R18, R18, -INF , P0 ;  /* 0xff80000012127808 */ /* 0x000fe20000000000 */
[----:B------:R-:W-:Y:S01]  /*3df0*/  FFMA.FTZ R17, R14, c[0x0][0x29c], -R207 ;  /* 0x0000a7000e117a23 */ /* 0x000fe200000108cf */
[----:B------:R-:W-:Y:S02]  /*3e00*/  ISETP.GT.AND P0, PT, R158, 0x21, PT ;  /* 0x000000219e00780c */ /* 0x000fe40003f04270 */
[----:B--2---:R-:W-:Y:S01]  /*3e10*/  F2FP.PACK_AB R14, R200, R202 ;  /* 0x000000cac80e723e */ /* 0x004fe200000000ff */
[----:B------:R-:W-:Y:S02]  /*3e20*/  FFMA.FTZ R18, R18, c[0x0][0x29c], -R205 ;  /* 0x0000a70012127a23 */ /* 0x000fe400000108cd */
[----:B------:R-:W2:Y:S10]  /*3e30*/  MUFU.EX2 R16, R16 ;  /* 0x0000001000107308 */ /* 0x000eb40000000800 */
[----:B------:R-:W3:Y:S10]  /*3e40*/  MUFU.EX2 R11, R11 ;  /* 0x0000000b000b7308 */ /* 0x000ef40000000800 */
[----:B------:R-:W-:Y:S01]  /*3e50*/  MUFU.EX2 R12, R12 ;  /* 0x0000000c000c7308 */ /* 0x000fe20000000800 */
        /* <DEDUP_REMOVED lines=18> */
[--C-:B------:R-:W-:Y:S01]  /*3f80*/  FADD.FTZ R22, R22, -R8.reuse ;  /* 0x8000000816167221 */ /* 0x100fe20000010000 */
[----:B------:R-:W-:Y:S01]  /*3f90*/  PLOP3.LUT P0, PT, PT, PT, UP0, 0x80, 0x0 ;  /* 0x000000000000781c */ /* 0x000fe20003f0f008 */
[----:B------:R-:W1:Y:S01]  /*3fa0*/  MUFU.EX2 R6, R6 ;  /* 0x0000000600067308 */ /* 0x000e620000000800 */
[----:B------:R-:W-:Y:S01]  /*3fb0*/  STS [R230+0x12280], R19 ;  /* 0x01228013e6007388 */ /* 0x000fe20000000800 */
[----:B------:R-:W-:Y:S02]  /*3fc0*/  FFMA.FTZ R15, R15, c[0x0][0x29c], -R207 ;  /* 0x0000a7000f0f7a23 */ /* 0x000fe400000108cf */
[----:B------:R-:W-:Y:S02]  /*3fd0*/  FMUL.FTZ R20, R203, R20 ;  /* 0x00000014cb147220 */ /* 0x000fe40000410000 */
[----:B------:R-:W-:Y:S02]  /*3fe0*/  FADD.FTZ R32, R32, -R9 ;  /* 0x8000000920207221 */ /* 0x000fe40000010000 */
[--C-:B------:R-:W-:Y:S02]  /*3ff0*/  FADD.FTZ R35, R35, -R8.reuse ;  /* 0x8000000823237221 */ /* 0x100fe40000010000 */
[----:B--2---:R-:W-:Y:S01]  /*4000*/  FMUL.FTZ R32, R16, R32 ;  /* 0x0000002010207220 */ /* 0x004fe20000410000 */
[----:B---3--:R-:W-:Y:S01]  /*4010*/  F2FP.PACK_AB R16, R11, R16 ;  /* 0x000000100b10723e */ /* 0x008fe200000000ff */
[----:B------:R-:W2:Y:S01]  /*4020*/  MUFU.EX2 R15, R15 ;  /* 0x0000000f000f7308 */ /* 0x000ea20000000800 */
[----:B------:R-:W-:Y:S02]  /*4030*/  FADD.FTZ R34, R34, -R8 ;  /* 0x8000000822227221 */ /* 0x000fe40000010000 */
[----:B----4-:R-:W-:Y:S01]  /*4040*/  FMUL.FTZ R18, R201, R21 ;  /* 0x00000015c9127220 */ /* 0x010fe20000410000 */
[----:B------:R-:W-:Y:S01]  /*4050*/  STS [R231], R16 ;  /* 0x00000010e7007388 */ /* 0x000fe20000000800 */
[----:B-----5:R-:W-:Y:S02]  /*4060*/  FMUL.FTZ R34, R7, R34 ;  /* 0x0000002207227220 */ /* 0x020fe40000410000 */
[----:B------:R-:W-:Y:S01]  /*4070*/  FMUL.FTZ R22, R202, R22 ;  /* 0x00000016ca167220 */ /* 0x000fe20000410000 */
[----:B------:R-:W-:Y:S01]  /*4080*/  F2FP.PACK_AB R18, R18, R20 ;  /* 0x000000141212723e */ /* 0x000fe200000000ff */
[----:B------:R-:W-:Y:S02]  /*4090*/  FMUL.FTZ R8, R200, R23 ;  /* 0x00000017c8087220 */ /* 0x000fe40000410000 */
[--C-:B-1----:R-:W-:Y:S01]  /*40a0*/  FADD.FTZ R29, R29, -R5.reuse ;  /* 0x800000051d1d7221 */ /* 0x102fe20000010000 */
[----:B------:R-:W-:Y:S01]  /*40b0*/  F2FP.PACK_AB R13, R6, R7 ;  /* 0x00000007060d723e */ /* 0x000fe200000000ff */
[--C-:B------:R-:W-:Y:S01]  /*40c0*/  FADD.FTZ R24, R24, -R5.reuse ;  /* 0x8000000518187221 */ /* 0x100fe20000010000 */
[----:B------:R-:W-:Y:S01]  /*40d0*/  F2FP.PACK_AB R7, R10, R12 ;  /* 0x0000000c0a07723e */ /* 0x000fe200000000ff */
[--C-:B------:R-:W-:Y:S01]  /*40e0*/  FADD.FTZ R25, R25, -R5.reuse ;  /* 0x8000000519197221 */ /* 0x100fe20000010000 */
[----:B------:R-:W-:Y:S01]  /*40f0*/  F2FP.PACK_AB R8, R8, R22 ;  /* 0x000000160808723e */ /* 0x000fe200000000ff */
[----:B------:R-:W-:Y:S01]  /*4100*/  STS [R231+0x400], R13 ;  /* 0x0004000de7007388 */ /* 0x000fe20000000800 */
[----:B------:R-:W-:Y:S01]  /*4110*/  FADD.FTZ R28, R28, -R5 ;  /* 0x800000051c1c7221 */ /* 0x000fe20000010000 */
[----:B------:R-:W-:Y:S01]  /*4120*/  F2FP.PACK_AB R5, R137, R138 ;  /* 0x0000008a8905723e */ /* 0x000fe200000000ff */
[----:B------:R-:W-:Y:S01]  /*4130*/  FMUL.FTZ R35, R6, R35 ;  /* 0x0000002306237220 */ /* 0x000fe20000410000 */
[----:B------:R-:W-:Y:S01]  /*4140*/  F2FP.PACK_AB R6, R139, R156 ;  /* 0x0000009c8b06723e */ /* 0x000fe200000000ff */
[----:B------:R-:W-:Y:S02]  /*4150*/  FADD.FTZ R33, R33, -R9 ;  /* 0x8000000921217221 */ /* 0x000fe40000010000 */
[----:B------:R1:W-:Y:S01]  /*4160*/  STS [R230+0x13680], R5 ;  /* 0x01368005e6007388 */ /* 0x0003e20000000800 */
[--C-:B------:R-:W-:Y:S02]  /*4170*/  FADD.FTZ R26, R26, -R4.reuse ;  /* 0x800000041a1a7221 */ /* 0x100fe40000010000 */
[----:B------:R-:W-:Y:S02]  /*4180*/  FMUL.FTZ R11, R11, R33 ;  /* 0x000000210b0b7220 */ /* 0x000fe40000410000 */
[----:B------:R-:W-:Y:S01]  /*4190*/  STS [R230+0x13280], R6 ;  /* 0x01328006e6007388 */ /* 0x000fe20000000800 */
[--C-:B------:R-:W-:Y:S02]  /*41a0*/  FADD.FTZ R27, R27, -R4.reuse ;  /* 0x800000041b1b7221 */ /* 0x100fe40000010000 */
[----:B------:R-:W-:Y:S01]  /*41b0*/  FMUL.FTZ R24, R156, R24 ;  /* 0x000000189c187220 */ /* 0x000fe20000410000 */
[----:B------:R-:W-:Y:S01]  /*41c0*/  F2FP.PACK_AB R11, R11, R32 ;  /* 0x000000200b0b723e */ /* 0x000fe200000000ff */
[----:B------:R-:W-:Y:S01]  /*41d0*/  STS [R231+0x1000], R7 ;  /* 0x00100007e7007388 */ /* 0x000fe20000000800 */
[----:B------:R-:W-:Y:S02]  /*41e0*/  FMUL.FTZ R25, R139, R25 ;  /* 0x000000198b197220 */ /* 0x000fe40000410000 */
[----:B------:R-:W-:Y:S01]  /*41f0*/  FMUL.FTZ R9, R10, R29 ;  /* 0x0000001d0a097220 */ /* 0x000fe20000410000 */
[----:B------:R-:W-:Y:S01]  /*4200*/  F2FP.PACK_AB R10, R35, R34 ;  /* 0x00000022230a723e */ /* 0x000fe200000000ff */
[----:B------:R-:W-:Y:S02]  /*4210*/  FMUL.FTZ R138, R138, R26 ;  /* 0x0000001a8a8a7220 */ /* 0x000fe40000410000 */
[----:B------:R-:W-:Y:S02]  /*4220*/  FMUL.FTZ R137, R137, R27 ;  /* 0x0000001b89897220 */ /* 0x000fe40000410000 */
[--C-:B------:R-:W-:Y:S02]  /*4230*/  FADD.FTZ R30, R30, -R4.reuse ;  /* 0x800000041e1e7221 */ /* 0x100fe40000010000 */
[----:B------:R-:W-:Y:S02]  /*4240*/  FADD.FTZ R4, R31, -R4 ;  /* 0x800000041f047221 */ /* 0x000fe40000010000 */
[----:B------:R-:W-:Y:S01]  /*4250*/  FMUL.FTZ R28, R12, R28 ;  /* 0x0000001c0c1c7220 */ /* 0x000fe20000410000 */
[----:B------:R-:W-:Y:S01]  /*4260*/  F2FP.PACK_AB R12, R25, R24 ;  /* 0x00000018190c723e */ /* 0x000fe200000000ff */
[C---:B--2---:R-:W-:Y:S01]  /*4270*/  FMUL.FTZ R4, R15.reuse, R4 ;  /* 0x000000040f047220 */ /* 0x044fe20000410000 */
[----:B-1----:R-:W-:Y:S01]  /*4280*/  F2FP.PACK_AB R5, R15, R17 ;  /* 0x000000110f05723e */ /* 0x002fe200000000ff */
[----:B------:R-:W-:Y:S01]  /*4290*/  FMUL.FTZ R17, R17, R30 ;  /* 0x0000001e11117220 */ /* 0x000fe20000410000 */
[----:B------:R-:W-:Y:S03]  /*42a0*/  F2FP.PACK_AB R9, R9, R28 ;  /* 0x0000001c0909723e */ /* 0x000fe600000000ff */
        /* <DEDUP_REMOVED lines=97> */
[----:B------:R-:W-:Y:S01]  /*48c0*/  UIMAD UR7, UR7, UR4, URZ ;  /* 0x00000004070772a4 */ /* 0x000fe2000f8e023f */
[----:B------:R-:W1:Y:S01]  /*48d0*/  S2R R208, SR_TID.X ;  /* 0x0000000000d07919 */ /* 0x000e620000002100 */
        /* <DEDUP_REMOVED lines=8> */
[----:B------:R-:W-:Y:S01]  /*4960*/  IADD3 R8, -R242, UR15, -R8 ;  /* 0x0000000ff2087c10 */ /* 0x000fe2000fffe908 */
        /* <DEDUP_REMOVED lines=24> */
[----:B-1----:R-:W-:Y:S02]  /*4af0*/  @!P3 IMAD.SHL.U32 R8, R208, 0x10, RZ ;  /* 0x00000010d008b824 */ /* 0x002fe400078e00ff */
[----:B------:R2:W-:Y:S06]  /*4b00*/  LDGSTS.E.BYPASS.LTC128B.128 [R228+0xe080], [R16.64+0x80], !P1 ;  /* 0x0e08008010e47fae */ /* 0x0005ec000c901d54 */
[----:B------:R2:W-:Y:S04]  /*4b10*/  LDGSTS.E.BYPASS.LTC128B.128 [R228+0x10080], [R16.64+0x100], !P6 ;  /* 0x1008010010e47fae */ /* 0x0005e8000f101d54 */
[----:B------:R2:W-:Y:S04]  /*4b20*/  LDGSTS.E.BYPASS.LTC128B.128 [R228+0xd080], [R10.64], !P4 ;  /* 0x0d0800000ae47fae */ /* 0x0005e8000e101d54 */
[----:B------:R2:W-:Y:S04]  /*4b30*/  LDGSTS.E.BYPASS.LTC128B.128 [R228+0xf080], [R10.64+0x80], !P2 ;  /* 0x0f0800800ae47fae */ /* 0x0005e8000d101d54 */
[----:B------:R2:W-:Y:S04]  /*4b40*/  LDGSTS.E.BYPASS.LTC128B.128 [R228+0x11080], [R10.64+0x100], !P0 ;  /* 0x110801000ae47fae */ /* 0x0005e8000c101d54 */
[----:B------:R2:W-:Y:S02]  /*4b50*/  @!P3 LDGSTS.E.BYPASS.LTC128B.128 [R8+0x12180], [R18.64] ;  /* 0x121800001208bfae */ /* 0x0005e4000b901d54 */
.L_x_550:
        /* <DEDUP_REMOVED lines=74> */
[----:B------:R-:W1:Y:S01]  /*5000*/  S2R R21, SR_TID.X ;  /* 0x0000000000157919 */ /* 0x000e620000002100 */
        /* <DEDUP_REMOVED lines=17> */
[----:B------:R-:W-:Y:S02]  /*5120*/  IADD3 R4, -R242, UR15, -R6 ;  /* 0x0000000ff2047c10 */ /* 0x000fe4000fffe906 */
        /* <DEDUP_REMOVED lines=18> */
[----:B-1----:R-:W-:Y:S02]  /*5250*/  @!P3 IMAD.SHL.U32 R4, R21, 0x10, RZ ;  /* 0x000000101504b824 */ /* 0x002fe400078e00ff */
[----:B------:R2:W-:Y:S04]  /*5260*/  LDGSTS.E.BYPASS.LTC128B.128 [R228+0x8080], [R8.64+0x80], !P2 ;  /* 0x0808008008e47fae */ /* 0x0005e8000d101d54 */
[----:B------:R2:W-:Y:S04]  /*5270*/  LDGSTS.E.BYPASS.LTC128B.128 [R228+0xa080], [R8.64+0x100], !P0 ;  /* 0x0a08010008e47fae */ /* 0x0005e8000c101d54 */
[----:B------:R2:W-:Y:S04]  /*5280*/  LDGSTS.E.BYPASS.LTC128B.128 [R228+0x7080], [R6.64], !P4 ;  /* 0x0708000006e47fae */ /* 0x0005e8000e101d54 */
[----:B------:R2:W-:Y:S04]  /*5290*/  LDGSTS.E.BYPASS.LTC128B.128 [R228+0x9080], [R6.64+0x80], !P1 ;  /* 0x0908008006e47fae */ /* 0x0005e8000c901d54 */
[----:B------:R2:W-:Y:S04]  /*52a0*/  LDGSTS.E.BYPASS.LTC128B.128 [R228+0xb080], [R6.64+0x100], !P6 ;  /* 0x0b08010006e47fae */ /* 0x0005e8000f101d54 */
[----:B------:R2:W-:Y:S02]  /*52b0*/  @!P3 LDGSTS.E.BYPASS.LTC128B.128 [R4+0x12080], [R10.64] ;  /* 0x120800000a04bfae */ /* 0x0005e4000b901d54 */
.L_x_551:
        /* <DEDUP_REMOVED lines=31> */
[----:B------:R-:W3:Y:S07]  /*54b0*/  LDSM.16.MT88.4 R200, [R0+0x3080] ;  /* 0x0030800000c8783b */ /* 0x000eee0000004200 */
[-C--:B-1----:R-:W-:Y:S08]  /*54c0*/  HMMA.16816.F32 R4, R156, R204.reuse, R4 ;  /* 0x000000cc9c04723c */ /* 0x082ff00000001804 */
[C---:B--2---:R-:W-:Y:S08]  /*54d0*/  HMMA.16816.F32 R8, R208.reuse, R204, R8 ;  /* 0x000000ccd008723c */ /* 0x044ff00000001808 */
[-C--:B------:R-:W-:Y:S08]  /*54e0*/  HMMA.16816.F32 R12, R208, R206.reuse, R12 ;  /* 0x000000ced00c723c */ /* 0x080ff0000000180c */
[C---:B------:R-:W-:Y:S01]  /*54f0*/  HMMA.16816.F32 R16, R156.reuse, R206, R16 ;  /* 0x000000ce9c10723c */ /* 0x040fe20000001810 */
[----:B------:R-:W-:Y:S07]  /*5500*/  LDSM.16.MT88.4 R204, [R0+0x1880] ;  /* 0x0018800000cc783b */ /* 0x000fee0000004200 */
[-C--:B---3--:R-:W-:Y:S08]  /*5510*/  HMMA.16816.F32 R20, R156, R200.reuse, R20 ;  /* 0x000000c89c14723c */ /* 0x088ff00000001814 */
[C---:B------:R-:W-:Y:S08]  /*5520*/  HMMA.16816.F32 R24, R208.reuse, R200, R24 ;  /* 0x000000c8d018723c */ /* 0x040ff00000001818 */
[-C--:B------:R-:W-:Y:S08]  /*5530*/  HMMA.16816.F32 R28, R208, R202.reuse, R28 ;  /* 0x000000cad01c723c */ /* 0x080ff0000000181c */
[C---:B------:R-:W-:Y:S01]  /*5540*/  HMMA.16816.F32 R32, R156.reuse, R202, R32 ;  /* 0x000000ca9c20723c */ /* 0x040fe20000001820 */
[----:B------:R-:W1:Y:S07]  /*5550*/  LDSM.16.M88.4 R200, [R220+0x14280] ;  /* 0x01428000dcc8783b */ /* 0x000e6e0000000200 */
[-C--:B------:R-:W-:Y:S08]  /*5560*/  HMMA.16816.F32 R132, R156, R212.reuse, R132 ;  /* 0x000000d49c84723c */ /* 0x080ff00000001884 */
[C---:B------:R-:W-:Y:S08]  /*5570*/  HMMA.16816.F32 R136, R208.reuse, R212, R136 ;  /* 0x000000d4d088723c */ /* 0x040ff00000001888 */
[-C--:B------:R-:W-:Y:S01]  /*5580*/  HMMA.16816.F32 R140, R208, R214.reuse, R140 ;  /* 0x000000d6d08c723c */ /* 0x080fe2000000188c */
[----:B------:R-:W2:Y:S07]  /*5590*/  LDSM.16.M88.4 R208, [R220+0x15280] ;  /* 0x01528000dcd0783b */ /* 0x000eae0000000200 */
[----:B------:R-:W-:Y:S01]  /*55a0*/  HMMA.16816.F32 R144, R156, R214, R144 ;  /* 0x000000d69c90723c */ /* 0x000fe20000001890 */
[----:B------:R-:W3:Y:S04]  /*55b0*/  LDSM.16.MT88.4 R156, [R0+0x3880] ;  /* 0x00388000009c783b */ /* 0x000ee80000004200 */
[----:B------:R-:W4:Y:S03]  /*55c0*/  LDSM.16.MT88.4 R212, [R0+0x5880] ;  /* 0x0058800000d4783b */ /* 0x000f260000004200 */
[-C--:B-1----:R-:W-:Y:S08]  /*55d0*/  HMMA.16816.F32 R4, R200, R204.reuse, R4 ;  /* 0x000000ccc804723c */ /* 0x082ff00000001804 */
[C---:B--2---:R-:W-:Y:S08]  /*55e0*/  HMMA.16816.F32 R8, R208.reuse, R204, R8 ;  /* 0x000000ccd008723c */ /* 0x044ff00000001808 */
[-C--:B------:R-:W-:Y:S08]  /*55f0*/  HMMA.16816.F32 R12, R208, R206.reuse, R12 ;  /* 0x000000ced00c723c */ /* 0x080ff0000000180c */
[C---:B------:R-:W-:Y:S08]  /*5600*/  HMMA.16816.F32 R16, R200.reuse, R206, R16 ;  /* 0x000000cec810723c */ /* 0x040ff00000001810 */
[-C--:B---3--:R-:W-:Y:S08]  /*5610*/  HMMA.16816.F32 R20, R200, R156.reuse, R20 ;  /* 0x0000009cc814723c */ /* 0x088ff00000001814 */
[C---:B------:R-:W-:Y:S07]  /*5620*/  HMMA.16816.F32 R24, R208.reuse, R156, R24 ;  /* 0x0000009cd018723c */ /* 0x040fee0000001818 */
[----:B------:R-:W-:Y:S01]  /*5630*/  IADD3 R157, P0, R250, UR13, RZ ;  /* 0x0000000dfa9d7c10 */ /* 0x000fe2000ff1e0ff */
[-C--:B------:R-:W-:Y:S08]  /*5640*/  HMMA.16816.F32 R28, R208, R158.reuse, R28 ;  /* 0x0000009ed01c723c */ /* 0x080ff0000000181c */
[C---:B------:R-:W-:Y:S07]  /*5650*/  HMMA.16816.F32 R32, R200.reuse, R158, R32 ;  /* 0x0000009ec820723c */ /* 0x040fee0000001820 */
[----:B------:R-:W-:Y:S01]  /*5660*/  IMAD.U32 R158, RZ, RZ, UR13 ;  /* 0x0000000dff9e7e24 */ /* 0x000fe2000f8e00ff */
[-C--:B----4-:R-:W-:Y:S01]  /*5670*/  HMMA.16816.F32 R132, R200, R212.reuse, R132 ;  /* 0x000000d4c884723c */ /* 0x090fe20000001884 */
[----:B------:R-:W-:Y:S03]  /*5680*/  UMOV UR13, UR6 ;  /* 0x00000006000d7c82 */ /* 0x000fe60008000000 */
[----:B------:R-:W-:Y:S02]  /*5690*/  LEA.HI.X.SX32 R158, R158, R252, 0x1, P0 ;  /* 0x000000fc9e9e7211 */ /* 0x000fe400000f0eff */
[C---:B------:R-:W-:Y:S02]  /*56a0*/  LEA R156, P0, R157.reuse, c[0x0][0x220], 0x2 ;  /* 0x000088009d9c7a11 */ /* 0x040fe400078010ff */
[C---:B------:R-:W-:Y:S04]  /*56b0*/  HMMA.16816.F32 R136, R208.reuse, R212, R136 ;  /* 0x000000d4d088723c */ /* 0x040fe80000001888 */
[----:B------:R-:W-:Y:S02]  /*56c0*/  LEA.HI.X R157, R157, c[0x0][0x224], R158, 0x2, P0 ;  /* 0x000089009d9d7a11 */ /* 0x000fe400000f149e */
[----:B------:R-:W-:Y:S02]  /*56d0*/  PLOP3.LUT P0, PT, PT, PT, UP0, 0x80, 0x0 ;  /* 0x000000000000781c */ /* 0x000fe40003f0f008 */
[-C--:B------:R-:W-:Y:S01]  /*56e0*/  HMMA.16816.F32 R140, R208, R214.reuse, R140 ;  /* 0x000000d6d08c723c */ /* 0x080fe2000000188c */
[----:B------:R1:W-:Y:S04]  /*56f0*/  RED.E.ADD.F32.FTZ.RN.STRONG.GPU [R156.64], R4 ;  /* 0x000000049c00798e */ /* 0x0003e8000c10e794 */
        /* <DEDUP_REMOVED lines=98> */
.L_x_549:
[----:B------:R-:W-:Y:S05]  /*5d20*/  @P1 BRA `(.L_x_553) ;  /* 0x0000125000001947 */ /* 0x000fea0003800000 */
[----:B------:R-:W1:Y:S01]  /*5d30*/  S2R R29, SR_TID.X ;  /* 0x00000000001d7919 */ /* 0x000e620000002100 */
[----:B------:R-:W-:Y:S01]  /*5d40*/  F2FP.PACK_AB R36, R37, R36 ;  /* 0x000000242524723e */ /* 0x000fe200000000ff */
[----:B------:R-:W-:Y:S01]  /*5d50*/  ULDC.64 UR4, c[0x0][0x358] ;  /* 0x0000d60000047ab9 */ /* 0x000fe20000000a00 */
[----:B------:R-:W-:Y:S01]  /*5d60*/  F2FP.PACK_AB R38, R39, R38 ;  /* 0x000000262726723e */ /* 0x000fe200000000ff */
[----:B------:R-:W-:Y:S01]  /*5d70*/  UISETP.NE.U32.AND UP1, UPT, URZ, UR4, UPT ;  /* 0x000000043f00728c */ /* 0x000fe2000bf25070 */
[----:B------:R-:W-:Y:S01]  /*5d80*/  F2FP.PACK_AB R48, R49, R48 ;  /* 0x000000303130723e */ /* 0x000fe200000000ff */
[----:B------:R-:W-:Y:S01]  /*5d90*/  UMOV UR6, 0x4 ;  /* 0x0000000400067882 */ /* 0x000fe20000000000 */
[----:B------:R-:W-:Y:S01]  /*5da0*/  F2FP.PACK_AB R50, R51, R50 ;  /* 0x000000323332723e */ /* 0x000fe200000000ff */
[----:B------:R-:W-:Y:S01]  /*5db0*/  UISETP.NE.AND.EX UP1, UPT, URZ, UR5, UPT, UP1 ;  /* 0x000000053f00728c */ /* 0x000fe2000bf25310 */
[----:B------:R-:W-:-:S02]  /*5dc0*/  F2FP.PACK_AB R40, R41, R40 ;  /* 0x000000282928723e */ /* 0x000fc400000000ff */
[----:B------:R-:W-:Y:S01]  /*5dd0*/  F2FP.PACK_AB R42, R43, R42 ;  /* 0x0000002a2b2a723e */ /* 0x000fe200000000ff */
[----:B------:R-:W-:Y:S01]  /*5de0*/  ULDC.64 UR4, c[0x0][0x358] ;  /* 0x0000d60000047ab9 */ /* 0x000fe20000000a00 */
[----:B------:R-:W-:Y:S01]  /*5df0*/  F2FP.PACK_AB R44, R45, R44 ;  /* 0x0000002c2d2c723e */ /* 0x000fe200000000ff */
[----:B------:R-:W-:Y:S01]  /*5e00*/  UIMAD.WIDE UR4, UR16, UR6, UR4 ;  /* 0x00000006100472a5 */ /* 0x000fe2000f8e0204 */
[----:B------:R-:W-:Y:S02]  /*5e10*/  F2FP.PACK_AB R46, R47, R46 ;  /* 0x0000002e2f2e723e */ /* 0x000fe400000000ff */
[----:B------:R-:W-:Y:S02]  /*5e20*/  F2FP.PACK_AB R52, R53, R52 ;  /* 0x000000343534723e */ /* 0x000fe400000000ff */
[----:B------:R-:W-:Y:S02]  /*5e30*/  F2FP.PACK_AB R54, R55, R54 ;  /* 0x000000363736723e */ /* 0x000fe400000000ff */
[----:B------:R-:W-:-:S02]  /*5e40*/  F2FP.PACK_AB R64, R65, R64 ;  /* 0x000000404140723e */ /* 0x000fc400000000ff */
[----:B------:R-:W-:Y:S02]  /*5e50*/  F2FP.PACK_AB R66, R67, R66 ;  /* 0x000000424342723e */ /* 0x000fe400000000ff */
[----:B-1----:R-:W-:Y:S02]  /*5e60*/  SHF.R.S32.HI R28, RZ, 0x1f, R29 ;  /* 0x0000001fff1c7819 */ /* 0x002fe4000001141d */
[----:B------:R-:W-:Y:S02]  /*5e70*/  F2FP.PACK_AB R56, R57, R56 ;  /* 0x000000383938723e */ /* 0x000fe400000000ff */
[CC--:B-----5:R-:W-:Y:S02]  /*5e80*/  LEA.HI R5, R28.reuse, R29.reuse, RZ, 0x2 ;  /* 0x0000001d1c057211 */ /* 0x0e0fe400078f10ff */
[----:B------:R-:W-:Y:S02]  /*5e90*/  LEA.HI R2, R28, R29, RZ, 0x5 ;  /* 0x0000001d1c027211 */ /* 0x000fe400078f28ff */
[----:B------:R-:W-:-:S02]  /*5ea0*/  SHF.R.S32.HI R7, RZ, 0x2, R5 ;  /* 0x00000002ff077819 */ /* 0x000fc40000011405 */
[----:B------:R-:W-:Y:S02]  /*5eb0*/  SHF.R.S32.HI R0, RZ, 0x1f, R5 ;  /* 0x0000001fff007819 */ /* 0x000fe40000011405 */
[----:B------:R-:W-:Y:S02]  /*5ec0*/  SHF.R.S32.HI R3, RZ, 0x5, R2 ;  /* 0x00000005ff037819 */ /* 0x000fe40000011402 */
[----:B------:R-:W-:Y:S02]  /*5ed0*/  LEA.HI R0, R0, R7, RZ, 0x3 ;  /* 0x0000000700007211 */ /* 0x000fe400078f18ff */
[----:B------:R-:W-:Y:S02]  /*5ee0*/  LEA.HI R27, R28, R29, RZ, 0x6 ;  /* 0x0000001d1c1b7211 */ /* 0x000fe400078f30ff */
[----:B------:R-:W-:Y:S02]  /*5ef0*/  LOP3.LUT R0, R0, 0xfffffff8, RZ, 0xc0, !PT ;  /* 0xfffffff800007812 */ /* 0x000fe400078ec0ff */
[----:B------:R-:W-:-:S02]  /*5f00*/  SHF.R.S32.HI R27, RZ, 0x6, R27 ;  /* 0x00000006ff1b7819 */ /* 0x000fc4000001141b */
[----:B------:R-:W-:Y:S01]  /*5f10*/  LOP3.LUT R5, R5, 0x3ffffffc, RZ, 0xc0, !PT ;  /* 0x3ffffffc05057812 */ /* 0x000fe200078ec0ff */
[----:B------:R-:W-:Y:S01]  /*5f20*/  IMAD.IADD R7, R7, 0x1, -R0 ;  /* 0x0000000107077824 */ /* 0x000fe200078e0a00 */
[----:B------:R-:W-:Y:S01]  /*5f30*/  LEA.HI R0, R2, R3, RZ, 0x1 ;  /* 0x0000000302007211 */ /* 0x000fe200078f08ff */
[----:B------:R-:W-:Y:S01]  /*5f40*/  IMAD.SHL.U32 R6, R27, 0x8, RZ ;  /* 0x000000081b067824 */ /* 0x000fe200078e00ff */
[----:B------:R-:W-:Y:S01]  /*5f50*/  F2FP.PACK_AB R58, R59, R58 ;  /* 0x0000003a3b3a723e */ /* 0x000fe200000000ff */
[C---:B------:R-:W-:Y:S01]  /*5f60*/  IMAD.SHL.U32 R2, R7.reuse, 0x40, RZ ;  /* 0x0000004007027824 */ /* 0x040fe200078e00ff */
[----:B------:R-:W-:Y:S02]  /*5f70*/  LOP3.LUT R4, R0, 0x1ffffe, RZ, 0xc0, !PT ;  /* 0x001ffffe00047812 */ /* 0x000fe400078ec0ff */
[----:B------:R-:W-:Y:S02]  /*5f80*/  LOP3.LUT P0, RZ, R7, 0x4, RZ, 0xc0, !PT ;  /* 0x0000000407ff7812 */ /* 0x000fe4000780c0ff */
[----:B------:R-:W-:Y:S01]  /*5f90*/  LOP3.LUT R0, R2, 0x1c0, RZ, 0xc0, !PT ;  /* 0x000001c002007812 */ /* 0x000fe200078ec0ff */
[----:B------:R-:W-:Y:S01]  /*5fa0*/  IMAD.IADD R3, R3, 0x1, -R4 ;  /* 0x0000000103037824 */ /* 0x000fe200078e0a04 */
[----:B------:R-:W-:Y:S01]  /*5fb0*/  F2FP.PACK_AB R60, R61, R60 ;  /* 0x0000003c3d3c723e */ /* 0x000fe200000000ff */
[----:B------:R-:W-:Y:S01]  /*5fc0*/  IMAD.IADD R2, R29, 0x1, -R5 ;  /* 0x000000011d027824 */ /* 0x000fe200078e0a05 */
[----:B------:R-:W-:-:S02]  /*5fd0*/  LOP3.LUT R4, R0, 0x18, R6, 0xf8, !PT ;  /* 0x0000001800047812 */ /* 0x000fc400078ef806 */
[----:B------:R-:W-:Y:S01]  /*5fe0*/  SHF.R.U32.HI R0, RZ, 0x3, R0 ;  /* 0x00000003ff007819 */ /* 0x000fe20000011600 */
[----:B------:R-:W-:Y:S01]  /*5ff0*/  IMAD R2, R3, 0x200, R2 ;  /* 0x0000020003027824 */ /* 0x000fe200078e0202 */
[----:B------:R-:W-:Y:S02]  /*6000*/  F2FP.PACK_AB R62, R63, R62 ;  /* 0x0000003e3f3e723e */ /* 0x000fe400000000ff */
[----:B------:R-:W-:Y:S02]  /*6010*/  LOP3.LUT R0, R4, R0, RZ, 0x3c, !PT ;  /* 0x0000000004007212 */ /* 0x000fe400078e3cff */
[----:B------:R-:W-:Y:S02]  /*6020*/  F2FP.PACK_AB R68, R69, R68 ;  /* 0x000000444544723e */ /* 0x000fe400000000ff */
[----:B------:R-:W-:Y:S01]  /*6030*/  F2FP.PACK_AB R70, R71, R70 ;  /* 0x000000464746723e */ /* 0x000fe200000000ff */
[----:B------:R-:W-:Y:S01]  /*6040*/  IMAD.U32 R0, R2, 0x2, R0 ;  /* 0x0000000202007824 */ /* 0x000fe200078e0000 */
[----:B------:R-:W-:-:S02]  /*6050*/  F2FP.PACK_AB R80, R81, R80 ;  /* 0x000000505150723e */ /* 0x000fc400000000ff */
[----:B------:R-:W-:Y:S01]  /*6060*/  F2FP.PACK_AB R82, R83, R82 ;  /* 0x000000525352723e */ /* 0x000fe200000000ff */
[----:B------:R-:W-:Y:S01]  /*6070*/  IMAD.SHL.U32 R0, R0, 0x2, RZ ;  /* 0x0000000200007824 */ /* 0x000fe200078e00ff */
[----:B------:R-:W-:Y:S01]  /*6080*/  BAR.SYNC.DEFER_BLOCKING 0x1, 0x100 ;  /* 0x0044000000007b1d */ /* 0x000fe20000010000 */
[----:B------:R-:W-:Y:S02]  /*6090*/  F2FP.PACK_AB R72, R73, R72 ;  /* 0x000000484948723e */ /* 0x000fe400000000ff */
[----:B------:R-:W-:Y:S02]  /*60a0*/  F2FP.PACK_AB R74, R75, R74 ;  /* 0x0000004a4b4a723e */ /* 0x000fe400000000ff */
[C---:B------:R-:W-:Y:S02]  /*60b0*/  IADD3 R2, R0.reuse, 0x40, RZ ;  /* 0x0000004000027810 */ /* 0x040fe40007ffe0ff */
[----:B------:R-:W-:Y:S02]  /*60c0*/  @P0 IADD3 R2, R0, -0x40, RZ ;  /* 0xffffffc000020810 */ /* 0x000fe40007ffe0ff */
[----:B------:R-:W-:-:S02]  /*60d0*/  F2FP.PACK_AB R76, R77, R76 ;  /* 0x0000004c4d4c723e */ /* 0x000fc400000000ff */
[----:B------:R-:W-:Y:S02]  /*60e0*/  F2FP.PACK_AB R78, R79, R78 ;  /* 0x0000004e4f4e723e */ /* 0x000fe400000000ff */
[----:B------:R-:W-:Y:S02]  /*60f0*/  F2FP.PACK_AB R26, R26, R84 ;  /* 0x000000541a1a723e */ /* 0x000fe400000000ff */
[----:B------:R-:W-:Y:S02]  /*6100*/  F2FP.PACK_AB R25, R25, R86 ;  /* 0x000000561919723e */ /* 0x000fe400000000ff */
[----:B------:R-:W-:Y:S02]  /*6110*/  F2FP.PACK_AB R22, R22, R96 ;  /* 0x000000601616723e */ /* 0x000fe400000000ff */
[----:B------:R-:W-:Y:S02]  /*6120*/  F2FP.PACK_AB R21, R21, R98 ;  /* 0x000000621515723e */ /* 0x000fe400000000ff */
        /* <DEDUP_REMOVED lines=30> */
[----:B------:R-:W-:-:S03]  /*6310*/  PLOP3.LUT P1, PT, PT, PT, UP1, 0x80, 0x0 ;  /* 0x000000000000781c */ /* 0x000fc60003f2f018 */
        /* <DEDUP_REMOVED lines=34> */
[----:B------:R2:W-:Y:S04]  /*6540*/  STS [R0+0x5080], R8 ;  /* 0x0050800800007388 */ /* 0x0005e80000000800 */
[----:B------:R3:W-:Y:S04]  /*6550*/  STS [R0+0x5480], R7 ;  /* 0x0054800700007388 */ /* 0x0007e80000000800 */
[----:B------:R-:W-:Y:S04]  /*6560*/  STS [R2+0x5080], R4 ;  /* 0x0050800402007388 */ /* 0x000fe80000000800 */
[----:B------:R4:W-:Y:S01]  /*6570*/  STS [R2+0x5480], R3 ;  /* 0x0054800302007388 */ /* 0x0009e20000000800 */
[----:B-1----:R-:W-:-:S02]  /*6580*/  IMAD.U32 R9, RZ, RZ, UR5 ;  /* 0x00000005ff097e24 */ /* 0x002fc4000f8e00ff */
[----:B--2---:R-:W-:Y:S01]  /*6590*/  IMAD.U32 R8, RZ, RZ, UR4 ;  /* 0x00000004ff087e24 */ /* 0x004fe2000f8e00ff */
[----:B------:R-:W-:Y:S06]  /*65a0*/  BAR.SYNC.DEFER_BLOCKING 0x1, 0x100 ;  /* 0x0044000000007b1d */ /* 0x000fec0000010000 */
[----:B------:R-:W-:Y:S02]  /*65b0*/  ULDC.64 UR4, c[0x0][0x360] ;  /* 0x0000d80000047ab9 */ /* 0x000fe40000000a00 */
[----:B------:R-:W-:Y:S01]  /*65c0*/  UISETP.NE.U32.AND UP0, UPT, URZ, UR4, UPT ;  /* 0x000000043f00728c */ /* 0x000fe2000bf05070 */
[----:B---3--:R-:W2:Y:S03]  /*65d0*/  @P1 LDG.E R0, [R8.64] ;  /* 0x0000001408001981 */ /* 0x008ea6000c1e1900 */
[----:B------:R-:W-:Y:S01]  /*65e0*/  UISETP.NE.AND.EX UP0, UPT, URZ, UR5, UPT, UP0 ;  /* 0x000000053f00728c */ /* 0x000fe2000bf05300 */
[----:B------:R-:W-:-:S02]  /*65f0*/  IMAD.MOV.U32 R7, RZ, RZ, c[0x0][0x2f0] ;  /* 0x0000bc00ff077624 */ /* 0x000fc400078e00ff */
[----:B------:R-:W-:-:S03]  /*6600*/  ULDC.64 UR4, c[0x0][0x360] ;  /* 0x0000d80000047ab9 */ /* 0x000fc60000000a00 */
[----:B------:R-:W-:-:S05]  /*6610*/  PLOP3.LUT P0, PT, PT, PT, UP0, 0x80, 0x0 ;  /* 0x000000000000781c */ /* 0x000fca0003f0f008 */
[----:B------:R-:W-:-:S06]  /*6620*/  @UP0 UIMAD.WIDE UR4, UR16, UR6, UR4 ;  /* 0x00000006100402a5 */ /* 0x000fcc000f8e0204 */
[----:B----4-:R-:W-:Y:S02]  /*6630*/  IMAD.U32 R2, RZ, RZ, UR4 ;  /* 0x00000004ff027e24 */ /* 0x010fe4000f8e00ff */
[----:B------:R-:W-:-:S05]  /*6640*/  IMAD.U32 R3, RZ, RZ, UR5 ;  /* 0x00000005ff037e24 */ /* 0x000fca000f8e00ff */
[----:B------:R1:W5:Y:S01]  /*6650*/  @P0 LDG.E R7, [R2.64] ;  /* 0x0000001402070981 */ /* 0x000362000c1e1900 */
[----:B------:R-:W-:Y:S02]  /*6660*/  UMOV UR10, URZ ;  /* 0x0000003f000a7c82 */ /* 0x000fe40008000000 */
[----:B------:R-:W-:Y:S01]  /*6670*/  UMOV UR11, URZ ;  /* 0x0000003f000b7c82 */ /* 0x000fe20008000000 */
[----:B--2---:R-:W2:Y:S02]  /*6680*/  @P1 R2UR UR5, R0 ;  /* 0x00000000000513c2 */ /* 0x004ea400000e0000 */
[----:B--2---:R-:W-:Y:S02]  /*6690*/  @UP1 USHF.R.S32.HI UR4, URZ, 0x1f, UR5 ;  /* 0x0000001f3f041899 */ /* 0x004fe40008011405 */
[----:B------:R-:W-:-:S05]  /*66a0*/  @UP1 UMOV UR10, UR5 ;  /* 0x00000005000a1c82 */ /* 0x000fca0008000000 */
[----:B------:R-:W-:Y:S01]  /*66b0*/  @UP1 UMOV UR11, UR4 ;  /* 0x00000004000b1c82 */ /* 0x000fe20008000000 */
[----:B------:R-:W-:Y:S05]  /*66c0*/  @P0 BRA `(.L_x_554) ;  /* 0x0000004000000947 */ /* 0x000fea0003800000 */
[----:B-1----:R-:W-:Y:S05]  /*66d0*/  @!P1 BRA `(.L_x_554) ;  /* 0x0000003000009947 */ /* 0x002fea0003800000 */
[----:B------:R-:W2:Y:S04]  /*66e0*/  LDG.E R0, [R8.64] ;  /* 0x0000001408007981 */ /* 0x000ea8000c1e1900 */
[----:B------:R-:W2:Y:S02]  /*66f0*/  LDG.E R2, [R8.64+0x4] ;  /* 0x0000041408027981 */ /* 0x000ea4000c1e1900 */
[----:B--2--5:R-:W-:Y:S02]  /*6700*/  IADD3 R7, -R0, R2, RZ ;  /* 0x0000000200077210 */ /* 0x024fe40007ffe1ff */
.L_x_554:
[----:B-1----:R-:W-:Y:S01]  /*6710*/  LEA.HI R0, R28, R29, RZ, 0x3 ;  /* 0x0000001d1c007211 */ /* 0x002fe200078f18ff */
[----:B------:R-:W-:Y:S01]  /*6720*/  USHF.R.S32.HI UR6, URZ, 0x1f, UR17 ;  /* 0x0000001f3f067899 */ /* 0x000fe20008011411 */
[----:B------:R-:W-:Y:S01]  /*6730*/  IMAD.U32 R4, RZ, RZ, UR17 ;  /* 0x00000011ff047e24 */ /* 0x000fe2000f8e00ff */
[----:B------:R-:W-:Y:S01]  /*6740*/  ULDC.64 UR4, c[0x0][0x338] ;  /* 0x0000ce0000047ab9 */ /* 0x000fe20000000a00 */
[----:B------:R-:W-:Y:S01]  /*6750*/  LOP3.LUT R2, R0, 0x1ffffff8, RZ, 0xc0, !PT ;  /* 0x1ffffff800027812 */ /* 0x000fe200078ec0ff */
[----:B------:R-:W-:Y:S01]  /*6760*/  UIMAD UR4, UR6, UR4, URZ ;  /* 0x00000004060472a4 */ /* 0x000fe2000f8e023f */
[----:B------:R-:W-:Y:S01]  /*6770*/  SHF.R.S32.HI R14, RZ, 0x3, R0 ;  /* 0x00000003ff0e7819 */ /* 0x000fe20000011400 */
[----:B------:R-:W-:Y:S01]  /*6780*/  USHF.R.S32.HI UR7, URZ, 0x1f, UR16 ;  /* 0x0000001f3f077899 */ /* 0x000fe20008011410 */
[----:B-----5:R-:W-:Y:S01]  /*6790*/  IADD3 R7, R7, -UR9, RZ ;  /* 0x8000000907077c10 */ /* 0x020fe2000fffe0ff */
[----:B------:R-:W-:Y:S01]  /*67a0*/  IMAD.IADD R2, R29, 0x1, -R2 ;  /* 0x000000011d027824 */ /* 0x000fe200078e0a02 */
[----:B------:R-:W-:Y:S01]  /*67b0*/  UIMAD UR5, UR17, UR5, UR4 ;  /* 0x00000005110572a4 */ /* 0x000fe2000f8e0204 */
[----:B------:R-:W-:Y:S01]  /*67c0*/  IMAD.SHL.U32 R0, R14, 0x40, RZ ;  /* 0x000000400e007824 */ /* 0x000fe200078e00ff */
[----:B------:R-:W-:Y:S01]  /*67d0*/  IMNMX R15, R7, 0x40, PT ;  /* 0x00000040070f7817 */ /* 0x000fe20003800200 */
[----:B------:R-:W-:Y:S01]  /*67e0*/  IMAD.SHL.U32 R2, R2, 0x8, RZ ;  /* 0x0000000802027824 */ /* 0x000fe200078e00ff */
[----:B------:R-:W-:Y:S01]  /*67f0*/  USEL UR16, UR16, URZ, !UP1 ;  /* 0x0000003f10107287 */ /* 0x000fe2000c800000 */
[----:B------:R-:W-:Y:S01]  /*6800*/  IADD3 R6, P0, R14, UR10, RZ ;  /* 0x0000000a0e067c10 */ /* 0x000fe2000ff1e0ff */
[----:B------:R-:W-:Y:S01]  /*6810*/  USEL UR7, UR7, URZ, !UP1 ;  /* 0x0000003f07077287 */ /* 0x000fe2000c800000 */
[----:B------:R-:W-:Y:S01]  /*6820*/  LOP3.LUT R0, R0, 0x1c0, RZ, 0xc0, !PT ;  /* 0x000001c000007812 */ /* 0x000fe200078ec0ff */
[----:B------:R-:W-:Y:S01]  /*6830*/  IMAD.U32 R8, RZ, RZ, UR18 ;  /* 0x00000012ff087e24 */ /* 0x000fe2000f8e00ff */
[----:B------:R-:W-:Y:S01]  /*6840*/  ISETP.GE.AND P4, PT, R14, R15, PT ;  /* 0x0000000f0e00720c */ /* 0x000fe20003f86270 */
[----:B------:R-:W-:Y:S01]  /*6850*/  IMAD.U32 R29, RZ, RZ, UR16 ;  /* 0x00000010ff1d7e24 */ /* 0x000fe2000f8e00ff */
[----:B------:R-:W-:Y:S01]  /*6860*/  LOP3.LUT R3, R0, 0x38, R2, 0xf8, !PT ;  /* 0x0000003800037812 */ /* 0x000fe200078ef802 */
[----:B------:R-:W-:Y:S01]  /*6870*/  BSSY B0, `(.L_x_555) ;  /* 0x000002b000007945 */ /* 0x000fe20003800000 */
[----:B------:R-:W-:-:S02]  /*6880*/  SHF.R.U32.HI R0, RZ, 0x3, R0 ;  /* 0x00000003ff007819 */ /* 0x000fc40000011600 */
[----:B------:R-:W-:Y:S02]  /*6890*/  LEA.HI.X.SX32 R7, R14, UR11, 0x1, P0 ;  /* 0x0000000b0e077c11 */ /* 0x000fe400080f0eff */
[----:B------:R-:W-:Y:S02]  /*68a0*/  LOP3.LUT R0, R3, R0, RZ, 0x3c, !PT ;  /* 0x0000000003007212 */ /* 0x000fe400078e3cff */
[----:B------:R-:W-:Y:S02]  /*68b0*/  SHF.R.S32.HI R3, RZ, 0x1f, R2 ;  /* 0x0000001fff037819 */ /* 0x000fe40000011402 */
[----:B------:R-:W-:Y:S01]  /*68c0*/  IADD3 R28, R2, 0x40, RZ ;  /* 0x00000040021c7810 */ /* 0x000fe20007ffe0ff */
[----:B------:R-:W-:Y:S02]  /*68d0*/  IMAD R0, R27, 0x200, R0 ;  /* 0x000002001b007824 */ /* 0x000fe400078e0200 */
[----:B------:R-:W-:-:S04]  /*68e0*/  IMAD.WIDE.U32 R4, R4, c[0x0][0x338], R2 ;  /* 0x0000ce0004047a25 */ /* 0x000fc800078e0002 */
[----:B------:R-:W-:Y:S01]  /*68f0*/  IMAD.SHL.U32 R0, R0, 0x2, RZ ;  /* 0x0000000200007824 */ /* 0x000fe200078e00ff */
[----:B------:R-:W-:Y:S01]  /*6900*/  IADD3 R5, R5, UR5, RZ ;  /* 0x0000000505057c10 */ /* 0x000fe2000fffe0ff */
[----:B------:R-:W-:Y:S02]  /*6910*/  ULDC.64 UR4, c[0x0][0x340] ;  /* 0x0000d00000047ab9 */ /* 0x000fe40000000a00 */
[----:B------:R-:W-:Y:S01]  /*6920*/  UIMAD UR4, UR7, UR4, URZ ;  /* 0x00000004070472a4 */ /* 0x000fe2000f8e023f */
[----:B------:R1:W2:Y:S01]  /*6930*/  LDS.128 R40, [R0+0x7080] ;  /* 0x0070800000287984 */ /* 0x0002a20000000c00 */
[----:B------:R-:W-:Y:S02]  /*6940*/  IMAD.WIDE.U32 R12, R29, c[0x0][0x340], R4 ;  /* 0x0000d0001d0c7a25 */ /* 0x000fe400078e0004 */
[----:B------:R-:W-:Y:S01]  /*6950*/  UIMAD UR4, UR16, UR5, UR4 ;  /* 0x00000005100472a4 */ /* 0x000fe2000f8e0204 */
[----:B------:R1:W3:Y:S01]  /*6960*/  LDS.128 R36, [R0+0x9080] ;  /* 0x0090800000247984 */ /* 0x0002e20000000c00 */
[----:B------:R-:W-:-:S03]  /*6970*/  IMAD.WIDE R4, R8, 0x40, R6 ;  /* 0x0000004008047825 */ /* 0x000fc600078e0206 */
[----:B------:R1:W4:Y:S01]  /*6980*/  LDS.128 R32, [R0+0xb080] ;  /* 0x00b0800000207984 */ /* 0x0003220000000c00 */
[----:B------:R-:W-:-:S03]  /*6990*/  IADD3 R9, R13, UR4, RZ ;  /* 0x000000040d097c10 */ /* 0x000fc6000fffe0ff */
        /* <DEDUP_REMOVED lines=24> */
.L_x_556:
[----:B------:R-:W-:Y:S05]  /*6b20*/  BSYNC B0 ;  /* 0x0000000000007941 */ /* 0x000fea0003800000 */
.L_x_555:
        /* <DEDUP_REMOVED lines=21> */
.L_x_558:
[----:B------:R-:W-:Y:S05]  /*6c80*/  BSYNC B0 ;  /* 0x0000000000007941 */ /* 0x000fea0003800000 */
.L_x_557:
[----:B------:R-:W-:Y:S01]  /*6c90*/  ULDC.64 UR4, c[0x0][0x308] ;  /* 0x0000c20000047ab9 */ /* 0x000fe20000000a00 */
[----:B-1----:R-:W-:Y:S01]  /*6ca0*/  MOV R0, UR17 ;  /* 0x0000001100007c02 */ /* 0x002fe20008000f00 */
[----:B------:R-:W-:Y:S01]  /*6cb0*/  UIMAD UR4, UR6, UR4, URZ ;  /* 0x00000004060472a4 */ /* 0x000fe2000f8e023f */
[----:B------:R-:W-:Y:S03]  /*6cc0*/  BSSY B0, `(.L_x_559) ;  /* 0x0000018000007945 */ /* 0x000fe60003800000 */
        /* <DEDUP_REMOVED lines=23> */
.L_x_560:
[----:B------:R-:W-:Y:S05]  /*6e40*/  BSYNC B0 ;  /* 0x0000000000007941 */ /* 0x000fea0003800000 */
.L_x_559:
        /* <DEDUP_REMOVED lines=19> */
.L_x_553:
[----:B------:R-:W-:Y:S02]  /*6f80*/  ULDC.64 UR4, c[0x0][0x358] ;  /* 0x0000d60000047ab9 */ /* 0x000fe40000000a00 */
[----:B------:R-:W-:-:S02]  /*6f90*/  UISETP.NE.U32.AND UP1, UPT, URZ, UR4, UPT ;  /* 0x000000043f00728c */ /* 0x000fc4000bf25070 */
[----:B------:R-:W-:Y:S02]  /*6fa0*/  UMOV UR6, 0x4 ;  /* 0x0000000400067882 */ /* 0x000fe40000000000 */
[----:B------:R-:W-:-:S03]  /*6fb0*/  UISETP.NE.AND.EX UP1, UPT, URZ, UR5, UPT, UP1 ;  /* 0x000000053f00728c */ /* 0x000fc6000bf25310 */
[----:B------:R-:W-:Y:S02]  /*6fc0*/  ULDC.64 UR4, c[0x0][0x358] ;  /* 0x0000d60000047ab9 */ /* 0x000fe40000000a00 */
[----:B------:R-:W-:Y:S01]  /*6fd0*/  UIMAD.WIDE UR4, UR16, UR6, UR4 ;  /* 0x00000006100472a5 */ /* 0x000fe2000f8e0204 */
[----:B------:R-:W-:-:S05]  /*6fe0*/  PLOP3.LUT P1, PT, PT, PT, UP1, 0x80, 0x0 ;  /* 0x000000000000781c */ /* 0x000fca0003f2f018 */
[----:B------:R-:W-:Y:S01]  /*6ff0*/  IMAD.U32 R4, RZ, RZ, UR4 ;  /* 0x00000004ff047e24 */ /* 0x000fe2000f8e00ff */
[----:B-----5:R-:W-:Y:S01]  /*7000*/  MOV R5, UR5 ;  /* 0x0000000500057c02 */ /* 0x020fe20008000f00 */
[----:B------:R-:W-:-:S06]  /*7010*/  ULDC.64 UR4, c[0x0][0x360] ;  /* 0x0000d80000047ab9 */ /* 0x000fcc0000000a00 */
[----:B------:R-:W2:Y:S01]  /*7020*/  @P1 LDG.E R0, [R4.64] ;  /* 0x0000001404001981 */ /* 0x000ea2000c1e1900 */
[----:B------:R-:W-:Y:S01]  /*7030*/  UISETP.NE.U32.AND UP0, UPT, URZ, UR4, UPT ;  /* 0x000000043f00728c */ /* 0x000fe2000bf05070 */
[----:B------:R-:W-:-:S03]  /*7040*/  IMAD.MOV.U32 R6, RZ, RZ, c[0x0][0x2f0] ;  /* 0x0000bc00ff067624 */ /* 0x000fc600078e00ff */
[----:B------:R-:W-:-:S03]  /*7050*/  UISETP.NE.AND.EX UP0, UPT, URZ, UR5, UPT, UP0 ;  /* 0x000000053f00728c */ /* 0x000fc6000bf05300 */
[----:B------:R-:W-:-:S03]  /*7060*/  ULDC.64 UR4, c[0x0][0x360] ;  /* 0x0000d80000047ab9 */ /* 0x000fc60000000a00 */
[----:B------:R-:W-:-:S05]  /*7070*/  PLOP3.LUT P0, PT, PT, PT, UP0, 0x80, 0x0 ;  /* 0x000000000000781c */ /* 0x000fca0003f0f008 */
[----:B------:R-:W-:-:S06]  /*7080*/  @UP0 UIMAD.WIDE UR4, UR16, UR6, UR4 ;  /* 0x00000006100402a5 */ /* 0x000fcc000f8e0204 */
[----:B------:R-:W-:Y:S01]  /*7090*/  MOV R2, UR4 ;  /* 0x0000000400027c02 */ /* 0x000fe20008000f00 */
        /* <DEDUP_REMOVED lines=13> */
.L_x_561:
[----:B-1----:R-:W1:Y:S01]  /*7170*/  S2R R2, SR_TID.X ;  /* 0x0000000000027919 */ /* 0x002e620000002100 */
[----:B------:R-:W-:Y:S01]  /*7180*/  USHF.R.S32.HI UR6, URZ, 0x1f, UR17 ;  /* 0x0000001f3f067899 */ /* 0x000fe20008011411 */
[----:B-----5:R-:W-:Y:S01]  /*7190*/  IADD3 R14, R6, -UR9, RZ ;  /* 0x80000009060e7c10 */ /* 0x020fe2000fffe0ff */
[----:B------:R-:W-:Y:S01]  /*71a0*/  ULDC.64 UR4, c[0x0][0x308] ;  /* 0x0000c20000047ab9 */ /* 0x000fe20000000a00 */
[----:B------:R-:W-:Y:S01]  /*71b0*/  IMAD.U32 R6, RZ, RZ, UR18 ;  /* 0x00000012ff067e24 */ /* 0x000fe2000f8e00ff */
[----:B------:R-:W-:Y:S01]  /*71c0*/  UIMAD UR4, UR6, UR4, URZ ;  /* 0x00000004060472a4 */ /* 0x000fe2000f8e023f */
[----:B------:R-:W-:Y:S01]  /*71d0*/  BSSY B0, `(.L_x_562) ;  /* 0x0000029000007945 */ /* 0x000fe20003800000 */
[----:B------:R-:W-:-:S02]  /*71e0*/  USHF.R.S32.HI UR7, URZ, 0x1f, UR16 ;  /* 0x0000001f3f077899 */ /* 0x000fc40008011410 */
[----:B------:R-:W-:Y:S02]  /*71f0*/  UIMAD UR5, UR17, UR5, UR4 ;  /* 0x00000005110572a4 */ /* 0x000fe4000f8e0204 */
[----:B------:R-:W-:Y:S02]  /*7200*/  USEL UR16, UR16, URZ, !UP1 ;  /* 0x0000003f10107287 */ /* 0x000fe4000c800000 */
[----:B------:R-:W-:-:S04]  /*7210*/  USEL UR7, UR7, URZ, !UP1 ;  /* 0x0000003f07077287 */ /* 0x000fc8000c800000 */
[----:B------:R-:W-:Y:S01]  /*7220*/  IMAD.U32 R17, RZ, RZ, UR16 ;  /* 0x00000010ff117e24 */ /* 0x000fe2000f8e00ff */
[----:B-1----:R-:W-:-:S04]  /*7230*/  SHF.R.S32.HI R4, RZ, 0x1f, R2 ;  /* 0x0000001fff047819 */ /* 0x002fc80000011402 */
[----:B------:R-:W-:-:S04]  /*7240*/  LEA.HI R4, R4, R2, RZ, 0x3 ;  /* 0x0000000204047211 */ /* 0x000fc800078f18ff */
[----:B------:R-:W-:-:S05]  /*7250*/  LOP3.LUT R0, R4, 0x1ffffff8, RZ, 0xc0, !PT ;  /* 0x1ffffff804007812 */ /* 0x000fca00078ec0ff */
[----:B------:R-:W-:Y:S02]  /*7260*/  IMAD.IADD R0, R2, 0x1, -R0 ;  /* 0x0000000102007824 */ /* 0x000fe400078e0a00 */
[----:B------:R-:W-:Y:S02]  /*7270*/  IMAD.U32 R2, RZ, RZ, UR17 ;  /* 0x00000011ff027e24 */ /* 0x000fe4000f8e00ff */
[----:B------:R-:W-:Y:S01]  /*7280*/  IMAD.SHL.U32 R12, R0, 0x8, RZ ;  /* 0x00000008000c7824 */ /* 0x000fe200078e00ff */
[----:B------:R-:W-:-:S04]  /*7290*/  SHF.R.S32.HI R0, RZ, 0x3, R4 ;  /* 0x00000003ff007819 */ /* 0x000fc80000011404 */
[--C-:B------:R-:W-:Y:S02]  /*72a0*/  SHF.R.S32.HI R13, RZ, 0x1f, R12.reuse ;  /* 0x0000001fff0d7819 */ /* 0x100fe4000001140c */
[C---:B------:R-:W-:Y:S02]  /*72b0*/  ISETP.GE.AND P4, PT, R0.reuse, R14, PT ;  /* 0x0000000e0000720c */ /* 0x040fe40003f86270 */
[----:B------:R-:W-:Y:S01]  /*72c0*/  IADD3 R4, P0, R0, UR10, RZ ;  /* 0x0000000a00047c10 */ /* 0x000fe2000ff1e0ff */
[----:B------:R-:W-:Y:S01]  /*72d0*/  IMAD.WIDE.U32 R2, R2, c[0x0][0x308], R12 ;  /* 0x0000c20002027a25 */ /* 0x000fe200078e000c */
[----:B------:R-:W-:Y:S02]  /*72e0*/  IADD3 R15, R12, 0x40, RZ ;  /* 0x000000400c0f7810 */ /* 0x000fe40007ffe0ff */
[----:B------:R-:W-:Y:S02]  /*72f0*/  LEA.HI.X.SX32 R5, R0, UR11, 0x1, P0 ;  /* 0x0000000b00057c11 */ /* 0x000fe400080f0eff */
[----:B------:R-:W-:Y:S01]  /*7300*/  IADD3 R3, R3, UR5, RZ ;  /* 0x0000000503037c10 */ /* 0x000fe2000fffe0ff */
[----:B------:R-:W-:Y:S01]  /*7310*/  ULDC.64 UR4, c[0x0][0x310] ;  /* 0x0000c40000047ab9 */ /* 0x000fe20000000a00 */
[----:B------:R-:W-:Y:S01]  /*7320*/  IADD3 R16, R12, 0x80, RZ ;  /* 0x000000800c107810 */ /* 0x000fe20007ffe0ff */
[----:B------:R-:W-:Y:S01]  /*7330*/  UIMAD UR4, UR7, UR4, URZ ;  /* 0x00000004070472a4 */ /* 0x000fe2000f8e023f */
[----:B------:R-:W-:-:S03]  /*7340*/  IMAD.WIDE R6, R6, 0x40, R4 ;  /* 0x0000004006067825 */ /* 0x000fc600078e0204 */
[----:B------:R-:W-:Y:S01]  /*7350*/  UIMAD UR4, UR16, UR5, UR4 ;  /* 0x00000005100472a4 */ /* 0x000fe2000f8e0204 */
        /* <DEDUP_REMOVED lines=16> */
.L_x_563:
[----:B------:R-:W-:Y:S05]  /*7460*/  BSYNC B0 ;  /* 0x0000000000007941 */ /* 0x000fea0003800000 */
.L_x_562:
        /* <DEDUP_REMOVED lines=19> */
.L_x_565:
[----:B------:R-:W-:Y:S05]  /*75a0*/  BSYNC B0 ;  /* 0x0000000000007941 */ /* 0x000fea0003800000 */
.L_x_564:
        /* <DEDUP_REMOVED lines=26> */
.L_x_567:
[----:B------:R-:W-:Y:S05]  /*7750*/  BSYNC B0 ;  /* 0x0000000000007941 */ /* 0x000fea0003800000 */
.L_x_566:
        /* <DEDUP_REMOVED lines=18> */
.L_x_568:
        /* <DEDUP_REMOVED lines=16> */
.L_x_1396:


//--------------------- .text._ZN7cutlass13device_kernelIN5flash19enable_sm80_to_sm89INS1_16FlashAttnBwdSm80INS1_25CollectiveMainloopBwdSm80ILi1ELi1EN4cute5tupleIJNS5_1CILi64EEES8_NS7_ILi192EEEEEENS_6half_tEfNS_4arch4Sm80ELb1ELb0ELb0ELb1ELb1ELb0ELb0ELb0ELi2ELi2ELi2ELi2ELb1EEENS1_21CollectiveEpilogueBwdISA_SB_SD_Li256ELb1ELb0ELi4EEENS1_25SingleTileBwdLPTSchedulerILb1ELi64ELb1EEEEEEEEEvNT_6ParamsE --------------------------
	.section	.text._ZN7cutlass13device_kernelIN5flash19enable_sm80_to_sm89INS1_16FlashAttnBwdSm80INS1_25CollectiveMainloopBwdSm80ILi1ELi1EN4cute5tupleIJNS5_1CILi64EEES8_NS7_ILi192EEEEEENS_6half_tEfNS_4arch4Sm80ELb1ELb0ELb0ELb1ELb1ELb0ELb0ELb0ELi2ELi2ELi2ELi2ELb1EEENS1_21CollectiveEpilogueBwdISA_SB_SD_Li256ELb1ELb0ELi4EEENS1_25SingleTileBwdLPTSchedulerILb1ELi64ELb1EEEEEEEEEvNT_6ParamsE,"ax",@progbits
	.sectioninfo	@"SHI_REGISTERS=255"
	.align	128
.text._ZN7cutlass13device_kernelIN5flash19enable_sm80_to_sm89INS1_16FlashAttnBwdSm80INS1_25CollectiveMainloopBwdSm80ILi1ELi1EN4cute5tupleIJNS5_1CILi64EEES8_NS7_ILi192EEEEEENS_6half_tEfNS_4arch4Sm80ELb1ELb0ELb0ELb1ELb1ELb0ELb0ELb0ELi2ELi2ELi2ELi2ELb1EEENS1_21CollectiveEpilogueBwdISA_SB_SD_Li256ELb1ELb0ELi4EEENS1_25SingleTileBwdLPTSchedulerILb1ELi64ELb1EEEEEEEEEvNT_6ParamsE:
        .type           _ZN7cutlass13device_kernelIN5flash19enable_sm80_to_sm89INS1_16FlashAttnBwdSm80INS1_25CollectiveMainloopBwdSm80ILi1ELi1EN4cute5tupleIJNS5_1CILi64EEES8_NS7_ILi192EEEEEENS_6half_tEfNS_4arch4Sm80ELb1ELb0ELb0ELb1ELb1ELb0ELb0ELb0ELi2ELi2ELi2ELi2ELb1EEENS1_21CollectiveEpilogueBwdISA_SB_SD_Li256ELb1ELb0ELi4EEENS1_25SingleTileBwdLPTSchedulerILb1ELi64ELb1EEEEEEEEEvNT_6ParamsE,@function
        .size           _ZN7cutlass13device_kernelIN5flash19enable_sm80_to_sm89INS1_16FlashAttnBwdSm80INS1_25CollectiveMainloopBwdSm80ILi1ELi1EN4cute5tupleIJNS5_1CILi64EEES8_NS7_ILi192EEEEEENS_6half_tEfNS_4arch4Sm80ELb1ELb0ELb0ELb1ELb1ELb0ELb0ELb0ELi2ELi2ELi2ELi2ELb1EEENS1_21CollectiveEpilogueBwdISA_SB_SD_Li256ELb1ELb0ELi4EEENS1_25SingleTileBwdLPTSchedulerILb1ELi64ELb1EEEEEEEEEvNT_6ParamsE,(.L_x_1397 - _ZN7cutlass13device_kernelIN5flash19enable_sm80_to_sm89INS1_16FlashAttnBwdSm80INS1_25CollectiveMainloopBwdSm80ILi1ELi1EN4cute5tupleIJNS5_1CILi64EEES8_NS7_ILi192EEEEEENS_6half_tEfNS_4arch4Sm80ELb1ELb0ELb0ELb1ELb1ELb0ELb0ELb0ELi2ELi2ELi2ELi2ELb1EEENS1_21CollectiveEpilogueBwdISA_SB_SD_Li256ELb1ELb0ELi4EEENS1_25SingleTileBwdLPTSchedulerILb1ELi64ELb1EEEEEEEEEvNT_6ParamsE)
        .other          _ZN7cutlass13device_kernelIN5flash19enable_sm80_to_sm89INS1_16FlashAttnBwdSm80INS1_25CollectiveMainloopBwdSm80ILi1ELi1EN4cute5tupleIJNS5_1CILi64EEES8_NS7_ILi192EEEEEENS_6half_tEfNS_4arch4Sm80ELb1ELb0ELb0ELb1ELb1ELb0ELb0ELb0ELi2ELi2ELi2ELi2ELb1EEENS1_21CollectiveEpilogueBwdISA_SB_SD_Li256ELb1ELb0ELi4EEENS1_25SingleTileBwdLPTSchedulerILb1ELi64ELb1EEEEEEEEEvNT_6ParamsE,@"STO_CUDA_ENTRY STV_DEFAULT"
_ZN7cutlass13device_kernelIN5flash19enable_sm80_to_sm89INS1_16FlashAttnBwdSm80INS1_25CollectiveMainloopBwdSm80ILi1ELi1EN4cute5tupleIJNS5_1CILi64EEES8_NS7_ILi192EEEEEENS_6half_tEfNS_4arch4Sm80ELb1ELb0ELb0ELb1ELb1ELb0ELb0ELb0ELi2ELi2ELi2ELi2ELb1EEENS1_21CollectiveEpilogueBwdISA_SB_SD_Li256ELb1ELb0ELi4EEENS1_25SingleTileBwdLPTSchedulerILb1ELi64ELb1EEEEEEEEEvNT_6ParamsE:
[----:B------:R-:W-:Y:S02]  /*0000*/  MOV R1, c[0x0][0x28] ;  /* 0x00000a0000017a02 */ /* 0x000fe40000000f00 */
[----:B------:R-:W1:Y:S01]  /*0010*/  S2R R34, SR_TID.X ;  /* 0x0000000000227919 */ /* 0x000e620000002100 */
[----:B------:R-:W2:Y:S01]  /*0020*/  S2UR UR4, SR_CTAID.X ;  /* 0x00000000000479c3 */ /* 0x000ea20000002500 */
[----:B------:R-:W-:Y:S01]  /*0030*/  ULDC.64 UR18, c[0x0][0x118] ;  /* 0x0000460000127ab9 */ /* 0x000fe20000000a00 */
        /* <DEDUP_REMOVED lines=26> */
.L_x_570:
[----:B------:R-:W-:Y:S02]  /*01e0*/  ULDC UR7, c[0x0][0x3ac] ;  /* 0x0000eb0000077ab9 */ /* 0x000fe40000000800 */
[----:B------:R-:W-:Y:S02]  /*01f0*/  UISETP.NE.AND UP0, UPT, UR7, 0x1, UPT ;  /* 0x000000010700788c */ /* 0x000fe4000bf05270 */
[----:B------:R-:W-:Y:S02]  /*0200*/  ULDC.64 UR4, c[0x0][0x3b0] ;  /* 0x0000ec0000047ab9 */ /* 0x000fe40000000a00 */
[----:B------:R-:W-:Y:S02]  /*0210*/  UIMAD.WIDE.U32 UR10, UR6, UR4, URZ ;  /* 0x00000004060a72a5 */ /* 0x000fe4000f8e003f */
[----:B------:R-:W-:-:S05]  /*0220*/  UMOV UR9, UR6 ;  /* 0x0000000600097c82 */ /* 0x000fca0008000000 */
[----:B------:R-:W-:-:S04]  /*0230*/  @UP0 USHF.R.U32.HI UR9, URZ, UR5, UR11 ;  /* 0x000000053f090299 */ /* 0x000fc8000801160b */
[----:B------:R-:W-:-:S04]  /*0240*/  UIMAD UR7, UR9, UR7, URZ ;  /* 0x00000007090772a4 */ /* 0x000fc8000f8e023f */
.L_x_571:
        /* <DEDUP_REMOVED lines=12> */
[----:B------:R-:W-:-:S06]  /*0310*/  UIMAD UR4, UR4, UR6, UR5 ;  /* 0x00000006040472a4 */ /* 0x000fcc000f8e0205 */
[----:B------:R-:W-:Y:S01]  /*0320*/  IMAD.U32 R243, RZ, RZ, UR4 ;  /* 0x00000004fff37e24 */ /* 0x000fe2000f8e00ff */
        /* <DEDUP_REMOVED lines=9> */
.L_x_572:
        /* <DEDUP_REMOVED lines=14> */
.L_x_574:
[----:B------:R-:W-:Y:S02]  /*04a0*/  ULDC UR5, c[0x0][0x3d4] ;  /* 0x0000f50000057ab9 */ /* 0x000fe40000000800 */
.L_x_573:
[----:B------:R-:W-:Y:S02]  /*04b0*/  UIADD3 UR5, UR5, 0x3f, URZ ;  /* 0x0000003f05057890 */ /* 0x000fe4000fffe03f */
[----:B------:R-:W-:-:S02]  /*04c0*/  ULOP3.LUT UR16, URZ, UR9, URZ, 0x33, !UPT ;  /* 0x000000093f107292 */ /* 0x000fc4000f8e333f */
[----:B------:R-:W-:-:S04]  /*04d0*/  USHF.R.S32.HI UR4, URZ, 0x1f, UR5 ;  /* 0x0000001f3f047899 */ /* 0x000fc80008011405 */
[----:B------:R-:W-:-:S04]  /*04e0*/  ULEA.HI UR4, UR4, UR5, URZ, 0x6 ;  /* 0x0000000504047291 */ /* 0x000fc8000f8f303f */
[----:B------:R-:W-:-:S04]  /*04f0*/  USHF.R.S32.HI UR4, URZ, 0x6, UR4 ;  /* 0x000000063f047899 */ /* 0x000fc80008011404 */
[----:B------:R-:W-:Y:S02]  /*0500*/  UISETP.GT.AND UP0, UPT, UR4, UR9, UPT ;  /* 0x000000090400728c */ /* 0x000fe4000bf04270 */
[----:B------:R-:W-:Y:S02]  /*0510*/  UIADD3 UR16, UR4, UR16, URZ ;  /* 0x0000001004107290 */ /* 0x000fe4000fffe03f */
[----:B------:R-:W-:Y:S01]  /*0520*/  USEL UR15, UR15, 0xffffffff, UP0 ;  /* 0xffffffff0f0f7887 */ /* 0x000fe20008000000 */
[----:B------:R-:W-:Y:S05]  /*0530*/  BRA `(.L_x_575) ;  /* 0x000004a000007947 */ /* 0x000fea0003800000 */
.L_x_569:
[----:B------:R-:W-:Y:S02]  /*0540*/  ULDC.64 UR6, c[0x0][0x3b8] ;  /* 0x0000ee0000067ab9 */ /* 0x000fe40000000a00 */
[----:B------:R-:W-:Y:S02]  /*0550*/  UISETP.NE.AND UP0, UPT, UR6, 0x1, UPT ;  /* 0x000000010600788c */ /* 0x000fe4000bf05270 */
[----:B------:R-:W-:Y:S02]  /*0560*/  UIMAD.WIDE.U32 UR10, UR4, UR7, URZ ;  /* 0x00000007040a72a5 */ /* 0x000fe4000f8e003f */
[----:B------:R-:W-:-:S02]  /*0570*/  ULDC UR5, c[0x0][0x3c0] ;  /* 0x0000f00000057ab9 */ /* 0x000fc40000000800 */
        /* <DEDUP_REMOVED lines=17> */
.L_x_576:
[----:B------:R-:W-:Y:S02]  /*0690*/  ULDC UR7, c[0x0][0x3ac] ;  /* 0x0000eb0000077ab9 */ /* 0x000fe40000000800 */
[----:B------:R-:W-:Y:S02]  /*06a0*/  UISETP.NE.AND UP0, UPT, UR7, 0x1, UPT ;  /* 0x000000010700788c */ /* 0x000fe4000bf05270 */
[----:B------:R-:W-:Y:S02]  /*06b0*/  ULDC.64 UR4, c[0x0][0x3b0] ;  /* 0x0000ec0000047ab9 */ /* 0x000fe40000000a00 */
[----:B------:R-:W-:Y:S02]  /*06c0*/  UIMAD.WIDE.U32 UR10, UR6, UR4, URZ ;  /* 0x00000004060a72a5 */ /* 0x000fe4000f8e003f */
[----:B------:R-:W-:-:S05]  /*06d0*/  UMOV UR9, UR6 ;  /* 0x0000000600097c82 */ /* 0x000fca0008000000 */
[----:B------:R-:W-:-:S04]  /*06e0*/  @UP0 USHF.R.U32.HI UR9, URZ, UR5, UR11 ;  /* 0x000000053f090299 */ /* 0x000fc8000801160b */
[----:B------:R-:W-:-:S04]  /*06f0*/  UIMAD UR7, UR9, UR7, URZ ;  /* 0x00000007090772a4 */ /* 0x000fc8000f8e023f */
.L_x_577:
        /* <DEDUP_REMOVED lines=23> */
.L_x_578:
        /* <DEDUP_REMOVED lines=14> */
.L_x_580:
[----:B------:R-:W-:Y:S02]  /*0950*/  ULDC UR5, c[0x0][0x3d4] ;  /* 0x0000f50000057ab9 */ /* 0x000fe40000000800 */
.L_x_579:
[----:B------:R-:W-:Y:S02]  /*0960*/  UIADD3 UR5, UR5, 0x3f, URZ ;  /* 0x0000003f05057890 */ /* 0x000fe4000fffe03f */
[----:B------:R-:W-:-:S02]  /*0970*/  ULOP3.LUT UR16, URZ, UR9, URZ, 0x33, !UPT ;  /* 0x000000093f107292 */ /* 0x000fc4000f8e333f */
[----:B------:R-:W-:-:S04]  /*0980*/  USHF.R.S32.HI UR4, URZ, 0x1f, UR5 ;  /* 0x0000001f3f047899 */ /* 0x000fc80008011405 */
[----:B------:R-:W-:-:S04]  /*0990*/  ULEA.HI UR4, UR4, UR5, URZ, 0x6 ;  /* 0x0000000504047291 */ /* 0x000fc8000f8f303f */
[----:B------:R-:W-:-:S04]  /*09a0*/  USHF.R.S32.HI UR4, URZ, 0x6, UR4 ;  /* 0x000000063f047899 */ /* 0x000fc80008011404 */
[----:B------:R-:W-:Y:S02]  /*09b0*/  UISETP.GT.AND UP0, UPT, UR4, UR9, UPT ;  /* 0x000000090400728c */ /* 0x000fe4000bf04270 */
[----:B------:R-:W-:Y:S02]  /*09c0*/  UIADD3 UR16, UR4, UR16, URZ ;  /* 0x0000001004107290 */ /* 0x000fe4000fffe03f */
[----:B------:R-:W-:-:S06]  /*09d0*/  USEL UR15, UR15, 0xffffffff, UP0 ;  /* 0xffffffff0f0f7887 */ /* 0x000fcc0008000000 */
.L_x_575:
        /* <DEDUP_REMOVED lines=49> */
.L_x_581:
        /* <DEDUP_REMOVED lines=10> */
.L_x_582:
[----:B------:R-:W-:Y:S05]  /*0d90*/  @!P1 BRA `(.L_x_583) ;  /* 0x0000005000009947 */ /* 0x000fea0003800000 */
[----:B------:R1:W2:Y:S04]  /*0da0*/  LDG.E R0, [R2.64] ;  /* 0x0000001202007981 */ /* 0x0002a8000c1e1900 */
[----:B-1----:R-:W3:Y:S01]  /*0db0*/  LDG.E R2, [R2.64+0x4] ;  /* 0x0000041202027981 */ /* 0x002ee2000c1e1900 */
[----:B--2---:R-:W1:Y:S08]  /*0dc0*/  R2UR UR13, R0 ;  /* 0x00000000000d73c2 */ /* 0x004e7000000e0000 */
[----:B---3--:R-:W1:Y:S02]  /*0dd0*/  R2UR UR4, R2 ;  /* 0x00000000020473c2 */ /* 0x008e6400000e0000 */
[----:B-1----:R-:W-:-:S06]  /*0de0*/  UIADD3 UR13, -UR13, UR4, URZ ;  /* 0x000000040d0d7290 */ /* 0x002fcc000fffe13f */
.L_x_583:
        /* <DEDUP_REMOVED lines=11> */
[----:B------:R-:W-:Y:S01]  /*0ea0*/  IMAD.MOV.U32 R8, RZ, RZ, RZ ;  /* 0x000000ffff087224 */ /* 0x000fe200078e00ff */
[----:B------:R-:W-:Y:S01]  /*0eb0*/  USHF.R.S32.HI UR17, URZ, 0x1f, UR4 ;  /* 0x0000001f3f117899 */ /* 0x000fe20008011404 */
[----:B------:R-:W-:Y:S01]  /*0ec0*/  IMAD.MOV.U32 R120, RZ, RZ, RZ ;  /* 0x000000ffff787224 */ /* 0x000fe200078e00ff */
[----:B------:R-:W-:Y:S01]  /*0ed0*/  CS2R R118, SRZ ;  /* 0x0000000000767805 */ /* 0x000fe2000001ff00 */
[----:B------:R-:W-:Y:S01]  /*0ee0*/  CS2R R10, SRZ ;  /* 0x00000000000a7805 */ /* 0x000fe2000001ff00 */
        /* <DEDUP_REMOVED lines=61> */
[----:B------:R-:W-:Y:S01]  /*12c0*/  IMAD.MOV.U32 R8, RZ, RZ, R243 ;  /* 0x000000ffff087224 */ /* 0x000fe200078e00f3 */
[----:B------:R-:W-:Y:S01]  /*12d0*/  USHF.R.S32.HI UR11, URZ, 0x1f, UR15 ;  /* 0x0000001f3f0b7899 */ /* 0x000fe2000801140f */
[----:B------:R-:W-:Y:S01]  /*12e0*/  IMAD.MOV.U32 R20, RZ, RZ, c[0x0][0x1d8] ;  /* 0x00007600ff147624 */ /* 0x000fe200078e00ff */
[----:B------:R-:W-:Y:S01]  /*12f0*/  ISETP.NE.AND P0, PT, R0, 0x1, PT ;  /* 0x000000010000780c */ /* 0x000fe20003f05270 */
[----:B------:R-:W-:Y:S01]  /*1300*/  USEL UR12, UR15, URZ, !UP1 ;  /* 0x0000003f0f0c7287 */ /* 0x000fe2000c800000 */
[CC--:B------:R-:W-:Y:S01]  /*1310*/  LEA.HI R29, R14.reuse, R34.reuse, RZ, 0x3 ;  /* 0x000000220e1d7211 */ /* 0x0c0fe200078f18ff */
[----:B------:R-:W-:Y:S01]  /*1320*/  USEL UR7, UR11, URZ, !UP1 ;  /* 0x0000003f0b077287 */ /* 0x000fe2000c800000 */
[----:B------:R-:W-:Y:S01]  /*1330*/  LEA.HI R33, R14, R34, RZ, 0x5 ;  /* 0x000000220e217211 */ /* 0x000fe200078f28ff */
[----:B------:R-:W-:Y:S01]  /*1340*/  ULDC.64 UR4, c[0x0][0x1e8] ;  /* 0x00007a0000047ab9 */ /* 0x000fe20000000a00 */
[----:B------:R-:W-:Y:S01]  /*1350*/  SHF.R.S32.HI R242, RZ, 0x3, R29 ;  /* 0x00000003fff27819 */ /* 0x000fe2000001141d */
[----:B------:R-:W-:Y:S01]  /*1360*/  UIMAD UR4, UR7, UR4, URZ ;  /* 0x00000004070472a4 */ /* 0x000fe2000f8e023f */
[----:B------:R-:W-:Y:S01]  /*1370*/  LOP3.LUT R3, R29, 0xfffffff8, RZ, 0xc0, !PT ;  /* 0xfffffff81d037812 */ /* 0x000fe200078ec0ff */
[----:B------:R-:W-:Y:S01]  /*1380*/  IMAD.U32 R15, RZ, RZ, UR12 ;  /* 0x0000000cff0f7e24 */ /* 0x000fe2000f8e00ff */
[----:B------:R-:W-:Y:S01]  /*1390*/  SHF.R.S32.HI R4, RZ, 0x5, R33 ;  /* 0x00000005ff047819 */ /* 0x000fe20000011421 */
[----:B------:R-:W-:Y:S01]  /*13a0*/  UIMAD UR4, UR12, UR5, UR4 ;  /* 0x000000050c0472a4 */ /* 0x000fe2000f8e0204 */
[----:B-----5:R-:W-:Y:S01]  /*13b0*/  IADD3 R19, P1, R242, R5, RZ ;  /* 0x00000005f2137210 */ /* 0x020fe20007f3e0ff */
[----:B------:R-:W-:Y:S01]  /*13c0*/  @P0 IMAD.HI.U32 R0, R243, c[0x0][0x24c], RZ ;  /* 0x00009300f3000a27 */ /* 0x000fe200078e00ff */
[----:B------:R-:W-:Y:S01]  /*13d0*/  LEA.HI R2, R33, R4, RZ, 0x1 ;  /* 0x0000000421027211 */ /* 0x000fe200078f08ff */
[----:B------:R-:W-:Y:S01]  /*13e0*/  UIADD3 UR8, -UR9, UR13, URZ ;  /* 0x0000000d09087290 */ /* 0x000fe2000fffe13f */
[----:B------:R-:W-:Y:S01]  /*13f0*/  LEA.HI R32, R14, R34, RZ, 0x4 ;  /* 0x000000220e207211 */ /* 0x000fe200078f20ff */
[----:B------:R-:W-:Y:S01]  /*1400*/  IMAD.IADD R16, R34, 0x1, -R3 ;  /* 0x0000000122107824 */ /* 0x000fe200078e0a03 */
[----:B------:R-:W-:Y:S01]  /*1410*/  @P0 SHF.R.U32.HI R8, RZ, c[0x0][0x250], R0 ;  /* 0x00009400ff080a19 */ /* 0x000fe20000011600 */
[----:B------:R-:W-:Y:S01]  /*1420*/  USEL UR11, UR11, URZ, !UP2 ;  /* 0x0000003f0b0b7287 */ /* 0x000fe2000d000000 */
[----:B------:R-:W-:Y:S01]  /*1430*/  SHF.R.S32.HI R0, RZ, 0x1f, R242 ;  /* 0x0000001fff007819 */ /* 0x000fe200000114f2 */
[----:B------:R-:W-:Y:S01]  /*1440*/  IMAD.SHL.U32 R12, R16, 0x8, RZ ;  /* 0x00000008100c7824 */ /* 0x000fe200078e00ff */
[----:B------:R-:W-:Y:S01]  /*1450*/  IADD3 R6, P0, R242, R9, RZ ;  /* 0x00000009f2067210 */ /* 0x000fe20007f1e0ff */
[----:B------:R-:W-:Y:S01]  /*1460*/  USHF.R.S32.HI UR21, URZ, 0x1f, UR17 ;  /* 0x0000001f3f157899 */ /* 0x000fe20008011411 */
[-C--:B------:R-:W-:Y:S01]  /*1470*/  LEA.HI.X.SX32 R21, R5, R0.reuse, 0x1, P1 ;  /* 0x0000000005157211 */ /* 0x080fe200008f0eff */
[----:B------:R-:W-:Y:S01]  /*1480*/  IMAD.MOV.U32 R220, RZ, RZ, 0x20 ;  /* 0x00000020ffdc7424 */ /* 0x000fe200078e00ff */
[----:B------:R-:W-:Y:S01]  /*1490*/  LEA.HI.X.SX32 R7, R9, R0, 0x1, P0 ;  /* 0x0000000009077211 */ /* 0x000fe200000f0eff */
[----:B------:R-:W-:Y:S01]  /*14a0*/  IMAD.MOV.U32 R222, RZ, RZ, 0x40 ;  /* 0x00000040ffde7424 */ /* 0x000fe200078e00ff */
[----:B------:R-:W-:Y:S01]  /*14b0*/  LOP3.LUT R0, R2, 0xfffffffe, RZ, 0xc0, !PT ;  /* 0xfffffffe02007812 */ /* 0x000fe200078ec0ff */
[----:B------:R-:W-:Y:S01]  /*14c0*/  USHF.L.U32 UR20, UR17, 0x6, URZ ;  /* 0x0000000611147899 */ /* 0x000fe2000800063f */
[----:B------:R-:W-:Y:S01]  /*14d0*/  SHF.R.S32.HI R5, RZ, 0x1f, R8 ;  /* 0x0000001fff057819 */ /* 0x000fe20000011408 */
[----:B------:R-:W-:Y:S01]  /*14e0*/  CS2R R130, SRZ ;  /* 0x0000000000827805 */ /* 0x000fe2000001ff00 */
[----:B------:R-:W-:Y:S01]  /*14f0*/  SHF.R.S32.HI R9, RZ, 0x4, R32 ;  /* 0x00000004ff097819 */ /* 0x000fe20000011420 */
[----:B------:R-:W-:Y:S01]  /*1500*/  IMAD.IADD R28, R4, 0x1, -R0 ;  /* 0x00000001041c7824 */ /* 0x000fe200078e0a00 */
[----:B------:R-:W-:Y:S01]  /*1510*/  SHF.R.S32.HI R13, RZ, 0x1f, R12 ;  /* 0x0000001fff0d7819 */ /* 0x000fe2000001140c */
[C---:B------:R-:W-:Y:S01]  /*1520*/  IMAD R0, R5.reuse, c[0x0][0x1e0], RZ ;  /* 0x0000780005007a24 */ /* 0x040fe200078e02ff */
[-C--:B------:R-:W-:Y:S01]  /*1530*/  LEA.HI R23, R14, R34.reuse, RZ, 0x2 ;  /* 0x000000220e177211 */ /* 0x080fe200078f10ff */
[----:B------:R-:W-:Y:S01]  /*1540*/  IMAD R5, R5, c[0x0][0x1b0], RZ ;  /* 0x00006c0005057a24 */ /* 0x000fe200078e02ff */
[----:B------:R-:W-:Y:S01]  /*1550*/  LEA.HI R4, R32, R9, RZ, 0x1 ;  /* 0x0000000920047211 */ /* 0x000fe200078f08ff */
[C---:B------:R-:W-:Y:S01]  /*1560*/  IMAD R0, R8.reuse, c[0x0][0x1e4], R0 ;  /* 0x0000790008007a24 */ /* 0x040fe200078e0200 */
[----:B------:R-:W-:Y:S01]  /*1570*/  SHF.R.S32.HI R11, RZ, 0x2, R23 ;  /* 0x00000002ff0b7819 */ /* 0x000fe20000011417 */
[----:B------:R-:W-:Y:S01]  /*1580*/  IMAD.WIDE.U32 R2, R8, c[0x0][0x1e0], R12 ;  /* 0x0000780008027a25 */ /* 0x000fe200078e000c */
[----:B------:R-:W-:Y:S01]  /*1590*/  SHF.R.S32.HI R10, RZ, 0x1f, R23 ;  /* 0x0000001fff0a7819 */ /* 0x000fe20000011417 */
[----:B------:R-:W-:Y:S01]  /*15a0*/  CS2R R128, SRZ ;  /* 0x0000000000807805 */ /* 0x000fe2000001ff00 */
[----:B------:R-:W-:Y:S01]  /*15b0*/  LOP3.LUT R4, R4, 0xfffffffe, RZ, 0xc0, !PT ;  /* 0xfffffffe04047812 */ /* 0x000fe200078ec0ff */
[----:B------:R-:W-:Y:S01]  /*15c0*/  IMAD.IADD R3, R3, 0x1, R0 ;  /* 0x0000000103037824 */ /* 0x000fe200078e0200 */
[----:B------:R-:W-:Y:S01]  /*15d0*/  LEA.HI R0, R10, R11, RZ, 0x3 ;  /* 0x0000000b0a007211 */ /* 0x000fe200078f18ff */
[----:B------:R-:W-:Y:S01]  /*15e0*/  IMAD.U32 R27, RZ, RZ, UR20 ;  /* 0x00000014ff1b7e24 */ /* 0x000fe2000f8e00ff */
[----:B------:R-:W-:Y:S01]  /*15f0*/  IADD3 R30, R12, 0x40, RZ ;  /* 0x000000400c1e7810 */ /* 0x000fe20007ffe0ff */
[----:B------:R-:W-:Y:S01]  /*1600*/  IMAD.IADD R22, R9, 0x1, -R4 ;  /* 0x0000000109167824 */ /* 0x000fe200078e0a04 */
[----:B------:R-:W-:Y:S01]  /*1610*/  LOP3.LUT R4, R0, 0xfffffff8, RZ, 0xc0, !PT ;  /* 0xfffffff800047812 */ /* 0x000fe200078ec0ff */
[----:B------:R-:W-:Y:S01]  /*1620*/  IMAD.U32 R0, RZ, RZ, UR16 ;  /* 0x00000010ff007e24 */ /* 0x000fe2000f8e00ff */
[----:B------:R-:W-:Y:S01]  /*1630*/  LEA.HI R9, R14, R34, RZ, 0x6 ;  /* 0x000000220e097211 */ /* 0x000fe200078f30ff */
[----:B------:R-:W-:Y:S01]  /*1640*/  IMAD.WIDE.U32 R2, R15, c[0x0][0x1e8], R2 ;  /* 0x00007a000f027a25 */ /* 0x000fe200078e0002 */
[----:B------:R-:W-:Y:S01]  /*1650*/  IADD3 R31, R12, 0x80, RZ ;  /* 0x000000800c1f7810 */ /* 0x000fe20007ffe0ff */
[----:B------:R-:W-:Y:S01]  /*1660*/  CS2R R126, SRZ ;  /* 0x00000000007e7805 */ /* 0x000fe2000001ff00 */
[----:B------:R-:W-:Y:S01]  /*1670*/  SHF.R.S32.HI R18, RZ, 0x6, R9 ;  /* 0x00000006ff127819 */ /* 0x000fe20000011409 */
[----:B------:R-:W-:Y:S01]  /*1680*/  IMAD.IADD R17, R11, 0x1, -R4 ;  /* 0x000000010b117824 */ /* 0x000fe200078e0a04 */
[----:B------:R-:W-:Y:S01]  /*1690*/  IADD3 R3, R3, UR4, RZ ;  /* 0x0000000403037c10 */ /* 0x000fe2000fffe0ff */
[----:B------:R-:W-:Y:S01]  /*16a0*/  IMAD.SHL.U32 R4, R242, 0x40, RZ ;  /* 0x00000040f2047824 */ /* 0x000fe200078e00ff */
[----:B------:R-:W-:Y:S01]  /*16b0*/  ISETP.GE.AND P6, PT, R12, c[0x0][0x1cc], PT ;  /* 0x000073000c007a0c */ /* 0x000fe20003fc6270 */
[----:B------:R-:W-:Y:S01]  /*16c0*/  IMAD.WIDE R6, R0, 0x40, R6 ;  /* 0x0000004000067825 */ /* 0x000fe200078e0206 */
[----:B------:R-:W-:Y:S01]  /*16d0*/  IADD3 R0, -R242, UR8, RZ ;  /* 0x00000008f2007c10 */ /* 0x000fe2000fffe1ff */
[----:B------:R-:W-:Y:S01]  /*16e0*/  ULDC.64 UR4, c[0x0][0x1b8] ;  /* 0x00006e0000047ab9 */ /* 0x000fe20000000a00 */
[----:B------:R-:W-:Y:S01]  /*16f0*/  LOP3.LUT R4, R4, 0x1c0, RZ, 0xc0, !PT ;  /* 0x000001c004047812 */ /* 0x000fe200078ec0ff */
[----:B------:R-:W-:Y:S01]  /*1700*/  IMAD R11, R8, c[0x0][0x1b4], R5 ;  /* 0x00006d00080b7a24 */ /* 0x000fe200078e0205 */
[----:B------:R-:W-:Y:S01]  /*1710*/  ISETP.GE.AND P1, PT, R30, c[0x0][0x1cc], PT ;  /* 0x000073001e007a0c */ /* 0x000fe20003f26270 */
[----:B------:R-:W-:Y:S01]  /*1720*/  IMAD.SHL.U32 R25, R18, 0x200, RZ ;  /* 0x0000020012197824 */ /* 0x000fe200078e00ff */
[--C-:B------:R-:W-:Y:S01]  /*1730*/  LOP3.LUT R14, R4, 0x38, R12.reuse, 0xf8, !PT ;  /* 0x00000038040e7812 */ /* 0x100fe200078ef80c */
[----:B------:R-:W-:Y:S01]  /*1740*/  IMAD.WIDE.U32 R8, R8, c[0x0][0x1b0], R12 ;  /* 0x00006c0008087a25 */ /* 0x000fe200078e000c */
[----:B------:R-:W-:Y:S01]  /*1750*/  SHF.R.U32.HI R228, RZ, 0x3, R4 ;  /* 0x00000003ffe47819 */ /* 0x000fe20000011604 */
[----:B------:R-:W-:Y:S01]  /*1760*/  UIMAD UR4, UR7, UR4, URZ ;  /* 0x00000004070472a4 */ /* 0x000fe2000f8e023f */
[----:B------:R-:W-:Y:S01]  /*1770*/  ISETP.GE.AND P0, PT, R31, c[0x0][0x1cc], PT ;  /* 0x000073001f007a0c */ /* 0x000fe20003f06270 */
[----:B------:R-:W-:Y:S01]  /*1780*/  IMAD R4, R7, c[0x0][0x1d8], RZ ;  /* 0x0000760007047a24 */ /* 0x000fe200078e02ff */
[C---:B------:R-:W-:Y:S01]  /*1790*/  ISETP.LT.OR P5, PT, R0.reuse, 0x1, P6 ;  /* 0x000000010000780c */ /* 0x040fe200037a1670 */
[----:B------:R-:W-:Y:S01]  /*17a0*/  UIMAD UR4, UR12, UR5, UR4 ;  /* 0x000000050c0472a4 */ /* 0x000fe2000f8e0204 */
[----:B------:R-:W-:Y:S01]  /*17b0*/  ISETP.LT.OR P4, PT, R0, 0x1, P1 ;  /* 0x000000010000780c */ /* 0x000fe20000f81670 */
[----:B------:R-:W-:Y:S01]  /*17c0*/  IMAD R10, R6, c[0x0][0x1dc], R4 ;  /* 0x00007700060a7a24 */ /* 0x000fe200078e0204 */
[----:B------:R-:W-:Y:S01]  /*17d0*/  ISETP.LT.OR P3, PT, R0, 0x1, P0 ;  /* 0x000000010000780c */ /* 0x000fe20000761670 */
[----:B------:R-:W-:Y:S01]  /*17e0*/  IMAD.WIDE.U32 R4, R6, c[0x0][0x1d8], R2 ;  /* 0x0000760006047a25 */ /* 0x000fe200078e0002 */
[----:B------:R-:W-:Y:S01]  /*17f0*/  LOP3.LUT R228, R25, R14, R228, 0xf6, !PT ;  /* 0x0000000e19e47212 */ /* 0x000fe200078ef6e4 */
[----:B------:R-:W-:Y:S01]  /*1800*/  USEL UR12, UR15, URZ, !UP2 ;  /* 0x0000003f0f0c7287 */ /* 0x000fe2000d000000 */
[----:B------:R-:W-:Y:S01]  /*1810*/  ISETP.LT.OR P1, PT, R0, 0x21, P1 ;  /* 0x000000210000780c */ /* 0x000fe20000f21670 */
[----:B------:R-:W-:Y:S01]  /*1820*/  IMAD.IADD R10, R5, 0x1, R10 ;  /* 0x00000001050a7824 */ /* 0x000fe200078e020a */
[----:B------:R-:W-:Y:S01]  /*1830*/  LEA R2, P2, R4, c[0x0][0x1c0], 0x1 ;  /* 0x0000700004027a11 */ /* 0x000fe200078408ff */
[----:B------:R-:W-:Y:S01]  /*1840*/  IMAD.IADD R5, R9, 0x1, R11 ;  /* 0x0000000109057824 */ /* 0x000fe200078e020b */
[----:B------:R-:W-:Y:S01]  /*1850*/  ISETP.LT.OR P0, PT, R0, 0x21, P0 ;  /* 0x000000210000780c */ /* 0x000fe20000701670 */
[----:B------:R-:W-:Y:S01]  /*1860*/  IMAD.MOV.U32 R9, RZ, RZ, c[0x0][0x1dc] ;  /* 0x00007700ff097624 */ /* 0x000fe200078e00ff */
[----:B------:R-:W-:Y:S01]  /*1870*/  LEA.HI.X R3, R4, c[0x0][0x1c4], R10, 0x1, P2 ;  /* 0x0000710004037a11 */ /* 0x000fe200010f0c0a */
[----:B------:R-:W-:Y:S01]  /*1880*/  IMAD.SHL.U32 R228, R228, 0x2, RZ ;  /* 0x00000002e4e47824 */ /* 0x000fe200078e00ff */
[C---:B------:R-:W-:Y:S01]  /*1890*/  LEA R10, P2, R20.reuse, R2, 0x6 ;  /* 0x00000002140a7211 */ /* 0x040fe200078430ff */
[----:B------:R-:W-:Y:S01]  /*18a0*/  IMAD.MOV.U32 R4, RZ, RZ, R8 ;  /* 0x000000ffff047224 */ /* 0x000fe200078e0008 */
[----:B------:R-:W-:Y:S01]  /*18b0*/  SHF.R.S32.HI R26, RZ, 0x1f, R243 ;  /* 0x0000001fff1a7819 */ /* 0x000fe200000114f3 */
[----:B------:R-:W-:Y:S01]  /*18c0*/  CS2R R124, SRZ ;  /* 0x00000000007c7805 */ /* 0x000fe2000001ff00 */
[----:B------:R-:W-:Y:S01]  /*18d0*/  LEA.HI.X R11, R20, R3, R9, 0x6, P2 ;  /* 0x00000003140b7211 */ /* 0x000fe200010f3409 */
[----:B------:R-:W-:Y:S01]  /*18e0*/  @!PT LDS RZ, [RZ] ;  /* 0x00000000fffff984 */ /* 0x000fe20000000800 */
[----:B------:R-:W-:Y:S01]  /*18f0*/  @!PT LDS RZ, [RZ] ;  /* 0x00000000fffff984 */ /* 0x000fe20000000800 */
[----:B------:R-:W-:Y:S01]  /*1900*/  @!PT LDS RZ, [RZ] ;  /* 0x00000000fffff984 */ /* 0x000fe20000000800 */
[----:B------:R1:W-:Y:S01]  /*1910*/  LDGSTS.E.BYPASS.LTC128B.128 [R228+0x6080], [R2.64], !P5 ;  /* 0x0608000002e47fae */ /* 0x0003e2000e901d52 */
[----:B------:R-:W-:Y:S01]  /*1920*/  ISETP.LT.OR P2, PT, R0, 0x21, P6 ;  /* 0x000000210000780c */ /* 0x000fe20003741670 */
[----:B------:R-:W-:Y:S01]  /*1930*/  IMAD.WIDE.U32 R4, R15, c[0x0][0x1b8], R4 ;  /* 0x00006e000f047a25 */ /* 0x000fe200078e0004 */
[----:B------:R-:W-:Y:S01]  /*1940*/  ISETP.GE.AND P6, PT, R12, c[0x0][0x19c], PT ;  /* 0x000067000c007a0c */ /* 0x000fe20003fc6270 */
[----:B------:R1:W-:Y:S01]  /*1950*/  LDGSTS.E.BYPASS.LTC128B.128 [R228+0x8080], [R2.64+0x80], !P4 ;  /* 0x0808008002e47fae */ /* 0x0003e2000e101d52 */
[----:B------:R-:W-:Y:S01]  /*1960*/  ISETP.GE.AND P5, PT, R30, c[0x0][0x19c], PT ;  /* 0x000067001e007a0c */ /* 0x000fe20003fa6270 */
[----:B------:R-:W-:Y:S01]  /*1970*/  IMAD.U32 R20, RZ, RZ, UR12 ;  /* 0x0000000cff147e24 */ /* 0x000fe2000f8e00ff */
[----:B------:R-:W-:Y:S01]  /*1980*/  ISETP.GE.AND P4, PT, R31, c[0x0][0x19c], PT ;  /* 0x000067001f007a0c */ /* 0x000fe20003f86270 */
[----:B------:R1:W-:Y:S01]  /*1990*/  LDGSTS.E.BYPASS.LTC128B.128 [R228+0xa080], [R2.64+0x100], !P3 ;  /* 0x0a08010002e47fae */ /* 0x0003e2000d901d52 */
[C---:B------:R-:W-:Y:S01]  /*19a0*/  ISETP.LT.OR P3, PT, R0.reuse, 0x1, P6 ;  /* 0x000000010000780c */ /* 0x040fe20003761670 */
[----:B------:R-:W-:Y:S01]  /*19b0*/  CS2R R122, SRZ ;  /* 0x00000000007a7805 */ /* 0x000fe2000001ff00 */
[C---:B------:R-:W-:Y:S01]  /*19c0*/  ISETP.LT.OR P6, PT, R0.reuse, 0x21, P6 ;  /* 0x000000210000780c */ /* 0x040fe200037c1670 */
[----:B------:R-:W-:Y:S01]  /*19d0*/  CS2R R120, SRZ ;  /* 0x0000000000787805 */ /* 0x000fe2000001ff00 */
[----:B------:R-:W-:Y:S01]  /*19e0*/  SHF.R.S32.HI R15, RZ, 0x1f, R34 ;  /* 0x0000001fff0f7819 */ /* 0x000fe20000011422 */
[----:B------:R2:W-:Y:S01]  /*19f0*/  LDGSTS.E.BYPASS.LTC128B.128 [R228+0x7080], [R10.64], !P2 ;  /* 0x070800000ae47fae */ /* 0x0005e2000d101d52 */
[C---:B------:R-:W-:Y:S01]  /*1a00*/  ISETP.LT.OR P2, PT, R0.reuse, 0x1, P5 ;  /* 0x000000010000780c */ /* 0x040fe20002f41670 */
[----:B------:R-:W-:Y:S01]  /*1a10*/  CS2R R118, SRZ ;  /* 0x0000000000767805 */ /* 0x000fe2000001ff00 */
[C---:B------:R-:W-:Y:S01]  /*1a20*/  ISETP.LT.OR P5, PT, R0.reuse, 0x21, P5 ;  /* 0x000000210000780c */ /* 0x040fe20002fa1670 */
[----:B------:R2:W-:Y:S01]  /*1a30*/  LDGSTS.E.BYPASS.LTC128B.128 [R228+0x9080], [R10.64+0x80], !P1 ;  /* 0x090800800ae47fae */ /* 0x0005e2000c901d52 */
[C---:B------:R-:W-:Y:S01]  /*1a40*/  ISETP.LT.OR P1, PT, R0.reuse, 0x1, P4 ;  /* 0x000000010000780c */ /* 0x040fe20002721670 */
[----:B------:R-:W-:Y:S01]  /*1a50*/  CS2R R116, SRZ ;  /* 0x0000000000747805 */ /* 0x000fe2000001ff00 */
[----:B------:R-:W-:Y:S01]  /*1a60*/  ISETP.LT.OR P4, PT, R0, 0x21, P4 ;  /* 0x000000210000780c */ /* 0x000fe20002781670 */
[----:B------:R-:W-:Y:S01]  /*1a70*/  IMAD R0, R7, c[0x0][0x1a8], RZ ;  /* 0x00006a0007007a24 */ /* 0x000fe200078e02ff */
[----:B------:R2:W-:Y:S01]  /*1a80*/  LDGSTS.E.BYPASS.LTC128B.128 [R228+0xb080], [R10.64+0x100], !P0 ;  /* 0x0b0801000ae47fae */ /* 0x0005e2000c101d52 */
[----:B------:R-:W-:Y:S01]  /*1a90*/  CS2R R114, SRZ ;  /* 0x0000000000727805 */ /* 0x000fe2000001ff00 */
[----:B------:R-:W-:Y:S01]  /*1aa0*/  CS2R R112, SRZ ;  /* 0x0000000000707805 */ /* 0x000fe2000001ff00 */
[C---:B------:R-:W-:Y:S01]  /*1ab0*/  IMAD R0, R6.reuse, c[0x0][0x1ac], R0 ;  /* 0x00006b0006007a24 */ /* 0x040fe200078e0200 */
[----:B------:R-:W0:Y:S01]  /*1ac0*/  LDGDEPBAR ;  /* 0x00000000000079af */ /* 0x000e220000000000 */
[----:B------:R-:W-:Y:S01]  /*1ad0*/  CS2R R110, SRZ ;  /* 0x00000000006e7805 */ /* 0x000fe2000001ff00 */
[----:B------:R-:W-:Y:S01]  /*1ae0*/  CS2R R108, SRZ ;  /* 0x00000000006c7805 */ /* 0x000fe2000001ff00 */
[----:B------:R-:W-:Y:S01]  /*1af0*/  CS2R R106, SRZ ;  /* 0x00000000006a7805 */ /* 0x000fe2000001ff00 */
[----:B------:R-:W-:Y:S01]  /*1b00*/  CS2R R104, SRZ ;  /* 0x0000000000687805 */ /* 0x000fe2000001ff00 */
[----:B------:R-:W-:Y:S01]  /*1b10*/  CS2R R102, SRZ ;  /* 0x0000000000667805 */ /* 0x000fe2000001ff00 */
[----:B------:R-:W-:Y:S01]  /*1b20*/  CS2R R100, SRZ ;  /* 0x0000000000647805 */ /* 0x000fe2000001ff00 */
[----:B------:R-:W-:Y:S01]  /*1b30*/  CS2R R98, SRZ ;  /* 0x0000000000627805 */ /* 0x000fe2000001ff00 */
[----:B-1----:R-:W-:Y:S01]  /*1b40*/  IMAD R2, R21, c[0x0][0x178], RZ ;  /* 0x00005e0015027a24 */ /* 0x002fe200078e02ff */
        /* <DEDUP_REMOVED lines=10> */
[----:B------:R-:W-:Y:S01]  /*1bf0*/  IADD3 R3, R5, UR4, RZ ;  /* 0x0000000405037c10 */ /* 0x000fe2000fffe0ff */
[----:B------:R-:W-:Y:S01]  /*1c00*/  IMAD.MOV.U32 R8, RZ, RZ, R2 ;  /* 0x000000ffff087224 */ /* 0x000fe200078e0002 */
[----:B------:R-:W-:Y:S01]  /*1c10*/  ULDC.64 UR4, c[0x0][0x188] ;  /* 0x0000620000047ab9 */ /* 0x000fe20000000a00 */
[----:B------:R-:W-:Y:S01]  /*1c20*/  IMAD.MOV.U32 R2, RZ, RZ, R4 ;  /* 0x000000ffff027224 */ /* 0x000fe200078e0004 */
[----:B------:R-:W-:Y:S01]  /*1c30*/  UIMAD UR4, UR11, UR4, URZ ;  /* 0x000000040b0472a4 */ /* 0x000fe2000f8e023f */
[----:B------:R-:W-:Y:S01]  /*1c40*/  CS2R R82, SRZ ;  /* 0x0000000000527805 */ /* 0x000fe2000001ff00 */
[----:B------:R-:W-:Y:S01]  /*1c50*/  CS2R R80, SRZ ;  /* 0x0000000000507805 */ /* 0x000fe2000001ff00 */
[----:B------:R-:W-:Y:S01]  /*1c60*/  IMAD.WIDE.U32 R4, R6, c[0x0][0x1a8], R2 ;  /* 0x00006a0006047a25 */ /* 0x000fe200078e0002 */
[----:B------:R-:W-:Y:S01]  /*1c70*/  UIMAD UR7, UR12, UR5, UR4 ;  /* 0x000000050c0772a4 */ /* 0x000fe2000f8e0204 */
[----:B------:R-:W-:Y:S01]  /*1c80*/  CS2R R78, SRZ ;  /* 0x00000000004e7805 */ /* 0x000fe2000001ff00 */
[----:B------:R-:W-:Y:S01]  /*1c90*/  CS2R R76, SRZ ;  /* 0x00000000004c7805 */ /* 0x000fe2000001ff00 */
[----:B------:R-:W-:Y:S01]  /*1ca0*/  IMAD R3, R26, c[0x0][0x180], RZ ;  /* 0x000060001a037a24 */ /* 0x000fe200078e02ff */
[C---:B------:R-:W-:Y:S01]  /*1cb0*/  LEA R2, P0, R4.reuse, c[0x0][0x190], 0x1 ;  /* 0x0000640004027a11 */ /* 0x040fe200078008ff */
[----:B------:R-:W-:Y:S01]  /*1cc0*/  IMAD.IADD R0, R5, 0x1, R0 ;  /* 0x0000000105007824 */ /* 0x000fe200078e0200 */
[----:B------:R-:W-:Y:S01]  /*1cd0*/  ULDC.64 UR4, c[0x0][0x178] ;  /* 0x00005e0000047ab9 */ /* 0x000fe20000000a00 */
[C---:B------:R-:W-:Y:S01]  /*1ce0*/  IMAD R5, R243.reuse, c[0x0][0x184], R3 ;  /* 0x00006100f3057a24 */ /* 0x040fe200078e0203 */
[----:B------:R-:W-:Y:S01]  /*1cf0*/  UIMAD.WIDE.U32 UR22, UR17, UR4, URZ ;  /* 0x00000004111672a5 */ /* 0x000fe2000f8e003f */
[----:B------:R-:W-:Y:S01]  /*1d00*/  IMAD.WIDE.U32 R6, R243, c[0x0][0x180], R8 ;  /* 0x00006000f3067a25 */ /* 0x000fe200078e0008 */
[----:B------:R-:W-:Y:S01]  /*1d10*/  LEA.HI.X R3, R4, c[0x0][0x194], R0, 0x1, P0 ;  /* 0x0000650004037a11 */ /* 0x000fe200000f0c00 */
[----:B------:R-:W-:Y:S01]  /*1d20*/  UIMAD UR4, UR21, UR4, URZ ;  /* 0x00000004150472a4 */ /* 0x000fe2000f8e023f */
[----:B------:R-:W-:Y:S01]  /*1d30*/  CS2R R74, SRZ ;  /* 0x00000000004a7805 */ /* 0x000fe2000001ff00 */
[----:B------:R-:W-:Y:S01]  /*1d40*/  IMAD.MOV.U32 R0, RZ, RZ, c[0x0][0x1a8] ;  /* 0x00006a00ff007624 */ /* 0x000fe200078e00ff */
[----:B------:R-:W-:Y:S01]  /*1d50*/  CS2R R72, SRZ ;  /* 0x0000000000487805 */ /* 0x000fe2000001ff00 */
[----:B------:R-:W-:Y:S01]  /*1d60*/  IMAD.IADD R5, R7, 0x1, R5 ;  /* 0x0000000107057824 */ /* 0x000fe200078e0205 */
[----:B------:R1:W-:Y:S01]  /*1d70*/  LDGSTS.E.BYPASS.LTC128B.128 [R228+0x80], [R2.64], !P3 ;  /* 0x0008000002e47fae */ /* 0x0003e2000d901d52 */
[----:B------:R-:W-:Y:S01]  /*1d80*/  IMAD.MOV.U32 R7, RZ, RZ, c[0x0][0x1ac] ;  /* 0x00006b00ff077624 */ /* 0x000fe200078e00ff */
[C---:B------:R-:W-:Y:S01]  /*1d90*/  LEA R8, P0, R0.reuse, R2, 0x6 ;  /* 0x0000000200087211 */ /* 0x040fe200078030ff */
[----:B------:R-:W-:Y:S01]  /*1da0*/  UIMAD UR4, UR17, UR5, UR4 ;  /* 0x00000005110472a4 */ /* 0x000fe2000f8e0204 */
[----:B------:R1:W-:Y:S01]  /*1db0*/  LDGSTS.E.BYPASS.LTC128B.128 [R228+0x2080], [R2.64+0x80], !P2 ;  /* 0x0208008002e47fae */ /* 0x0003e2000d101d52 */
[----:B------:R-:W-:Y:S01]  /*1dc0*/  IMAD.MOV.U32 R4, RZ, RZ, R6 ;  /* 0x000000ffff047224 */ /* 0x000fe200078e0006 */
[----:B------:R-:W-:Y:S01]  /*1dd0*/  LEA.HI.X R9, R0, R3, R7, 0x6, P0 ;  /* 0x0000000300097211 */ /* 0x000fe200000f3407 */
[----:B------:R-:W-:Y:S01]  /*1de0*/  IMAD.SHL.U32 R0, R17, 0x40, RZ ;  /* 0x0000004011007824 */ /* 0x000fe200078e00ff */
[----:B------:R1:W-:Y:S01]  /*1df0*/  LDGSTS.E.BYPASS.LTC128B.128 [R228+0x4080], [R2.64+0x100], !P1 ;  /* 0x0408010002e47fae */ /* 0x0003e2000c901d52 */
[----:B------:R-:W-:Y:S01]  /*1e00*/  IMAD.SHL.U32 R6, R18, 0x8, RZ ;  /* 0x0000000812067824 */ /* 0x000fe200078e00ff */
[----:B------:R-:W-:Y:S01]  /*1e10*/  UIADD3 UR4, UR23, UR4, URZ ;  /* 0x0000000417047290 */ /* 0x000fe2000fffe03f */
[----:B------:R-:W-:Y:S01]  /*1e20*/  IMAD.WIDE.U32 R240, R20, c[0x0][0x188], R4 ;  /* 0x0000620014f07a25 */ /* 0x000fe200078e0004 */
[----:B------:R3:W-:Y:S01]  /*1e30*/  LDGSTS.E.BYPASS.LTC128B.128 [R228+0x1080], [R8.64], !P6 ;  /* 0x0108000008e47fae */ /* 0x0007e2000f101d52 */
[----:B------:R-:W-:Y:S01]  /*1e40*/  LOP3.LUT R0, R0, 0x1c0, RZ, 0xc0, !PT ;  /* 0x000001c000007812 */ /* 0x000fe200078ec0ff */
[----:B------:R-:W-:Y:S01]  /*1e50*/  UIMAD UR5, UR6, 0xc0, URZ ;  /* 0x000000c0060578a4 */ /* 0x000fe2000f8e023f */
[----:B------:R-:W-:Y:S01]  /*1e60*/  IMAD.SHL.U32 R5, R16, 0x40, RZ ;  /* 0x0000004010057824 */ /* 0x000fe200078e00ff */
[----:B------:R3:W-:Y:S01]  /*1e70*/  LDGSTS.E.BYPASS.LTC128B.128 [R228+0x3080], [R8.64+0x80], !P5 ;  /* 0x0308008008e47fae */ /* 0x0007e2000e901d52 */
[----:B------:R-:W-:Y:S01]  /*1e80*/  LOP3.LUT R7, R23, 0x3ffffffc, RZ, 0xc0, !PT ;  /* 0x3ffffffc17077812 */ /* 0x000fe200078ec0ff */
[----:B------:R-:W-:Y:S01]  /*1e90*/  CS2R R70, SRZ ;  /* 0x0000000000467805 */ /* 0x000fe2000001ff00 */
[----:B------:R-:W-:Y:S01]  /*1ea0*/  LOP3.LUT R24, R6, 0x18, RZ, 0xc0, !PT ;  /* 0x0000001806187812 */ /* 0x000fe200078ec0ff */
[----:B------:R3:W-:Y:S01]  /*1eb0*/  LDGSTS.E.BYPASS.LTC128B.128 [R228+0x5080], [R8.64+0x100], !P4 ;  /* 0x0508010008e47fae */ /* 0x0007e2000e101d52 */
[----:B------:R-:W-:Y:S01]  /*1ec0*/  SHF.R.U32.HI R4, RZ, 0x3, R0 ;  /* 0x00000003ff047819 */ /* 0x000fe20000011600 */
[----:B------:R-:W-:Y:S01]  /*1ed0*/  CS2R R68, SRZ ;  /* 0x0000000000447805 */ /* 0x000fe2000001ff00 */
[C---:B------:R-:W-:Y:S01]  /*1ee0*/  LOP3.LUT P2, RZ, R16.reuse, 0x4, RZ, 0xc0, !PT ;  /* 0x0000000410ff7812 */ /* 0x040fe2000784c0ff */
[----:B------:R-:W0:Y:S01]  /*1ef0*/  LDGDEPBAR ;  /* 0x00000000000079af */ /* 0x000e220000000000 */
[----:B------:R-:W-:Y:S01]  /*1f00*/  IADD3 R235, R241, UR7, RZ ;  /* 0x00000007f1eb7c10 */ /* 0x000fe2000fffe0ff */
[----:B------:R-:W-:Y:S01]  /*1f10*/  CS2R R66, SRZ ;  /* 0x0000000000427805 */ /* 0x000fe2000001ff00 */
[----:B------:R-:W-:Y:S01]  /*1f20*/  LOP3.LUT P1, RZ, R16, 0x2, RZ, 0xc0, !PT ;  /* 0x0000000210ff7812 */ /* 0x000fe2000782c0ff */
[----:B------:R-:W-:Y:S01]  /*1f30*/  CS2R R64, SRZ ;  /* 0x0000000000407805 */ /* 0x000fe2000001ff00 */
[----:B------:R-:W-:Y:S01]  /*1f40*/  LOP3.LUT R16, R5, 0x1c0, RZ, 0xc0, !PT ;  /* 0x000001c005107812 */ /* 0x000fe200078ec0ff */
[----:B------:R-:W-:Y:S01]  /*1f50*/  IMAD R5, R22, 0x800, R25 ;  /* 0x0000080016057824 */ /* 0x000fe200078e0219 */
[----:B------:R-:W-:Y:S01]  /*1f60*/  LOP3.LUT R4, R4, R0, R24, 0x1e, !PT ;  /* 0x0000000004047212 */ /* 0x000fe200078e1e18 */
[----:B------:R-:W-:Y:S01]  /*1f70*/  IMAD.IADD R0, R34, 0x1, -R7 ;  /* 0x0000000122007824 */ /* 0x000fe200078e0a07 */
[----:B------:R-:W-:Y:S01]  /*1f80*/  SHF.R.U32.HI R223, RZ, 0x3, R16 ;  /* 0x00000003ffdf7819 */ /* 0x000fe20000011610 */
[----:B------:R-:W-:Y:S01]  /*1f90*/  IMAD.SHL.U32 R25, R28, 0x400, RZ ;  /* 0x000004001c197824 */ /* 0x000fe200078e00ff */
[----:B------:R-:W-:Y:S01]  /*1fa0*/  LOP3.LUT P3, RZ, R17, 0x4, RZ, 0xc0, !PT ;  /* 0x0000000411ff7812 */ /* 0x000fe2000786c0ff */
[----:B-1----:R-:W-:Y:S01]  /*1fb0*/  IMAD.U32 R2, RZ, RZ, UR22 ;  /* 0x00000016ff027e24 */ /* 0x002fe2000f8e00ff */
[----:B------:R-:W-:Y:S01]  /*1fc0*/  ISETP.GE.AND P6, PT, R30, c[0x0][0x16c], PT ;  /* 0x00005b001e007a0c */ /* 0x000fe20003fc6270 */
[----:B------:R-:W-:Y:S01]  /*1fd0*/  IMAD.U32 R3, RZ, RZ, UR23 ;  /* 0x00000017ff037e24 */ /* 0x000fe2000f8e00ff */
[----:B------:R-:W-:Y:S01]  /*1fe0*/  ISETP.GE.AND P5, PT, R31, c[0x0][0x16c], PT ;  /* 0x00005b001f007a0c */ /* 0x000fe20003fa6270 */
[----:B------:R-:W-:Y:S01]  /*1ff0*/  IMAD.U32 R3, RZ, RZ, UR4 ;  /* 0x00000004ff037e24 */ /* 0x000fe2000f8e00ff */
[----:B------:R-:W-:Y:S01]  /*2000*/  LEA R6, P0, R2, R240, 0x6 ;  /* 0x000000f002067211 */ /* 0x000fe200078030ff */
[----:B------:R-:W-:Y:S01]  /*2010*/  IMAD R0, R0, 0x2, R25 ;  /* 0x0000000200007824 */ /* 0x000fe200078e0219 */
[----:B------:R-:W-:Y:S01]  /*2020*/  SEL R7, RZ, 0x2, P6 ;  /* 0x00000002ff077807 */ /* 0x000fe20003000000 */
[----:B------:R-:W-:Y:S01]  /*2030*/  USHF.R.S32.HI UR4, URZ, 0x1f, UR6 ;  /* 0x0000001f3f047899 */ /* 0x000fe20008011406 */
[----:B--2---:R-:W-:Y:S01]  /*2040*/  LEA.HI.X R11, R2, R235, R3, 0x6, P0 ;  /* 0x000000eb020b7211 */ /* 0x004fe200000f3403 */
[----:B------:R-:W-:Y:S01]  /*2050*/  IMAD.IADD R4, R0, 0x1, R4 ;  /* 0x0000000100047824 */ /* 0x000fe200078e0204 */
[----:B------:R-:W-:Y:S01]  /*2060*/  LOP3.LUT R2, R16, 0x8, R29, 0xf8, !PT ;  /* 0x0000000810027812 */ /* 0x000fe200078ef81d */
[----:B------:R-:W-:-:S04]  /*2070*/  DEPBAR.LE SB0, 0x1 ;  /* 0x000080400000791a */ /* 0x000fc80000000000 */
[----:B------:R-:W-:Y:S01]  /*2080*/  ISETP.GE.AND P0, PT, R12, c[0x0][0x16c], PT ;  /* 0x00005b000c007a0c */ /* 0x000fe20003f06270 */
[----:B------:R-:W-:Y:S01]  /*2090*/  IMAD.SHL.U32 R230, R4, 0x2, RZ ;  /* 0x0000000204e67824 */ /* 0x000fe200078e00ff */
[----:B------:R-:W-:Y:S01]  /*20a0*/  LOP3.LUT R2, R2, R223, RZ, 0x3c, !PT ;  /* 0x000000df02027212 */ /* 0x000fe200078e3cff */
[----:B------:R-:W-:Y:S01]  /*20b0*/  IMAD R17, R26, c[0x0][0x210], RZ ;  /* 0x000084001a117a24 */ /* 0x000fe200078e02ff */
[----:B------:R-:W-:Y:S01]  /*20c0*/  SEL R23, RZ, 0x1, P0 ;  /* 0x00000001ff177807 */ /* 0x000fe20000000000 */
[----:B------:R-:W-:Y:S01]  /*20d0*/  UMOV UR22, 0x5 ;  /* 0x0000000500167882 */ /* 0x000fe20000000000 */
[C---:B------:R-:W-:Y:S01]  /*20e0*/  LEA R10, P0, R6.reuse, c[0x0][0x160], 0x1 ;  /* 0x00005800060a7a11 */ /* 0x040fe200078008ff */
[----:B------:R-:W-:Y:S01]  /*20f0*/  IMAD.IADD R2, R5, 0x1, R2 ;  /* 0x0000000105027824 */ /* 0x000fe200078e0202 */
[----:B------:R-:W-:Y:S01]  /*2100*/  SEL R3, RZ, 0x4, P5 ;  /* 0x00000004ff037807 */ /* 0x000fe20002800000 */
[----:B------:R-:W-:Y:S01]  /*2110*/  IMAD.MOV.U32 R5, RZ, RZ, c[0x0][0x178] ;  /* 0x00005e00ff057624 */ /* 0x000fe200078e00ff */
[----:B------:R-:W-:Y:S01]  /*2120*/  LEA.HI.X R11, R6, c[0x0][0x164], R11, 0x1, P0 ;  /* 0x00005900060b7a11 */ /* 0x000fe200000f0c0b */
[----:B------:R-:W-:Y:S01]  /*2130*/  IMAD.MOV.U32 R6, RZ, RZ, c[0x0][0x17c] ;  /* 0x00005f00ff067624 */ /* 0x000fe200078e00ff */
[----:B------:R-:W-:Y:S01]  /*2140*/  IADD3 R0, R3, R7, R23 ;  /* 0x0000000703007210 */ /* 0x000fe20007ffe017 */
[----:B------:R-:W-:Y:S01]  /*2150*/  IMAD.SHL.U32 R224, R2, 0x2, RZ ;  /* 0x0000000202e07824 */ /* 0x000fe200078e00ff */
[----:B------:R-:W-:Y:S01]  /*2160*/  BAR.SYNC.DEFER_BLOCKING 0x0 ;  /* 0x0000000000007b1d */ /* 0x000fe20000010000 */
[C---:B------:R-:W-:Y:S01]  /*2170*/  IADD3 R3, R230.reuse, 0x12280, RZ ;  /* 0x00012280e6037810 */ /* 0x040fe20007ffe0ff */
[----:B------:R-:W-:Y:S01]  /*2180*/  CS2R R62, SRZ ;  /* 0x00000000003e7805 */ /* 0x000fe2000001ff00 */
[----:B------:R-:W-:Y:S01]  /*2190*/  LEA R4, P0, R5, R10, 0x6 ;  /* 0x0000000a05047211 */ /* 0x000fe200078030ff */
[----:B------:R-:W-:Y:S01]  /*21a0*/  CS2R R60, SRZ ;  /* 0x00000000003c7805 */ /* 0x000fe2000001ff00 */
[----:B------:R-:W-:Y:S01]  /*21b0*/  IADD3 R231, R230, 0x122c0, RZ ;  /* 0x000122c0e6e77810 */ /* 0x000fe20007ffe0ff */
[----:B------:R-:W-:Y:S01]  /*21c0*/  CS2R R58, SRZ ;  /* 0x00000000003a7805 */ /* 0x000fe2000001ff00 */
[----:B------:R-:W-:Y:S01]  /*21d0*/  @P3 IADD3 R231, R3, -0x40, RZ ;  /* 0xffffffc003e73810 */ /* 0x000fe20007ffe0ff */
[----:B------:R-:W-:Y:S01]  /*21e0*/  IMAD R3, R21, c[0x0][0x208], RZ ;  /* 0x0000820015037a24 */ /* 0x000fe200078e02ff */
[----:B------:R-:W-:Y:S01]  /*21f0*/  LEA.HI.X R5, R5, R11, R6, 0x6, P0 ;  /* 0x0000000b05057211 */ /* 0x000fe200000f3406 */
[C---:B------:R-:W-:Y:S01]  /*2200*/  IMAD.WIDE.U32 R6, R19.reuse, c[0x0][0x208], R12 ;  /* 0x0000820013067a25 */ /* 0x040fe200078e000c */
[C---:B------:R-:W-:Y:S01]  /*2210*/  LOP3.LUT P0, RZ, R0.reuse, 0x1, RZ, 0xc0, !PT ;  /* 0x0000000100ff7812 */ /* 0x040fe2000780c0ff */
[----:B------:R-:W-:Y:S01]  /*2220*/  CS2R R56, SRZ ;  /* 0x0000000000387805 */ /* 0x000fe2000001ff00 */
[----:B------:R-:W-:Y:S01]  /*2230*/  LOP3.LUT P3, RZ, R0, 0x2, RZ, 0xc0, !PT ;  /* 0x0000000200ff7812 */ /* 0x000fe2000786c0ff */
[----:B------:R-:W-:Y:S01]  /*2240*/  IMAD.SHL.U32 R13, R34, 0x4, RZ ;  /* 0x00000004220d7824 */ /* 0x000fe200078e00ff */
[----:B------:R-:W-:Y:S01]  /*2250*/  LOP3.LUT P4, RZ, R0, 0x4, RZ, 0xc0, !PT ;  /* 0x0000000400ff7812 */ /* 0x000fe2000788c0ff */
[----:B---3--:R-:W-:Y:S01]  /*2260*/  IMAD R9, R19, c[0x0][0x20c], R3 ;  /* 0x0000830013097a24 */ /* 0x008fe200078e0203 */
[----:B------:R-:W-:Y:S01]  /*2270*/  SEL R0, R220, 0xffffffe0, !P1 ;  /* 0xffffffe0dc007807 */ /* 0x000fe20004800000 */
[----:B------:R-:W-:Y:S01]  /*2280*/  CS2R R54, SRZ ;  /* 0x0000000000367805 */ /* 0x000fe2000001ff00 */
[----:B------:R-:W-:Y:S01]  /*2290*/  SEL R222, R222, 0xffffffc0, !P2 ;  /* 0xffffffc0dede7807 */ /* 0x000fe20005000000 */
[----:B------:R-:W-:Y:S01]  /*22a0*/  IMAD.IADD R7, R7, 0x1, R9 ;  /* 0x0000000107077824 */ /* 0x000fe200078e0209 */
[----:B------:R-:W-:Y:S01]  /*22b0*/  IADD3 R2, -R242, UR14, -R27 ;  /* 0x0000000ef2027c10 */ /* 0x000fe2000fffe91b */
[C---:B------:R-:W-:Y:S01]  /*22c0*/  IMAD.IADD R225, R224.reuse, 0x1, R0 ;  /* 0x00000001e0e17824 */ /* 0x040fe200078e0200 */
[----:B------:R-:W-:Y:S01]  /*22d0*/  SHF.R.S32.HI R3, RZ, 0x1f, R18 ;  /* 0x0000001fff037819 */ /* 0x000fe20000011412 */
[----:B------:R-:W-:Y:S01]  /*22e0*/  IMAD.IADD R227, R224, 0x1, R222 ;  /* 0x00000001e0e37824 */ /* 0x000fe200078e02de */
[----:B------:R1:W2:Y:S01]  /*22f0*/  LDSM.16.M88.4 R148, [R224+0x6080] ;  /* 0x00608000e094783b */ /* 0x0002a20000000200 */
[----:B------:R-:W-:Y:S01]  /*2300*/  IMAD.IADD R226, R222, 0x1, R225 ;  /* 0x00000001dee27824 */ /* 0x000fe200078e02e1 */
[C---:B------:R-:W-:Y:S01]  /*2310*/  ISETP.LT.OR P2, PT, R2.reuse, 0x1, !P0 ;  /* 0x000000010200780c */ /* 0x040fe20004741670 */
[----:B------:R-:W-:Y:S01]  /*2320*/  IMAD.U32 R0, RZ, RZ, UR5 ;  /* 0x00000005ff007e24 */ /* 0x000fe2000f8e00ff */
[----:B------:R1:W3:Y:S01]  /*2330*/  LDSM.16.M88.4 R152, [R225+0x6080] ;  /* 0x00608000e198783b */ /* 0x0002e20000000200 */
[C---:B------:R-:W-:Y:S01]  /*2340*/  ISETP.LT.OR P1, PT, R2.reuse, 0x1, !P3 ;  /* 0x000000010200780c */ /* 0x040fe20005f21670 */
[----:B------:R-:W-:Y:S01]  /*2350*/  IMAD.WIDE.U32 R6, R243, c[0x0][0x210], R6 ;  /* 0x00008400f3067a25 */ /* 0x000fe200078e0006 */
[----:B------:R-:W-:Y:S01]  /*2360*/  LEA.HI R3, R3, R18, RZ, 0x2 ;  /* 0x0000001203037211 */ /* 0x000fe200078f10ff */
[----:B------:R1:W4:Y:S01]  /*2370*/  LDSM.16.M88.4 R160, [R227+0x6080] ;  /* 0x00608000e3a0783b */ /* 0x0003220000000200 */
[C---:B------:R-:W-:Y:S01]  /*2380*/  ISETP.LT.OR P0, PT, R2.reuse, 0x21, !P0 ;  /* 0x000000210200780c */ /* 0x040fe20004701670 */
[----:B------:R-:W-:Y:S01]  /*2390*/  CS2R R52, SRZ ;  /* 0x0000000000347805 */ /* 0x000fe2000001ff00 */
[----:B------:R-:W-:Y:S01]  /*23a0*/  ISETP.LT.OR P3, PT, R2, 0x21, !P3 ;  /* 0x000000210200780c */ /* 0x000fe20005f61670 */
[----:B------:R1:W1:Y:S01]  /*23b0*/  LDSM.16.M88.4 R168, [R224+0x8080] ;  /* 0x00808000e0a8783b */ /* 0x0002620000000200 */
[----:B------:R-:W-:Y:S01]  /*23c0*/  SEL R234, RZ, 0xffffffff, P6 ;  /* 0xffffffffffea7807 */ /* 0x000fe20003000000 */
[----:B------:R-:W-:Y:S01]  /*23d0*/  CS2R R50, SRZ ;  /* 0x0000000000327805 */ /* 0x000fe2000001ff00 */
[----:B------:R-:W-:Y:S01]  /*23e0*/  CS2R R48, SRZ ;  /* 0x0000000000307805 */ /* 0x000fe2000001ff00 */
[----:B------:R1:W1:Y:S01]  /*23f0*/  LDSM.16.M88.4 R172, [R225+0x8080] ;  /* 0x00808000e1ac783b */ /* 0x0002620000000200 */
[----:B------:R-:W-:Y:S01]  /*2400*/  CS2R R46, SRZ ;  /* 0x00000000002e7805 */ /* 0x000fe2000001ff00 */
[----:B------:R-:W-:Y:S01]  /*2410*/  IMAD.SHL.U32 R234, R234, 0x2, RZ ;  /* 0x00000002eaea7824 */ /* 0x000fe200078e00ff */
[----:B------:R-:W-:Y:S01]  /*2420*/  CS2R R44, SRZ ;  /* 0x00000000002c7805 */ /* 0x000fe2000001ff00 */
[----:B------:R1:W1:Y:S01]  /*2430*/  LDSM.16.M88.4 R176, [R227+0x8080] ;  /* 0x00808000e3b0783b */ /* 0x0002620000000200 */
[----:B------:R-:W-:Y:S01]  /*2440*/  CS2R R42, SRZ ;  /* 0x00000000002a7805 */ /* 0x000fe2000001ff00 */
[----:B------:R-:W-:Y:S01]  /*2450*/  CS2R R40, SRZ ;  /* 0x0000000000287805 */ /* 0x000fe2000001ff00 */
[----:B------:R-:W-:Y:S01]  /*2460*/  LOP3.LUT R234, R234, 0x2, R23, 0xe2, !PT ;  /* 0x00000002eaea7812 */ /* 0x000fe200078ee217 */
[----:B------:R1:W1:Y:S01]  /*2470*/  LDSM.16.M88.4 R184, [R224+0xa080] ;  /* 0x00a08000e0b8783b */ /* 0x0002620000000200 */
[----:B------:R-:W-:Y:S01]  /*2480*/  CS2R R38, SRZ ;  /* 0x0000000000267805 */ /* 0x000fe2000001ff00 */
[----:B------:R-:W-:-:S02]  /*2490*/  CS2R R36, SRZ ;  /* 0x0000000000247805 */ /* 0x000fc4000001ff00 */
        /* <DEDUP_REMOVED lines=11> */
[----:B------:R-:W-:Y:S01]  /*2550*/  ISETP.LT.OR P4, PT, R2, 0x21, !P4 ;  /* 0x000000210200780c */ /* 0x000fe20006781670 */
[----:B------:R1:W-:Y:S01]  /*2560*/  LDGSTS.E.BYPASS.LTC128B.128 [R228+0x8080], [R10.64+0x80], !P1 ;  /* 0x080800800ae47fae */ /* 0x0003e2000c901d52 */
[----:B------:R-:W-:-:S04]  /*2570*/  IADD3 R14, P1, R34, UR5, RZ ;  /* 0x00000005220e7c10 */ /* 0x000fc8000ff3e0ff */
[----:B------:R-:W-:Y:S02]  /*2580*/  LEA.HI.X.SX32 R15, R0, R15, 0x1, P1 ;  /* 0x0000000f000f7211 */ /* 0x000fe400008f0eff */
[----:B------:R-:W-:Y:S02]  /*2590*/  ISETP.GE.AND P1, PT, R12, c[0x0][0x1fc], PT ;  /* 0x00007f000c007a0c */ /* 0x000fe40003f26270 */
[----:B------:R-:W-:Y:S01]  /*25a0*/  LOP3.LUT R0, R3, 0x1ffffffc, RZ, 0xc0, !PT ;  /* 0x1ffffffc03007812 */ /* 0x000fe200078ec0ff */
[----:B------:R1:W-:Y:S01]  /*25b0*/  LDGSTS.E.BYPASS.LTC128B.128 [R228+0xa080], [R10.64+0x100], !P2 ;  /* 0x0a0801000ae47fae */ /* 0x0003e2000d101d52 */
[C---:B------:R-:W-:Y:S01]  /*25c0*/  IADD3 R8, P2, R13.reuse, UR6, RZ ;  /* 0x000000060d087c10 */ /* 0x040fe2000ff5e0ff */
[----:B------:R-:W-:Y:S01]  /*25d0*/  ULDC.64 UR6, c[0x0][0x208] ;  /* 0x0000820000067ab9 */ /* 0x000fe20000000a00 */
[----:B------:R-:W-:Y:S01]  /*25e0*/  IMAD R3, R26, c[0x0][0x270], RZ ;  /* 0x00009c001a037a24 */ /* 0x000fe200078e02ff */
[----:B------:R1:W-:Y:S01]  /*25f0*/  LDGSTS.E.BYPASS.LTC128B.128 [R228+0x7080], [R4.64], !P0 ;  /* 0x0708000004e47fae */ /* 0x0003e2000c101d52 */
[----:B------:R-:W-:Y:S01]  /*2600*/  LEA.HI.X.SX32 R9, R13, UR4, 0x1, P2 ;  /* 0x000000040d097c11 */ /* 0x000fe200090f0eff */
[----:B------:R-:W-:Y:S01]  /*2610*/  ULDC.64 UR4, c[0x0][0x218] ;  /* 0x0000860000047ab9 */ /* 0x000fe20000000a00 */
[----:B------:R-:W-:Y:S01]  /*2620*/  ISETP.GE.AND P2, PT, R12, c[0x0][0x1fc], PT ;  /* 0x00007f000c007a0c */ /* 0x000fe20003f46270 */
[----:B------:R-:W-:Y:S01]  /*2630*/  UIMAD UR4, UR11, UR4, URZ ;  /* 0x000000040b0472a4 */ /* 0x000fe2000f8e023f */
[C---:B------:R-:W-:Y:S01]  /*2640*/  IMAD.WIDE.U32 R12, R243.reuse, c[0x0][0x238], R14 ;  /* 0x00008e00f30c7a25 */ /* 0x040fe200078e000e */
[----:B------:R1:W-:Y:S01]  /*2650*/  LDGSTS.E.BYPASS.LTC128B.128 [R228+0x9080], [R4.64+0x80], !P3 ;  /* 0x0908008004e47fae */ /* 0x0003e2000d901d52 */
[----:B------:R-:W-:Y:S01]  /*2660*/  ISETP.GT.AND P3, PT, R34, 0xf, PT ;  /* 0x0000000f2200780c */ /* 0x000fe20003f64270 */
[----:B------:R-:W-:Y:S01]  /*2670*/  UIMAD UR5, UR12, UR5, UR4 ;  /* 0x000000050c0572a4 */ /* 0x000fe2000f8e0204 */
[----:B------:R-:W-:Y:S01]  /*2680*/  IMAD R14, R243, c[0x0][0x214], R17 ;  /* 0x00008500f30e7a24 */ /* 0x000fe200078e0211 */
[----:B------:R2:W-:Y:S01]  /*2690*/  LDGSTS.E.BYPASS.LTC128B.128 [R228+0xb080], [R4.64+0x100], !P4 ;  /* 0x0b08010004e47fae */ /* 0x0005e2000e101d52 */
[----:B------:R-:W-:Y:S01]  /*26a0*/  IMAD.IADD R19, R18, 0x1, -R0 ;  /* 0x0000000112137824 */ /* 0x000fe200078e0a00 */
[----:B------:R-:W-:Y:S01]  /*26b0*/  UMOV UR4, 0x6 ;  /* 0x0000000600047882 */ /* 0x000fe20000000000 */
[----:B------:R-:W-:Y:S01]  /*26c0*/  IMAD.IADD R7, R7, 0x1, R14 ;  /* 0x0000000107077824 */ /* 0x000fe200078e020e */
[----:B------:R-:W-:Y:S01]  /*26d0*/  USHF.L.U64.HI UR7, UR6, UR4, UR7 ;  /* 0x0000000406077299 */ /* 0x000fe20008010207 */
[----:B------:R-:W-:Y:S01]  /*26e0*/  IMAD R0, R26, c[0x0][0x238], RZ ;  /* 0x00008e001a007a24 */ /* 0x000fe200078e02ff */
[----:B------:R-:W-:Y:S01]  /*26f0*/  USHF.L.U32 UR4, UR6, 0x6, URZ ;  /* 0x0000000606047899 */ /* 0x000fe2000800063f */
[----:B------:R-:W-:Y:S01]  /*2700*/  IMAD.WIDE.U32 R238, R20, c[0x0][0x218], R6 ;  /* 0x0000860014ee7a25 */ /* 0x000fe200078e0006 */
[----:B------:R-:W-:Y:S01]  /*2710*/  UIMAD UR23, UR7, UR17, URZ ;  /* 0x00000011071772a4 */ /* 0x000fe2000f8e023f */
[----:B------:R-:W-:Y:S01]  /*2720*/  LOP3.LUT R14, R32, 0xfffffff0, RZ, 0xc0, !PT ;  /* 0xfffffff0200e7812 */ /* 0x000fe200078ec0ff */
[----:B------:R-:W-:Y:S01]  /*2730*/  USHF.L.U32 UR7, UR6, 0x5, URZ ;  /* 0x0000000506077899 */ /* 0x000fe2000800063f */
[----:B------:R-:W-:Y:S01]  /*2740*/  IMAD R0, R243, c[0x0][0x23c], R0 ;  /* 0x00008f00f3007a24 */ /* 0x000fe200078e0200 */
[----:B------:R-:W-:Y:S01]  /*2750*/  IADD3 R237, R239, UR5, RZ ;  /* 0x00000005efed7c10 */ /* 0x000fe2000fffe0ff */
[----:B------:R-:W-:Y:S01]  /*2760*/  IMAD.U32 R6, RZ, RZ, UR4 ;  /* 0x00000004ff067e24 */ /* 0x000fe2000f8e00ff */
[----:B------:R-:W-:Y:S01]  /*2770*/  UIMAD UR23, UR21, UR4, UR23 ;  /* 0x00000004151772a4 */ /* 0x000fe2000f8e0217 */
[----:B------:R-:W-:Y:S01]  /*2780*/  IMAD.IADD R13, R13, 0x1, R0 ;  /* 0x000000010d0d7824 */ /* 0x000fe200078e0200 */
[----:B------:R-:W-:Y:S01]  /*2790*/  SEL R233, RZ, 0x1, P1 ;  /* 0x00000001ffe97807 */ /* 0x000fe20000800000 */
[----:B------:R-:W-:Y:S01]  /*27a0*/  IMAD R0, R26, c[0x0][0x288], RZ ;  /* 0x0000a2001a007a24 */ /* 0x000fe200078e02ff */
[----:B------:R-:W-:Y:S01]  /*27b0*/  ULDC.64 UR4, c[0x0][0x278] ;  /* 0x00009e0000047ab9 */ /* 0x000fe20000000a00 */
[----:B------:R-:W-:Y:S01]  /*27c0*/  IMAD.MOV.U32 R236, RZ, RZ, R238 ;  /* 0x000000ffffec7224 */ /* 0x000fe200078e00ee */
[----:B------:R-:W-:Y:S01]  /*27d0*/  ULDC UR21, c[0x0][0x20c] ;  /* 0x0000830000157ab9 */ /* 0x000fe20000000800 */
[C---:B------:R-:W-:Y:S01]  /*27e0*/  IMAD R3, R243.reuse, c[0x0][0x274], R3 ;  /* 0x00009d00f3037a24 */ /* 0x040fe200078e0203 */
[----:B------:R-:W-:Y:S01]  /*27f0*/  UIMAD UR4, UR11, UR4, URZ ;  /* 0x000000040b0472a4 */ /* 0x000fe2000f8e023f */
[----:B-1----:R-:W-:Y:S01]  /*2800*/  IMAD.WIDE.U32 R10, R243, c[0x0][0x270], R8 ;  /* 0x00009c00f30a7a25 */ /* 0x002fe200078e0008 */
[----:B------:R-:W-:Y:S01]  /*2810*/  USHF.L.U64.HI UR6, UR6, UR22, UR21 ;  /* 0x0000001606067299 */ /* 0x000fe20008010215 */
[----:B------:R-:W-:Y:S01]  /*2820*/  ISETP.GE.AND P1, PT, R31, c[0x0][0x1fc], PT ;  /* 0x00007f001f007a0c */ /* 0x000fe20003f26270 */
[----:B------:R-:W-:Y:S01]  /*2830*/  UIMAD UR4, UR12, UR5, UR4 ;  /* 0x000000050c0472a4 */ /* 0x000fe2000f8e0204 */
[C---:B------:R-:W-:Y:S01]  /*2840*/  IMAD R0, R243.reuse, c[0x0][0x28c], R0 ;  /* 0x0000a300f3007a24 */ /* 0x040fe200078e0200 */
[----:B------:R-:W-:Y:S01]  /*2850*/  USHF.R.S32.HI UR21, URZ, 0x1f, UR20 ;  /* 0x0000001f3f157899 */ /* 0x000fe20008011414 */
[----:B------:R-:W-:-:S04]  /*2860*/  IMAD.WIDE.U32 R8, R243, c[0x0][0x288], R8 ;  /* 0x0000a200f3087a25 */ /* 0x000fc800078e0008 */
[----:B------:R-:W-:-:S04]  /*2870*/  IMAD.WIDE.U32 R6, R6, UR17, R236 ;  /* 0x0000001106067c25 */ /* 0x000fc8000f8e00ec */
[----:B------:R-:W-:Y:S01]  /*2880*/  IMAD.IADD R11, R11, 0x1, R3 ;  /* 0x000000010b0b7824 */ /* 0x000fe200078e0203 */
[----:B------:R-:W-:Y:S01]  /*2890*/  LEA R2, P0, R6, c[0x0][0x1f0], 0x1 ;  /* 0x00007c0006027a11 */ /* 0x000fe200078008ff */
[----:B------:R-:W-:Y:S01]  /*28a0*/  IMAD.IADD R9, R9, 0x1, R0 ;  /* 0x0000000109097824 */ /* 0x000fe200078e0200 */
[----:B------:R-:W-:Y:S01]  /*28b0*/  IADD3 R0, R7, UR23, RZ ;  /* 0x0000001707007c10 */ /* 0x000fe2000fffe0ff */
[----:B--2---:R-:W-:Y:S01]  /*28c0*/  IMAD.U32 R4, RZ, RZ, UR7 ;  /* 0x00000007ff047e24 */ /* 0x004fe2000f8e00ff */
[----:B------:R-:W-:Y:S01]  /*28d0*/  LOP3.LUT R7, R33, 0xffffffe0, RZ, 0xc0, !PT ;  /* 0xffffffe021077812 */ /* 0x000fe200078ec0ff */
[----:B------:R-:W-:Y:S01]  /*28e0*/  IMAD.WIDE.U32 R246, R20, c[0x0][0x278], R10 ;  /* 0x00009e0014f67a25 */ /* 0x000fe200078e000a */
[----:B------:R-:W-:Y:S02]  /*28f0*/  LEA.HI.X R3, R6, c[0x0][0x1f4], R0, 0x1, P0 ;  /* 0x00007d0006037a11 */ /* 0x000fe400000f0c00 */
[----:B------:R-:W-:Y:S01]  /*2900*/  LEA R4, P4, R4, R2, 0x1 ;  /* 0x0000000204047211 */ /* 0x000fe200078808ff */
[----:B------:R-:W-:Y:S01]  /*2910*/  IMAD.U32 R6, RZ, RZ, UR7 ;  /* 0x00000007ff067e24 */ /* 0x000fe2000f8e00ff */
[----:B------:R-:W-:Y:S01]  /*2920*/  IADD3 R252, R247, UR4, RZ ;  /* 0x00000004f7fc7c10 */ /* 0x000fe2000fffe0ff */
[----:B------:R-:W-:Y:S01]  /*2930*/  IMAD.U32 R5, RZ, RZ, UR6 ;  /* 0x00000006ff057e24 */ /* 0x000fe2000f8e00ff */
[----:B------:R-:W-:Y:S01]  /*2940*/  @!P3 IADD3 R0, P0, R246, UR20, RZ ;  /* 0x00000014f600bc10 */ /* 0x000fe2000ff1e0ff */
[----:B------:R-:W-:Y:S01]  /*2950*/  ULDC.64 UR4, c[0x0][0x290] ;  /* 0x0000a40000047ab9 */ /* 0x000fe20000000a00 */
[----:B------:R-:W-:Y:S01]  /*2960*/  IMAD.WIDE.U32 R244, R20, c[0x0][0x290], R8 ;  /* 0x0000a40014f47a25 */ /* 0x000fe200078e0008 */
[----:B------:R-:W-:Y:S01]  /*2970*/  UIMAD UR4, UR11, UR4, URZ ;  /* 0x000000040b0472a4 */ /* 0x000fe2000f8e023f */
[----:B------:R-:W-:-:S02]  /*2980*/  LEA.HI.X R5, R6, R3, R5, 0x1, P4 ;  /* 0x0000000306057211 */ /* 0x000fc400020f0c05 */
[----:B------:R-:W-:Y:S01]  /*2990*/  @!P3 IADD3.X R6, R252, UR21, RZ, P0, !PT ;  /* 0x00000015fc06bc10 */ /* 0x000fe200087fe4ff */
[----:B------:R-:W-:Y:S01]  /*29a0*/  UIMAD UR4, UR12, UR5, UR4 ;  /* 0x000000050c0472a4 */ /* 0x000fe2000f8e0204 */
[----:B------:R-:W-:Y:S01]  /*29b0*/  @!P3 LEA R10, P6, R0, c[0x0][0x258], 0x2 ;  /* 0x00009600000aba11 */ /* 0x000fe200078c10ff */
[----:B------:R-:W-:Y:S01]  /*29c0*/  IMAD.WIDE.U32 R250, R20, c[0x0][0x240], R12 ;  /* 0x0000900014fa7a25 */ /* 0x000fe200078e000c */
[----:B------:R-:W-:Y:S02]  /*29d0*/  ISETP.GE.AND P4, PT, R30, c[0x0][0x1fc], PT ;  /* 0x00007f001e007a0c */ /* 0x000fe40003f86270 */
[----:B------:R-:W-:Y:S01]  /*29e0*/  @!P3 LEA.HI.X R11, R0, c[0x0][0x25c], R6, 0x2, P6 ;  /* 0x00009700000bba11 */ /* 0x000fe200030f1406 */
[C---:B------:R-:W-:Y:S01]  /*29f0*/  IMAD.IADD R6, R34.reuse, 0x1, -R7 ;  /* 0x0000000122067824 */ /* 0x040fe200078e0a07 */
[----:B------:R-:W-:Y:S01]  /*2a00*/  IADD3 R0, -R27, UR14, -R242 ;  /* 0x0000000e1b007c10 */ /* 0x000fe2000fffe9f2 */
[----:B------:R-:W-:Y:S01]  /*2a10*/  IMAD.IADD R7, R34, 0x1, -R14 ;  /* 0x0000000122077824 */ /* 0x000fe200078e0a0e */
[----:B------:R-:W-:Y:S01]  /*2a20*/  ISETP.GE.AND P0, PT, R30, c[0x0][0x1fc], PT ;  /* 0x00007f001e007a0c */ /* 0x000fe20003f06270 */
[----:B------:R-:W-:Y:S01]  /*2a30*/  @!P3 IMAD.SHL.U32 R14, R34, 0x10, RZ ;  /* 0x00000010220eb824 */ /* 0x000fe200078e00ff */
[----:B------:R-:W-:Y:S01]  /*2a40*/  ISETP.LT.OR P6, PT, R0, 0x1, P2 ;  /* 0x000000010000780c */ /* 0x000fe200017c1670 */
[----:B------:R-:W-:Y:S01]  /*2a50*/  IMAD.SHL.U32 R17, R22, 0x20, RZ ;  /* 0x0000002016117824 */ /* 0x000fe200078e00ff */
[----:B------:R-:W-:-:S02]  /*2a60*/  SEL R18, RZ, 0xffffffff, P4 ;  /* 0xffffffffff127807 */ /* 0x000fc40002000000 */
[C---:B------:R-:W-:Y:S01]  /*2a70*/  ISETP.LT.OR P4, PT, R0.reuse, 0x1, P0 ;  /* 0x000000010000780c */ /* 0x040fe20000781670 */
[----:B------:R1:W-:Y:S01]  /*2a80*/  @!P3 LDGSTS.E.BYPASS.LTC128B.128 [R14+0x12080], [R10.64] ;  /* 0x120800000a0ebfae */ /* 0x0003e2000b901d52 */
[----:B------:R-:W-:Y:S02]  /*2a90*/  SHF.R.S32.HI R15, RZ, 0x1f, R7 ;  /* 0x0000001fff0f7819 */ /* 0x000fe40000011407 */
[----:B------:R-:W-:Y:S01]  /*2aa0*/  SHF.R.S32.HI R229, RZ, 0x1f, R6 ;  /* 0x0000001fffe57819 */ /* 0x000fe20000011406 */
[----:B------:R-:W0:Y:S01]  /*2ab0*/  LDGDEPBAR ;  /* 0x00000000000079af */ /* 0x000e220000000000 */
[----:B------:R-:W-:Y:S02]  /*2ac0*/  ISETP.LT.OR P2, PT, R0, 0x21, P2 ;  /* 0x000000210000780c */ /* 0x000fe40001741670 */
[----:B------:R-:W-:Y:S01]  /*2ad0*/  LEA.HI R229, R229, R6, RZ, 0x2 ;  /* 0x00000006e5e57211 */ /* 0x000fe200078f10ff */
[----:B------:R2:W-:Y:S01]  /*2ae0*/  LDGSTS.E.BYPASS.LTC128B.128 [R228+0xc080], [R2.64], !P6 ;  /* 0x0c08000002e47fae */ /* 0x0005e2000f101d52 */
[----:B------:R-:W-:-:S02]  /*2af0*/  ISETP.GE.AND P6, PT, R31, c[0x0][0x1fc], PT ;  /* 0x00007f001f007a0c */ /* 0x000fc40003fc6270 */
[C---:B------:R-:W-:Y:S01]  /*2b00*/  ISETP.LT.OR P0, PT, R0.reuse, 0x21, P0 ;  /* 0x000000210000780c */ /* 0x040fe20000701670 */
[----:B------:R2:W-:Y:S01]  /*2b10*/  LDGSTS.E.BYPASS.LTC128B.128 [R228+0xe080], [R2.64+0x80], !P4 ;  /* 0x0e08008002e47fae */ /* 0x0005e2000e101d52 */
[C---:B------:R-:W-:Y:S02]  /*2b20*/  ISETP.LT.OR P4, PT, R0.reuse, 0x1, P6 ;  /* 0x000000010000780c */ /* 0x040fe40003781670 */
[----:B------:R-:W-:Y:S02]  /*2b30*/  ISETP.LT.OR P6, PT, R0, 0x21, P6 ;  /* 0x000000210000780c */ /* 0x000fe400037c1670 */
[----:B------:R-:W-:Y:S02]  /*2b40*/  SEL R12, RZ, 0x4, P1 ;  /* 0x00000004ff0c7807 */ /* 0x000fe40000800000 */
[----:B------:R-:W-:Y:S02]  /*2b50*/  ISETP.GE.AND P1, PT, R34, 0x10, PT ;  /* 0x000000102200780c */ /* 0x000fe40003f26270 */
[----:B------:R-:W-:Y:S01]  /*2b60*/  IADD3 R249, R245, UR4, RZ ;  /* 0x00000004f5f97c10 */ /* 0x000fe2000fffe0ff */
[----:B------:R-:W-:Y:S01]  /*2b70*/  ULDC.64 UR4, c[0x0][0x240] ;  /* 0x0000900000047ab9 */ /* 0x000fe20000000a00 */
[----:B------:R-:W-:Y:S01]  /*2b80*/  LOP3.LUT R17, R24, 0x20, R17, 0xf8, !PT ;  /* 0x0000002018117812 */ /* 0x000fe200078ef811 */
[----:B------:R-:W-:-:S02]  /*2b90*/  UIMAD UR4, UR11, UR4, URZ ;  /* 0x000000040b0472a4 */ /* 0x000fc4000f8e023f */
[----:B------:R2:W-:Y:S01]  /*2ba0*/  LDGSTS.E.BYPASS.LTC128B.128 [R228+0x10080], [R2.64+0x100], !P4 ;  /* 0x1008010002e47fae */ /* 0x0005e2000e101d52 */
[----:B-1----:R-:W-:Y:S01]  /*2bb0*/  IMAD.SHL.U32 R10, R28, 0x10, RZ ;  /* 0x000000101c0a7824 */ /* 0x002fe200078e00ff */
[----:B------:R-:W-:Y:S01]  /*2bc0*/  LEA.HI R11, R15, R7, RZ, 0x3 ;  /* 0x000000070f0b7211 */ /* 0x000fe200078f18ff */
[----:B------:R-:W-:Y:S01]  /*2bd0*/  UIMAD UR4, UR12, UR5, UR4 ;  /* 0x000000050c0472a4 */ /* 0x000fe2000f8e0204 */
[----:B------:R-:W-:Y:S01]  /*2be0*/  LOP3.LUT R14, R229, 0x7ffffffc, RZ, 0xc0, !PT ;  /* 0x7ffffffce50e7812 */ /* 0x000fe200078ec0ff */
[----:B------:R1:W-:Y:S01]  /*2bf0*/  LDGSTS.E.BYPASS.LTC128B.128 [R228+0xd080], [R4.64], !P2 ;  /* 0x0d08000004e47fae */ /* 0x0003e2000d101d52 */
[C---:B------:R-:W-:Y:S01]  /*2c00*/  LOP3.LUT R15, R11.reuse, 0xfffffff8, RZ, 0xc0, !PT ;  /* 0xfffffff80b0f7812 */ /* 0x040fe200078ec0ff */
[----:B------:R-:W-:Y:S01]  /*2c10*/  IMAD.SHL.U32 R8, R11, 0x40, RZ ;  /* 0x000000400b087824 */ /* 0x000fe200078e00ff */
[----:B------:R-:W-:Y:S01]  /*2c20*/  LOP3.LUT R16, R16, 0x10, R10, 0xf8, !PT ;  /* 0x0000001010107812 */ /* 0x000fe200078ef80a */
[----:B------:R-:W-:Y:S01]  /*2c30*/  IMAD.IADD R6, R6, 0x1, -R14 ;  /* 0x0000000106067824 */ /* 0x000fe200078e0a0e */
[----:B------:R1:W-:Y:S01]  /*2c40*/  LDGSTS.E.BYPASS.LTC128B.128 [R228+0xf080], [R4.64+0x80], !P0 ;  /* 0x0f08008004e47fae */ /* 0x0003e2000c101d52 */
[----:B------:R-:W-:Y:S01]  /*2c50*/  IMAD.IADD R7, R7, 0x1, -R15 ;  /* 0x0000000107077824 */ /* 0x000fe200078e0a0f */
[----:B------:R-:W-:Y:S01]  /*2c60*/  LOP3.LUT R0, R16, 0x8, R29, 0xf8, !PT ;  /* 0x0000000810007812 */ /* 0x000fe200078ef81d */
[----:B------:R-:W-:Y:S01]  /*2c70*/  IMAD R19, R19, 0x4, R6 ;  /* 0x0000000413137824 */ /* 0x000fe200078e0206 */
[----:B------:R-:W-:Y:S01]  /*2c80*/  LEA.HI.SX32 R229, R229, R10, 0x1e ;  /* 0x0000000ae5e57211 */ /* 0x000fe200078ff2ff */
[----:B------:R-:W-:Y:S01]  /*2c90*/  IMAD.SHL.U32 R6, R18, 0x2, RZ ;  /* 0x0000000212067824 */ /* 0x000fe200078e00ff */
[----:B------:R-:W-:Y:S01]  /*2ca0*/  LOP3.LUT R223, R0, R223, RZ, 0x3c, !PT ;  /* 0x000000df00df7212 */ /* 0x000fe200078e3cff */
[C---:B------:R-:W-:Y:S01]  /*2cb0*/  IMAD.SHL.U32 R0, R7.reuse, 0x40, RZ ;  /* 0x0000004007007824 */ /* 0x040fe200078e00ff */
[C---:B------:R-:W-:Y:S01]  /*2cc0*/  LOP3.LUT P4, RZ, R7.reuse, 0x4, RZ, 0xc0, !PT ;  /* 0x0000000407ff7812 */ /* 0x040fe2000788c0ff */
[----:B------:R1:W-:Y:S01]  /*2cd0*/  LDGSTS.E.BYPASS.LTC128B.128 [R228+0x11080], [R4.64+0x100], !P6 ;  /* 0x1108010004e47fae */ /* 0x0003e2000f101d52 */
[----:B------:R-:W-:Y:S01]  /*2ce0*/  LOP3.LUT P2, RZ, R7, 0x2, RZ, 0xc0, !PT ;  /* 0x0000000207ff7812 */ /* 0x000fe2000784c0ff */
[----:B------:R-:W-:Y:S01]  /*2cf0*/  IMAD R223, R22, 0x200, R223 ;  /* 0x0000020016df7824 */ /* 0x000fe200078e02df */
[----:B------:R-:W-:Y:S01]  /*2d00*/  LOP3.LUT R0, R0, 0x1c0, RZ, 0xc0, !PT ;  /* 0x000001c000007812 */ /* 0x000fe200078ec0ff */
[----:B------:R-:W-:Y:S01]  /*2d10*/  IMAD.SHL.U32 R248, R19, 0x2, RZ ;  /* 0x0000000213f87824 */ /* 0x000fe200078e00ff */
[----:B------:R-:W-:Y:S01]  /*2d20*/  LOP3.LUT R233, R6, 0x2, R233, 0xe2, !PT ;  /* 0x0000000206e97812 */ /* 0x000fe200078ee2e9 */
[C---:B------:R-:W-:Y:S01]  /*2d30*/  IMAD R222, R223.reuse, 0x2, R222 ;  /* 0x00000002dfde7824 */ /* 0x040fe200078e02de */
[----:B------:R-:W-:Y:S01]  /*2d40*/  LOP3.LUT R8, R8, 0xfffffe00, RZ, 0xc0, !PT ;  /* 0xfffffe0008087812 */ /* 0x000fe200078ec0ff */
[----:B--2---:R-:W-:Y:S01]  /*2d50*/  IMAD.SHL.U32 R3, R22, 0x8, RZ ;  /* 0x0000000816037824 */ /* 0x004fe200078e00ff */
[----:B------:R-:W-:Y:S01]  /*2d60*/  IADD3 R2, P0, R244, UR20, RZ ;  /* 0x00000014f4027c10 */ /* 0x000fe2000ff1e0ff */
[----:B------:R-:W-:Y:S01]  /*2d70*/  IMAD.SHL.U32 R223, R223, 0x2, RZ ;  /* 0x00000002dfdf7824 */ /* 0x000fe200078e00ff */
[----:B------:R-:W-:-:S02]  /*2d80*/  SEL R220, R220, 0xffffffe0, !P4 ;  /* 0xffffffe0dcdc7807 */ /* 0x000fc40006000000 */
[----:B------:R-:W-:Y:S02]  /*2d90*/  LOP3.LUT R7, R0, 0x8, R3, 0xf8, !PT ;  /* 0x0000000800077812 */ /* 0x000fe400078ef803 */
[--C-:B------:R-:W-:Y:S02]  /*2da0*/  SHF.R.U32.HI R3, RZ, 0x3, R0.reuse ;  /* 0x00000003ff037819 */ /* 0x100fe40000011600 */
[----:B------:R-:W-:Y:S02]  /*2db0*/  IADD3.X R10, R249, UR21, RZ, P0, !PT ;  /* 0x00000015f90a7c10 */ /* 0x000fe400087fe4ff */
[----:B------:R-:W-:Y:S02]  /*2dc0*/  LEA R6, P0, R2, c[0x0][0x280], 0x2 ;  /* 0x0000a00002067a11 */ /* 0x000fe400078010ff */
[----:B------:R-:W-:Y:S02]  /*2dd0*/  LOP3.LUT R9, R7, R3, RZ, 0x3c, !PT ;  /* 0x0000000307097212 */ /* 0x000fe400078e3cff */
[----:B------:R-:W-:Y:S01]  /*2de0*/  LOP3.LUT R0, R3, R17, R0, 0x1e, !PT ;  /* 0x0000001103007212 */ /* 0x000fe200078e1e00 */
[----:B------:R-:W-:Y:S01]  /*2df0*/  @!P1 IMAD.SHL.U32 R3, R34, 0x10, RZ ;  /* 0x0000001022039824 */ /* 0x000fe200078e00ff */
[----:B------:R-:W-:-:S02]  /*2e00*/  LEA.HI.X R7, R2, c[0x0][0x284], R10, 0x2, P0 ;  /* 0x0000a10002077a11 */ /* 0x000fc400000f140a */
[----:B-1----:R-:W-:Y:S02]  /*2e10*/  IADD3 R4, R251, UR4, RZ ;  /* 0x00000004fb047c10 */ /* 0x002fe4000fffe0ff */
[-C--:B------:R-:W-:Y:S01]  /*2e20*/  IADD3 R2, R9, R8.reuse, R25 ;  /* 0x0000000809027210 */ /* 0x080fe20007ffe019 */
[----:B------:R1:W-:Y:S01]  /*2e30*/  @!P1 LDGSTS.E.BYPASS.LTC128B.128 [R3+0x12180], [R6.64] ;  /* 0x1218000006039fae */ /* 0x0003e2000b901d52 */
[----:B------:R-:W-:Y:S01]  /*2e40*/  LOP3.LUT R0, R0, R8, RZ, 0xfc, !PT ;  /* 0x0000000800007212 */ /* 0x000fe200078efcff */
[----:B------:R-:W-:Y:S01]  /*2e50*/  IMAD.MOV.U32 R8, RZ, RZ, 0x10 ;  /* 0x00000010ff087424 */ /* 0x000fe200078e00ff */
[----:B------:R-:W-:Y:S01]  /*2e60*/  LOP3.LUT R233, R233, R12, RZ, 0xfc, !PT ;  /* 0x0000000ce9e97212 */ /* 0x000fe200078efcff */
[----:B------:R-:W0:Y:S01]  /*2e70*/  LDGDEPBAR ;  /* 0x00000000000079af */ /* 0x000e220000000000 */
[----:B------:R-:W-:Y:S01]  /*2e80*/  IMAD.SHL.U32 R2, R2, 0x2, RZ ;  /* 0x0000000202027824 */ /* 0x000fe200078e00ff */
[----:B------:R-:W-:Y:S01]  /*2e90*/  IADD3 R232, -R248, UR8, RZ ;  /* 0x00000008f8e87c10 */ /* 0x000fe2000fffe1ff */
[----:B------:R-:W-:Y:S01]  /*2ea0*/  IMAD.SHL.U32 R0, R0, 0x2, RZ ;  /* 0x0000000200007824 */ /* 0x000fe200078e00ff */
[----:B------:R2:W-:Y:S01]  /*2eb0*/  STL [R1], R4 ;  /* 0x0000000401007387 */ /* 0x0005e20000100800 */
[----:B------:R-:W-:Y:S01]  /*2ec0*/  IMAD R221, R220, 0x2, R2 ;  /* 0x00000002dcdd7824 */ /* 0x000fe200078e0202 */
[----:B-1----:R-:W-:-:S05]  /*2ed0*/  SEL R3, R8, 0xfffffff0, !P2 ;  /* 0xfffffff008037807 */ /* 0x002fca0005000000 */
[----:B------:R-:W-:-:S04]  /*2ee0*/  IMAD R3, R3, 0x2, R2 ;  /* 0x0000000203037824 */ /* 0x000fc800078e0202 */
[----:B--234-:R-:W-:Y:S02]  /*2ef0*/  IMAD R220, R220, 0x2, R3 ;  /* 0x00000002dcdc7824 */ /* 0x01cfe400078e0203 */
.L_x_587:
        /* <DEDUP_REMOVED lines=439> */
.L_x_585:
        /* <DEDUP_REMOVED lines=118> */
.L_x_586:
        /* <DEDUP_REMOVED lines=28> */
[----:B------:R-:W2:Y:S07]  /*5390*/  LDL R217, [R1] ;  /* 0x0000000001d97983 */ /* 0x000eae0000100800 */
        /* <DEDUP_REMOVED lines=26> */
[C---:B------:R-:W-:Y:S07]  /*5540*/  HMMA.16816.F32 R24, R208.reuse, R156, R24 ;  /* 0x0000009cd018723c */ /* 0x040fee0000001818 */
[----:B------:R-:W-:Y:S01]  /*5550*/  IADD3 R157, P0, R250, UR17, RZ ;  /* 0x00000011fa9d7c10 */ /* 0x000fe2000ff1e0ff */
[-C--:B------:R-:W-:Y:S08]  /*5560*/  HMMA.16816.F32 R28, R208, R158.reuse, R28 ;  /* 0x0000009ed01c723c */ /* 0x080ff0000000181c */
[C---:B------:R-:W-:Y:S07]  /*5570*/  HMMA.16816.F32 R32, R200.reuse, R158, R32 ;  /* 0x0000009ec820723c */ /* 0x040fee0000001820 */
[----:B------:R-:W-:Y:S01]  /*5580*/  IMAD.U32 R158, RZ, RZ, UR17 ;  /* 0x00000011ff9e7e24 */ /* 0x000fe2000f8e00ff */
[-C--:B-----5:R-:W-:Y:S01]  /*5590*/  HMMA.16816.F32 R132, R200, R212.reuse, R132 ;  /* 0x000000d4c884723c */ /* 0x0a0fe20000001884 */
[----:B------:R-:W-:Y:S07]  /*55a0*/  UMOV UR17, UR8 ;  /* 0x0000000800117c82 */ /* 0x000fee0008000000 */
[C---:B------:R-:W-:Y:S08]  /*55b0*/  HMMA.16816.F32 R136, R208.reuse, R212, R136 ;  /* 0x000000d4d088723c */ /* 0x040ff00000001888 */
[-C--:B------:R-:W-:Y:S08]  /*55c0*/  HMMA.16816.F32 R140, R208, R214.reuse, R140 ;  /* 0x000000d6d08c723c */ /* 0x080ff0000000188c */
[----:B------:R-:W-:Y:S04]  /*55d0*/  HMMA.16816.F32 R144, R200, R214, R144 ;  /* 0x000000d6c890723c */ /* 0x000fe80000001890 */
[----:B--2---:R-:W-:Y:S02]  /*55e0*/  LEA.HI.X.SX32 R158, R158, R217, 0x1, P0 ;  /* 0x000000d99e9e7211 */ /* 0x004fe400000f0eff */
[C---:B------:R-:W-:Y:S06]  /*55f0*/  LEA R156, P0, R157.reuse, c[0x0][0x220], 0x2 ;  /* 0x000088009d9c7a11 */ /* 0x040fec00078010ff */
        /* <DEDUP_REMOVED lines=100> */
.L_x_584:
        /* <DEDUP_REMOVED lines=159> */
.L_x_589:
[----:B-1----:R-:W-:Y:S01]  /*6630*/  LEA.HI R0, R28, R29, RZ, 0x3 ;  /* 0x0000001d1c007211 */ /* 0x002fe200078f18ff */
[----:B------:R-:W-:Y:S01]  /*6640*/  USHF.R.S32.HI UR6, URZ, 0x1f, UR15 ;  /* 0x0000001f3f067899 */ /* 0x000fe2000801140f */
[----:B-----5:R-:W-:Y:S01]  /*6650*/  IADD3 R7, R7, -UR9, RZ ;  /* 0x8000000907077c10 */ /* 0x020fe2000fffe0ff */
[----:B------:R-:W-:Y:S01]  /*6660*/  USEL UR15, UR15, URZ, !UP1 ;  /* 0x0000003f0f0f7287 */ /* 0x000fe2000c800000 */
[----:B------:R-:W-:Y:S01]  /*6670*/  LOP3.LUT R2, R0, 0x1ffffff8, RZ, 0xc0, !PT ;  /* 0x1ffffff800027812 */ /* 0x000fe200078ec0ff */
[----:B------:R-:W-:Y:S01]  /*6680*/  USEL UR6, UR6, URZ, !UP1 ;  /* 0x0000003f06067287 */ /* 0x000fe2000c800000 */
[----:B------:R-:W-:Y:S01]  /*6690*/  SHF.R.S32.HI R14, RZ, 0x3, R0 ;  /* 0x00000003ff0e7819 */ /* 0x000fe20000011400 */
[----:B------:R-:W-:Y:S01]  /*66a0*/  ULDC.64 UR4, c[0x0][0x340] ;  /* 0x0000d00000047ab9 */ /* 0x000fe20000000a00 */
[----:B------:R-:W-:Y:S01]  /*66b0*/  IMNMX R15, R7, 0x40, PT ;  /* 0x00000040070f7817 */ /* 0x000fe20003800200 */
[----:B------:R-:W-:Y:S01]  /*66c0*/  IMAD.IADD R2, R29, 0x1, -R2 ;  /* 0x000000011d027824 */ /* 0x000fe200078e0a02 */
[----:B------:R-:W-:Y:S01]  /*66d0*/  SHF.R.S32.HI R29, RZ, 0x1f, R243 ;  /* 0x0000001fff1d7819 */ /* 0x000fe200000114f3 */
[C---:B------:R-:W-:Y:S01]  /*66e0*/  IMAD.SHL.U32 R0, R14.reuse, 0x40, RZ ;  /* 0x000000400e007824 */ /* 0x040fe200078e00ff */
[----:B------:R-:W-:Y:S01]  /*66f0*/  ISETP.GE.AND P4, PT, R14, R15, PT ;  /* 0x0000000f0e00720c */ /* 0x000fe20003f86270 */
[----:B------:R-:W-:Y:S01]  /*6700*/  IMAD.SHL.U32 R2, R2, 0x8, RZ ;  /* 0x0000000802027824 */ /* 0x000fe200078e00ff */
[----:B------:R-:W-:Y:S01]  /*6710*/  UIMAD UR4, UR6, UR4, URZ ;  /* 0x00000004060472a4 */ /* 0x000fe2000f8e023f */
[----:B------:R-:W-:Y:S01]  /*6720*/  IMAD R4, R29, c[0x0][0x338], RZ ;  /* 0x0000ce001d047a24 */ /* 0x000fe200078e02ff */
[----:B------:R-:W-:Y:S01]  /*6730*/  LOP3.LUT R0, R0, 0x1c0, RZ, 0xc0, !PT ;  /* 0x000001c000007812 */ /* 0x000fe200078ec0ff */
[----:B------:R-:W-:Y:S01]  /*6740*/  IMAD.U32 R30, RZ, RZ, UR15 ;  /* 0x0000000fff1e7e24 */ /* 0x000fe2000f8e00ff */
[----:B------:R-:W-:Y:S01]  /*6750*/  UIMAD UR4, UR15, UR5, UR4 ;  /* 0x000000050f0472a4 */ /* 0x000fe2000f8e0204 */
[----:B------:R-:W-:Y:S01]  /*6760*/  IMAD R6, R243, c[0x0][0x33c], R4 ;  /* 0x0000cf00f3067a24 */ /* 0x000fe200078e0204 */
[----:B------:R-:W-:Y:S01]  /*6770*/  LOP3.LUT R3, R0, 0x38, R2, 0xf8, !PT ;  /* 0x0000003800037812 */ /* 0x000fe200078ef802 */
[----:B------:R-:W-:Y:S01]  /*6780*/  IMAD.U32 R8, RZ, RZ, UR16 ;  /* 0x00000010ff087e24 */ /* 0x000fe2000f8e00ff */
[----:B------:R-:W-:Y:S01]  /*6790*/  SHF.R.U32.HI R0, RZ, 0x3, R0 ;  /* 0x00000003ff007819 */ /* 0x000fe20000011600 */
[----:B------:R-:W-:Y:S01]  /*67a0*/  BSSY B0, `(.L_x_590) ;  /* 0x0000028000007945 */ /* 0x000fe20003800000 */
[----:B------:R-:W-:-:S02]  /*67b0*/  IADD3 R28, R2, 0x40, RZ ;  /* 0x00000040021c7810 */ /* 0x000fc40007ffe0ff */
[----:B------:R-:W-:Y:S02]  /*67c0*/  LOP3.LUT R0, R3, R0, RZ, 0x3c, !PT ;  /* 0x0000000003007212 */ /* 0x000fe400078e3cff */
[----:B------:R-:W-:-:S03]  /*67d0*/  SHF.R.S32.HI R3, RZ, 0x1f, R2 ;  /* 0x0000001fff037819 */ /* 0x000fc60000011402 */
[----:B------:R-:W-:Y:S02]  /*67e0*/  IMAD R0, R27, 0x200, R0 ;  /* 0x000002001b007824 */ /* 0x000fe400078e0200 */
[----:B------:R-:W-:-:S04]  /*67f0*/  IMAD.WIDE.U32 R4, R243, c[0x0][0x338], R2 ;  /* 0x0000ce00f3047a25 */ /* 0x000fc800078e0002 */
[----:B------:R-:W-:Y:S02]  /*6800*/  IMAD.SHL.U32 R0, R0, 0x2, RZ ;  /* 0x0000000200007824 */ /* 0x000fe400078e00ff */
[----:B------:R-:W-:Y:S01]  /*6810*/  IMAD.IADD R5, R5, 0x1, R6 ;  /* 0x0000000105057824 */ /* 0x000fe200078e0206 */
[----:B------:R-:W-:Y:S02]  /*6820*/  IADD3 R6, P0, R14, UR10, RZ ;  /* 0x0000000a0e067c10 */ /* 0x000fe4000ff1e0ff */
[----:B------:R1:W2:Y:S01]  /*6830*/  LDS.128 R40, [R0+0x7080] ;  /* 0x0070800000287984 */ /* 0x0002a20000000c00 */
[----:B------:R-:W-:Y:S01]  /*6840*/  IMAD.WIDE.U32 R12, R30, c[0x0][0x340], R4 ;  /* 0x0000d0001e0c7a25 */ /* 0x000fe200078e0004 */
[----:B------:R-:W-:Y:S02]  /*6850*/  LEA.HI.X.SX32 R7, R14, UR11, 0x1, P0 ;  /* 0x0000000b0e077c11 */ /* 0x000fe400080f0eff */
[----:B------:R1:W3:Y:S02]  /*6860*/  LDS.128 R36, [R0+0x9080] ;  /* 0x0090800000247984 */ /* 0x0002e40000000c00 */
[----:B------:R-:W-:Y:S01]  /*6870*/  IADD3 R9, R13, UR4, RZ ;  /* 0x000000040d097c10 */ /* 0x000fe2000fffe0ff */
[----:B------:R-:W-:Y:S01]  /*6880*/  IMAD.WIDE R4, R8, 0x40, R6 ;  /* 0x0000004008047825 */ /* 0x000fe200078e0206 */
        /* <DEDUP_REMOVED lines=25> */
.L_x_591:
[----:B------:R-:W-:Y:S05]  /*6a20*/  BSYNC B0 ;  /* 0x0000000000007941 */ /* 0x000fea0003800000 */
.L_x_590:
        /* <DEDUP_REMOVED lines=21> */
.L_x_593:
[----:B------:R-:W-:Y:S05]  /*6b80*/  BSYNC B0 ;  /* 0x0000000000007941 */ /* 0x000fea0003800000 */
.L_x_592:
[----:B-1----:R-:W-:Y:S01]  /*6b90*/  IMAD R0, R29, c[0x0][0x308], RZ ;  /* 0x0000c2001d007a24 */ /* 0x002fe200078e02ff */
[----:B------:R-:W-:Y:S01]  /*6ba0*/  ULDC.64 UR4, c[0x0][0x310] ;  /* 0x0000c40000047ab9 */ /* 0x000fe20000000a00 */
[C---:B------:R-:W-:Y:S01]  /*6bb0*/  IMAD.WIDE.U32 R6, R243.reuse, c[0x0][0x308], R2 ;  /* 0x0000c200f3067a25 */ /* 0x040fe200078e0002 */
[----:B------:R-:W-:Y:S01]  /*6bc0*/  UIMAD UR4, UR6, UR4, URZ ;  /* 0x00000004060472a4 */ /* 0x000fe2000f8e023f */
[----:B------:R-:W-:Y:S02]  /*6bd0*/  BSSY B0, `(.L_x_594) ;  /* 0x0000015000007945 */ /* 0x000fe40003800000 */
[----:B------:R-:W-:Y:S01]  /*6be0*/  IMAD R0, R243, c[0x0][0x30c], R0 ;  /* 0x0000c300f3007a24 */ /* 0x000fe200078e0200 */
[----:B------:R-:W-:-:S04]  /*6bf0*/  UIMAD UR4, UR15, UR5, UR4 ;  /* 0x000000050f0472a4 */ /* 0x000fc8000f8e0204 */
[----:B------:R-:W-:-:S05]  /*6c00*/  IADD3 R7, R7, R0, RZ ;  /* 0x0000000007077210 */ /* 0x000fca0007ffe0ff */
        /* <DEDUP_REMOVED lines=17> */
.L_x_595:
[----:B------:R-:W-:Y:S05]  /*6d20*/  BSYNC B0 ;  /* 0x0000000000007941 */ /* 0x000fea0003800000 */
.L_x_594:
        /* <DEDUP_REMOVED lines=19> */
.L_x_588:
        /* <DEDUP_REMOVED lines=31> */
.L_x_596:
[----:B-1----:R-:W1:Y:S01]  /*7050*/  S2R R2, SR_TID.X ;  /* 0x0000000000027919 */ /* 0x002e620000002100 */
[----:B------:R-:W-:Y:S01]  /*7060*/  SHF.R.S32.HI R18, RZ, 0x1f, R243 ;  /* 0x0000001fff127819 */ /* 0x000fe200000114f3 */
[----:B------:R-:W-:Y:S01]  /*7070*/  USHF.R.S32.HI UR6, URZ, 0x1f, UR15 ;  /* 0x0000001f3f067899 */ /* 0x000fe2000801140f */
[----:B-----5:R-:W-:Y:S01]  /*7080*/  IADD3 R14, R6, -UR9, RZ ;  /* 0x80000009060e7c10 */ /* 0x020fe2000fffe0ff */
[----:B------:R-:W-:Y:S01]  /*7090*/  USEL UR15, UR15, URZ, !UP1 ;  /* 0x0000003f0f0f7287 */ /* 0x000fe2000c800000 */
[----:B------:R-:W-:Y:S01]  /*70a0*/  IMAD.U32 R6, RZ, RZ, UR16 ;  /* 0x00000010ff067e24 */ /* 0x000fe2000f8e00ff */
[----:B------:R-:W-:Y:S01]  /*70b0*/  USEL UR6, UR6, URZ, !UP1 ;  /* 0x0000003f06067287 */ /* 0x000fe2000c800000 */
[----:B------:R-:W-:Y:S01]  /*70c0*/  BSSY B0, `(.L_x_597) ;  /* 0x0000026000007945 */ /* 0x000fe20003800000 */
[----:B------:R-:W-:-:S02]  /*70d0*/  ULDC.64 UR4, c[0x0][0x310] ;  /* 0x0000c40000047ab9 */ /* 0x000fc40000000a00 */
[----:B------:R-:W-:Y:S01]  /*70e0*/  UIMAD UR4, UR6, UR4, URZ ;  /* 0x00000004060472a4 */ /* 0x000fe2000f8e023f */
[----:B------:R-:W-:-:S03]  /*70f0*/  IMAD.U32 R17, RZ, RZ, UR15 ;  /* 0x0000000fff117e24 */ /* 0x000fc6000f8e00ff */
[----:B------:R-:W-:Y:S01]  /*7100*/  UIMAD UR4, UR15, UR5, UR4 ;  /* 0x000000050f0472a4 */ /* 0x000fe2000f8e0204 */
[----:B-1----:R-:W-:-:S04]  /*7110*/  SHF.R.S32.HI R4, RZ, 0x1f, R2 ;  /* 0x0000001fff047819 */ /* 0x002fc80000011402 */
[----:B------:R-:W-:-:S04]  /*7120*/  LEA.HI R4, R4, R2, RZ, 0x3 ;  /* 0x0000000204047211 */ /* 0x000fc800078f18ff */
[----:B------:R-:W-:-:S05]  /*7130*/  LOP3.LUT R0, R4, 0x1ffffff8, RZ, 0xc0, !PT ;  /* 0x1ffffff804007812 */ /* 0x000fca00078ec0ff */
[----:B------:R-:W-:-:S04]  /*7140*/  IMAD.IADD R0, R2, 0x1, -R0 ;  /* 0x0000000102007824 */ /* 0x000fc800078e0a00 */
[----:B------:R-:W-:Y:S02]  /*7150*/  IMAD.SHL.U32 R12, R0, 0x8, RZ ;  /* 0x00000008000c7824 */ /* 0x000fe400078e00ff */
[----:B------:R-:W-:-:S03]  /*7160*/  IMAD R0, R18, c[0x0][0x308], RZ ;  /* 0x0000c20012007a24 */ /* 0x000fc600078e02ff */
[----:B------:R-:W-:Y:S01]  /*7170*/  SHF.R.S32.HI R13, RZ, 0x1f, R12 ;  /* 0x0000001fff0d7819 */ /* 0x000fe2000001140c */
[C---:B------:R-:W-:Y:S01]  /*7180*/  IMAD R0, R243.reuse, c[0x0][0x30c], R0 ;  /* 0x0000c300f3007a24 */ /* 0x040fe200078e0200 */
[C---:B------:R-:W-:Y:S02]  /*7190*/  IADD3 R15, R12.reuse, 0x40, RZ ;  /* 0x000000400c0f7810 */ /* 0x040fe40007ffe0ff */
[----:B------:R-:W-:Y:S01]  /*71a0*/  IADD3 R16, R12, 0x80, RZ ;  /* 0x000000800c107810 */ /* 0x000fe20007ffe0ff */
[----:B------:R-:W-:-:S04]  /*71b0*/  IMAD.WIDE.U32 R2, R243, c[0x0][0x308], R12 ;  /* 0x0000c200f3027a25 */ /* 0x000fc800078e000c */
[----:B------:R-:W-:Y:S01]  /*71c0*/  IMAD.IADD R3, R3, 0x1, R0 ;  /* 0x0000000103037824 */ /* 0x000fe200078e0200 */
[----:B------:R-:W-:-:S03]  /*71d0*/  SHF.R.S32.HI R0, RZ, 0x3, R4 ;  /* 0x00000003ff007819 */ /* 0x000fc60000011404 */
[----:B------:R-:W-:Y:S01]  /*71e0*/  IMAD.WIDE.U32 R10, R17, c[0x0][0x310], R2 ;  /* 0x0000c400110a7a25 */ /* 0x000fe200078e0002 */
[C---:B------:R-:W-:Y:S02]  /*71f0*/  ISETP.GE.AND P4, PT, R0.reuse, R14, PT ;  /* 0x0000000e0000720c */ /* 0x040fe40003f86270 */
[C---:B------:R-:W-:Y:S02]  /*7200*/  IADD3 R4, P0, R0.reuse, UR10, RZ ;  /* 0x0000000a00047c10 */ /* 0x040fe4000ff1e0ff */
[----:B------:R-:W-:Y:S02]  /*7210*/  IADD3 R3, R11, UR4, RZ ;  /* 0x000000040b037c10 */ /* 0x000fe4000fffe0ff */
[----:B------:R-:W-:-:S05]  /*7220*/  LEA.HI.X.SX32 R5, R0, UR11, 0x1, P0 ;  /* 0x0000000b00057c11 */ /* 0x000fca00080f0eff */
[----:B------:R-:W-:Y:S02]  /*7230*/  IMAD.WIDE R6, R6, 0x40, R4 ;  /* 0x0000004006067825 */ /* 0x000fe400078e0204 */
        /* <DEDUP_REMOVED lines=14> */
.L_x_598:
[----:B------:R-:W-:Y:S05]  /*7320*/  BSYNC B0 ;  /* 0x0000000000007941 */ /* 0x000fea0003800000 */
.L_x_597:
        /* <DEDUP_REMOVED lines=19> */
.L_x_600:
[----:B------:R-:W-:Y:S05]  /*7460*/  BSYNC B0 ;  /* 0x0000000000007941 */ /* 0x000fea0003800000 */
.L_x_599:
[----:B------:R-:W-:Y:S01]  /*7470*/  IMAD R0, R18, c[0x0][0x338], RZ ;  /* 0x0000ce0012007a24 */ /* 0x000fe200078e02ff */
[----:B------:R-:W-:Y:S01]  /*7480*/  ULDC.64 UR4, c[0x0][0x340] ;  /* 0x0000d00000047ab9 */ /* 0x000fe20000000a00 */
[C---:B-1----:R-:W-:Y:S01]  /*7490*/  IMAD.WIDE.U32 R2, R243.reuse, c[0x0][0x338], R12 ;  /* 0x0000ce00f3027a25 */ /* 0x042fe200078e000c */
        /* <DEDUP_REMOVED lines=21> */
.L_x_602:
[----:B------:R-:W-:Y:S05]  /*75f0*/  BSYNC B0 ;  /* 0x0000000000007941 */ /* 0x000fea0003800000 */
.L_x_601:
        /* <DEDUP_REMOVED lines=18> */
.L_x_603:
        /* <DEDUP_REMOVED lines=14> */
.L_x_1397:


//--------------------- .text._ZN7cutlass13device_kernelIN5flash19enable_sm80_to_sm89INS1_16FlashAttnBwdSm80INS1_25CollectiveMainloopBwdSm80ILi1ELi1EN4cute5tupleIJNS5_1CILi64EEES8_NS7_ILi192EEEEEENS_6half_tEfNS_4arch4Sm80ELb1ELb0ELb0ELb1ELb0ELb0ELb0ELb0ELi2ELi2ELi2ELi2ELb1EEENS1_24CollectiveEpilogueBwdGQAISA_fSD_Li256ELb1ELb0EEENS1_25SingleTileBwdLPTSchedulerILb1ELi64ELb0EEEEEEEEEvNT_6ParamsE --------------------------
	.section	.text._ZN7cutlass13device_kernelIN5flash19enable_sm80_to_sm89INS1_16FlashAttnBwdSm80INS1_25CollectiveMainloopBwdSm80ILi1ELi1EN4cute5tupleIJNS5_1CILi64EEES8_NS7_ILi192EEEEEENS_6half_tEfNS_4arch4Sm80ELb1ELb0ELb0ELb1ELb0ELb0ELb0ELb0ELi2ELi2ELi2ELi2ELb1EEENS1_24CollectiveEpilogueBwdGQAISA_fSD_Li256ELb1ELb0EEENS1_25SingleTileBwdLPTSchedulerILb1ELi64ELb0EEEEEEEEEvNT_6ParamsE,"ax",@progbits
	.sectioninfo	@"SHI_REGISTERS=255"
	.align	128
.text._ZN7cutlass13device_kernelIN5flash19enable_sm80_to_sm89INS1_16FlashAttnBwdSm80INS1_25CollectiveMainloopBwdSm80ILi1ELi1EN4cute5tupleIJNS5_1CILi64EEES8_NS7_ILi192EEEEEENS_6half_tEfNS_4arch4Sm80ELb1ELb0ELb0ELb1ELb0ELb0ELb0ELb0ELi2ELi2ELi2ELi2ELb1EEENS1_24CollectiveEpilogueBwdGQAISA_fSD_Li256ELb1ELb0EEENS1_25SingleTileBwdLPTSchedulerILb1ELi64ELb0EEEEEEEEEvNT_6ParamsE:
        .type           _ZN7cutlass13device_kernelIN5flash19enable_sm80_to_sm89INS1_16FlashAttnBwdSm80INS1_25CollectiveMainloopBwdSm80ILi1ELi1EN4cute5tupleIJNS5_1CILi64EEES8_NS7_ILi192EEEEEENS_6half_tEfNS_4arch4Sm80ELb1ELb0ELb0ELb1ELb0ELb0ELb0ELb0ELi2ELi2ELi2ELi2ELb1EEENS1_24CollectiveEpilogueBwdGQAISA_fSD_Li256ELb1ELb0EEENS1_25SingleTileBwdLPTSchedulerILb1ELi64ELb0EEEEEEEEEvNT_6ParamsE,@function
        .size           _ZN7cutlass13device_kernelIN5flash19enable_sm80_to_sm89INS1_16FlashAttnBwdSm80INS1_25CollectiveMainloopBwdSm80ILi1ELi1EN4cute5tupleIJNS5_1CILi64EEES8_NS7_ILi192EEEEEENS_6half_tEfNS_4arch4Sm80ELb1ELb0ELb0ELb1ELb0ELb0ELb0ELb0ELi2ELi2ELi2ELi2ELb1EEENS1_24CollectiveEpilogueBwdGQAISA_fSD_Li256ELb1ELb0EEENS1_25SingleTileBwdLPTSchedulerILb1ELi64ELb0EEEEEEEEEvNT_6ParamsE,(.L_x_1398 - _ZN7cutlass13device_kernelIN5flash19enable_sm80_to_sm89INS1_16FlashAttnBwdSm80INS1_25CollectiveMainloopBwdSm80ILi1ELi1EN4cute5tupleIJNS5_1CILi64EEES8_NS7_ILi192EEEEEENS_6half_tEfNS_4arch4Sm80ELb1ELb0ELb0ELb1ELb0ELb0ELb0ELb0ELi2ELi2ELi2ELi2ELb1EEENS1_24CollectiveEpilogueBwdGQAISA_fSD_Li256ELb1ELb0EEENS1_25SingleTileBwdLPTSchedulerILb1ELi64ELb0EEEEEEEEEvNT_6ParamsE)
        .other          _ZN7cutlass13device_kernelIN5flash19enable_sm80_to_sm89INS1_16FlashAttnBwdSm80INS1_25CollectiveMainloopBwdSm80ILi1ELi1EN4cute5tupleIJNS5_1CILi64EEES8_NS7_ILi192EEEEEENS_6half_tEfNS_4arch4Sm80ELb1ELb0ELb0ELb1ELb0ELb0ELb0ELb0ELi2ELi2ELi2ELi2ELb1EEENS1_24CollectiveEpilogueBwdGQAISA_fSD_Li256ELb1ELb0EEENS1_25SingleTileBwdLPTSchedulerILb1ELi64ELb0EEEEEEEEEvNT_6ParamsE,@"STO_CUDA_ENTRY STV_DEFAULT"
_ZN7cutlass13device_kernelIN5flash19enable_sm80_to_sm89INS1_16FlashAttnBwdSm80INS1_25CollectiveMainloopBwdSm80ILi1ELi1EN4cute5tupleIJNS5_1CILi64EEES8_NS7_ILi192EEEEEENS_6half_tEfNS_4arch4Sm80ELb1ELb0ELb0ELb1ELb0ELb0ELb0ELb0ELi2ELi2ELi2ELi2ELb1EEENS1_24CollectiveEpilogueBwdGQAISA_fSD_Li256ELb1ELb0EEENS1_25SingleTileBwdLPTSchedulerILb1ELi64ELb0EEEEEEEEEvNT_6ParamsE:
        /* <DEDUP_REMOVED lines=31> */
.L_x_605:
        /* <DEDUP_REMOVED lines=8> */
.L_x_606:
        /* <DEDUP_REMOVED lines=8> */
[----:B------:R-:W-:Y:S02]  /*02f0*/  UMOV UR7, UR5 ;  /* 0x0000000500077c82 */ /* 0x000fe40008000000 */
        /* <DEDUP_REMOVED lines=12> */
.L_x_607:
        /* <DEDUP_REMOVED lines=14> */
.L_x_609:
[----:B------:R-:W-:Y:S02]  /*04a0*/  ULDC UR5, c[0x0][0x3dc] ;  /* 0x0000f70000057ab9 */ /* 0x000fe40000000800 */
.L_x_608:
[----:B------:R-:W-:-:S04]  /*04b0*/  UIADD3 UR5, UR5, 0x3f, URZ ;  /* 0x0000003f05057890 */ /* 0x000fc8000fffe03f */
[----:B------:R-:W-:-:S04]  /*04c0*/  USHF.R.S32.HI UR4, URZ, 0x1f, UR5 ;  /* 0x0000001f3f047899 */ /* 0x000fc80008011405 */
[----:B------:R-:W-:-:S04]  /*04d0*/  ULEA.HI UR4, UR4, UR5, URZ, 0x6 ;  /* 0x0000000504047291 */ /* 0x000fc8000f8f303f */
[----:B------:R-:W-:-:S04]  /*04e0*/  USHF.R.S32.HI UR4, URZ, 0x6, UR4 ;  /* 0x000000063f047899 */ /* 0x000fc80008011404 */
[----:B------:R-:W-:-:S04]  /*04f0*/  UISETP.GE.AND UP0, UPT, UR13, UR4, UPT ;  /* 0x000000040d00728c */ /* 0x000fc8000bf06270 */
[----:B------:R-:W-:-:S06]  /*0500*/  USEL UR7, UR7, 0xffffffff, !UP0 ;  /* 0xffffffff07077887 */ /* 0x000fcc000c000000 */
[----:B------:R-:W-:-:S05]  /*0510*/  MOV R0, UR7 ;  /* 0x0000000700007c02 */ /* 0x000fca0008000f00 */
[----:B------:R1:W-:Y:S01]  /*0520*/  STL [R1], R0 ;  /* 0x0000000001007387 */ /* 0x0003e20000100800 */
[----:B------:R-:W-:Y:S05]  /*0530*/  BRA `(.L_x_610) ;  /* 0x000004a000007947 */ /* 0x000fea0003800000 */
.L_x_604:
        /* <DEDUP_REMOVED lines=22> */
.L_x_611:
        /* <DEDUP_REMOVED lines=8> */
.L_x_612:
        /* <DEDUP_REMOVED lines=21> */
.L_x_613:
        /* <DEDUP_REMOVED lines=14> */
.L_x_615:
[----:B------:R-:W-:Y:S02]  /*0950*/  ULDC UR5, c[0x0][0x3dc] ;  /* 0x0000f70000057ab9 */ /* 0x000fe40000000800 */
.L_x_614:
[----:B------:R-:W-:-:S04]  /*0960*/  UIADD3 UR5, UR5, 0x3f, URZ ;  /* 0x0000003f05057890 */ /* 0x000fc8000fffe03f */
[----:B------:R-:W-:-:S04]  /*0970*/  USHF.R.S32.HI UR4, URZ, 0x1f, UR5 ;  /* 0x0000001f3f047899 */ /* 0x000fc80008011405 */
[----:B------:R-:W-:-:S04]  /*0980*/  ULEA.HI UR4, UR4, UR5, URZ, 0x6 ;  /* 0x0000000504047291 */ /* 0x000fc8000f8f303f */
[----:B------:R-:W-:-:S04]  /*0990*/  USHF.R.S32.HI UR4, URZ, 0x6, UR4 ;  /* 0x000000063f047899 */ /* 0x000fc80008011404 */
[----:B------:R-:W-:-:S04]  /*09a0*/  UISETP.GE.AND UP0, UPT, UR13, UR4, UPT ;  /* 0x000000040d00728c */ /* 0x000fc8000bf06270 */
[----:B------:R-:W-:-:S06]  /*09b0*/  USEL UR7, UR7, 0xffffffff, !UP0 ;  /* 0xffffffff07077887 */ /* 0x000fcc000c000000 */
[----:B------:R-:W-:-:S05]  /*09c0*/  MOV R0, UR7 ;  /* 0x0000000700007c02 */ /* 0x000fca0008000f00 */
[----:B------:R1:W-:Y:S02]  /*09d0*/  STL [R1], R0 ;  /* 0x0000000001007387 */ /* 0x0003e40000100800 */
.L_x_610:
[----:B------:R-:W2:Y:S02]  /*09e0*/  LDL R23, [R1] ;  /* 0x0000000001177983 */ /* 0x000ea40000100800 */
[----:B--2---:R-:W-:-:S13]  /*09f0*/  ISETP.GE.AND P0, PT, R23, RZ, PT ;  /* 0x000000ff1700720c */ /* 0x004fda0003f06270 */
[----:B------:R-:W-:Y:S05]  /*0a00*/  @!P0 EXIT ;  /* 0x000000000000894d */ /* 0x000fea0003800000 */
[----:B------:R-:W-:Y:S01]  /*0a10*/  ISETP.NE.U32.AND P1, PT, RZ, c[0x0][0x2d8], PT ;  /* 0x0000b600ff007a0c */ /* 0x000fe20003f25070 */
[----:B------:R-:W-:Y:S01]  /*0a20*/  IMAD.MOV.U32 R13, RZ, RZ, 0x4 ;  /* 0x00000004ff0d7424 */ /* 0x000fe200078e00ff */
[----:B------:R-:W-:Y:S02]  /*0a30*/  ISETP.NE.U32.AND P3, PT, RZ, c[0x0][0x2c8], PT ;  /* 0x0000b200ff007a0c */ /* 0x000fe40003f65070 */
[----:B------:R-:W-:Y:S01]  /*0a40*/  ISETP.NE.AND.EX P1, PT, RZ, c[0x0][0x2dc], PT, P1 ;  /* 0x0000b700ff007a0c */ /* 0x000fe20003f25310 */
[----:B------:R-:W-:Y:S01]  /*0a50*/  IMAD.WIDE R4, R23, R13, c[0x0][0x2c8] ;  /* 0x0000b20017047625 */ /* 0x000fe200078e020d */
[----:B------:R-:W-:Y:S02]  /*0a60*/  ISETP.NE.AND.EX P3, PT, RZ, c[0x0][0x2cc], PT, P3 ;  /* 0x0000b300ff007a0c */ /* 0x000fe40003f65330 */
[----:B------:R-:W-:-:S04]  /*0a70*/  ISETP.NE.U32.AND P0, PT, RZ, c[0x0][0x2d0], PT ;  /* 0x0000b400ff007a0c */ /* 0x000fc80003f05070 */
[----:B------:R-:W-:-:S05]  /*0a80*/  ISETP.NE.AND.EX P0, PT, RZ, c[0x0][0x2d4], PT, P0 ;  /* 0x0000b500ff007a0c */ /* 0x000fca0003f05300 */
[CC--:B------:R-:W-:Y:S02]  /*0a90*/  @P1 IMAD.WIDE R2, R23.reuse, R13.reuse, c[0x0][0x2d8] ;  /* 0x0000b60017021625 */ /* 0x0c0fe400078e020d */
[----:B-1----:R-:W2:Y:S04]  /*0aa0*/  @P3 LDG.E R0, [R4.64] ;  /* 0x0000000e04003981 */ /* 0x002ea8000c1e1900 */
[----:B------:R1:W3:Y:S04]  /*0ab0*/  @P1 LDG.E R8, [R2.64] ;  /* 0x0000000e02081981 */ /* 0x0002e8000c1e1900 */
[----:B------:R-:W4:Y:S01]  /*0ac0*/  @P3 LDG.E R7, [R4.64] ;  /* 0x0000000e04073981 */ /* 0x000f22000c1e1900 */
[----:B-1----:R-:W-:-:S05]  /*0ad0*/  IMAD.WIDE R2, R23, R13, c[0x0][0x2d0] ;  /* 0x0000b40017027625 */ /* 0x002fca00078e020d */
[----:B------:R-:W5:Y:S01]  /*0ae0*/  @P0 LDG.E R6, [R2.64] ;  /* 0x0000000e02060981 */ /* 0x000f62000c1e1900 */
[----:B------:R-:W-:Y:S01]  /*0af0*/  ULDC UR11, c[0x0][0x168] ;  /* 0x00005a00000b7ab9 */ /* 0x000fe20000000800 */
[----:B------:R-:W-:Y:S01]  /*0b00*/  CS2R R10, SRZ ;  /* 0x00000000000a7805 */ /* 0x000fe2000001ff00 */
[----:B------:R-:W-:Y:S01]  /*0b10*/  ULDC UR10, c[0x0][0x198] ;  /* 0x00006600000a7ab9 */ /* 0x000fe20000000800 */
[----:B------:R-:W-:Y:S02]  /*0b20*/  IMAD.MOV.U32 R12, RZ, RZ, RZ ;  /* 0x000000ffff0c7224 */ /* 0x000fe400078e00ff */
        /* <DEDUP_REMOVED lines=17> */
.L_x_616:
[----:B------:R-:W-:-:S04]  /*0c40*/  ISETP.NE.U32.AND P1, PT, RZ, c[0x0][0x2e0], PT ;  /* 0x0000b800ff007a0c */ /* 0x000fc80003f25070 */
[----:B------:R-:W-:-:S13]  /*0c50*/  ISETP.NE.AND.EX P1, PT, RZ, c[0x0][0x2e4], PT, P1 ;  /* 0x0000b900ff007a0c */ /* 0x000fda0003f25310 */
[----:B------:R-:W-:Y:S05]  /*0c60*/  @!P1 BRA `(.L_x_617) ;  /* 0x0000004000009947 */ /* 0x000fea0003800000 */
[----:B------:R-:W-:-:S05]  /*0c70*/  IMAD.WIDE R2, R23, R13, c[0x0][0x2e0] ;  /* 0x0000b80017027625 */ /* 0x000fca00078e020d */
[----:B------:R-:W2:Y:S02]  /*0c80*/  LDG.E R0, [R2.64] ;  /* 0x0000000e02007981 */ /* 0x000ea4000c1e1900 */
[----:B--2---:R1:W2:Y:S02]  /*0c90*/  R2UR UR10, R0 ;  /* 0x00000000000a73c2 */ /* 0x0042a400000e0000 */
[----:B-12---:R-:W-:Y:S05]  /*0ca0*/  BRA `(.L_x_618) ;  /* 0x0000006000007947 */ /* 0x006fea0003800000 */
.L_x_617:
[----:B------:R-:W-:Y:S05]  /*0cb0*/  @!P0 BRA `(.L_x_618) ;  /* 0x0000005000008947 */ /* 0x000fea0003800000 */
[----:B------:R1:W2:Y:S04]  /*0cc0*/  LDG.E R0, [R2.64] ;  /* 0x0000000e02007981 */ /* 0x0002a8000c1e1900 */
[----:B-1----:R-:W3:Y:S01]  /*0cd0*/  LDG.E R2, [R2.64+0x4] ;  /* 0x0000040e02027981 */ /* 0x002ee2000c1e1900 */
[----:B--2---:R-:W1:Y:S08]  /*0ce0*/  R2UR UR10, R0 ;  /* 0x00000000000a73c2 */ /* 0x004e7000000e0000 */
[----:B---3--:R-:W1:Y:S02]  /*0cf0*/  R2UR UR4, R2 ;  /* 0x00000000020473c2 */ /* 0x008e6400000e0000 */
[----:B-1----:R-:W-:-:S06]  /*0d00*/  UIADD3 UR10, -UR10, UR4, URZ ;  /* 0x000000040a0a7290 */ /* 0x002fcc000fffe13f */
.L_x_618:
        /* <DEDUP_REMOVED lines=67> */
[----:B------:R-:W-:Y:S01]  /*1140*/  IMAD R0, R12, 0xc0, RZ ;  /* 0x000000c00c007824 */ /* 0x000fe200078e02ff */
[--C-:B------:R-:W-:Y:S01]  /*1150*/  SHF.R.S32.HI R13, RZ, 0x1f, R132.reuse ;  /* 0x0000001fff0d7819 */ /* 0x100fe20000011484 */
[----:B------:R-:W-:Y:S01]  /*1160*/  ULDC.64 UR4, c[0x0][0x248] ;  /* 0x0000920000047ab9 */ /* 0x000fe20000000a00 */
[----:B------:R-:W-:Y:S01]  /*1170*/  IADD3 R24, P1, R3, R12, RZ ;  /* 0x0000000c03187210 */ /* 0x000fe20007f3e0ff */
[----:B------:R-:W-:Y:S01]  /*1180*/  UISETP.NE.AND UP0, UPT, UR4, 0x1, UPT ;  /* 0x000000010400788c */ /* 0x000fe2000bf05270 */
[----:B------:R-:W-:Y:S01]  /*1190*/  LEA.HI R33, R13, R132, RZ, 0x3 ;  /* 0x000000840d217211 */ /* 0x000fe200078f18ff */
[----:B------:R-:W-:Y:S01]  /*11a0*/  UIMAD.WIDE.U32 UR20, UR12, UR5, URZ ;  /* 0x000000050c1472a5 */ /* 0x000fe2000f8e003f */
[----:B------:R-:W-:Y:S01]  /*11b0*/  LEA.HI.X.SX32 R25, R3, R2, 0x1, P1 ;  /* 0x0000000203197211 */ /* 0x000fe200008f0eff */
[----:B------:R-:W-:Y:S01]  /*11c0*/  ULDC UR4, c[0x0][0x250] ;  /* 0x0000940000047ab9 */ /* 0x000fe20000000800 */
[----:B------:R-:W-:Y:S01]  /*11d0*/  SHF.R.S32.HI R2, RZ, 0x1f, R132 ;  /* 0x0000001fff027819 */ /* 0x000fe20000011484 */
[----:B------:R-:W-:Y:S01]  /*11e0*/  UMOV UR18, UR12 ;  /* 0x0000000c00127c82 */ /* 0x000fe20008000000 */
[CC--:B------:R-:W-:Y:S01]  /*11f0*/  IADD3 R28, P1, R0.reuse, R132.reuse, RZ ;  /* 0x00000084001c7210 */ /* 0x0c0fe20007f3e0ff */
[----:B------:R-:W-:Y:S01]  /*1200*/  ULDC.64 UR6, c[0x0][0x1e0] ;  /* 0x0000780000067ab9 */ /* 0x000fe20000000a00 */
[C---:B------:R-:W-:Y:S01]  /*1210*/  LEA.HI R36, R13.reuse, R132, RZ, 0x5 ;  /* 0x000000840d247211 */ /* 0x040fe200078f28ff */
[----:B------:R-:W-:Y:S01]  /*1220*/  USHF.R.S32.HI UR19, URZ, 0x1f, UR17 ;  /* 0x0000001f3f137899 */ /* 0x000fe20008011411 */
[----:B------:R-:W-:Y:S01]  /*1230*/  LEA.HI.X.SX32 R29, R0, R2, 0x1, P1 ;  /* 0x00000002001d7211 */ /* 0x000fe200008f0eff */
[----:B------:R-:W-:Y:S01]  /*1240*/  @UP0 UMOV UR5, UR21 ;  /* 0x0000001500050c82 */ /* 0x000fe20008000000 */
[----:B------:R-:W-:Y:S01]  /*1250*/  SHF.R.S32.HI R242, RZ, 0x3, R33 ;  /* 0x00000003fff27819 */ /* 0x000fe20000011421 */
[----:B------:R-:W-:Y:S01]  /*1260*/  @UP0 USHF.R.U32.HI UR18, URZ, UR4, UR5 ;  /* 0x000000043f120299 */ /* 0x000fe20008011605 */
[----:B------:R-:W-:Y:S01]  /*1270*/  SHF.R.S32.HI R2, RZ, 0x5, R36 ;  /* 0x00000005ff027819 */ /* 0x000fe20000011424 */
[----:B------:R-:W-:Y:S01]  /*1280*/  IMAD.MOV.U32 R220, RZ, RZ, 0x20 ;  /* 0x00000020ffdc7424 */ /* 0x000fe200078e00ff */
[----:B------:R-:W-:Y:S01]  /*1290*/  LEA.HI R35, R13, R132, RZ, 0x4 ;  /* 0x000000840d237211 */ /* 0x000fe200078f20ff */
[----:B------:R-:W-:Y:S01]  /*12a0*/  USHF.R.S32.HI UR16, URZ, 0x1f, UR18 ;  /* 0x0000001f3f107899 */ /* 0x000fe20008011412 */
[----:B------:R-:W-:Y:S01]  /*12b0*/  SHF.R.S32.HI R5, RZ, 0x1f, R242 ;  /* 0x0000001fff057819 */ /* 0x000fe200000114f2 */
[----:B------:R-:W-:Y:S01]  /*12c0*/  IMAD.U32 R14, RZ, RZ, UR18 ;  /* 0x00000012ff0e7e24 */ /* 0x000fe2000f8e00ff */
[----:B------:R-:W-:Y:S01]  /*12d0*/  IADD3 R3, P2, R242, R8, RZ ;  /* 0x00000008f2037210 */ /* 0x000fe20007f5e0ff */
[----:B------:R-:W-:Y:S01]  /*12e0*/  UIMAD UR6, UR16, UR6, URZ ;  /* 0x00000006100672a4 */ /* 0x000fe2000f8e023f */
[----:B------:R-:W-:Y:S01]  /*12f0*/  LEA.HI R0, R36, R2, RZ, 0x1 ;  /* 0x0000000224007211 */ /* 0x000fe200078f08ff */
[----:B------:R-:W-:Y:S01]  /*1300*/  ULDC.64 UR4, c[0x0][0x1b0] ;  /* 0x00006c0000047ab9 */ /* 0x000fe20000000a00 */
[----:B------:R-:W-:Y:S01]  /*1310*/  SHF.R.S32.HI R8, RZ, 0x4, R35 ;  /* 0x00000004ff087819 */ /* 0x000fe20000011423 */
[----:B------:R-:W-:Y:S01]  /*1320*/  IMAD.X R7, R5, 0x1, R9, P2 ;  /* 0x0000000105077824 */ /* 0x000fe200010e0609 */
[----:B------:R-:W-:Y:S01]  /*1330*/  LEA.HI R22, R13, R132, RZ, 0x2 ;  /* 0x000000840d167211 */ /* 0x000fe200078f10ff */
[----:B------:R-:W-:Y:S01]  /*1340*/  UIMAD UR6, UR18, UR7, UR6 ;  /* 0x00000007120672a4 */ /* 0x000fe2000f8e0206 */
[----:B------:R-:W-:Y:S01]  /*1350*/  LOP3.LUT R0, R0, 0xfffffffe, RZ, 0xc0, !PT ;  /* 0xfffffffe00007812 */ /* 0x000fe200078ec0ff */
[----:B------:R-:W-:Y:S01]  /*1360*/  UIMAD UR4, UR16, UR4, URZ ;  /* 0x00000004100472a4 */ /* 0x000fe2000f8e023f */
[----:B------:R-:W-:Y:S01]  /*1370*/  LEA.HI R9, R35, R8, RZ, 0x1 ;  /* 0x0000000823097211 */ /* 0x000fe200078f08ff */
[----:B------:R-:W-:Y:S01]  /*1380*/  USHF.R.S32.HI UR16, URZ, 0x1f, UR12 ;  /* 0x0000001f3f107899 */ /* 0x000fe2000801140c */
[----:B------:R-:W-:Y:S01]  /*1390*/  SHF.R.S32.HI R18, RZ, 0x2, R22 ;  /* 0x00000002ff127819 */ /* 0x000fe20000011416 */
[----:B------:R-:W-:Y:S01]  /*13a0*/  IMAD.IADD R229, R2, 0x1, -R0 ;  /* 0x0000000102e57824 */ /* 0x000fe200078e0a00 */
[----:B------:R-:W-:Y:S01]  /*13b0*/  SHF.R.S32.HI R6, RZ, 0x1f, R22 ;  /* 0x0000001fff067819 */ /* 0x000fe20000011416 */
[----:B------:R-:W-:Y:S01]  /*13c0*/  UIMAD UR4, UR18, UR5, UR4 ;  /* 0x00000005120472a4 */ /* 0x000fe2000f8e0204 */
[----:B------:R-:W-:Y:S01]  /*13d0*/  LOP3.LUT R2, R9, 0xfffffffe, RZ, 0xc0, !PT ;  /* 0xfffffffe09027812 */ /* 0x000fe200078ec0ff */
[----:B------:R-:W-:Y:S01]  /*13e0*/  IMAD.SHL.U32 R32, R229, 0x400, RZ ;  /* 0x00000400e5207824 */ /* 0x000fe200078e00ff */
[----:B------:R-:W-:Y:S01]  /*13f0*/  LEA.HI R0, R6, R18, RZ, 0x3 ;  /* 0x0000001206007211 */ /* 0x000fe200078f18ff */
[C---:B------:R-:W-:Y:S01]  /*1400*/  IMAD.SHL.U32 R6, R242.reuse, 0x40, RZ ;  /* 0x00000040f2067824 */ /* 0x040fe200078e00ff */
[----:B------:R-:W-:Y:S01]  /*1410*/  IADD3 R4, P1, R242, R10, RZ ;  /* 0x0000000af2047210 */ /* 0x000fe20007f3e0ff */
[----:B------:R-:W-:Y:S01]  /*1420*/  IMAD.IADD R26, R8, 0x1, -R2 ;  /* 0x00000001081a7824 */ /* 0x000fe200078e0a02 */
[----:B------:R-:W-:Y:S01]  /*1430*/  LOP3.LUT R0, R0, 0xfffffff8, RZ, 0xc0, !PT ;  /* 0xfffffff800007812 */ /* 0x000fe200078ec0ff */
[----:B------:R-:W-:Y:S01]  /*1440*/  IMAD.U32 R2, RZ, RZ, UR13 ;  /* 0x0000000dff027e24 */ /* 0x000fe2000f8e00ff */
[----:B------:R-:W-:Y:S01]  /*1450*/  LOP3.LUT R8, R33, 0xfffffff8, RZ, 0xc0, !PT ;  /* 0xfffffff821087812 */ /* 0x000fe200078ec0ff */
[----:B------:R-:W-:Y:S01]  /*1460*/  IMAD.X R5, R5, 0x1, R11, P1 ;  /* 0x0000000105057824 */ /* 0x000fe200008e060b */
[----:B------:R-:W-:Y:S01]  /*1470*/  SHF.R.S32.HI R19, RZ, 0x1f, R23 ;  /* 0x0000001fff137819 */ /* 0x000fe20000011417 */
[----:B------:R-:W-:Y:S01]  /*1480*/  IMAD.IADD R18, R18, 0x1, -R0 ;  /* 0x0000000112127824 */ /* 0x000fe200078e0a00 */
[----:B------:R-:W-:Y:S01]  /*1490*/  LEA.HI R0, R13, R132, RZ, 0x6 ;  /* 0x000000840d007211 */ /* 0x000fe200078f30ff */
[----:B------:R-:W-:Y:S01]  /*14a0*/  IMAD.IADD R20, R132, 0x1, -R8 ;  /* 0x0000000184147824 */ /* 0x000fe200078e0a08 */
[----:B------:R-:W-:Y:S01]  /*14b0*/  UIADD3 UR18, -UR8, UR10, URZ ;  /* 0x0000000a08127290 */ /* 0x000fe2000fffe13f */
[----:B------:R-:W-:Y:S01]  /*14c0*/  IMAD.WIDE R12, R2, 0x40, R4 ;  /* 0x00000040020c7825 */ /* 0x000fe200078e0204 */
[----:B------:R-:W-:Y:S01]  /*14d0*/  SHF.R.S32.HI R21, RZ, 0x6, R0 ;  /* 0x00000006ff157819 */ /* 0x000fe20000011400 */
[----:B------:R-:W-:Y:S01]  /*14e0*/  CS2R R130, SRZ ;  /* 0x0000000000827805 */ /* 0x000fe2000001ff00 */
[----:B------:R-:W-:Y:S01]  /*14f0*/  LOP3.LUT R0, R6, 0x1c0, RZ, 0xc0, !PT ;  /* 0x000001c006007812 */ /* 0x000fe200078ec0ff */
[----:B------:R-:W-:Y:S01]  /*1500*/  IMAD.SHL.U32 R16, R20, 0x8, RZ ;  /* 0x0000000814107824 */ /* 0x000fe200078e00ff */
[----:B------:R-:W-:Y:S01]  /*1510*/  LOP3.LUT P2, RZ, R18, 0x4, RZ, 0xc0, !PT ;  /* 0x0000000412ff7812 */ /* 0x000fe2000784c0ff */
[----:B------:R-:W-:Y:S01]  /*1520*/  IMAD.SHL.U32 R34, R21, 0x200, RZ ;  /* 0x0000020015227824 */ /* 0x000fe200078e00ff */
[----:B------:R-:W-:Y:S01]  /*1530*/  CS2R R128, SRZ ;  /* 0x0000000000807805 */ /* 0x000fe2000001ff00 */
[----:B------:R-:W-:Y:S01]  /*1540*/  IMAD R2, R7, c[0x0][0x178], RZ ;  /* 0x00005e0007027a24 */ /* 0x000fe200078e02ff */
[----:B------:R-:W-:Y:S01]  /*1550*/  LOP3.LUT R6, R0, 0x38, R16, 0xf8, !PT ;  /* 0x0000003800067812 */ /* 0x000fe200078ef810 */
[----:B------:R-:W-:Y:S01]  /*1560*/  IMAD.MOV.U32 R222, RZ, RZ, 0x40 ;  /* 0x00000040ffde7424 */ /* 0x000fe200078e00ff */
[----:B------:R-:W-:Y:S01]  /*1570*/  SHF.R.U32.HI R0, RZ, 0x3, R0 ;  /* 0x00000003ff007819 */ /* 0x000fe20000011600 */
[----:B------:R-:W-:Y:S01]  /*1580*/  IMAD R8, R3, c[0x0][0x17c], R2 ;  /* 0x00005f0003087a24 */ /* 0x000fe200078e0202 */
[----:B------:R-:W-:Y:S01]  /*1590*/  SHF.R.S32.HI R17, RZ, 0x1f, R16 ;  /* 0x0000001fff117819 */ /* 0x000fe20000011410 */
[----:B------:R-:W-:Y:S01]  /*15a0*/  IMAD.SHL.U32 R229, R229, 0x10, RZ ;  /* 0x00000010e5e57824 */ /* 0x000fe200078e00ff */
[----:B------:R-:W-:Y:S01]  /*15b0*/  LOP3.LUT R228, R34, R6, R0, 0xf6, !PT ;  /* 0x0000000622e47212 */ /* 0x000fe200078ef600 */
[----:B------:R-:W-:Y:S01]  /*15c0*/  IMAD R0, R7, c[0x0][0x208], RZ ;  /* 0x0000820007007a24 */ /* 0x000fe200078e02ff */
[C---:B------:R-:W-:Y:S01]  /*15d0*/  IADD3 R30, R16.reuse, 0x40, RZ ;  /* 0x00000040101e7810 */ /* 0x040fe20007ffe0ff */
[C---:B------:R-:W-:Y:S01]  /*15e0*/  IMAD.WIDE.U32 R4, R3.reuse, c[0x0][0x178], R16 ;  /* 0x00005e0003047a25 */ /* 0x040fe200078e0010 */
[C---:B------:R-:W-:Y:S01]  /*15f0*/  IADD3 R27, R16.reuse, 0x80, RZ ;  /* 0x00000080101b7810 */ /* 0x040fe20007ffe0ff */
[----:B------:R-:W-:Y:S01]  /*1600*/  CS2R R126, SRZ ;  /* 0x00000000007e7805 */ /* 0x000fe2000001ff00 */
[----:B------:R-:W-:Y:S01]  /*1610*/  ISETP.GE.AND P6, PT, R16, c[0x0][0x1cc], PT ;  /* 0x0000730010007a0c */ /* 0x000fe20003fc6270 */
[----:B------:R-:W-:Y:S01]  /*1620*/  IMAD R6, R3, c[0x0][0x20c], R0 ;  /* 0x0000830003067a24 */ /* 0x000fe200078e0200 */
[----:B------:R-:W-:Y:S01]  /*1630*/  ISETP.GE.AND P5, PT, R30, c[0x0][0x1cc], PT ;  /* 0x000073001e007a0c */ /* 0x000fe20003fa6270 */
[----:B------:R-:W-:Y:S01]  /*1640*/  IMAD.SHL.U32 R0, R18, 0x40, RZ ;  /* 0x0000004012007824 */ /* 0x000fe200078e00ff */
[----:B------:R-:W-:Y:S01]  /*1650*/  CS2R R124, SRZ ;  /* 0x00000000007c7805 */ /* 0x000fe2000001ff00 */
[----:B------:R-:W-:Y:S01]  /*1660*/  IMAD.IADD R9, R5, 0x1, R8 ;  /* 0x0000000105097824 */ /* 0x000fe200078e0208 */
[----:B------:R-:W-:Y:S01]  /*1670*/  CS2R R122, SRZ ;  /* 0x00000000007a7805 */ /* 0x000fe2000001ff00 */
[----:B------:R-:W-:Y:S01]  /*1680*/  IMAD.WIDE.U32 R10, R14, c[0x0][0x1e0], R16 ;  /* 0x000078000e0a7a25 */ /* 0x000fe200078e0010 */
[----:B------:R-:W-:Y:S01]  /*1690*/  LOP3.LUT R0, R0, 0x1c0, RZ, 0xc0, !PT ;  /* 0x000001c000007812 */ /* 0x000fe200078ec0ff */
[----:B------:R-:W-:Y:S01]  /*16a0*/  CS2R R120, SRZ ;  /* 0x0000000000787805 */ /* 0x000fe2000001ff00 */
[----:B------:R-:W-:Y:S01]  /*16b0*/  CS2R R118, SRZ ;  /* 0x0000000000767805 */ /* 0x000fe2000001ff00 */
[----:B------:R-:W-:Y:S01]  /*16c0*/  IMAD.MOV.U32 R8, RZ, RZ, R4 ;  /* 0x000000ffff087224 */ /* 0x000fe200078e0004 */
[----:B------:R-:W-:Y:S01]  /*16d0*/  IADD3 R5, R11, UR6, RZ ;  /* 0x000000060b057c10 */ /* 0x000fe2000fffe0ff */
[----:B------:R-:W-:Y:S01]  /*16e0*/  IMAD.SHL.U32 R4, R21, 0x8, RZ ;  /* 0x0000000815047824 */ /* 0x000fe200078e00ff */
[----:B------:R-:W-:Y:S01]  /*16f0*/  SHF.R.U32.HI R11, RZ, 0x3, R0 ;  /* 0x00000003ff0b7819 */ /* 0x000fe20000011600 */
[--C-:B------:R-:W-:Y:S01]  /*1700*/  IMAD.WIDE.U32 R2, R3, c[0x0][0x208], R16.reuse ;  /* 0x0000820003027a25 */ /* 0x100fe200078e0010 */
[----:B------:R-:W-:Y:S01]  /*1710*/  CS2R R116, SRZ ;  /* 0x0000000000747805 */ /* 0x000fe2000001ff00 */
[----:B------:R-:W-:Y:S01]  /*1720*/  CS2R R114, SRZ ;  /* 0x0000000000727805 */ /* 0x000fe2000001ff00 */
[----:B------:R-:W-:Y:S01]  /*1730*/  LOP3.LUT R31, R4, 0x18, RZ, 0xc0, !PT ;  /* 0x00000018041f7812 */ /* 0x000fe200078ec0ff */
[----:B------:R-:W-:Y:S01]  /*1740*/  IMAD.WIDE.U32 R14, R14, c[0x0][0x1b0], R16 ;  /* 0x00006c000e0e7a25 */ /* 0x000fe200078e0010 */
[----:B------:R-:W-:Y:S01]  /*1750*/  CS2R R112, SRZ ;  /* 0x0000000000707805 */ /* 0x000fe2000001ff00 */
[----:B------:R-:W-:Y:S01]  /*1760*/  CS2R R110, SRZ ;  /* 0x00000000006e7805 */ /* 0x000fe2000001ff00 */
[----:B------:R-:W-:Y:S01]  /*1770*/  LOP3.LUT R17, R11, R0, R31, 0x1e, !PT ;  /* 0x000000000b117212 */ /* 0x000fe200078e1e1f */
[----:B------:R-:W-:Y:S01]  /*1780*/  IMAD.U32 R0, RZ, RZ, UR12 ;  /* 0x0000000cff007e24 */ /* 0x000fe2000f8e00ff */
[----:B------:R-:W-:Y:S01]  /*1790*/  CS2R R108, SRZ ;  /* 0x00000000006c7805 */ /* 0x000fe2000001ff00 */
[----:B------:R-:W-:Y:S01]  /*17a0*/  IMAD.IADD R7, R3, 0x1, R6 ;  /* 0x0000000103077824 */ /* 0x000fe200078e0206 */
[----:B------:R-:W-:Y:S01]  /*17b0*/  IADD3 R3, R15, UR4, RZ ;  /* 0x000000040f037c10 */ /* 0x000fe2000fffe0ff */
[----:B------:R-:W-:Y:S01]  /*17c0*/  IMAD.MOV.U32 R6, RZ, RZ, R2 ;  /* 0x000000ffff067224 */ /* 0x000fe200078e0002 */
[----:B------:R-:W-:Y:S01]  /*17d0*/  ULDC.64 UR4, c[0x0][0x180] ;  /* 0x0000600000047ab9 */ /* 0x000fe20000000a00 */
[----:B------:R-:W-:Y:S01]  /*17e0*/  IMAD.MOV.U32 R4, RZ, RZ, R10 ;  /* 0x000000ffff047224 */ /* 0x000fe200078e000a */
[----:B------:R-:W-:Y:S01]  /*17f0*/  UIMAD UR4, UR16, UR4, URZ ;  /* 0x00000004100472a4 */ /* 0x000fe2000f8e023f */
[----:B------:R-:W-:Y:S01]  /*1800*/  IMAD.MOV.U32 R2, RZ, RZ, R14 ;  /* 0x000000ffff027224 */ /* 0x000fe200078e000e */
[----:B------:R-:W-:Y:S01]  /*1810*/  LOP3.LUT R14, R22, 0x3ffffffc, RZ, 0xc0, !PT ;  /* 0x3ffffffc160e7812 */ /* 0x000fe200078ec0ff */
[----:B------:R-:W-:Y:S01]  /*1820*/  IMAD.U32 R10, RZ, RZ, UR12 ;  /* 0x0000000cff0a7e24 */ /* 0x000fe2000f8e00ff */
[----:B------:R-:W-:Y:S01]  /*1830*/  UIMAD UR4, UR12, UR5, UR4 ;  /* 0x000000050c0472a4 */ /* 0x000fe2000f8e0204 */
[----:B------:R-:W-:Y:S01]  /*1840*/  IMAD.WIDE.U32 R8, R0, c[0x0][0x180], R8 ;  /* 0x0000600000087a25 */ /* 0x000fe200078e0008 */
[C---:B------:R-:W-:Y:S01]  /*1850*/  SEL R0, R19.reuse, RZ, !P0 ;  /* 0x000000ff13007207 */ /* 0x040fe20004000000 */
[----:B------:R-:W-:Y:S01]  /*1860*/  CS2R R106, SRZ ;  /* 0x00000000006a7805 */ /* 0x000fe2000001ff00 */
[----:B------:R-:W-:Y:S01]  /*1870*/  SEL R19, R19, RZ, !P3 ;  /* 0x000000ff13137207 */ /* 0x000fe20005800000 */
[----:B------:R-:W-:Y:S01]  /*1880*/  IMAD.WIDE.U32 R10, R10, c[0x0][0x210], R6 ;  /* 0x000084000a0a7a25 */ /* 0x000fe200078e0006 */
[----:B------:R-:W-:Y:S01]  /*1890*/  SEL R6, R23, RZ, !P0 ;  /* 0x000000ff17067207 */ /* 0x000fe20004000000 */
[----:B------:R-:W-:Y:S01]  /*18a0*/  CS2R R104, SRZ ;  /* 0x0000000000687805 */ /* 0x000fe2000001ff00 */
[----:B------:R-:W-:Y:S01]  /*18b0*/  IADD3 R15, R9, UR4, RZ ;  /* 0x00000004090f7c10 */ /* 0x000fe2000fffe0ff */
[----:B------:R-:W-:Y:S01]  /*18c0*/  IMAD.IADD R14, R132, 0x1, -R14 ;  /* 0x00000001840e7824 */ /* 0x000fe200078e0a0e */
[----:B------:R-:W-:Y:S01]  /*18d0*/  ULDC.64 UR4, c[0x0][0x210] ;  /* 0x0000840000047ab9 */ /* 0x000fe20000000a00 */
[C---:B------:R-:W-:Y:S01]  /*18e0*/  IMAD R7, R0.reuse, c[0x0][0x1e8], RZ ;  /* 0x00007a0000077a24 */ /* 0x040fe200078e02ff */
[----:B------:R-:W-:Y:S01]  /*18f0*/  UIMAD UR4, UR16, UR4, URZ ;  /* 0x00000004100472a4 */ /* 0x000fe2000f8e023f */
[----:B------:R-:W-:Y:S01]  /*1900*/  IMAD R0, R0, c[0x0][0x1b8], RZ ;  /* 0x00006e0000007a24 */ /* 0x000fe200078e02ff */
[----:B------:R-:W-:Y:S01]  /*1910*/  SEL R23, R23, RZ, !P3 ;  /* 0x000000ff17177207 */ /* 0x000fe20005800000 */
[----:B------:R-:W-:Y:S01]  /*1920*/  IMAD R14, R14, 0x2, R32 ;  /* 0x000000020e0e7824 */ /* 0x000fe200078e0220 */
[----:B------:R-:W-:Y:S01]  /*1930*/  UIMAD UR4, UR12, UR5, UR4 ;  /* 0x000000050c0472a4 */ /* 0x000fe2000f8e0204 */
[C---:B------:R-:W-:Y:S01]  /*1940*/  IMAD R7, R6.reuse, c[0x0][0x1ec], R7 ;  /* 0x00007b0006077a24 */ /* 0x040fe200078e0207 */
[----:B------:R-:W-:Y:S01]  /*1950*/  ISETP.GE.AND P3, PT, R27, c[0x0][0x1cc], PT ;  /* 0x000073001b007a0c */ /* 0x000fe20003f66270 */
        /* <DEDUP_REMOVED lines=12> */
[----:B------:R-:W-:Y:S01]  /*1a20*/  IMAD.IADD R5, R5, 0x1, R7 ;  /* 0x0000000105057824 */ /* 0x000fe200078e0207 */
[----:B------:R-:W-:Y:S01]  /*1a30*/  CS2R R86, SRZ ;  /* 0x0000000000567805 */ /* 0x000fe2000001ff00 */
[----:B------:R-:W-:Y:S01]  /*1a40*/  IMAD R6, R13, c[0x0][0x1d8], RZ ;  /* 0x000076000d067a24 */ /* 0x000fe200078e02ff */
[----:B------:R-:W-:Y:S01]  /*1a50*/  CS2R R84, SRZ ;  /* 0x0000000000547805 */ /* 0x000fe2000001ff00 */
[----:B------:R-:W-:Y:S01]  /*1a60*/  IMAD.IADD R3, R3, 0x1, R0 ;  /* 0x0000000103037824 */ /* 0x000fe200078e0200 */
[----:B------:R-:W-:Y:S01]  /*1a70*/  CS2R R82, SRZ ;  /* 0x0000000000527805 */ /* 0x000fe2000001ff00 */
[----:B------:R-:W-:Y:S01]  /*1a80*/  IMAD.MOV.U32 R14, RZ, RZ, R8 ;  /* 0x000000ffff0e7224 */ /* 0x000fe200078e0008 */
[----:B------:R-:W-:Y:S01]  /*1a90*/  CS2R R80, SRZ ;  /* 0x0000000000507805 */ /* 0x000fe2000001ff00 */
[----:B------:R-:W-:Y:S01]  /*1aa0*/  IMAD R0, R13, c[0x0][0x1a8], RZ ;  /* 0x00006a000d007a24 */ /* 0x000fe200078e02ff */
[----:B------:R-:W-:Y:S01]  /*1ab0*/  IADD3 R13, R11, UR4, RZ ;  /* 0x000000040b0d7c10 */ /* 0x000fe2000fffe0ff */
[----:B------:R-:W-:Y:S01]  /*1ac0*/  IMAD.SHL.U32 R230, R9, 0x2, RZ ;  /* 0x0000000209e67824 */ /* 0x000fe200078e00ff */
[----:B------:R-:W-:Y:S01]  /*1ad0*/  ULDC.64 UR4, c[0x0][0x178] ;  /* 0x00005e0000047ab9 */ /* 0x000fe20000000a00 */
[C---:B------:R-:W-:Y:S01]  /*1ae0*/  IMAD R7, R12.reuse, c[0x0][0x1dc], R6 ;  /* 0x000077000c077a24 */ /* 0x040fe200078e0206 */
[----:B------:R-:W-:Y:S01]  /*1af0*/  UIMAD UR6, UR19, UR4, URZ ;  /* 0x00000004130672a4 */ /* 0x000fe2000f8e023f */
[----:B------:R-:W-:Y:S01]  /*1b00*/  IMAD.WIDE.U32 R8, R12, c[0x0][0x1d8], R4 ;  /* 0x000076000c087a25 */ /* 0x000fe200078e0004 */
[----:B------:R-:W-:Y:S01]  /*1b10*/  IADD3 R231, R230, 0x122c0, RZ ;  /* 0x000122c0e6e77810 */ /* 0x000fe20007ffe0ff */
[----:B------:R-:W-:Y:S01]  /*1b20*/  UIMAD.WIDE.U32 UR20, UR17, UR4, URZ ;  /* 0x00000004111472a5 */ /* 0x000fe2000f8e003f */
[----:B------:R-:W-:Y:S01]  /*1b30*/  CS2R R78, SRZ ;  /* 0x00000000004e7805 */ /* 0x000fe2000001ff00 */
[C---:B------:R-:W-:Y:S01]  /*1b40*/  IMAD R6, R12.reuse, c[0x0][0x1ac], R0 ;  /* 0x00006b000c067a24 */ /* 0x040fe200078e0200 */
[----:B------:R-:W-:Y:S01]  /*1b50*/  UIMAD UR5, UR17, UR5, UR6 ;  /* 0x00000005110572a4 */ /* 0x000fe2000f8e0206 */
[----:B------:R-:W-:Y:S01]  /*1b60*/  IMAD.WIDE.U32 R4, R12, c[0x0][0x1a8], R2 ;  /* 0x00006a000c047a25 */ /* 0x000fe200078e0002 */
[----:B------:R-:W-:Y:S01]  /*1b70*/  IADD3 R3, R230, 0x12280, RZ ;  /* 0x00012280e6037810 */ /* 0x000fe20007ffe0ff */
[----:B------:R-:W-:Y:S01]  /*1b80*/  ULDC.64 UR6, c[0x0][0x208] ;  /* 0x0000820000067ab9 */ /* 0x000fe20000000a00 */
[----:B------:R-:W-:Y:S01]  /*1b90*/  LEA R2, P1, R8, c[0x0][0x1c0], 0x1 ;  /* 0x0000700008027a11 */ /* 0x000fe200078208ff */
[----:B------:R-:W-:Y:S01]  /*1ba0*/  IMAD.IADD R0, R9, 0x1, R7 ;  /* 0x0000000109007824 */ /* 0x000fe200078e0207 */
[----:B------:R-:W-:Y:S01]  /*1bb0*/  @P2 IADD3 R231, R3, -0x40, RZ ;  /* 0xffffffc003e72810 */ /* 0x000fe20007ffe0ff */
[----:B------:R-:W-:Y:S01]  /*1bc0*/  IMAD.IADD R5, R5, 0x1, R6 ;  /* 0x0000000105057824 */ /* 0x000fe200078e0206 */
[----:B------:R-:W-:Y:S01]  /*1bd0*/  LEA R6, P0, R4, c[0x0][0x190], 0x1 ;  /* 0x0000640004067a11 */ /* 0x000fe200078008ff */
[----:B------:R-:W-:Y:S01]  /*1be0*/  IMAD.MOV.U32 R12, RZ, RZ, R10 ;  /* 0x000000ffff0c7224 */ /* 0x000fe200078e000a */
[----:B------:R-:W-:Y:S01]  /*1bf0*/  LEA.HI.X R3, R8, c[0x0][0x1c4], R0, 0x1, P1 ;  /* 0x0000710008037a11 */ /* 0x000fe200008f0c00 */
[----:B------:R-:W-:Y:S01]  /*1c00*/  IMAD.MOV.U32 R0, RZ, RZ, c[0x0][0x1d8] ;  /* 0x00007600ff007624 */ /* 0x000fe200078e00ff */
[----:B------:R-:W-:Y:S01]  /*1c10*/  LEA.HI.X R7, R4, c[0x0][0x194], R5, 0x1, P0 ;  /* 0x0000650004077a11 */ /* 0x000fe200000f0c05 */
[----:B------:R-:W-:Y:S01]  /*1c20*/  IMAD.MOV.U32 R5, RZ, RZ, c[0x0][0x1dc] ;  /* 0x00007700ff057624 */ /* 0x000fe200078e00ff */
[----:B------:R-:W-:Y:S01]  /*1c30*/  UIADD3 UR5, UR21, UR5, URZ ;  /* 0x0000000515057290 */ /* 0x000fe2000fffe03f */
[----:B------:R-:W-:Y:S01]  /*1c40*/  IMAD.MOV.U32 R8, RZ, RZ, c[0x0][0x1a8] ;  /* 0x00006a00ff087624 */ /* 0x000fe200078e00ff */
[C---:B------:R-:W-:Y:S01]  /*1c50*/  LEA R4, P0, R0.reuse, R2, 0x6 ;  /* 0x0000000200047211 */ /* 0x040fe200078030ff */
[----:B------:R-:W-:Y:S01]  /*1c60*/  IMAD R17, R19, c[0x0][0x188], RZ ;  /* 0x0000620013117a24 */ /* 0x000fe200078e02ff */
[----:B------:R-:W-:Y:S01]  /*1c70*/  USHF.L.U32 UR4, UR6, 0x6, URZ ;  /* 0x0000000606047899 */ /* 0x000fe2000800063f */
[C---:B------:R-:W-:Y:S01]  /*1c80*/  IMAD.WIDE.U32 R240, R23.reuse, c[0x0][0x188], R14 ;  /* 0x0000620017f07a25 */ /* 0x040fe200078e000e */
[----:B------:R-:W-:Y:S01]  /*1c90*/  LEA.HI.X R5, R0, R3, R5, 0x6, P0 ;  /* 0x0000000300057211 */ /* 0x000fe200000f3405 */
[----:B------:R-:W-:Y:S01]  /*1ca0*/  CS2R R76, SRZ ;  /* 0x00000000004c7805 */ /* 0x000fe2000001ff00 */
[C---:B------:R-:W-:Y:S01]  /*1cb0*/  LEA R10, P0, R8.reuse, R6, 0x6 ;  /* 0x00000006080a7211 */ /* 0x040fe200078030ff */
[----:B------:R-:W-:Y:S01]  /*1cc0*/  IMAD.MOV.U32 R0, RZ, RZ, c[0x0][0x1ac] ;  /* 0x00006b00ff007624 */ /* 0x000fe200078e00ff */
[----:B------:R-:W-:Y:S01]  /*1cd0*/  CS2R R74, SRZ ;  /* 0x00000000004a7805 */ /* 0x000fe2000001ff00 */
[----:B------:R-:W-:Y:S01]  /*1ce0*/  IMAD R18, R23, c[0x0][0x18c], R17 ;  /* 0x0000630017127a24 */ /* 0x000fe200078e0211 */
[----:B------:R-:W-:Y:S01]  /*1cf0*/  CS2R R72, SRZ ;  /* 0x0000000000487805 */ /* 0x000fe2000001ff00 */
[----:B------:R-:W-:Y:S01]  /*1d00*/  IMAD.U32 R9, RZ, RZ, UR21 ;  /* 0x00000015ff097e24 */ /* 0x000fe2000f8e00ff */
[----:B------:R-:W-:Y:S01]  /*1d10*/  LEA.HI.X R11, R8, R7, R0, 0x6, P0 ;  /* 0x00000007080b7211 */ /* 0x000fe200000f3400 */
[----:B------:R-:W-:Y:S01]  /*1d20*/  IMAD R0, R19, c[0x0][0x218], RZ ;  /* 0x0000860013007a24 */ /* 0x000fe200078e02ff */
[----:B------:R-:W-:Y:S01]  /*1d30*/  CS2R R70, SRZ ;  /* 0x0000000000467805 */ /* 0x000fe2000001ff00 */
[----:B------:R-:W-:Y:S01]  /*1d40*/  IMAD.U32 R8, RZ, RZ, UR20 ;  /* 0x00000014ff087e24 */ /* 0x000fe2000f8e00ff */
[----:B------:R-:W-:Y:S01]  /*1d50*/  CS2R R68, SRZ ;  /* 0x0000000000447805 */ /* 0x000fe2000001ff00 */
[C---:B------:R-:W-:Y:S01]  /*1d60*/  IMAD R17, R23.reuse, c[0x0][0x21c], R0 ;  /* 0x0000870017117a24 */ /* 0x040fe200078e0200 */
[----:B------:R-:W-:Y:S01]  /*1d70*/  IADD3 R0, -R242, UR18, RZ ;  /* 0x00000012f2007c10 */ /* 0x000fe2000fffe1ff */
[----:B------:R-:W-:Y:S01]  /*1d80*/  IMAD.U32 R9, RZ, RZ, UR5 ;  /* 0x00000005ff097e24 */ /* 0x000fe2000f8e00ff */
[----:B------:R-:W-:Y:S01]  /*1d90*/  UMOV UR5, 0x6 ;  /* 0x0000000600057882 */ /* 0x000fe20000000000 */
[----:B------:R-:W-:Y:S01]  /*1da0*/  IMAD.WIDE.U32 R238, R23, c[0x0][0x218], R12 ;  /* 0x0000860017ee7a25 */ /* 0x000fe200078e000c */
[----:B------:R-:W-:Y:S01]  /*1db0*/  LEA R12, P1, R8, R240, 0x6 ;  /* 0x000000f0080c7211 */ /* 0x000fe200078230ff */
[----:B------:R-:W-:Y:S01]  /*1dc0*/  USHF.L.U64.HI UR5, UR6, UR5, UR7 ;  /* 0x0000000506057299 */ /* 0x000fe20008010207 */
[C---:B------:R-:W-:Y:S01]  /*1dd0*/  ISETP.LT.OR P4, PT, R0.reuse, 0x1, P6 ;  /* 0x000000010000780c */ /* 0x040fe20003781670 */
[----:B------:R-:W-:Y:S01]  /*1de0*/  IMAD.IADD R235, R241, 0x1, R18 ;  /* 0x00000001f1eb7824 */ /* 0x000fe200078e0212 */
[----:B------:R-:W-:Y:S01]  /*1df0*/  ISETP.LT.OR P2, PT, R0, 0x1, P5 ;  /* 0x000000010000780c */ /* 0x000fe20002f41670 */
[----:B------:R-:W-:Y:S01]  /*1e00*/  IMAD.SHL.U32 R228, R228, 0x2, RZ ;  /* 0x00000002e4e47824 */ /* 0x000fe200078e00ff */
[----:B------:R-:W-:Y:S01]  /*1e10*/  ISETP.LT.OR P0, PT, R0, 0x1, P3 ;  /* 0x000000010000780c */ /* 0x000fe20001f01670 */
[----:B------:R-:W-:Y:S01]  /*1e20*/  UIMAD UR5, UR5, UR17, URZ ;  /* 0x00000011050572a4 */ /* 0x000fe2000f8e023f */
[----:B------:R-:W-:Y:S01]  /*1e30*/  LEA.HI.X R13, R8, R235, R9, 0x6, P1 ;  /* 0x000000eb080d7211 */ /* 0x000fe200008f3409 */
[----:B------:R-:W-:Y:S01]  /*1e40*/  IMAD.U32 R22, RZ, RZ, UR4 ;  /* 0x00000004ff167e24 */ /* 0x000fe2000f8e00ff */
[C---:B------:R-:W-:Y:S01]  /*1e50*/  ISETP.LT.OR P1, PT, R0.reuse, 0x21, P6 ;  /* 0x000000210000780c */ /* 0x040fe20003721670 */
[----:B------:R-:W-:Y:S01]  /*1e60*/  IMAD.IADD R237, R239, 0x1, R17 ;  /* 0x00000001efed7824 */ /* 0x000fe200078e0211 */
[C---:B------:R-:W-:Y:S01]  /*1e70*/  ISETP.LT.OR P5, PT, R0.reuse, 0x21, P5 ;  /* 0x000000210000780c */ /* 0x040fe20002fa1670 */
[----:B------:R-:W-:Y:S01]  /*1e80*/  IMAD.MOV.U32 R236, RZ, RZ, R238 ;  /* 0x000000ffffec7224 */ /* 0x000fe200078e00ee */
[----:B------:R-:W-:Y:S01]  /*1e90*/  ISETP.LT.OR P3, PT, R0, 0x21, P3 ;  /* 0x000000210000780c */ /* 0x000fe20001f61670 */
[----:B------:R-:W-:Y:S01]  /*1ea0*/  @!PT LDS RZ, [RZ] ;  /* 0x00000000fffff984 */ /* 0x000fe20000000800 */
[----:B------:R-:W-:Y:S01]  /*1eb0*/  @!PT LDS RZ, [RZ] ;  /* 0x00000000fffff984 */ /* 0x000fe20000000800 */
[----:B------:R-:W-:Y:S01]  /*1ec0*/  @!PT LDS RZ, [RZ] ;  /* 0x00000000fffff984 */ /* 0x000fe20000000800 */
[----:B------:R1:W-:Y:S01]  /*1ed0*/  LDGSTS.E.BYPASS.LTC128B.128 [R228+0x6080], [R2.64], !P4 ;  /* 0x0608000002e47fae */ /* 0x0003e2000e101d4e */
[----:B------:R-:W-:Y:S01]  /*1ee0*/  ISETP.GE.AND P4, PT, R30, c[0x0][0x19c], PT ;  /* 0x000067001e007a0c */ /* 0x000fe20003f86270 */
[----:B------:R-:W-:Y:S01]  /*1ef0*/  UIMAD UR5, UR19, UR4, UR5 ;  /* 0x00000004130572a4 */ /* 0x000fe2000f8e0205 */
[----:B------:R-:W-:Y:S01]  /*1f00*/  IMAD.WIDE.U32 R8, R22, UR17, R236 ;  /* 0x0000001116087c25 */ /* 0x000fe2000f8e00ec */
[----:B------:R1:W-:Y:S01]  /*1f10*/  LDGSTS.E.BYPASS.LTC128B.128 [R228+0x8080], [R2.64+0x80], !P2 ;  /* 0x0808008002e47fae */ /* 0x0003e2000d101d4e */
[----:B------:R-:W-:Y:S01]  /*1f20*/  LOP3.LUT P6, RZ, R20, 0x4, RZ, 0xc0, !PT ;  /* 0x0000000414ff7812 */ /* 0x000fe200078cc0ff */
[----:B------:R-:W-:Y:S01]  /*1f30*/  USHF.L.U32 UR19, UR17, 0x6, URZ ;  /* 0x0000000611137899 */ /* 0x000fe2000800063f */
[----:B------:R-:W-:Y:S01]  /*1f40*/  CS2R R66, SRZ ;  /* 0x0000000000427805 */ /* 0x000fe2000001ff00 */
[----:B------:R1:W-:Y:S01]  /*1f50*/  LDGSTS.E.BYPASS.LTC128B.128 [R228+0xa080], [R2.64+0x100], !P0 ;  /* 0x0a08010002e47fae */ /* 0x0003e2000c101d4e */
[----:B------:R-:W-:Y:S01]  /*1f60*/  ISETP.GE.AND P0, PT, R16, c[0x0][0x19c], PT ;  /* 0x0000670010007a0c */ /* 0x000fe20003f06270 */
[----:B------:R-:W-:Y:S01]  /*1f70*/  ULDC UR7, c[0x0][0x20c] ;  /* 0x0000830000077ab9 */ /* 0x000fe20000000800 */
[----:B------:R-:W-:Y:S01]  /*1f80*/  SEL R222, R222, 0xffffffc0, !P6 ;  /* 0xffffffc0dede7807 */ /* 0x000fe20007000000 */
[----:B------:R2:W-:Y:S01]  /*1f90*/  LDGSTS.E.BYPASS.LTC128B.128 [R228+0x7080], [R4.64], !P1 ;  /* 0x0708000004e47fae */ /* 0x0005e2000c901d4e */
[C---:B------:R-:W-:Y:S01]  /*1fa0*/  ISETP.LT.OR P2, PT, R0.reuse, 0x1, P0 ;  /* 0x000000010000780c */ /* 0x040fe20000741670 */
[----:B------:R-:W-:Y:S01]  /*1fb0*/  CS2R R64, SRZ ;  /* 0x0000000000407805 */ /* 0x000fe2000001ff00 */
[C---:B------:R-:W-:Y:S01]  /*1fc0*/  ISETP.LT.OR P1, PT, R0.reuse, 0x1, P4 ;  /* 0x000000010000780c */ /* 0x040fe20002721670 */
[----:B------:R2:W-:Y:S01]  /*1fd0*/  LDGSTS.E.BYPASS.LTC128B.128 [R228+0x9080], [R4.64+0x80], !P5 ;  /* 0x0908008004e47fae */ /* 0x0005e2000e901d4e */
[C---:B------:R-:W-:Y:S01]  /*1fe0*/  ISETP.LT.OR P0, PT, R0.reuse, 0x21, P0 ;  /* 0x000000210000780c */ /* 0x040fe20000701670 */
[----:B------:R-:W-:Y:S01]  /*1ff0*/  CS2R R62, SRZ ;  /* 0x00000000003e7805 */ /* 0x000fe2000001ff00 */
[C---:B------:R-:W-:Y:S01]  /*2000*/  ISETP.LT.OR P4, PT, R0.reuse, 0x21, P4 ;  /* 0x000000210000780c */ /* 0x040fe20002781670 */
[----:B------:R2:W-:Y:S01]  /*2010*/  LDGSTS.E.BYPASS.LTC128B.128 [R228+0xb080], [R4.64+0x100], !P3 ;  /* 0x0b08010004e47fae */ /* 0x0005e2000d901d4e */
[C---:B------:R-:W-:Y:S01]  /*2020*/  ISETP.GE.AND P3, PT, R27.reuse, c[0x0][0x19c], PT ;  /* 0x000067001b007a0c */ /* 0x040fe20003f66270 */
[----:B------:R-:W-:Y:S01]  /*2030*/  CS2R R60, SRZ ;  /* 0x00000000003c7805 */ /* 0x000fe2000001ff00 */
[----:B------:R-:W-:Y:S01]  /*2040*/  CS2R R58, SRZ ;  /* 0x00000000003a7805 */ /* 0x000fe2000001ff00 */
[----:B------:R-:W0:Y:S01]  /*2050*/  LDGDEPBAR ;  /* 0x00000000000079af */ /* 0x000e220000000000 */
[C---:B------:R-:W-:Y:S01]  /*2060*/  ISETP.LT.OR P5, PT, R0.reuse, 0x1, P3 ;  /* 0x000000010000780c */ /* 0x040fe20001fa1670 */
[----:B------:R-:W-:Y:S01]  /*2070*/  CS2R R56, SRZ ;  /* 0x0000000000387805 */ /* 0x000fe2000001ff00 */
[----:B------:R-:W-:Y:S01]  /*2080*/  ISETP.LT.OR P3, PT, R0, 0x21, P3 ;  /* 0x000000210000780c */ /* 0x000fe20001f61670 */
[----:B------:R3:W-:Y:S01]  /*2090*/  LDGSTS.E.BYPASS.LTC128B.128 [R228+0x80], [R6.64], !P2 ;  /* 0x0008000006e47fae */ /* 0x0007e2000d101d4e */
[----:B------:R-:W-:Y:S01]  /*20a0*/  LOP3.LUT P2, RZ, R20, 0x2, RZ, 0xc0, !PT ;  /* 0x0000000214ff7812 */ /* 0x000fe2000784c0ff */
[----:B------:R-:W-:Y:S01]  /*20b0*/  CS2R R54, SRZ ;  /* 0x0000000000367805 */ /* 0x000fe2000001ff00 */
[----:B------:R-:W-:Y:S01]  /*20c0*/  CS2R R52, SRZ ;  /* 0x0000000000347805 */ /* 0x000fe2000001ff00 */
[----:B------:R3:W-:Y:S01]  /*20d0*/  LDGSTS.E.BYPASS.LTC128B.128 [R228+0x2080], [R6.64+0x80], !P1 ;  /* 0x0208008006e47fae */ /* 0x0007e2000c901d4e */
[----:B------:R-:W-:Y:S01]  /*20e0*/  LEA R14, P1, R8, c[0x0][0x1f0], 0x1 ;  /* 0x00007c00080e7a11 */ /* 0x000fe200078208ff */
[----:B------:R-:W-:Y:S01]  /*20f0*/  CS2R R50, SRZ ;  /* 0x0000000000327805 */ /* 0x000fe2000001ff00 */
[----:B-1----:R-:W-:Y:S01]  /*2100*/  IMAD.SHL.U32 R2, R20, 0x40, RZ ;  /* 0x0000004014027824 */ /* 0x002fe200078e00ff */
[----:B------:R-:W-:Y:S01]  /*2110*/  CS2R R48, SRZ ;  /* 0x0000000000307805 */ /* 0x000fe2000001ff00 */
[----:B------:R-:W-:Y:S01]  /*2120*/  IMAD R3, R26, 0x800, R34 ;  /* 0x000008001a037824 */ /* 0x000fe200078e0222 */
[----:B------:R3:W-:Y:S01]  /*2130*/  LDGSTS.E.BYPASS.LTC128B.128 [R228+0x4080], [R6.64+0x100], !P5 ;  /* 0x0408010006e47fae */ /* 0x0007e2000e901d4e */
[----:B------:R-:W-:Y:S01]  /*2140*/  ISETP.GE.AND P5, PT, R27, c[0x0][0x16c], PT ;  /* 0x00005b001b007a0c */ /* 0x000fe20003fa6270 */
[----:B------:R-:W-:Y:S01]  /*2150*/  IMAD.U32 R20, RZ, RZ, UR19 ;  /* 0x00000013ff147e24 */ /* 0x000fe2000f8e00ff */
[----:B------:R-:W-:Y:S01]  /*2160*/  LOP3.LUT R17, R2, 0x1c0, RZ, 0xc0, !PT ;  /* 0x000001c002117812 */ /* 0x000fe200078ec0ff */
[----:B------:R1:W-:Y:S01]  /*2170*/  LDGSTS.E.BYPASS.LTC128B.128 [R228+0x1080], [R10.64], !P0 ;  /* 0x010800000ae47fae */ /* 0x0003e2000c101d4e */
[----:B------:R-:W-:Y:S01]  /*2180*/  IADD3 R2, R9, UR5, RZ ;  /* 0x0000000509027c10 */ /* 0x000fe2000fffe0ff */
[----:B------:R-:W-:Y:S01]  /*2190*/  ULDC.64 UR4, c[0x0][0x270] ;  /* 0x00009c0000047ab9 */ /* 0x000fe20000000a00 */
[----:B------:R-:W-:Y:S01]  /*21a0*/  SHF.R.U32.HI R223, RZ, 0x3, R17 ;  /* 0x00000003ffdf7819 */ /* 0x000fe20000011611 */
[----:B------:R1:W-:Y:S01]  /*21b0*/  LDGSTS.E.BYPASS.LTC128B.128 [R228+0x3080], [R10.64+0x80], !P4 ;  /* 0x030800800ae47fae */ /* 0x0003e2000e101d4e */
[----:B--2---:R-:W-:Y:S01]  /*21c0*/  LOP3.LUT R4, R17, 0x8, R33, 0xf8, !PT ;  /* 0x0000000811047812 */ /* 0x004fe200078ef821 */
[----:B------:R-:W-:Y:S01]  /*21d0*/  UIMAD UR4, UR16, UR4, URZ ;  /* 0x00000004100472a4 */ /* 0x000fe2000f8e023f */
[----:B------:R-:W-:Y:S01]  /*21e0*/  LEA.HI.X R15, R8, c[0x0][0x1f4], R2, 0x1, P1 ;  /* 0x00007d00080f7a11 */ /* 0x000fe200008f0c02 */
[----:B------:R1:W-:Y:S01]  /*21f0*/  LDGSTS.E.BYPASS.LTC128B.128 [R228+0x5080], [R10.64+0x100], !P3 ;  /* 0x050801000ae47fae */ /* 0x0003e2000d901d4e */
[----:B------:R-:W-:Y:S01]  /*2200*/  LOP3.LUT R2, R4, R223, RZ, 0x3c, !PT ;  /* 0x000000df04027212 */ /* 0x000fe200078e3cff */
[----:B------:R-:W-:Y:S01]  /*2210*/  IMAD.MOV.U32 R8, RZ, RZ, c[0x0][0x17c] ;  /* 0x00005f00ff087624 */ /* 0x000fe200078e00ff */
[----:B------:R-:W-:Y:S01]  /*2220*/  LEA R4, P1, R12, c[0x0][0x160], 0x1 ;  /* 0x000058000c047a11 */ /* 0x000fe200078208ff */
[----:B------:R-:W0:Y:S01]  /*2230*/  LDGDEPBAR ;  /* 0x00000000000079af */ /* 0x000e220000000000 */
[----:B------:R-:W-:Y:S01]  /*2240*/  ISETP.GE.AND P0, PT, R30, c[0x0][0x16c], PT ;  /* 0x00005b001e007a0c */ /* 0x000fe20003f06270 */
[----:B------:R-:W-:Y:S01]  /*2250*/  IMAD.IADD R2, R3, 0x1, R2 ;  /* 0x0000000103027824 */ /* 0x000fe200078e0202 */
[----:B------:R-:W-:Y:S01]  /*2260*/  LEA.HI.X R5, R12, c[0x0][0x164], R13, 0x1, P1 ;  /* 0x000059000c057a11 */ /* 0x000fe200008f0c0d */
[----:B------:R-:W-:Y:S01]  /*2270*/  UIMAD UR20, UR12, UR5, UR4 ;  /* 0x000000050c1472a4 */ /* 0x000fe2000f8e0204 */
[----:B------:R-:W-:Y:S01]  /*2280*/  ISETP.GE.AND P1, PT, R16, c[0x0][0x16c], PT ;  /* 0x00005b0010007a0c */ /* 0x000fe20003f26270 */
[----:B------:R-:W-:Y:S01]  /*2290*/  IMAD.SHL.U32 R224, R2, 0x2, RZ ;  /* 0x0000000202e07824 */ /* 0x000fe200078e00ff */
[----:B------:R-:W-:Y:S01]  /*22a0*/  SEL R3, RZ, 0x2, P0 ;  /* 0x00000002ff037807 */ /* 0x000fe20000000000 */
[----:B------:R-:W-:Y:S01]  /*22b0*/  ULDC.64 UR4, c[0x0][0x288] ;  /* 0x0000a20000047ab9 */ /* 0x000fe20000000a00 */
[----:B------:R-:W-:Y:S01]  /*22c0*/  SEL R18, RZ, 0x1, P1 ;  /* 0x00000001ff127807 */ /* 0x000fe20000800000 */
[----:B------:R-:W-:Y:S01]  /*22d0*/  IMAD.IADD R227, R224, 0x1, R222 ;  /* 0x00000001e0e37824 */ /* 0x000fe200078e02de */
[----:B------:R-:W-:Y:S01]  /*22e0*/  SEL R0, RZ, 0x4, P5 ;  /* 0x00000004ff007807 */ /* 0x000fe20002800000 */
[----:B---3--:R-:W-:Y:S01]  /*22f0*/  IMAD.MOV.U32 R7, RZ, RZ, c[0x0][0x178] ;  /* 0x00005e00ff077624 */ /* 0x008fe200078e00ff */
[----:B------:R-:W-:Y:S01]  /*2300*/  IADD3 R2, -R242, UR11, -R20 ;  /* 0x0000000bf2027c10 */ /* 0x000fe2000fffe914 */
[----:B------:R-:W-:Y:S01]  /*2310*/  UIMAD UR4, UR16, UR4, URZ ;  /* 0x00000004100472a4 */ /* 0x000fe2000f8e023f */
[----:B------:R-:W-:Y:S01]  /*2320*/  IADD3 R0, R0, R3, R18 ;  /* 0x0000000300007210 */ /* 0x000fe20007ffe012 */
[----:B------:R-:W-:Y:S01]  /*2330*/  IMAD.U32 R12, RZ, RZ, UR12 ;  /* 0x0000000cff0c7e24 */ /* 0x000fe2000f8e00ff */
[C---:B------:R-:W-:Y:S01]  /*2340*/  LEA R6, P1, R7.reuse, R4, 0x6 ;  /* 0x0000000407067211 */ /* 0x040fe200078230ff */
[----:B------:R-:W-:Y:S01]  /*2350*/  UIMAD UR5, UR12, UR5, UR4 ;  /* 0x000000050c0572a4 */ /* 0x000fe2000f8e0204 */
[----:B------:R-:W-:Y:S01]  /*2360*/  LOP3.LUT P4, RZ, R0, 0x1, RZ, 0xc0, !PT ;  /* 0x0000000100ff7812 */ /* 0x000fe2000788c0ff */
[----:B------:R-:W-:Y:S01]  /*2370*/  IMAD.WIDE.U32 R12, R12, c[0x0][0x238], R28 ;  /* 0x00008e000c0c7a25 */ /* 0x000fe200078e001c */
[----:B------:R-:W-:Y:S01]  /*2380*/  LEA.HI.X R7, R7, R5, R8, 0x6, P1 ;  /* 0x0000000507077211 */ /* 0x000fe200008f3408 */
[----:B------:R-:W-:Y:S01]  /*2390*/  UMOV UR4, 0x5 ;  /* 0x0000000500047882 */ /* 0x000fe20000000000 */
[----:B------:R-:W-:Y:S01]  /*23a0*/  LOP3.LUT P3, RZ, R0, 0x2, RZ, 0xc0, !PT ;  /* 0x0000000200ff7812 */ /* 0x000fe2000786c0ff */
[----:B------:R-:W-:-:S04]  /*23b0*/  DEPBAR.LE SB0, 0x1 ;  /* 0x000080400000791a */ /* 0x000fc80000000000 */
[----:B------:R-:W-:Y:S01]  /*23c0*/  BAR.SYNC.DEFER_BLOCKING 0x0 ;  /* 0x0000000000007b1d */ /* 0x000fe20000010000 */
[----:B------:R-:W-:Y:S01]  /*23d0*/  LOP3.LUT P1, RZ, R0, 0x4, RZ, 0xc0, !PT ;  /* 0x0000000400ff7812 */ /* 0x000fe2000782c0ff */
[----:B------:R-:W-:Y:S01]  /*23e0*/  IMAD.U32 R8, RZ, RZ, UR12 ;  /* 0x0000000cff087e24 */ /* 0x000fe2000f8e00ff */
[----:B------:R-:W-:Y:S01]  /*23f0*/  SEL R0, R220, 0xffffffe0, !P2 ;  /* 0xffffffe0dc007807 */ /* 0x000fe20005000000 */
[----:B-1----:R-:W-:Y:S01]  /*2400*/  IMAD.U32 R10, RZ, RZ, UR12 ;  /* 0x0000000cff0a7e24 */ /* 0x002fe2000f8e00ff */
[----:B------:R-:W-:Y:S01]  /*2410*/  ISETP.LT.OR P2, PT, R2, 0x1, !P4 ;  /* 0x000000010200780c */ /* 0x000fe20006741670 */
[----:B------:R-:W-:Y:S01]  /*2420*/  IMAD.WIDE.U32 R8, R8, c[0x0][0x270], R24 ;  /* 0x00009c0008087a25 */ /* 0x000fe200078e0018 */
[C---:B------:R-:W-:Y:S01]  /*2430*/  ISETP.LT.OR P6, PT, R2.reuse, 0x1, !P3 ;  /* 0x000000010200780c */ /* 0x040fe20005fc1670 */
[----:B------:R-:W-:Y:S01]  /*2440*/  USHF.L.U64.HI UR7, UR6, UR4, UR7 ;  /* 0x0000000406077299 */ /* 0x000fe20008010207 */
[----:B------:R-:W-:Y:S01]  /*2450*/  ISETP.LT.OR P4, PT, R2, 0x21, !P4 ;  /* 0x000000210200780c */ /* 0x000fe20006781670 */
[----:B------:R-:W-:Y:S01]  /*2460*/  IMAD.IADD R225, R224, 0x1, R0 ;  /* 0x00000001e0e17824 */ /* 0x000fe200078e0200 */
[----:B------:R-:W-:Y:S01]  /*2470*/  ISETP.LT.OR P3, PT, R2, 0x21, !P3 ;  /* 0x000000210200780c */ /* 0x000fe20005f61670 */
[----:B------:R-:W-:Y:S01]  /*2480*/  IMAD.WIDE.U32 R10, R10, c[0x0][0x288], R24 ;  /* 0x0000a2000a0a7a25 */ /* 0x000fe200078e0018 */
[----:B------:R-:W-:Y:S01]  /*2490*/  USHF.L.U32 UR6, UR6, 0x5, URZ ;  /* 0x0000000506067899 */ /* 0x000fe2000800063f */
[----:B------:R-:W-:Y:S01]  /*24a0*/  IADD3 R3, R9, UR20, RZ ;  /* 0x0000001409037c10 */ /* 0x000fe2000fffe0ff */
[----:B------:R-:W-:Y:S01]  /*24b0*/  CS2R R46, SRZ ;  /* 0x00000000002e7805 */ /* 0x000fe2000001ff00 */
[----:B------:R-:W-:Y:S01]  /*24c0*/  IMAD.IADD R226, R222, 0x1, R225 ;  /* 0x00000001dee27824 */ /* 0x000fe200078e02e1 */
[----:B------:R-:W-:Y:S01]  /*24d0*/  IADD3 R9, R11, UR5, RZ ;  /* 0x000000050b097c10 */ /* 0x000fe2000fffe0ff */
[----:B------:R-:W-:Y:S01]  /*24e0*/  ULDC.64 UR4, c[0x0][0x238] ;  /* 0x00008e0000047ab9 */ /* 0x000fe20000000a00 */
[----:B------:R-:W-:Y:S01]  /*24f0*/  IMAD R0, R19, c[0x0][0x278], RZ ;  /* 0x00009e0013007a24 */ /* 0x000fe200078e02ff */
[----:B------:R-:W-:Y:S01]  /*2500*/  UIMAD UR4, UR16, UR4, URZ ;  /* 0x00000004100472a4 */ /* 0x000fe2000f8e023f */
[----:B------:R-:W-:Y:S01]  /*2510*/  LOP3.LUT R17, R17, 0x10, R229, 0xf8, !PT ;  /* 0x0000001011117812 */ /* 0x000fe200078ef8e5 */
[----:B------:R-:W-:Y:S01]  /*2520*/  CS2R R44, SRZ ;  /* 0x00000000002c7805 */ /* 0x000fe2000001ff00 */
[----:B------:R-:W-:Y:S01]  /*2530*/  IMAD R0, R23, c[0x0][0x27c], R0 ;  /* 0x00009f0017007a24 */ /* 0x000fe200078e0200 */
[----:B------:R1:W2:Y:S01]  /*2540*/  LDSM.16.M88.4 R148, [R224+0x6080] ;  /* 0x00608000e094783b */ /* 0x0002a20000000200 */
[----:B------:R-:W-:Y:S01]  /*2550*/  UIMAD UR5, UR12, UR5, UR4 ;  /* 0x000000050c0572a4 */ /* 0x000fe2000f8e0204 */
[----:B------:R-:W-:Y:S01]  /*2560*/  SEL R234, RZ, 0xffffffff, P0 ;  /* 0xffffffffffea7807 */ /* 0x000fe20000000000 */
[----:B------:R-:W-:Y:S01]  /*2570*/  USHF.R.S32.HI UR4, URZ, 0x1f, UR19 ;  /* 0x0000001f3f047899 */ /* 0x000fe20008011413 */
[----:B------:R1:W3:Y:S01]  /*2580*/  LDSM.16.M88.4 R152, [R225+0x6080] ;  /* 0x00608000e198783b */ /* 0x0002e20000000200 */
[----:B------:R-:W-:Y:S01]  /*2590*/  ISETP.GE.AND P0, PT, R30, c[0x0][0x1fc], PT ;  /* 0x00007f001e007a0c */ /* 0x000fe20003f06270 */
[----:B------:R-:W-:Y:S01]  /*25a0*/  CS2R R42, SRZ ;  /* 0x00000000002a7805 */ /* 0x000fe2000001ff00 */
[----:B------:R-:W-:Y:S01]  /*25b0*/  IMAD.SHL.U32 R234, R234, 0x2, RZ ;  /* 0x00000002eaea7824 */ /* 0x000fe200078e00ff */
[----:B------:R1:W4:Y:S01]  /*25c0*/  LDSM.16.M88.4 R160, [R227+0x6080] ;  /* 0x00608000e3a0783b */ /* 0x0003220000000200 */
[----:B------:R-:W-:Y:S01]  /*25d0*/  CS2R R40, SRZ ;  /* 0x0000000000287805 */ /* 0x000fe2000001ff00 */
[----:B------:R-:W-:-:S02]  /*25e0*/  CS2R R38, SRZ ;  /* 0x0000000000267805 */ /* 0x000fc4000001ff00 */
[----:B------:R1:W1:Y:S01]  /*25f0*/  LDSM.16.M88.4 R168, [R224+0x8080] ;  /* 0x00808000e0a8783b */ /* 0x0002620000000200 */
[----:B------:R-:W-:-:S03]  /*2600*/  LOP3.LUT R234, R234, 0x2, R18, 0xe2, !PT ;  /* 0x00000002eaea7812 */ /* 0x000fc600078ee212 */
        /* <DEDUP_REMOVED lines=17> */
[C---:B------:R-:W-:Y:S01]  /*2720*/  ISETP.GE.AND P6, PT, R16.reuse, c[0x0][0x1fc], PT ;  /* 0x00007f0010007a0c */ /* 0x040fe20003fc6270 */
[----:B------:R-:W-:Y:S02]  /*2730*/  IMAD.MOV.U32 R8, RZ, RZ, R10 ;  /* 0x000000ffff087224 */ /* 0x000fe400078e000a */
[----:B------:R-:W-:Y:S01]  /*2740*/  IMAD.U32 R10, RZ, RZ, UR6 ;  /* 0x00000006ff0a7e24 */ /* 0x000fe2000f8e00ff */
[----:B------:R-:W-:Y:S01]  /*2750*/  SEL R22, RZ, 0x1, P6 ;  /* 0x00000001ff167807 */ /* 0x000fe20003000000 */
[----:B------:R-:W-:Y:S01]  /*2760*/  IMAD.WIDE.U32 R246, R23, c[0x0][0x278], R2 ;  /* 0x00009e0017f67a25 */ /* 0x000fe200078e0002 */
[----:B------:R-:W-:Y:S02]  /*2770*/  IADD3 R3, R13, UR5, RZ ;  /* 0x000000050d037c10 */ /* 0x000fe4000fffe0ff */
[----:B------:R5:W-:Y:S01]  /*2780*/  LDGSTS.E.BYPASS.LTC128B.128 [R228+0xa080], [R4.64+0x100], !P2 ;  /* 0x0a08010004e47fae */ /* 0x000be2000d101d4e */
[----:B------:R-:W-:Y:S01]  /*2790*/  IMAD.IADD R249, R247, 0x1, R0 ;  /* 0x00000001f7f97824 */ /* 0x000fe200078e0200 */
[----:B------:R-:W-:Y:S01]  /*27a0*/  ISETP.GE.AND P2, PT, R16, c[0x0][0x1fc], PT ;  /* 0x00007f0010007a0c */ /* 0x000fe20003f46270 */
[----:B------:R-:W-:Y:S01]  /*27b0*/  IMAD.MOV.U32 R2, RZ, RZ, R12 ;  /* 0x000000ffff027224 */ /* 0x000fe200078e000c */
[----:B------:R1:W-:Y:S01]  /*27c0*/  LDGSTS.E.BYPASS.LTC128B.128 [R228+0x7080], [R6.64], !P4 ;  /* 0x0708000006e47fae */ /* 0x0003e2000e101d4e */
[----:B------:R-:W-:Y:S01]  /*27d0*/  ISETP.GE.AND P6, PT, R27, c[0x0][0x1fc], PT ;  /* 0x00007f001b007a0c */ /* 0x000fe20003fc6270 */
[----:B------:R-:W-:-:S02]  /*27e0*/  IMAD.WIDE.U32 R244, R23, c[0x0][0x290], R8 ;  /* 0x0000a40017f47a25 */ /* 0x000fc400078e0008 */
[----:B------:R1:W-:Y:S01]  /*27f0*/  LDGSTS.E.BYPASS.LTC128B.128 [R228+0x9080], [R6.64+0x80], !P3 ;  /* 0x0908008006e47fae */ /* 0x0003e2000d901d4e */
[----:B------:R-:W-:Y:S01]  /*2800*/  ISETP.GT.AND P3, PT, R132, 0xf, PT ;  /* 0x0000000f8400780c */ /* 0x000fe20003f64270 */
[----:B------:R-:W-:Y:S02]  /*2810*/  IMAD.WIDE.U32 R250, R23, c[0x0][0x240], R2 ;  /* 0x0000900017fa7a25 */ /* 0x000fe400078e0002 */
[----:B------:R1:W-:Y:S02]  /*2820*/  LDGSTS.E.BYPASS.LTC128B.128 [R228+0xb080], [R6.64+0x100], !P1 ;  /* 0x0b08010006e47fae */ /* 0x0003e4000c901d4e */
[----:B------:R-:W-:-:S05]  /*2830*/  IMAD.SHL.U32 R9, R26, 0x20, RZ ;  /* 0x000000201a097824 */ /* 0x000fca00078e00ff */
[----:B------:R-:W-:-:S03]  /*2840*/  LOP3.LUT R12, R31, 0x20, R9, 0xf8, !PT ;  /* 0x000000201f0c7812 */ /* 0x000fc600078ef809 */
[----:B------:R-:W-:Y:S01]  /*2850*/  @!P3 IADD3 R0, P4, R246, UR19, RZ ;  /* 0x00000013f600bc10 */ /* 0x000fe2000ff9e0ff */
[----:B------:R-:W-:Y:S01]  /*2860*/  @!P3 IMAD.SHL.U32 R16, R132, 0x10, RZ ;  /* 0x000000108410b824 */ /* 0x000fe200078e00ff */
[----:B-----5:R-:W-:-:S04]  /*2870*/  SHF.R.S32.HI R4, RZ, 0x1f, R21 ;  /* 0x0000001fff047819 */ /* 0x020fc80000011415 */
[----:B------:R-:W-:-:S04]  /*2880*/  LEA.HI R4, R4, R21, RZ, 0x2 ;  /* 0x0000001504047211 */ /* 0x000fc800078f10ff */
[----:B------:R-:W-:Y:S02]  /*2890*/  LOP3.LUT R5, R4, 0x1ffffffc, RZ, 0xc0, !PT ;  /* 0x1ffffffc04057812 */ /* 0x000fe400078ec0ff */
[----:B------:R-:W-:Y:S01]  /*28a0*/  LEA R4, P1, R10, R14, 0x1 ;  /* 0x0000000e0a047211 */ /* 0x000fe200078208ff */
[----:B-1----:R-:W-:Y:S02]  /*28b0*/  IMAD.U32 R7, RZ, RZ, UR6 ;  /* 0x00000006ff077e24 */ /* 0x002fe4000f8e00ff */
[----:B------:R-:W-:Y:S02]  /*28c0*/  IMAD.U32 R6, RZ, RZ, UR7 ;  /* 0x00000007ff067e24 */ /* 0x000fe4000f8e00ff */
[----:B------:R-:W-:-:S03]  /*28d0*/  IMAD.IADD R21, R21, 0x1, -R5 ;  /* 0x0000000115157824 */ /* 0x000fc600078e0a05 */
[----:B------:R-:W-:Y:S02]  /*28e0*/  LEA.HI.X R5, R7, R15, R6, 0x1, P1 ;  /* 0x0000000f07057211 */ /* 0x000fe400008f0c06 */
[----:B------:R-:W-:Y:S02]  /*28f0*/  @!P3 IADD3.X R6, R249, UR4, RZ, P4, !PT ;  /* 0x00000004f906bc10 */ /* 0x000fe4000a7fe4ff */
[----:B------:R-:W-:Y:S02]  /*2900*/  @!P3 LEA R10, P4, R0, c[0x0][0x258], 0x2 ;  /* 0x00009600000aba11 */ /* 0x000fe400078810ff */
[----:B------:R-:W-:Y:S02]  /*2910*/  ISETP.GE.AND P1, PT, R30, c[0x0][0x1fc], PT ;  /* 0x00007f001e007a0c */ /* 0x000fe40003f26270 */
[----:B------:R-:W-:Y:S01]  /*2920*/  @!P3 LEA.HI.X R11, R0, c[0x0][0x25c], R6, 0x2, P4 ;  /* 0x00009700000bba11 */ /* 0x000fe200020f1406 */
[C---:B------:R-:W-:Y:S01]  /*2930*/  IMAD R0, R19.reuse, c[0x0][0x290], RZ ;  /* 0x0000a40013007a24 */ /* 0x040fe200078e02ff */
[----:B------:R-:W-:Y:S01]  /*2940*/  LOP3.LUT R6, R36, 0xffffffe0, RZ, 0xc0, !PT ;  /* 0xffffffe024067812 */ /* 0x000fe200078ec0ff */
[----:B------:R-:W-:Y:S01]  /*2950*/  IMAD R19, R19, c[0x0][0x240], RZ ;  /* 0x0000900013137a24 */ /* 0x000fe200078e02ff */
[----:B------:R-:W-:Y:S01]  /*2960*/  SEL R233, RZ, 0xffffffff, P1 ;  /* 0xffffffffffe97807 */ /* 0x000fe20000800000 */
[----:B------:R-:W-:Y:S01]  /*2970*/  IMAD R13, R23, c[0x0][0x294], R0 ;  /* 0x0000a500170d7a24 */ /* 0x000fe200078e0200 */
[----:B------:R-:W-:Y:S01]  /*2980*/  LOP3.LUT R7, R35, 0xfffffff0, RZ, 0xc0, !PT ;  /* 0xfffffff023077812 */ /* 0x000fe200078ec0ff */
[C---:B------:R-:W-:Y:S01]  /*2990*/  IMAD.IADD R6, R132.reuse, 0x1, -R6 ;  /* 0x0000000184067824 */ /* 0x040fe200078e0a06 */
[----:B------:R-:W-:Y:S01]  /*29a0*/  ISETP.GE.AND P4, PT, R27, c[0x0][0x1fc], PT ;  /* 0x00007f001b007a0c */ /* 0x000fe20003f86270 */
[----:B------:R1:W-:Y:S01]  /*29b0*/  @!P3 LDGSTS.E.BYPASS.LTC128B.128 [R16+0x12080], [R10.64] ;  /* 0x120800000a10bfae */ /* 0x0003e2000b901d4e */
[----:B------:R-:W-:Y:S01]  /*29c0*/  IMAD.SHL.U32 R233, R233, 0x2, RZ ;  /* 0x00000002e9e97824 */ /* 0x000fe200078e00ff */
[----:B------:R-:W-:Y:S01]  /*29d0*/  CS2R R36, SRZ ;  /* 0x0000000000247805 */ /* 0x000fe2000001ff00 */
[----:B------:R-:W-:Y:S01]  /*29e0*/  SHF.R.S32.HI R0, RZ, 0x1f, R6 ;  /* 0x0000001fff007819 */ /* 0x000fe20000011406 */
[----:B------:R-:W-:Y:S01]  /*29f0*/  IMAD.IADD R7, R132, 0x1, -R7 ;  /* 0x0000000184077824 */ /* 0x000fe200078e0a07 */
[----:B------:R-:W0:Y:S01]  /*2a00*/  LDGDEPBAR ;  /* 0x00000000000079af */ /* 0x000e220000000000 */
[----:B------:R-:W-:Y:S01]  /*2a10*/  LOP3.LUT R233, R233, 0x2, R22, 0xe2, !PT ;  /* 0x00000002e9e97812 */ /* 0x000fe200078ee216 */
[----:B------:R-:W-:Y:S01]  /*2a20*/  IMAD.IADD R248, R245, 0x1, R13 ;  /* 0x00000001f5f87824 */ /* 0x000fe200078e020d */
[----:B------:R-:W-:Y:S01]  /*2a30*/  LEA.HI R2, R0, R6, RZ, 0x2 ;  /* 0x0000000600027211 */ /* 0x000fe200078f10ff */
[----:B------:R-:W-:Y:S01]  /*2a40*/  IMAD R19, R23, c[0x0][0x244], R19 ;  /* 0x0000910017137a24 */ /* 0x000fe200078e0213 */
[----:B------:R-:W-:-:S02]  /*2a50*/  IADD3 R0, -R20, UR11, -R242 ;  /* 0x0000000b14007c10 */ /* 0x000fc4000fffe9f2 */
[----:B------:R-:W-:Y:S01]  /*2a60*/  LEA.HI.SX32 R229, R2, R229, 0x1e ;  /* 0x000000e502e57211 */ /* 0x000fe200078ff2ff */
[----:B------:R-:W-:Y:S01]  /*2a70*/  IMAD.IADD R252, R251, 0x1, R19 ;  /* 0x00000001fbfc7824 */ /* 0x000fe200078e0213 */
[----:B------:R-:W-:Y:S02]  /*2a80*/  ISETP.LT.OR P1, PT, R0, 0x1, P2 ;  /* 0x000000010000780c */ /* 0x000fe40001721670 */
[----:B------:R-:W-:Y:S02]  /*2a90*/  LOP3.LUT R2, R2, 0x7ffffffc, RZ, 0xc0, !PT ;  /* 0x7ffffffc02027812 */ /* 0x000fe400078ec0ff */
[----:B------:R-:W-:Y:S02]  /*2aa0*/  SHF.R.S32.HI R3, RZ, 0x1f, R7 ;  /* 0x0000001fff037819 */ /* 0x000fe40000011407 */
[----:B------:R-:W-:Y:S01]  /*2ab0*/  ISETP.LT.OR P2, PT, R0, 0x21, P2 ;  /* 0x000000210000780c */ /* 0x000fe20001741670 */
[----:B------:R-:W-:Y:S01]  /*2ac0*/  IMAD.IADD R2, R6, 0x1, -R2 ;  /* 0x0000000106027824 */ /* 0x000fe200078e0a02 */
[----:B------:R-:W-:-:S02]  /*2ad0*/  SEL R6, RZ, 0x4, P4 ;  /* 0x00000004ff067807 */ /* 0x000fc40002000000 */
[C---:B------:R-:W-:Y:S01]  /*2ae0*/  ISETP.LT.OR P4, PT, R0.reuse, 0x1, P0 ;  /* 0x000000010000780c */ /* 0x040fe20000781670 */
[----:B------:R-:W-:Y:S01]  /*2af0*/  IMAD R21, R21, 0x4, R2 ;  /* 0x0000000415157824 */ /* 0x000fe200078e0202 */
[----:B------:R-:W-:Y:S01]  /*2b00*/  LEA.HI R3, R3, R7, RZ, 0x3 ;  /* 0x0000000703037211 */ /* 0x000fe200078f18ff */
[----:B------:R1:W-:Y:S01]  /*2b10*/  LDGSTS.E.BYPASS.LTC128B.128 [R228+0xc080], [R14.64], !P1 ;  /* 0x0c0800000ee47fae */ /* 0x0003e2000c901d4e */
[C---:B------:R-:W-:Y:S01]  /*2b20*/  ISETP.LT.OR P1, PT, R0.reuse, 0x1, P6 ;  /* 0x000000010000780c */ /* 0x040fe20003721670 */
[----:B------:R-:W-:Y:S01]  /*2b30*/  IMAD.SHL.U32 R243, R21, 0x2, RZ ;  /* 0x0000000215f37824 */ /* 0x000fe200078e00ff */
[----:B------:R-:W-:Y:S02]  /*2b40*/  LOP3.LUT R8, R3, 0xfffffff8, RZ, 0xc0, !PT ;  /* 0xfffffff803087812 */ /* 0x000fe400078ec0ff */
[C---:B------:R-:W-:Y:S02]  /*2b50*/  ISETP.LT.OR P0, PT, R0.reuse, 0x21, P0 ;  /* 0x000000210000780c */ /* 0x040fe40000701670 */
[----:B------:R-:W-:Y:S01]  /*2b60*/  ISETP.LT.OR P6, PT, R0, 0x21, P6 ;  /* 0x000000210000780c */ /* 0x000fe200037c1670 */
[----:B------:R-:W-:Y:S01]  /*2b70*/  IMAD.IADD R7, R7, 0x1, -R8 ;  /* 0x0000000107077824 */ /* 0x000fe200078e0a08 */
[----:B------:R-:W-:Y:S01]  /*2b80*/  LOP3.LUT R0, R17, 0x8, R33, 0xf8, !PT ;  /* 0x0000000811007812 */ /* 0x000fe200078ef821 */
[----:B------:R1:W-:Y:S01]  /*2b90*/  LDGSTS.E.BYPASS.LTC128B.128 [R228+0xe080], [R14.64+0x80], !P4 ;  /* 0x0e0800800ee47fae */ /* 0x0003e2000e101d4e */
[----:B------:R-:W-:Y:S01]  /*2ba0*/  LOP3.LUT R233, R233, R6, RZ, 0xfc, !PT ;  /* 0x00000006e9e97212 */ /* 0x000fe200078efcff */
[----:B------:R-:W-:Y:S01]  /*2bb0*/  IMAD.SHL.U32 R6, R26, 0x8, RZ ;  /* 0x000000081a067824 */ /* 0x000fe200078e00ff */
[----:B------:R-:W-:Y:S01]  /*2bc0*/  LOP3.LUT R223, R0, R223, RZ, 0x3c, !PT ;  /* 0x000000df00df7212 */ /* 0x000fe200078e3cff */
[----:B------:R1:W-:Y:S01]  /*2bd0*/  LDGSTS.E.BYPASS.LTC128B.128 [R228+0x10080], [R14.64+0x100], !P1 ;  /* 0x100801000ee47fae */ /* 0x0003e2000c901d4e */
[----:B------:R-:W-:Y:S01]  /*2be0*/  IMAD.SHL.U32 R0, R7, 0x40, RZ ;  /* 0x0000004007007824 */ /* 0x000fe200078e00ff */
[----:B------:R-:W-:Y:S01]  /*2bf0*/  ISETP.GE.AND P1, PT, R132, 0x10, PT ;  /* 0x000000108400780c */ /* 0x000fe20003f26270 */
[----:B------:R-:W-:Y:S01]  /*2c00*/  IMAD.SHL.U32 R8, R3, 0x40, RZ ;  /* 0x0000004003087824 */ /* 0x000fe200078e00ff */
[----:B------:R1:W-:Y:S01]  /*2c10*/  LDGSTS.E.BYPASS.LTC128B.128 [R228+0xd080], [R4.64], !P2 ;  /* 0x0d08000004e47fae */ /* 0x0003e2000d101d4e */
[----:B------:R-:W-:Y:S01]  /*2c20*/  LOP3.LUT P4, RZ, R7, 0x4, RZ, 0xc0, !PT ;  /* 0x0000000407ff7812 */ /* 0x000fe2000788c0ff */
[----:B------:R-:W-:Y:S01]  /*2c30*/  IMAD R223, R26, 0x200, R223 ;  /* 0x000002001adf7824 */ /* 0x000fe200078e02df */
[----:B------:R-:W-:Y:S01]  /*2c40*/  LOP3.LUT R0, R0, 0x1c0, RZ, 0xc0, !PT ;  /* 0x000001c000007812 */ /* 0x000fe200078ec0ff */
[----:B------:R1:W-:Y:S01]  /*2c50*/  LDGSTS.E.BYPASS.LTC128B.128 [R228+0xf080], [R4.64+0x80], !P0 ;  /* 0x0f08008004e47fae */ /* 0x0003e2000c101d4e */
[----:B------:R-:W-:Y:S01]  /*2c60*/  IADD3 R2, P0, R244, UR19, RZ ;  /* 0x00000013f4027c10 */ /* 0x000fe2000ff1e0ff */
[----:B------:R-:W-:Y:S01]  /*2c70*/  IMAD R222, R223, 0x2, R222 ;  /* 0x00000002dfde7824 */ /* 0x000fe200078e02de */
[----:B------:R-:W-:Y:S01]  /*2c80*/  LOP3.LUT P2, RZ, R7, 0x2, RZ, 0xc0, !PT ;  /* 0x0000000207ff7812 */ /* 0x000fe2000784c0ff */
[----:B------:R1:W-:Y:S01]  /*2c90*/  LDGSTS.E.BYPASS.LTC128B.128 [R228+0x11080], [R4.64+0x100], !P6 ;  /* 0x1108010004e47fae */ /* 0x0003e2000f101d4e */
[----:B------:R-:W-:Y:S01]  /*2ca0*/  LOP3.LUT R9, R0, 0x8, R6, 0xf8, !PT ;  /* 0x0000000800097812 */ /* 0x000fe200078ef806 */
[----:B------:R-:W-:Y:S01]  /*2cb0*/  IMAD.SHL.U32 R223, R223, 0x2, RZ ;  /* 0x00000002dfdf7824 */ /* 0x000fe200078e00ff */
[----:B------:R-:W-:-:S02]  /*2cc0*/  SHF.R.U32.HI R3, RZ, 0x3, R0 ;  /* 0x00000003ff037819 */ /* 0x000fc40000011600 */
[----:B------:R-:W-:Y:S02]  /*2cd0*/  IADD3.X R7, R248, UR4, RZ, P0, !PT ;  /* 0x00000004f8077c10 */ /* 0x000fe400087fe4ff */
[----:B------:R-:W-:Y:S02]  /*2ce0*/  LEA R6, P0, R2, c[0x0][0x280], 0x2 ;  /* 0x0000a00002067a11 */ /* 0x000fe400078010ff */
[----:B------:R-:W-:Y:S02]  /*2cf0*/  LOP3.LUT R9, R9, R3, RZ, 0x3c, !PT ;  /* 0x0000000309097212 */ /* 0x000fe400078e3cff */
[----:B------:R-:W-:Y:S01]  /*2d00*/  LOP3.LUT R0, R3, R12, R0, 0x1e, !PT ;  /* 0x0000000c03007212 */ /* 0x000fe200078e1e00 */
[----:B------:R-:W-:Y:S01]  /*2d10*/  @!P1 IMAD.SHL.U32 R3, R132, 0x10, RZ ;  /* 0x0000001084039824 */ /* 0x000fe200078e00ff */
[----:B------:R-:W-:Y:S02]  /*2d20*/  LEA.HI.X R7, R2, c[0x0][0x284], R7, 0x2, P0 ;  /* 0x0000a10002077a11 */ /* 0x000fe400000f1407 */
[----:B------:R-:W-:-:S02]  /*2d30*/  LOP3.LUT R8, R8, 0xfffffe00, RZ, 0xc0, !PT ;  /* 0xfffffe0008087812 */ /* 0x000fc400078ec0ff */
[----:B------:R-:W-:Y:S01]  /*2d40*/  SEL R220, R220, 0xffffffe0, !P4 ;  /* 0xffffffe0dcdc7807 */ /* 0x000fe20006000000 */
[----:B------:R5:W-:Y:S01]  /*2d50*/  @!P1 LDGSTS.E.BYPASS.LTC128B.128 [R3+0x12180], [R6.64] ;  /* 0x1218000006039fae */ /* 0x000be2000b901d4e */
[-C--:B------:R-:W-:Y:S02]  /*2d60*/  IADD3 R2, R9, R8.reuse, R32 ;  /* 0x0000000809027210 */ /* 0x080fe40007ffe020 */
[----:B------:R-:W-:Y:S01]  /*2d70*/  LOP3.LUT R0, R0, R8, RZ, 0xfc, !PT ;  /* 0x0000000800007212 */ /* 0x000fe200078efcff */
[----:B------:R-:W0:Y:S01]  /*2d80*/  LDGDEPBAR ;  /* 0x00000000000079af */ /* 0x000e220000000000 */
[----:B------:R-:W-:Y:S01]  /*2d90*/  IMAD.MOV.U32 R8, RZ, RZ, 0x10 ;  /* 0x00000010ff087424 */ /* 0x000fe200078e00ff */
[----:B------:R-:W-:Y:S01]  /*2da0*/  IADD3 R232, -R243, UR18, RZ ;  /* 0x00000012f3e87c10 */ /* 0x000fe2000fffe1ff */
[----:B------:R-:W-:Y:S02]  /*2db0*/  IMAD.SHL.U32 R2, R2, 0x2, RZ ;  /* 0x0000000202027824 */ /* 0x000fe400078e00ff */
[----:B------:R-:W-:-:S02]  /*2dc0*/  IMAD.SHL.U32 R0, R0, 0x2, RZ ;  /* 0x0000000200007824 */ /* 0x000fc400078e00ff */
[----:B------:R-:W-:Y:S01]  /*2dd0*/  IMAD R221, R220, 0x2, R2 ;  /* 0x00000002dcdd7824 */ /* 0x000fe200078e0202 */
[----:B-----5:R-:W-:-:S05]  /*2de0*/  SEL R3, R8, 0xfffffff0, !P2 ;  /* 0xfffffff008037807 */ /* 0x020fca0005000000 */
[----:B------:R-:W-:-:S04]  /*2df0*/  IMAD R3, R3, 0x2, R2 ;  /* 0x0000000203037824 */ /* 0x000fc800078e0202 */
[----:B-1234-:R-:W-:Y:S02]  /*2e00*/  IMAD R220, R220, 0x2, R3 ;  /* 0x00000002dcdc7824 */ /* 0x01efe400078e0203 */
.L_x_622:
        /* <DEDUP_REMOVED lines=439> */
.L_x_620:
        /* <DEDUP_REMOVED lines=118> */
.L_x_621:
        /* <DEDUP_REMOVED lines=166> */
.L_x_619:
[----:B------:R-:W-:Y:S05]  /*5b40*/  @P2 EXIT ;  /* 0x000000000000294d */ /* 0x000fea0003800000 */
[----:B-1----:R-:W2:Y:S01]  /*5b50*/  LDL.LU R7, [R1] ;  /* 0x0000000001077983 */ /* 0x002ea20000300800 */
[----:B------:R-:W-:Y:S01]  /*5b60*/  ISETP.NE.U32.AND P2, PT, RZ, c[0x0][0x360], PT ;  /* 0x0000d800ff007a0c */ /* 0x000fe20003f45070 */
[----:B------:R-:W-:-:S03]  /*5b70*/  ULDC.64 UR4, c[0x0][0x338] ;  /* 0x0000ce0000047ab9 */ /* 0x000fc60000000a00 */
[----:B------:R-:W-:-:S13]  /*5b80*/  ISETP.NE.AND.EX P2, PT, RZ, c[0x0][0x364], PT, P2 ;  /* 0x0000d900ff007a0c */ /* 0x000fda0003f45320 */
[----:B------:R-:W-:-:S04]  /*5b90*/  @P2 IMAD.MOV.U32 R2, RZ, RZ, 0x4 ;  /* 0x00000004ff022424 */ /* 0x000fc800078e00ff */
[----:B--2---:R-:W-:-:S05]  /*5ba0*/  @P2 IMAD.WIDE R2, R7, R2, c[0x0][0x360] ;  /* 0x0000d80007022625 */ /* 0x004fca00078e0202 */
[----:B------:R-:W2:Y:S01]  /*5bb0*/  @P2 LDG.E R0, [R2.64] ;  /* 0x0000000e02002981 */ /* 0x000ea2000c1e1900 */
[----:B------:R-:W-:Y:S01]  /*5bc0*/  UISETP.NE.AND UP0, UPT, UR4, 0x1, UPT ;  /* 0x000000010400788c */ /* 0x000fe2000bf05270 */
[----:B------:R-:W-:Y:S01]  /*5bd0*/  SHF.R.S32.HI R6, RZ, 0x1f, R7 ;  /* 0x0000001fff067819 */ /* 0x000fe20000011407 */
[----:B------:R-:W-:Y:S01]  /*5be0*/  UIMAD.WIDE.U32 UR6, UR12, UR5, URZ ;  /* 0x000000050c0672a5 */ /* 0x000fe2000f8e003f */
[----:B------:R-:W1:Y:S01]  /*5bf0*/  S2R R4, SR_TID.X ;  /* 0x0000000000047919 */ /* 0x000e620000002100 */
[----:B------:R-:W-:Y:S02]  /*5c00*/  ULDC UR4, c[0x0][0x340] ;  /* 0x0000d00000047ab9 */ /* 0x000fe40000000800 */
[----:B------:R-:W-:-:S04]  /*5c10*/  UIMAD UR13, UR13, 0x3000, URZ ;  /* 0x000030000d0d78a4 */ /* 0x000fc8000f8e023f */
[----:B------:R-:W-:Y:S02]  /*5c20*/  USHF.R.S32.HI UR6, URZ, 0x1f, UR13 ;  /* 0x0000001f3f067899 */ /* 0x000fe4000801140d */
[----:B------:R-:W-:Y:S02]  /*5c30*/  @UP0 UMOV UR5, UR7 ;  /* 0x0000000700050c82 */ /* 0x000fe40008000000 */
[----:B------:R-:W-:-:S03]  /*5c40*/  @UP0 USHF.R.U32.HI UR12, URZ, UR4, UR5 ;  /* 0x000000043f0c0299 */ /* 0x000fc60008011605 */
[----:B------:R-:W-:Y:S02]  /*5c50*/  ULDC.64 UR4, c[0x0][0x328] ;  /* 0x0000ca0000047ab9 */ /* 0x000fe40000000a00 */
[----:B------:R-:W-:-:S04]  /*5c60*/  USHF.R.S32.HI UR7, URZ, 0x1f, UR12 ;  /* 0x0000001f3f077899 */ /* 0x000fc8000801140c */
[----:B------:R-:W-:-:S04]  /*5c70*/  UIMAD UR4, UR7, UR4, URZ ;  /* 0x00000004070472a4 */ /* 0x000fc8000f8e023f */
[----:B------:R-:W-:-:S03]  /*5c80*/  UIMAD UR8, UR12, UR5, UR4 ;  /* 0x000000050c0872a4 */ /* 0x000fc6000f8e0204 */
[----:B------:R-:W-:Y:S02]  /*5c90*/  ULDC.64 UR4, c[0x0][0x300] ;  /* 0x0000c00000047ab9 */ /* 0x000fe40000000a00 */
[----:B------:R-:W-:-:S04]  /*5ca0*/  UIMAD UR4, UR7, UR4, URZ ;  /* 0x00000004070472a4 */ /* 0x000fc8000f8e023f */
[----:B------:R-:W-:Y:S01]  /*5cb0*/  UIMAD UR4, UR12, UR5, UR4 ;  /* 0x000000050c0472a4 */ /* 0x000fe2000f8e0204 */
[----:B------:R-:W-:Y:S01]  /*5cc0*/  BAR.SYNC.DEFER_BLOCKING 0x1, 0x100 ;  /* 0x0044000000007b1d */ /* 0x000fe20000010000 */
[----:B--2---:R-:W-:-:S05]  /*5cd0*/  @P2 IMAD R0, R7, 0x40, R0 ;  /* 0x0000004007002824 */ /* 0x004fca00078e0200 */
[----:B------:R-:W-:-:S04]  /*5ce0*/  @P2 SHF.R.S32.HI R2, RZ, 0x1f, R0 ;  /* 0x0000001fff022819 */ /* 0x000fc80000011400 */
[----:B------:R-:W-:Y:S02]  /*5cf0*/  @P2 LEA.HI R2, R2, R0, RZ, 0x6 ;  /* 0x0000000002022211 */ /* 0x000fe400078f30ff */
[----:B-1----:R-:W-:Y:S02]  /*5d00*/  SHF.R.S32.HI R0, RZ, 0x1f, R4 ;  /* 0x0000001fff007819 */ /* 0x002fe40000011404 */
[----:B------:R-:W-:-:S05]  /*5d10*/  @P2 SHF.R.S32.HI R2, RZ, 0x6, R2 ;  /* 0x00000006ff022819 */ /* 0x000fca0000011402 */
[----:B------:R-:W-:-:S05]  /*5d20*/  @P2 IMAD R2, R2, 0x3000, RZ ;  /* 0x0000300002022824 */ /* 0x000fca00078e02ff */
[----:B------:R-:W-:Y:S02]  /*5d30*/  @P2 SHF.R.S32.HI R3, RZ, 0x1f, R2 ;  /* 0x0000001fff032819 */ /* 0x000fe40000011402 */
[----:B------:R-:W-:-:S06]  /*5d40*/  @!P2 CS2R R2, SRZ ;  /* 0x000000000002a805 */ /* 0x000fcc000001ff00 */
[----:B------:R-:W-:Y:S01]  /*5d50*/  IADD3 R2, P1, P0, R2, UR13, R4 ;  /* 0x0000000d02027c10 */ /* 0x000fe2000f83e004 */
[----:B------:R-:W-:-:S03]  /*5d60*/  IMAD.U32 R4, RZ, RZ, UR12 ;  /* 0x0000000cff047e24 */ /* 0x000fc6000f8e00ff */
[----:B------:R-:W-:Y:S01]  /*5d70*/  IADD3.X R3, R3, UR6, R0, P1, P0 ;  /* 0x0000000603037c10 */ /* 0x000fe20008fe0400 */
[----:B------:R-:W-:-:S04]  /*5d80*/  IMAD.U32 R0, RZ, RZ, UR12 ;  /* 0x0000000cff007e24 */ /* 0x000fc8000f8e00ff */
[----:B------:R-:W-:-:S04]  /*5d90*/  IMAD.WIDE.U32 R4, R4, c[0x0][0x328], R2 ;  /* 0x0000ca0004047a25 */ /* 0x000fc800078e0002 */
[----:B------:R-:W-:Y:S01]  /*5da0*/  IMAD.WIDE.U32 R2, R0, c[0x0][0x300], R2 ;  /* 0x0000c00000027a25 */ /* 0x000fe200078e0002 */
[----:B------:R-:W-:Y:S02]  /*5db0*/  SEL R0, R6, RZ, !P2 ;  /* 0x000000ff06007207 */ /* 0x000fe40005000000 */
[----:B------:R-:W-:Y:S02]  /*5dc0*/  IADD3 R5, R5, UR8, RZ ;  /* 0x0000000805057c10 */ /* 0x000fe4000fffe0ff */
[----:B------:R-:W-:Y:S01]  /*5dd0*/  SEL R6, R7, RZ, !P2 ;  /* 0x000000ff07067207 */ /* 0x000fe20005000000 */
[C---:B------:R-:W-:Y:S01]  /*5de0*/  IMAD R10, R0.reuse, c[0x0][0x330], RZ ;  /* 0x0000cc00000a7a24 */ /* 0x040fe200078e02ff */
[----:B------:R-:W-:Y:S01]  /*5df0*/  IADD3 R3, R3, UR4, RZ ;  /* 0x0000000403037c10 */ /* 0x000fe2000fffe0ff */
[----:B------:R-:W-:Y:S02]  /*5e00*/  IMAD R0, R0, c[0x0][0x308], RZ ;  /* 0x0000c20000007a24 */ /* 0x000fe400078e02ff */
[----:B------:R-:W-:-:S02]  /*5e10*/  IMAD R10, R6, c[0x0][0x334], R10 ;  /* 0x0000cd00060a7a24 */ /* 0x000fc400078e020a */
[----:B------:R-:W-:-:S04]  /*5e20*/  IMAD.WIDE.U32 R8, R6, c[0x0][0x330], R4 ;  /* 0x0000cc0006087a25 */ /* 0x000fc800078e0004 */
[----:B------:R-:W-:Y:S01]  /*5e30*/  IMAD R0, R6, c[0x0][0x30c], R0 ;  /* 0x0000c30006007a24 */ /* 0x000fe200078e0200 */
[----:B------:R-:W-:Y:S01]  /*5e40*/  LEA R4, P1, R8, c[0x0][0x310], 0x2 ;  /* 0x0000c40008047a11 */ /* 0x000fe200078210ff */
[----:B------:R-:W-:-:S04]  /*5e50*/  IMAD.WIDE.U32 R6, R6, c[0x0][0x308], R2 ;  /* 0x0000c20006067a25 */ /* 0x000fc800078e0002 */
[----:B------:R-:W-:Y:S01]  /*5e60*/  IMAD.IADD R3, R9, 0x1, R10 ;  /* 0x0000000109037824 */ /* 0x000fe200078e020a */
[----:B------:R-:W-:Y:S01]  /*5e70*/  LEA R2, P0, R6, c[0x0][0x2e8], 0x2 ;  /* 0x0000ba0006027a11 */ /* 0x000fe200078010ff */
[----:B------:R-:W-:-:S03]  /*5e80*/  IMAD.IADD R0, R7, 0x1, R0 ;  /* 0x0000000107007824 */ /* 0x000fc600078e0200 */
        /* <DEDUP_REMOVED lines=99> */
.L_x_623:
        /* <DEDUP_REMOVED lines=12> */
.L_x_1398:


//--------------------- .text._ZN7cutlass13device_kernelIN5flash19enable_sm80_to_sm89INS1_16FlashAttnBwdSm80INS1_25CollectiveMainloopBwdSm80ILi1ELi1EN4cute5tupleIJNS5_1CILi64EEES8_NS7_ILi192EEEEEENS_6half_tEfNS_4arch4Sm80ELb1ELb0ELb0ELb1ELb1ELb0ELb0ELb0ELi2ELi2ELi2ELi2ELb1EEENS1_24CollectiveEpilogueBwdGQAISA_fSD_Li256ELb1ELb1EEENS1_25SingleTileBwdLPTSchedulerILb1ELi64ELb1EEEEEEEEEvNT_6ParamsE --------------------------
	.section	.text._ZN7cutlass13device_kernelIN5flash19enable_sm80_to_sm89INS1_16FlashAttnBwdSm80INS1_25CollectiveMainloopBwdSm80ILi1ELi1EN4cute5tupleIJNS5_1CILi64EEES8_NS7_ILi192EEEEEENS_6half_tEfNS_4arch4Sm80ELb1ELb0ELb0ELb1ELb1ELb0ELb0ELb0ELi2ELi2ELi2ELi2ELb1EEENS1_24CollectiveEpilogueBwdGQAISA_fSD_Li256ELb1ELb1EEENS1_25SingleTileBwdLPTSchedulerILb1ELi64ELb1EEEEEEEEEvNT_6ParamsE,"ax",@progbits
	.sectioninfo	@"SHI_REGISTERS=255"
	.align	128
.text._ZN7cutlass13device_kernelIN5flash19enable_sm80_to_sm89INS1_16FlashAttnBwdSm80INS1_25CollectiveMainloopBwdSm80ILi1ELi1EN4cute5tupleIJNS5_1CILi64EEES8_NS7_ILi192EEEEEENS_6half_tEfNS_4arch4Sm80ELb1ELb0ELb0ELb1ELb1ELb0ELb0ELb0ELi2ELi2ELi2ELi2ELb1EEENS1_24CollectiveEpilogueBwdGQAISA_fSD_Li256ELb1ELb1EEENS1_25SingleTileBwdLPTSchedulerILb1ELi64ELb1EEEEEEEEEvNT_6ParamsE:
        .type           _ZN7cutlass13device_kernelIN5flash19enable_sm80_to_sm89INS1_16FlashAttnBwdSm80INS1_25CollectiveMainloopBwdSm80ILi1ELi1EN4cute5tupleIJNS5_1CILi64EEES8_NS7_ILi192EEEEEENS_6half_tEfNS_4arch4Sm80ELb1ELb0ELb0ELb1ELb1ELb0ELb0ELb0ELi2ELi2ELi2ELi2ELb1EEENS1_24CollectiveEpilogueBwdGQAISA_fSD_Li256ELb1ELb1EEENS1_25SingleTileBwdLPTSchedulerILb1ELi64ELb1EEEEEEEEEvNT_6ParamsE,@function
        .size           _ZN7cutlass13device_kernelIN5flash19enable_sm80_to_sm89INS1_16FlashAttnBwdSm80INS1_25CollectiveMainloopBwdSm80ILi1ELi1EN4cute5tupleIJNS5_1CILi64EEES8_NS7_ILi192EEEEEENS_6half_tEfNS_4arch4Sm80ELb1ELb0ELb0ELb1ELb1ELb0ELb0ELb0ELi2ELi2ELi2ELi2ELb1EEENS1_24CollectiveEpilogueBwdGQAISA_fSD_Li256ELb1ELb1EEENS1_25SingleTileBwdLPTSchedulerILb1ELi64ELb1EEEEEEEEEvNT_6ParamsE,(.L_x_1399 - _ZN7cutlass13device_kernelIN5flash19enable_sm80_to_sm89INS1_16FlashAttnBwdSm80INS1_25CollectiveMainloopBwdSm80ILi1ELi1EN4cute5tupleIJNS5_1CILi64EEES8_NS7_ILi192EEEEEENS_6half_tEfNS_4arch4Sm80ELb1ELb0ELb0ELb1ELb1ELb0ELb0ELb0ELi2ELi2ELi2ELi2ELb1EEENS1_24CollectiveEpilogueBwdGQAISA_fSD_Li256ELb1ELb1EEENS1_25SingleTileBwdLPTSchedulerILb1ELi64ELb1EEEEEEEEEvNT_6ParamsE)
        .other          _ZN7cutlass13device_kernelIN5flash19enable_sm80_to_sm89INS1_16FlashAttnBwdSm80INS1_25CollectiveMainloopBwdSm80ILi1ELi1EN4cute5tupleIJNS5_1CILi64EEES8_NS7_ILi192EEEEEENS_6half_tEfNS_4arch4Sm80ELb1ELb0ELb0ELb1ELb1ELb0ELb0ELb0ELi2ELi2ELi2ELi2ELb1EEENS1_24CollectiveEpilogueBwdGQAISA_fSD_Li256ELb1ELb1EEENS1_25SingleTileBwdLPTSchedulerILb1ELi64ELb1EEEEEEEEEvNT_6ParamsE,@"STO_CUDA_ENTRY STV_DEFAULT"
_ZN7cutlass13device_kernelIN5flash19enable_sm80_to_sm89INS1_16FlashAttnBwdSm80INS1_25CollectiveMainloopBwdSm80ILi1ELi1EN4cute5tupleIJNS5_1CILi64EEES8_NS7_ILi192EEEEEENS_6half_tEfNS_4arch4Sm80ELb1ELb0ELb0ELb1ELb1ELb0ELb0ELb0ELi2ELi2ELi2ELi2ELb1EEENS1_24CollectiveEpilogueBwdGQAISA_fSD_Li256ELb1ELb1EEENS1_25SingleTileBwdLPTSchedulerILb1ELi64ELb1EEEEEEEEEvNT_6ParamsE:
        /* <DEDUP_REMOVED lines=29> */
.L_x_625:
[----:B------:R-:W-:Y:S02]  /*01d0*/  ULDC UR9, c[0x0][0x3b4] ;  /* 0x0000ed0000097ab9 */ /* 0x000fe40000000800 */
[----:B------:R-:W-:Y:S02]  /*01e0*/  UISETP.NE.AND UP0, UPT, UR9, 0x1, UPT ;  /* 0x000000010900788c */ /* 0x000fe4000bf05270 */
[----:B------:R-:W-:Y:S02]  /*01f0*/  ULDC.64 UR4, c[0x0][0x3b8] ;  /* 0x0000ee0000047ab9 */ /* 0x000fe40000000a00 */
[----:B------:R-:W-:Y:S02]  /*0200*/  UIMAD.WIDE.U32 UR10, UR8, UR4, URZ ;  /* 0x00000004080a72a5 */ /* 0x000fe4000f8e003f */
[----:B------:R-:W-:-:S05]  /*0210*/  UMOV UR6, UR8 ;  /* 0x0000000800067c82 */ /* 0x000fca0008000000 */
[----:B------:R-:W-:-:S04]  /*0220*/  @UP0 USHF.R.U32.HI UR6, URZ, UR5, UR11 ;  /* 0x000000053f060299 */ /* 0x000fc8000801160b */
[----:B------:R-:W-:-:S04]  /*0230*/  UIMAD UR9, UR6, UR9, URZ ;  /* 0x00000009060972a4 */ /* 0x000fc8000f8e023f */
.L_x_626:
        /* <DEDUP_REMOVED lines=22> */
.L_x_627:
        /* <DEDUP_REMOVED lines=14> */
.L_x_629:
[----:B------:R-:W-:Y:S02]  /*0480*/  ULDC UR5, c[0x0][0x3dc] ;  /* 0x0000f70000057ab9 */ /* 0x000fe40000000800 */
.L_x_628:
        /* <DEDUP_REMOVED lines=9> */
.L_x_624:
        /* <DEDUP_REMOVED lines=21> */
.L_x_631:
[----:B------:R-:W-:Y:S02]  /*0670*/  ULDC UR9, c[0x0][0x3b4] ;  /* 0x0000ed0000097ab9 */ /* 0x000fe40000000800 */
[----:B------:R-:W-:Y:S02]  /*0680*/  UISETP.NE.AND UP0, UPT, UR9, 0x1, UPT ;  /* 0x000000010900788c */ /* 0x000fe4000bf05270 */
[----:B------:R-:W-:Y:S02]  /*0690*/  ULDC.64 UR4, c[0x0][0x3b8] ;  /* 0x0000ee0000047ab9 */ /* 0x000fe40000000a00 */
[----:B------:R-:W-:Y:S02]  /*06a0*/  UIMAD.WIDE.U32 UR10, UR8, UR4, URZ ;  /* 0x00000004080a72a5 */ /* 0x000fe4000f8e003f */
[----:B------:R-:W-:-:S05]  /*06b0*/  UMOV UR6, UR8 ;  /* 0x0000000800067c82 */ /* 0x000fca0008000000 */
[----:B------:R-:W-:-:S04]  /*06c0*/  @UP0 USHF.R.U32.HI UR6, URZ, UR5, UR11 ;  /* 0x000000053f060299 */ /* 0x000fc8000801160b */
[----:B------:R-:W-:-:S04]  /*06d0*/  UIMAD UR9, UR6, UR9, URZ ;  /* 0x00000009060972a4 */ /* 0x000fc8000f8e023f */
.L_x_632:
        /* <DEDUP_REMOVED lines=22> */
.L_x_633:
        /* <DEDUP_REMOVED lines=14> */
.L_x_635:
[----:B------:R-:W-:Y:S02]  /*0920*/  ULDC UR5, c[0x0][0x3dc] ;  /* 0x0000f70000057ab9 */ /* 0x000fe40000000800 */
.L_x_634:
        /* <DEDUP_REMOVED lines=8> */
.L_x_630:
[----:B------:R-:W-:-:S13]  /*09b0*/  ISETP.LE.AND P0, PT, RZ, UR16, PT ;  /* 0x00000010ff007c0c */ /* 0x000fda000bf03270 */
[----:B------:R-:W-:Y:S05]  /*09c0*/  @!P0 EXIT ;  /* 0x000000000000894d */ /* 0x000fea0003800000 */
[----:B------:R-:W-:Y:S02]  /*09d0*/  ULDC.64 UR4, c[0x0][0x2c8] ;  /* 0x0000b20000047ab9 */ /* 0x000fe40000000a00 */
[----:B------:R-:W-:Y:S02]  /*09e0*/  UISETP.NE.U32.AND UP2, UPT, URZ, UR4, UPT ;  /* 0x000000043f00728c */ /* 0x000fe4000bf45070 */
[----:B------:R-:W-:Y:S02]  /*09f0*/  ULDC.64 UR6, c[0x0][0x2d0] ;  /* 0x0000b40000067ab9 */ /* 0x000fe40000000a00 */
[----:B------:R-:W-:Y:S02]  /*0a00*/  UISETP.NE.AND.EX UP2, UPT, URZ, UR5, UPT, UP2 ;  /* 0x000000053f00728c */ /* 0x000fe4000bf45320 */
[----:B------:R-:W-:Y:S02]  /*0a10*/  UISETP.NE.U32.AND UP1, UPT, URZ, UR6, UPT ;  /* 0x000000063f00728c */ /* 0x000fe4000bf25070 */
[----:B------:R-:W-:-:S02]  /*0a20*/  UMOV UR4, 0x4 ;  /* 0x0000000400047882 */ /* 0x000fc40000000000 */
[----:B------:R-:W-:Y:S01]  /*0a30*/  ULDC.64 UR8, c[0x0][0x2c8] ;  /* 0x0000b20000087ab9 */ /* 0x000fe20000000a00 */
[----:B------:R-:W-:Y:S01]  /*0a40*/  PLOP3.LUT P2, PT, PT, PT, UP2, 0x80, 0x0 ;  /* 0x000000000000781c */ /* 0x000fe20003f4f028 */
[----:B------:R-:W-:Y:S02]  /*0a50*/  UIMAD.WIDE UR8, UR16, UR4, UR8 ;  /* 0x00000004100872a5 */ /* 0x000fe4000f8e0208 */
[----:B------:R-:W-:Y:S02]  /*0a60*/  UISETP.NE.AND.EX UP1, UPT, URZ, UR7, UPT, UP1 ;  /* 0x000000073f00728c */ /* 0x000fe4000bf25310 */
[----:B------:R-:W-:Y:S02]  /*0a70*/  ULDC.64 UR10, c[0x0][0x2d0] ;  /* 0x0000b400000a7ab9 */ /* 0x000fe40000000a00 */
[----:B------:R-:W-:Y:S01]  /*0a80*/  IMAD.U32 R8, RZ, RZ, UR8 ;  /* 0x00000008ff087e24 */ /* 0x000fe2000f8e00ff */
[----:B------:R-:W-:Y:S01]  /*0a90*/  UIMAD.WIDE UR10, UR16, UR4, UR10 ;  /* 0x00000004100a72a5 */ /* 0x000fe2000f8e020a */
[----:B------:R-:W-:Y:S01]  /*0aa0*/  IMAD.U32 R9, RZ, RZ, UR9 ;  /* 0x00000009ff097e24 */ /* 0x000fe2000f8e00ff */
[----:B------:R-:W-:Y:S01]  /*0ab0*/  PLOP3.LUT P1, PT, PT, PT, UP1, 0x80, 0x0 ;  /* 0x000000000000781c */ /* 0x000fe20003f2f018 */
[----:B------:R-:W-:-:S02]  /*0ac0*/  ULDC.64 UR6, c[0x0][0x2d8] ;  /* 0x0000b60000067ab9 */ /* 0x000fc40000000a00 */
[----:B------:R-:W-:Y:S01]  /*0ad0*/  UISETP.NE.U32.AND UP0, UPT, URZ, UR6, UPT ;  /* 0x000000063f00728c */ /* 0x000fe2000bf05070 */
[----:B------:R-:W2:Y:S01]  /*0ae0*/  @P2 LDG.E R0, [R8.64] ;  /* 0x0000001408002981 */ /* 0x000ea2000c1e1900 */
[----:B------:R-:W-:Y:S01]  /*0af0*/  MOV R2, UR10 ;  /* 0x0000000a00027c02 */ /* 0x000fe20008000f00 */
[----:B------:R-:W-:Y:S01]  /*0b00*/  IMAD.U32 R3, RZ, RZ, UR11 ;  /* 0x0000000bff037e24 */ /* 0x000fe2000f8e00ff */
[----:B------:R-:W-:Y:S01]  /*0b10*/  UISETP.NE.AND.EX UP0, UPT, URZ, UR7, UPT, UP0 ;  /* 0x000000073f00728c */ /* 0x000fe2000bf05300 */
[----:B------:R-:W3:Y:S02]  /*0b20*/  @P2 LDG.E R5, [R8.64] ;  /* 0x0000001408052981 */ /* 0x000ee4000c1e1900 */
[----:B------:R-:W-:-:S03]  /*0b30*/  ULDC.64 UR6, c[0x0][0x2d8] ;  /* 0x0000b60000067ab9 */ /* 0x000fc60000000a00 */
[----:B------:R-:W4:Y:S01]  /*0b40*/  @P1 LDG.E R4, [R2.64] ;  /* 0x0000001402041981 */ /* 0x000f22000c1e1900 */
[----:B------:R-:W-:-:S04]  /*0b50*/  PLOP3.LUT P0, PT, PT, PT, UP0, 0x80, 0x0 ;  /* 0x000000000000781c */ /* 0x000fc80003f0f008 */
[----:B------:R-:W-:-:S06]  /*0b60*/  @UP0 UIMAD.WIDE UR6, UR16, UR4, UR6 ;  /* 0x00000004100602a5 */ /* 0x000fcc000f8e0206 */
[----:B------:R-:W-:Y:S01]  /*0b70*/  MOV R6, UR6 ;  /* 0x0000000600067c02 */ /* 0x000fe20008000f00 */
[----:B------:R-:W-:-:S05]  /*0b80*/  IMAD.U32 R7, RZ, RZ, UR7 ;  /* 0x00000007ff077e24 */ /* 0x000fca000f8e00ff */
[----:B------:R-:W5:Y:S01]  /*0b90*/  @P0 LDG.E R6, [R6.64] ;  /* 0x0000001406060981 */ /* 0x000f62000c1e1900 */
[----:B------:R-:W-:Y:S02]  /*0ba0*/  ULDC UR15, c[0x0][0x168] ;  /* 0x00005a00000f7ab9 */ /* 0x000fe40000000800 */
[----:B------:R-:W-:Y:S02]  /*0bb0*/  UMOV UR22, URZ ;  /* 0x0000003f00167c82 */ /* 0x000fe40008000000 */
[----:B------:R-:W-:Y:S02]  /*0bc0*/  UMOV UR26, URZ ;  /* 0x0000003f001a7c82 */ /* 0x000fe40008000000 */
[----:B------:R-:W-:Y:S02]  /*0bd0*/  UMOV UR27, URZ ;  /* 0x0000003f001b7c82 */ /* 0x000fe40008000000 */
[----:B------:R-:W-:Y:S02]  /*0be0*/  UMOV UR24, URZ ;  /* 0x0000003f00187c82 */ /* 0x000fe40008000000 */
[----:B------:R-:W-:-:S02]  /*0bf0*/  UMOV UR25, URZ ;  /* 0x0000003f00197c82 */ /* 0x000fc40008000000 */
[----:B------:R-:W-:Y:S01]  /*0c00*/  ULDC UR14, c[0x0][0x198] ;  /* 0x00006600000e7ab9 */ /* 0x000fe20000000800 */
[----:B--2---:R-:W1:Y:S08]  /*0c10*/  @P2 R2UR UR5, R0 ;  /* 0x00000000000523c2 */ /* 0x004e7000000e0000 */
[----:B---3--:R-:W2:Y:S08]  /*0c20*/  @P2 R2UR UR8, R5 ;  /* 0x00000000050823c2 */ /* 0x008eb000000e0000 */
[----:B----4-:R-:W3:Y:S01]  /*0c30*/  @P1 R2UR UR7, R4 ;  /* 0x00000000040713c2 */ /* 0x010ee200000e0000 */
[----:B-1----:R-:W-:-:S04]  /*0c40*/  @UP2 ULEA UR5, UR16, UR5, 0x6 ;  /* 0x0000000510052291 */ /* 0x002fc8000f8e303f */
[----:B------:R-:W-:-:S04]  /*0c50*/  @UP2 USHF.R.S32.HI UR9, URZ, 0x1f, UR5 ;  /* 0x0000001f3f092899 */ /* 0x000fc80008011405 */
[----:B------:R-:W-:Y:S02]  /*0c60*/  @UP2 ULEA.HI UR9, UR9, UR5, URZ, 0x6 ;  /* 0x0000000509092291 */ /* 0x000fe4000f8f303f */
[----:B--2---:R-:W-:Y:S02]  /*0c70*/  @UP2 USHF.R.S32.HI UR6, URZ, 0x1f, UR8 ;  /* 0x0000001f3f062899 */ /* 0x004fe40008011408 */
[----:B---3--:R-:W-:Y:S01]  /*0c80*/  @UP1 USHF.R.S32.HI UR5, URZ, 0x1f, UR7 ;  /* 0x0000001f3f051899 */ /* 0x008fe20008011407 */
[----:B-----5:R1:W2:Y:S01]  /*0c90*/  @P0 R2UR UR15, R6 ;  /* 0x00000000060f03c2 */ /* 0x0202a200000e0000 */
[----:B------:R-:W-:Y:S02]  /*0ca0*/  @UP2 ULOP3.LUT UR22, UR9, 0xffffffc0, URZ, 0xc0, !UPT ;  /* 0xffffffc009162892 */ /* 0x000fe4000f8ec03f */
[----:B------:R-:W-:Y:S02]  /*0cb0*/  @UP2 UMOV UR24, UR8 ;  /* 0x0000000800182c82 */ /* 0x000fe40008000000 */
[----:B------:R-:W-:-:S02]  /*0cc0*/  @UP2 UMOV UR25, UR6 ;  /* 0x0000000600192c82 */ /* 0x000fc40008000000 */
[----:B------:R-:W-:Y:S02]  /*0cd0*/  @UP1 UMOV UR26, UR7 ;  /* 0x00000007001a1c82 */ /* 0x000fe40008000000 */
[----:B------:R-:W-:Y:S01]  /*0ce0*/  @UP1 UMOV UR27, UR5 ;  /* 0x00000005001b1c82 */ /* 0x000fe20008000000 */
[----:B-12---:R-:W-:Y:S05]  /*0cf0*/  @P0 BRA `(.L_x_636) ;  /* 0x0000006000000947 */ /* 0x006fea0003800000 */
[----:B------:R-:W-:Y:S05]  /*0d00*/  @!P2 BRA `(.L_x_636) ;  /* 0x000000500000a947 */ /* 0x000fea0003800000 */
[----:B------:R-:W2:Y:S04]  /*0d10*/  LDG.E R4, [R8.64] ;  /* 0x0000001408047981 */ /* 0x000ea8000c1e1900 */
[----:B------:R-:W3:Y:S01]  /*0d20*/  LDG.E R0, [R8.64+0x4] ;  /* 0x0000041408007981 */ /* 0x000ee2000c1e1900 */
[----:B--2---:R-:W1:Y:S08]  /*0d30*/  R2UR UR15, R4 ;  /* 0x00000000040f73c2 */ /* 0x004e7000000e0000 */
[----:B---3--:R-:W1:Y:S02]  /*0d40*/  R2UR UR5, R0 ;  /* 0x00000000000573c2 */ /* 0x008e6400000e0000 */
[----:B-1----:R-:W-:-:S06]  /*0d50*/  UIADD3 UR15, -UR15, UR5, URZ ;  /* 0x000000050f0f7290 */ /* 0x002fcc000fffe13f */
.L_x_636:
        /* <DEDUP_REMOVED lines=10> */
.L_x_637:
[----:B------:R-:W-:Y:S05]  /*0e00*/  @!P1 BRA `(.L_x_638) ;  /* 0x0000005000009947 */ /* 0x000fea0003800000 */
[----:B------:R1:W2:Y:S04]  /*0e10*/  LDG.E R0, [R2.64] ;  /* 0x0000001402007981 */ /* 0x0002a8000c1e1900 */
[----:B-1----:R-:W3:Y:S01]  /*0e20*/  LDG.E R2, [R2.64+0x4] ;  /* 0x0000041402027981 */ /* 0x002ee2000c1e1900 */
[----:B--2---:R-:W1:Y:S08]  /*0e30*/  R2UR UR14, R0 ;  /* 0x00000000000e73c2 */ /* 0x004e7000000e0000 */
[----:B---3--:R-:W1:Y:S02]  /*0e40*/  R2UR UR4, R2 ;  /* 0x00000000020473c2 */ /* 0x008e6400000e0000 */
[----:B-1----:R-:W-:-:S06]  /*0e50*/  UIADD3 UR14, -UR14, UR4, URZ ;  /* 0x000000040e0e7290 */ /* 0x002fcc000fffe13f */
.L_x_638:
        /* <DEDUP_REMOVED lines=73> */
[----:B------:R-:W-:Y:S01]  /*12f0*/  IADD3 R24, P0, R33, UR6, RZ ;  /* 0x0000000621187c10 */ /* 0x000fe2000ff1e0ff */
[----:B------:R-:W-:Y:S01]  /*1300*/  UIMAD.WIDE.U32 UR6, UR18, UR5, URZ ;  /* 0x00000005120672a5 */ /* 0x000fe2000f8e003f */
[----:B------:R-:W-:Y:S01]  /*1310*/  SHF.R.S32.HI R3, RZ, 0x5, R31 ;  /* 0x00000005ff037819 */ /* 0x000fe2000001141f */
[----:B------:R-:W-:Y:S01]  /*1320*/  ULDC UR4, c[0x0][0x250] ;  /* 0x0000940000047ab9 */ /* 0x000fe20000000800 */
[----:B------:R-:W-:Y:S01]  /*1330*/  LEA.HI.X.SX32 R25, R0, R4, 0x1, P0 ;  /* 0x0000000400197211 */ /* 0x000fe200000f0eff */
[----:B------:R-:W-:Y:S01]  /*1340*/  UMOV UR8, UR18 ;  /* 0x0000001200087c82 */ /* 0x000fe20008000000 */
[----:B------:R-:W-:Y:S01]  /*1350*/  LEA.HI R2, R31, R3, RZ, 0x1 ;  /* 0x000000031f027211 */ /* 0x000fe200078f08ff */
[----:B------:R-:W-:Y:S01]  /*1360*/  USHF.R.S32.HI UR19, URZ, 0x1f, UR18 ;  /* 0x0000001f3f137899 */ /* 0x000fe20008011412 */
[----:B------:R-:W-:Y:S01]  /*1370*/  SHF.R.S32.HI R4, RZ, 0x4, R32 ;  /* 0x00000004ff047819 */ /* 0x000fe20000011420 */
[----:B------:R-:W-:Y:S01]  /*1380*/  @UP0 UMOV UR5, UR7 ;  /* 0x0000000700050c82 */ /* 0x000fe20008000000 */
[----:B------:R-:W-:Y:S01]  /*1390*/  LOP3.LUT R2, R2, 0xfffffffe, RZ, 0xc0, !PT ;  /* 0xfffffffe02027812 */ /* 0x000fe200078ec0ff */
[----:B------:R-:W-:Y:S01]  /*13a0*/  @UP0 USHF.R.U32.HI UR8, URZ, UR4, UR5 ;  /* 0x000000043f080299 */ /* 0x000fe20008011605 */
[----:B------:R-:W-:Y:S01]  /*13b0*/  LEA.HI R0, R32, R4, RZ, 0x1 ;  /* 0x0000000420007211 */ /* 0x000fe200078f08ff */
[----:B------:R-:W-:Y:S01]  /*13c0*/  ULDC.64 UR6, c[0x0][0x1e0] ;  /* 0x0000780000067ab9 */ /* 0x000fe20000000a00 */
[-C--:B------:R-:W-:Y:S01]  /*13d0*/  LEA.HI R19, R7, R33.reuse, RZ, 0x2 ;  /* 0x0000002107137211 */ /* 0x080fe200078f10ff */
[----:B------:R-:W-:Y:S01]  /*13e0*/  IMAD.IADD R229, R3, 0x1, -R2 ;  /* 0x0000000103e57824 */ /* 0x000fe200078e0a02 */
[----:B------:R-:W-:Y:S01]  /*13f0*/  LEA.HI R29, R7, R33, RZ, 0x3 ;  /* 0x00000021071d7211 */ /* 0x000fe200078f18ff */
[----:B------:R-:W-:Y:S01]  /*1400*/  USHF.R.S32.HI UR11, URZ, 0x1f, UR8 ;  /* 0x0000001f3f0b7899 */ /* 0x000fe20008011408 */
[----:B------:R-:W-:Y:S01]  /*1410*/  LOP3.LUT R0, R0, 0xfffffffe, RZ, 0xc0, !PT ;  /* 0xfffffffe00007812 */ /* 0x000fe200078ec0ff */
[----:B------:R-:W-:Y:S01]  /*1420*/  IMAD.U32 R14, RZ, RZ, UR8 ;  /* 0x00000008ff0e7e24 */ /* 0x000fe2000f8e00ff */
[--C-:B------:R-:W-:Y:S01]  /*1430*/  SHF.R.S32.HI R5, RZ, 0x2, R19.reuse ;  /* 0x00000002ff057819 */ /* 0x100fe20000011413 */
[----:B------:R-:W-:Y:S01]  /*1440*/  UIMAD UR6, UR11, UR6, URZ ;  /* 0x000000060b0672a4 */ /* 0x000fe2000f8e023f */
[----:B------:R-:W-:Y:S01]  /*1450*/  SHF.R.S32.HI R2, RZ, 0x1f, R19 ;  /* 0x0000001fff027819 */ /* 0x000fe20000011413 */
[----:B------:R-:W-:Y:S01]  /*1460*/  IMAD.IADD R22, R4, 0x1, -R0 ;  /* 0x0000000104167824 */ /* 0x000fe200078e0a00 */
[----:B------:R-:W-:Y:S01]  /*1470*/  SHF.R.S32.HI R242, RZ, 0x3, R29 ;  /* 0x00000003fff27819 */ /* 0x000fe2000001141d */
[----:B------:R-:W-:Y:S01]  /*1480*/  ULDC.64 UR4, c[0x0][0x1b0] ;  /* 0x00006c0000047ab9 */ /* 0x000fe20000000a00 */
[----:B------:R-:W-:Y:S01]  /*1490*/  LEA.HI R0, R2, R5, RZ, 0x3 ;  /* 0x0000000502007211 */ /* 0x000fe200078f18ff */
[----:B------:R-:W-:Y:S01]  /*14a0*/  UIMAD UR4, UR11, UR4, URZ ;  /* 0x000000040b0472a4 */ /* 0x000fe2000f8e023f */
[----:B------:R-:W-:Y:S01]  /*14b0*/  SHF.R.S32.HI R6, RZ, 0x1f, R242 ;  /* 0x0000001fff067819 */ /* 0x000fe200000114f2 */
[----:B------:R-:W-:Y:S01]  /*14c0*/  UIMAD UR12, UR8, UR7, UR6 ;  /* 0x00000007080c72a4 */ /* 0x000fe2000f8e0206 */
[----:B------:R-:W-:Y:S01]  /*14d0*/  IADD3 R2, P0, R242, UR26, RZ ;  /* 0x0000001af2027c10 */ /* 0x000fe2000ff1e0ff */
[----:B------:R-:W-:Y:S01]  /*14e0*/  USHF.R.S32.HI UR11, URZ, 0x1f, UR16 ;  /* 0x0000001f3f0b7899 */ /* 0x000fe20008011410 */
[----:B------:R-:W-:Y:S01]  /*14f0*/  LOP3.LUT R4, R0, 0xfffffff8, RZ, 0xc0, !PT ;  /* 0xfffffff800047812 */ /* 0x000fe200078ec0ff */
[----:B------:R-:W-:Y:S01]  /*1500*/  IMAD.U32 R0, RZ, RZ, UR17 ;  /* 0x00000011ff007e24 */ /* 0x000fe2000f8e00ff */
[----:B------:R-:W-:Y:S01]  /*1510*/  IADD3.X R3, R6, UR27, RZ, P0, !PT ;  /* 0x0000001b06037c10 */ /* 0x000fe200087fe4ff */
[----:B------:R-:W-:Y:S01]  /*1520*/  ULDC.64 UR6, c[0x0][0x180] ;  /* 0x0000600000067ab9 */ /* 0x000fe20000000a00 */
[----:B------:R-:W-:Y:S01]  /*1530*/  IMAD.SHL.U32 R28, R229, 0x400, RZ ;  /* 0x00000400e51c7824 */ /* 0x000fe200078e00ff */
[----:B------:R-:W-:Y:S01]  /*1540*/  UIMAD UR23, UR8, UR5, UR4 ;  /* 0x00000005081772a4 */ /* 0x000fe2000f8e0204 */
[----:B------:R-:W-:Y:S01]  /*1550*/  IMAD.IADD R18, R5, 0x1, -R4 ;  /* 0x0000000105127824 */ /* 0x000fe200078e0a04 */
[----:B------:R-:W-:Y:S01]  /*1560*/  USEL UR8, UR16, URZ, !UP1 ;  /* 0x0000003f10087287 */ /* 0x000fe2000c800000 */
[----:B------:R-:W-:Y:S01]  /*1570*/  IMAD.WIDE R12, R0, 0x40, R2 ;  /* 0x00000040000c7825 */ /* 0x000fe200078e0202 */
[----:B------:R-:W-:Y:S01]  /*1580*/  LOP3.LUT R3, R29, 0xfffffff8, RZ, 0xc0, !PT ;  /* 0xfffffff81d037812 */ /* 0x000fe200078ec0ff */
[----:B------:R-:W-:Y:S01]  /*1590*/  ULDC.64 UR4, c[0x0][0x1e8] ;  /* 0x00007a0000047ab9 */ /* 0x000fe20000000a00 */
[----:B------:R-:W-:Y:S01]  /*15a0*/  LEA.HI R2, R7, R33, RZ, 0x6 ;  /* 0x0000002107027211 */ /* 0x000fe200078f30ff */
[----:B------:R-:W-:Y:S01]  /*15b0*/  IMAD.MOV.U32 R220, RZ, RZ, 0x20 ;  /* 0x00000020ffdc7424 */ /* 0x000fe200078e00ff */
[C---:B------:R-:W-:Y:S01]  /*15c0*/  IADD3 R0, P0, R242.reuse, UR24, RZ ;  /* 0x00000018f2007c10 */ /* 0x040fe2000ff1e0ff */
[----:B------:R-:W-:Y:S01]  /*15d0*/  IMAD.IADD R20, R33, 0x1, -R3 ;  /* 0x0000000121147824 */ /* 0x000fe200078e0a03 */
[----:B------:R-:W-:Y:S01]  /*15e0*/  SHF.R.S32.HI R21, RZ, 0x6, R2 ;  /* 0x00000006ff157819 */ /* 0x000fe20000011402 */
[----:B------:R-:W-:Y:S01]  /*15f0*/  IMAD.SHL.U32 R3, R242, 0x40, RZ ;  /* 0x00000040f2037824 */ /* 0x000fe200078e00ff */
[----:B------:R-:W-:Y:S01]  /*1600*/  IADD3.X R2, R6, UR25, RZ, P0, !PT ;  /* 0x0000001906027c10 */ /* 0x000fe200087fe4ff */
[----:B------:R-:W-:Y:S01]  /*1610*/  IMAD.SHL.U32 R16, R20, 0x8, RZ ;  /* 0x0000000814107824 */ /* 0x000fe200078e00ff */
[----:B------:R-:W-:Y:S01]  /*1620*/  UIMAD UR24, UR19, UR6, URZ ;  /* 0x00000006131872a4 */ /* 0x000fe2000f8e023f */
[----:B------:R-:W-:Y:S01]  /*1630*/  IMAD.SHL.U32 R30, R21, 0x200, RZ ;  /* 0x00000200151e7824 */ /* 0x000fe200078e00ff */
[----:B------:R-:W-:Y:S01]  /*1640*/  LOP3.LUT R3, R3, 0x1c0, RZ, 0xc0, !PT ;  /* 0x000001c003037812 */ /* 0x000fe200078ec0ff */
[C---:B------:R-:W-:Y:S01]  /*1650*/  IMAD R4, R2.reuse, c[0x0][0x178], RZ ;  /* 0x00005e0002047a24 */ /* 0x040fe200078e02ff */
[--C-:B------:R-:W-:Y:S01]  /*1660*/  SHF.R.S32.HI R17, RZ, 0x1f, R16.reuse ;  /* 0x0000001fff117819 */ /* 0x100fe20000011410 */
[----:B------:R-:W-:Y:S01]  /*1670*/  IMAD R2, R2, c[0x0][0x208], RZ ;  /* 0x0000820002027a24 */ /* 0x000fe200078e02ff */
[----:B------:R-:W-:Y:S01]  /*1680*/  LOP3.LUT R7, R3, 0x38, R16, 0xf8, !PT ;  /* 0x0000003803077812 */ /* 0x000fe200078ef810 */
[C---:B------:R-:W-:Y:S01]  /*1690*/  IMAD R8, R0.reuse, c[0x0][0x17c], R4 ;  /* 0x00005f0000087a24 */ /* 0x040fe200078e0204 */
[----:B------:R-:W-:Y:S01]  /*16a0*/  SHF.R.U32.HI R6, RZ, 0x3, R3 ;  /* 0x00000003ff067819 */ /* 0x000fe20000011603 */
[--C-:B------:R-:W-:Y:S01]  /*16b0*/  IMAD.WIDE.U32 R4, R0, c[0x0][0x178], R16.reuse ;  /* 0x00005e0000047a25 */ /* 0x100fe200078e0010 */
[----:B------:R-:W-:Y:S01]  /*16c0*/  USEL UR6, UR11, URZ, !UP1 ;  /* 0x0000003f0b067287 */ /* 0x000fe2000c800000 */
[----:B------:R-:W-:Y:S01]  /*16d0*/  LOP3.LUT P0, RZ, R18, 0x4, RZ, 0xc0, !PT ;  /* 0x0000000412ff7812 */ /* 0x000fe2000780c0ff */
[----:B------:R-:W-:Y:S01]  /*16e0*/  UIMAD UR7, UR18, UR7, UR24 ;  /* 0x00000007120772a4 */ /* 0x000fe2000f8e0218 */
[----:B------:R-:W-:Y:S01]  /*16f0*/  IMAD.WIDE.U32 R10, R14, c[0x0][0x1e0], R16 ;  /* 0x000078000e0a7a25 */ /* 0x000fe200078e0010 */
[----:B------:R-:W-:Y:S01]  /*1700*/  LOP3.LUT R228, R30, R7, R6, 0xf6, !PT ;  /* 0x000000071ee47212 */ /* 0x000fe200078ef606 */
[----:B------:R-:W-:Y:S01]  /*1710*/  UIMAD UR4, UR6, UR4, URZ ;  /* 0x00000004060472a4 */ /* 0x000fe2000f8e023f */
[----:B------:R-:W-:Y:S01]  /*1720*/  ISETP.GE.AND P6, PT, R16, c[0x0][0x1cc], PT ;  /* 0x0000730010007a0c */ /* 0x000fe20003fc6270 */
[----:B------:R-:W-:Y:S01]  /*1730*/  IMAD.IADD R9, R5, 0x1, R8 ;  /* 0x0000000105097824 */ /* 0x000fe200078e0208 */
[----:B------:R-:W-:Y:S01]  /*1740*/  IADD3 R5, R11, UR12, RZ ;  /* 0x0000000c0b057c10 */ /* 0x000fe2000fffe0ff */
[C---:B------:R-:W-:Y:S01]  /*1750*/  IMAD R15, R0.reuse, c[0x0][0x20c], R2 ;  /* 0x00008300000f7a24 */ /* 0x040fe200078e0202 */
[----:B------:R-:W-:Y:S01]  /*1760*/  UIMAD UR12, UR8, UR5, UR4 ;  /* 0x00000005080c72a4 */ /* 0x000fe2000f8e0204 */
[----:B------:R-:W-:Y:S01]  /*1770*/  IMAD.MOV.U32 R8, RZ, RZ, R4 ;  /* 0x000000ffff087224 */ /* 0x000fe200078e0004 */
[----:B------:R-:W-:Y:S01]  /*1780*/  USEL UR11, UR11, URZ, !UP2 ;  /* 0x0000003f0b0b7287 */ /* 0x000fe2000d000000 */
[----:B------:R-:W-:Y:S01]  /*1790*/  IMAD.WIDE.U32 R2, R0, c[0x0][0x208], R16 ;  /* 0x0000820000027a25 */ /* 0x000fe200078e0010 */
[----:B------:R-:W-:Y:S01]  /*17a0*/  ULDC.64 UR4, c[0x0][0x1b8] ;  /* 0x00006e0000047ab9 */ /* 0x000fe20000000a00 */
[----:B------:R-:W-:Y:S01]  /*17b0*/  IADD3 R23, R16, 0x40, RZ ;  /* 0x0000004010177810 */ /* 0x000fe20007ffe0ff */
[----:B------:R-:W-:Y:S01]  /*17c0*/  UIMAD UR4, UR6, UR4, URZ ;  /* 0x00000004060472a4 */ /* 0x000fe2000f8e023f */
[----:B------:R-:W-:Y:S01]  /*17d0*/  IMAD.MOV.U32 R4, RZ, RZ, R10 ;  /* 0x000000ffff047224 */ /* 0x000fe200078e000a */
[----:B------:R-:W-:Y:S01]  /*17e0*/  USHF.R.S32.HI UR24, URZ, 0x1f, UR13 ;  /* 0x0000001f3f187899 */ /* 0x000fe2000801140d */
[----:B------:R-:W-:Y:S01]  /*17f0*/  IMAD.SHL.U32 R0, R18, 0x40, RZ ;  /* 0x0000004012007824 */ /* 0x000fe200078e00ff */
[----:B------:R-:W-:Y:S01]  /*1800*/  IADD3 R26, R16, 0x80, RZ ;  /* 0x00000080101a7810 */ /* 0x000fe20007ffe0ff */
[----:B------:R-:W-:Y:S01]  /*1810*/  IMAD.U32 R10, RZ, RZ, UR18 ;  /* 0x00000012ff0a7e24 */ /* 0x000fe2000f8e00ff */
[----:B------:R-:W-:Y:S01]  /*1820*/  ISETP.GE.AND P5, PT, R23, c[0x0][0x1cc], PT ;  /* 0x0000730017007a0c */ /* 0x000fe20003fa6270 */
[----:B------:R-:W-:Y:S01]  /*1830*/  IMAD.MOV.U32 R6, RZ, RZ, R2 ;  /* 0x000000ffff067224 */ /* 0x000fe200078e0002 */
[----:B------:R-:W-:Y:S01]  /*1840*/  LOP3.LUT R0, R0, 0x1c0, RZ, 0xc0, !PT ;  /* 0x000001c000007812 */ /* 0x000fe200078ec0ff */
[----:B------:R-:W-:Y:S01]  /*1850*/  IMAD.SHL.U32 R2, R21, 0x8, RZ ;  /* 0x0000000815027824 */ /* 0x000fe200078e00ff */
[----:B------:R-:W-:Y:S01]  /*1860*/  ISETP.GE.AND P3, PT, R26, c[0x0][0x1cc], PT ;  /* 0x000073001a007a0c */ /* 0x000fe20003f66270 */
        /* <DEDUP_REMOVED lines=18> */
[----:B------:R-:W-:Y:S01]  /*1990*/  IMAD.WIDE.U32 R4, R0, c[0x0][0x1e8], R4 ;  /* 0x00007a0000047a25 */ /* 0x000fe200078e0004 */
[----:B------:R-:W-:Y:S01]  /*19a0*/  ULDC.64 UR4, c[0x0][0x210] ;  /* 0x0000840000047ab9 */ /* 0x000fe20000000a00 */
[----:B------:R-:W-:Y:S01]  /*19b0*/  CS2R R122, SRZ ;  /* 0x00000000007a7805 */ /* 0x000fe2000001ff00 */
[----:B------:R-:W-:Y:S01]  /*19c0*/  UIMAD UR4, UR19, UR4, URZ ;  /* 0x00000004130472a4 */ /* 0x000fe2000f8e023f */
[----:B------:R-:W-:Y:S01]  /*19d0*/  IMAD.IADD R10, R10, 0x1, R14 ;  /* 0x000000010a0a7824 */ /* 0x000fe200078e020e */
[----:B------:R-:W-:Y:S01]  /*19e0*/  IADD3 R5, R5, UR12, RZ ;  /* 0x0000000c05057c10 */ /* 0x000fe2000fffe0ff */
[----:B------:R-:W-:Y:S01]  /*19f0*/  IMAD.U32 R11, RZ, RZ, UR18 ;  /* 0x00000012ff0b7e24 */ /* 0x000fe2000f8e00ff */
[----:B------:R-:W-:Y:S01]  /*1a00*/  UIMAD UR23, UR18, UR5, UR4 ;  /* 0x00000005121772a4 */ /* 0x000fe2000f8e0204 */
[----:B------:R-:W-:Y:S01]  /*1a10*/  IMAD.WIDE.U32 R2, R0, c[0x0][0x1b8], R2 ;  /* 0x00006e0000027a25 */ /* 0x000fe200078e0002 */
[----:B------:R-:W-:Y:S01]  /*1a20*/  USEL UR12, UR16, URZ, !UP2 ;  /* 0x0000003f100c7287 */ /* 0x000fe2000d000000 */
[----:B------:R-:W-:Y:S01]  /*1a30*/  CS2R R120, SRZ ;  /* 0x0000000000787805 */ /* 0x000fe2000001ff00 */
[----:B------:R-:W-:Y:S01]  /*1a40*/  ULDC.64 UR4, c[0x0][0x188] ;  /* 0x0000620000047ab9 */ /* 0x000fe20000000a00 */
[----:B------:R-:W-:Y:S01]  /*1a50*/  IMAD R0, R13, c[0x0][0x1a8], RZ ;  /* 0x00006a000d007a24 */ /* 0x000fe200078e02ff */
[----:B------:R-:W-:Y:S01]  /*1a60*/  IADD3 R3, R3, UR8, RZ ;  /* 0x0000000803037c10 */ /* 0x000fe2000fffe0ff */
[----:B------:R-:W-:Y:S01]  /*1a70*/  IMAD.SHL.U32 R230, R10, 0x2, RZ ;  /* 0x000000020ae67824 */ /* 0x000fe200078e00ff */
[----:B------:R-:W-:Y:S01]  /*1a80*/  UIMAD UR4, UR11, UR4, URZ ;  /* 0x000000040b0472a4 */ /* 0x000fe2000f8e023f */
[----:B------:R-:W-:Y:S01]  /*1a90*/  IMAD.WIDE.U32 R18, R11, c[0x0][0x210], R6 ;  /* 0x000084000b127a25 */ /* 0x000fe200078e0006 */
[----:B------:R-:W-:Y:S01]  /*1aa0*/  UIADD3 UR8, -UR9, UR14, URZ ;  /* 0x0000000e09087290 */ /* 0x000fe2000fffe13f */
[----:B------:R-:W-:Y:S01]  /*1ab0*/  CS2R R118, SRZ ;  /* 0x0000000000767805 */ /* 0x000fe2000001ff00 */
[----:B------:R-:W-:Y:S01]  /*1ac0*/  IADD3 R231, R230, 0x122c0, RZ ;  /* 0x000122c0e6e77810 */ /* 0x000fe20007ffe0ff */
[----:B------:R-:W-:Y:S01]  /*1ad0*/  IMAD R6, R13, c[0x0][0x1d8], RZ ;  /* 0x000076000d067a24 */ /* 0x000fe200078e02ff */
[----:B------:R-:W-:Y:S01]  /*1ae0*/  UIMAD UR25, UR12, UR5, UR4 ;  /* 0x000000050c1972a4 */ /* 0x000fe2000f8e0204 */
[----:B------:R-:W-:Y:S01]  /*1af0*/  IMAD R11, R12, c[0x0][0x1ac], R0 ;  /* 0x00006b000c0b7a24 */ /* 0x000fe200078e0200 */
[----:B------:R-:W-:Y:S01]  /*1b00*/  IADD3 R0, R230, 0x12280, RZ ;  /* 0x00012280e6007810 */ /* 0x000fe20007ffe0ff */
[----:B------:R-:W-:Y:S01]  /*1b10*/  IMAD.MOV.U32 R14, RZ, RZ, R8 ;  /* 0x000000ffff0e7224 */ /* 0x000fe200078e0008 */
[----:B------:R-:W-:Y:S01]  /*1b20*/  ULDC.64 UR6, c[0x0][0x218] ;  /* 0x0000860000067ab9 */ /* 0x000fe20000000a00 */
[----:B------:R-:W-:Y:S01]  /*1b30*/  IMAD R10, R12, c[0x0][0x1dc], R6 ;  /* 0x000077000c0a7a24 */ /* 0x000fe200078e0206 */
[----:B------:R-:W-:Y:S01]  /*1b40*/  @P0 IADD3 R231, R0, -0x40, RZ ;  /* 0xffffffc000e70810 */ /* 0x000fe20007ffe0ff */
[----:B------:R-:W-:Y:S01]  /*1b50*/  IMAD.WIDE.U32 R8, R12, c[0x0][0x1d8], R4 ;  /* 0x000076000c087a25 */ /* 0x000fe200078e0004 */
[----:B------:R-:W-:Y:S01]  /*1b60*/  ULDC.64 UR4, c[0x0][0x178] ;  /* 0x00005e0000047ab9 */ /* 0x000fe20000000a00 */
[----:B------:R-:W-:Y:S01]  /*1b70*/  CS2R R116, SRZ ;  /* 0x0000000000747805 */ /* 0x000fe2000001ff00 */
[----:B------:R-:W-:Y:S01]  /*1b80*/  UIMAD UR28, UR11, UR6, URZ ;  /* 0x000000060b1c72a4 */ /* 0x000fe2000f8e023f */
[----:B------:R-:W-:Y:S01]  /*1b90*/  IMAD.IADD R0, R9, 0x1, R10 ;  /* 0x0000000109007824 */ /* 0x000fe200078e020a */
[----:B------:R-:W-:Y:S01]  /*1ba0*/  LEA R4, P1, R8, c[0x0][0x1c0], 0x1 ;  /* 0x0000700008047a11 */ /* 0x000fe200078208ff */
[----:B------:R-:W-:Y:S01]  /*1bb0*/  IMAD.WIDE.U32 R6, R12, c[0x0][0x1a8], R2 ;  /* 0x00006a000c067a25 */ /* 0x000fe200078e0002 */
[----:B------:R-:W-:Y:S01]  /*1bc0*/  UIMAD UR6, UR24, UR4, URZ ;  /* 0x00000004180672a4 */ /* 0x000fe2000f8e023f */
[----:B------:R-:W-:Y:S01]  /*1bd0*/  CS2R R114, SRZ ;  /* 0x0000000000727805 */ /* 0x000fe2000001ff00 */
[----:B------:R-:W-:Y:S01]  /*1be0*/  LEA.HI.X R5, R8, c[0x0][0x1c4], R0, 0x1, P1 ;  /* 0x0000710008057a11 */ /* 0x000fe200008f0c00 */
[----:B------:R-:W-:Y:S01]  /*1bf0*/  IMAD.IADD R3, R7, 0x1, R11 ;  /* 0x0000000107037824 */ /* 0x000fe200078e020b */
[C---:B------:R-:W-:Y:S01]  /*1c00*/  LEA R2, P0, R6.reuse, c[0x0][0x190], 0x1 ;  /* 0x0000640006027a11 */ /* 0x040fe200078008ff */
[----:B------:R-:W-:Y:S01]  /*1c10*/  IMAD.MOV.U32 R0, RZ, RZ, c[0x0][0x1a8] ;  /* 0x00006a00ff007624 */ /* 0x000fe200078e00ff */
[----:B------:R-:W-:Y:S01]  /*1c20*/  UIMAD.WIDE.U32 UR26, UR13, UR4, URZ ;  /* 0x000000040d1a72a5 */ /* 0x000fe2000f8e003f */
[----:B------:R-:W-:Y:S01]  /*1c30*/  IMAD.MOV.U32 R8, RZ, RZ, c[0x0][0x1ac] ;  /* 0x00006b00ff087624 */ /* 0x000fe200078e00ff */
[----:B------:R-:W-:Y:S01]  /*1c40*/  LEA.HI.X R3, R6, c[0x0][0x194], R3, 0x1, P0 ;  /* 0x0000650006037a11 */ /* 0x000fe200000f0c03 */
[----:B------:R-:W-:Y:S01]  /*1c50*/  UIMAD UR5, UR13, UR5, UR6 ;  /* 0x000000050d0572a4 */ /* 0x000fe2000f8e0206 */
[C---:B------:R-:W-:Y:S01]  /*1c60*/  LEA R12, P0, R0.reuse, R2, 0x6 ;  /* 0x00000002000c7211 */ /* 0x040fe200078030ff */
[----:B------:R-:W-:Y:S01]  /*1c70*/  IMAD.MOV.U32 R7, RZ, RZ, c[0x0][0x1d8] ;  /* 0x00007600ff077624 */ /* 0x000fe200078e00ff */
[----:B------:R-:W-:Y:S01]  /*1c80*/  UIMAD UR4, UR12, UR7, UR28 ;  /* 0x000000070c0472a4 */ /* 0x000fe2000f8e021c */
[----:B------:R-:W-:Y:S01]  /*1c90*/  IMAD.U32 R17, RZ, RZ, UR12 ;  /* 0x0000000cff117e24 */ /* 0x000fe2000f8e00ff */
[----:B------:R-:W-:Y:S01]  /*1ca0*/  LEA.HI.X R13, R0, R3, R8, 0x6, P0 ;  /* 0x00000003000d7211 */ /* 0x000fe200000f3408 */
[----:B------:R-:W-:Y:S01]  /*1cb0*/  UIADD3 UR5, UR27, UR5, URZ ;  /* 0x000000051b057290 */ /* 0x000fe2000fffe03f */
[----:B------:R-:W-:Y:S01]  /*1cc0*/  IADD3 R0, -R242, UR8, RZ ;  /* 0x00000008f2007c10 */ /* 0x000fe2000fffe1ff */
[----:B------:R-:W-:Y:S01]  /*1cd0*/  IMAD.MOV.U32 R9, RZ, RZ, c[0x0][0x1dc] ;  /* 0x00007700ff097624 */ /* 0x000fe200078e00ff */
[----:B------:R-:W-:Y:S01]  /*1ce0*/  LEA R6, P1, R7, R4, 0x6 ;  /* 0x0000000407067211 */ /* 0x000fe200078230ff */
[----:B------:R-:W-:Y:S01]  /*1cf0*/  IMAD.U32 R10, RZ, RZ, UR26 ;  /* 0x0000001aff0a7e24 */ /* 0x000fe2000f8e00ff */
[C---:B------:R-:W-:Y:S01]  /*1d00*/  ISETP.LT.OR P4, PT, R0.reuse, 0x1, P6 ;  /* 0x000000010000780c */ /* 0x040fe20003781670 */
[----:B------:R-:W-:Y:S01]  /*1d10*/  IMAD.WIDE.U32 R240, R17, c[0x0][0x188], R14 ;  /* 0x0000620011f07a25 */ /* 0x000fe200078e000e */
[----:B------:R-:W-:Y:S01]  /*1d20*/  LEA.HI.X R7, R7, R5, R9, 0x6, P1 ;  /* 0x0000000507077211 */ /* 0x000fe200008f3409 */
[----:B------:R-:W-:Y:S01]  /*1d30*/  ULDC.64 UR6, c[0x0][0x208] ;  /* 0x0000820000067ab9 */ /* 0x000fe20000000a00 */
[----:B------:R-:W-:Y:S01]  /*1d40*/  ISETP.LT.OR P2, PT, R0, 0x1, P5 ;  /* 0x000000010000780c */ /* 0x000fe20002f41670 */
[----:B------:R-:W-:Y:S01]  /*1d50*/  IMAD.U32 R11, RZ, RZ, UR27 ;  /* 0x0000001bff0b7e24 */ /* 0x000fe2000f8e00ff */
[----:B------:R-:W-:Y:S01]  /*1d60*/  IADD3 R235, R241, UR25, RZ ;  /* 0x00000019f1eb7c10 */ /* 0x000fe2000fffe0ff */
[----:B------:R-:W-:Y:S01]  /*1d70*/  IMAD.U32 R11, RZ, RZ, UR5 ;  /* 0x00000005ff0b7e24 */ /* 0x000fe2000f8e00ff */
[----:B------:R-:W-:Y:S01]  /*1d80*/  LEA R14, P1, R10, R240, 0x6 ;  /* 0x000000f00a0e7211 */ /* 0x000fe200078230ff */
[----:B------:R-:W-:Y:S01]  /*1d90*/  IMAD.SHL.U32 R228, R228, 0x2, RZ ;  /* 0x00000002e4e47824 */ /* 0x000fe200078e00ff */
[----:B------:R-:W-:Y:S01]  /*1da0*/  ISETP.LT.OR P0, PT, R0, 0x1, P3 ;  /* 0x000000010000780c */ /* 0x000fe20001f01670 */
[----:B------:R-:W-:Y:S01]  /*1db0*/  IMAD.MOV.U32 R8, RZ, RZ, R18 ;  /* 0x000000ffff087224 */ /* 0x000fe200078e0012 */
[----:B------:R-:W-:Y:S01]  /*1dc0*/  LEA.HI.X R11, R10, R235, R11, 0x6, P1 ;  /* 0x000000eb0a0b7211 */ /* 0x000fe200008f340b */
[----:B------:R-:W-:Y:S01]  /*1dd0*/  UMOV UR5, 0x6 ;  /* 0x0000000600057882 */ /* 0x000fe20000000000 */
[C---:B------:R-:W-:Y:S01]  /*1de0*/  ISETP.LT.OR P1, PT, R0.reuse, 0x21, P6 ;  /* 0x000000210000780c */ /* 0x040fe20003721670 */
[----:B------:R-:W-:Y:S01]  /*1df0*/  @!PT LDS RZ, [RZ] ;  /* 0x00000000fffff984 */ /* 0x000fe20000000800 */
[----:B------:R-:W-:Y:S01]  /*1e00*/  @!PT LDS RZ, [RZ] ;  /* 0x00000000fffff984 */ /* 0x000fe20000000800 */
[----:B------:R-:W-:Y:S01]  /*1e10*/  @!PT LDS RZ, [RZ] ;  /* 0x00000000fffff984 */ /* 0x000fe20000000800 */
[----:B------:R1:W-:Y:S01]  /*1e20*/  LDGSTS.E.BYPASS.LTC128B.128 [R228+0x6080], [R4.64], !P4 ;  /* 0x0608000004e47fae */ /* 0x0003e2000e101d54 */
[C---:B------:R-:W-:Y:S01]  /*1e30*/  ISETP.LT.OR P4, PT, R0.reuse, 0x21, P5 ;  /* 0x000000210000780c */ /* 0x040fe20002f81670 */
[----:B------:R-:W-:Y:S01]  /*1e40*/  USHF.L.U64.HI UR5, UR6, UR5, UR7 ;  /* 0x0000000506057299 */ /* 0x000fe20008010207 */
[----:B------:R-:W-:Y:S01]  /*1e50*/  ISETP.GE.AND P6, PT, R23, c[0x0][0x19c], PT ;  /* 0x0000670017007a0c */ /* 0x000fe20003fc6270 */
[----:B------:R1:W-:Y:S01]  /*1e60*/  LDGSTS.E.BYPASS.LTC128B.128 [R228+0x8080], [R4.64+0x80], !P2 ;  /* 0x0808008004e47fae */ /* 0x0003e2000d101d54 */
[----:B------:R-:W-:Y:S01]  /*1e70*/  ISETP.LT.OR P3, PT, R0, 0x21, P3 ;  /* 0x000000210000780c */ /* 0x000fe20001f61670 */
[----:B------:R-:W-:Y:S01]  /*1e80*/  UIMAD UR5, UR5, UR13, URZ ;  /* 0x0000000d050572a4 */ /* 0x000fe2000f8e023f */
[----:B------:R-:W-:Y:S01]  /*1e90*/  IADD3 R9, R19, UR23, RZ ;  /* 0x0000001713097c10 */ /* 0x000fe2000fffe0ff */
[----:B------:R1:W-:Y:S01]  /*1ea0*/  LDGSTS.E.BYPASS.LTC128B.128 [R228+0xa080], [R4.64+0x100], !P0 ;  /* 0x0a08010004e47fae */ /* 0x0003e2000c101d54 */
[----:B------:R-:W-:Y:S01]  /*1eb0*/  ISETP.GE.AND P0, PT, R16, c[0x0][0x19c], PT ;  /* 0x0000670010007a0c */ /* 0x000fe20003f06270 */
[----:B------:R-:W-:Y:S01]  /*1ec0*/  USHF.L.U32 UR23, UR6, 0x6, URZ ;  /* 0x0000000606177899 */ /* 0x000fe2000800063f */
[----:B------:R-:W-:Y:S01]  /*1ed0*/  IMAD.MOV.U32 R10, RZ, RZ, c[0x0][0x17c] ;  /* 0x00005f00ff0a7624 */ /* 0x000fe200078e00ff */
[----:B------:R2:W-:Y:S01]  /*1ee0*/  LDGSTS.E.BYPASS.LTC128B.128 [R228+0x7080], [R6.64], !P1 ;  /* 0x0708000006e47fae */ /* 0x0005e2000c901d54 */
[C---:B------:R-:W-:Y:S01]  /*1ef0*/  ISETP.LT.OR P2, PT, R0.reuse, 0x1, P0 ;  /* 0x000000010000780c */ /* 0x040fe20000741670 */
[----:B------:R-:W-:Y:S01]  /*1f00*/  IMAD.WIDE.U32 R238, R17, c[0x0][0x218], R8 ;  /* 0x0000860011ee7a25 */ /* 0x000fe200078e0008 */
[----:B------:R-:W-:Y:S01]  /*1f10*/  ISETP.LT.OR P1, PT, R0, 0x1, P6 ;  /* 0x000000010000780c */ /* 0x000fe20003721670 */
[----:B------:R2:W-:Y:S01]  /*1f20*/  LDGSTS.E.BYPASS.LTC128B.128 [R228+0x9080], [R6.64+0x80], !P4 ;  /* 0x0908008006e47fae */ /* 0x0005e2000e101d54 */
[----:B------:R-:W-:Y:S01]  /*1f30*/  ISETP.GE.AND P4, PT, R26, c[0x0][0x19c], PT ;  /* 0x000067001a007a0c */ /* 0x000fe20003f86270 */
[----:B------:R-:W-:Y:S01]  /*1f40*/  IMAD.MOV.U32 R236, RZ, RZ, R238 ;  /* 0x000000ffffec7224 */ /* 0x000fe200078e00ee */
[C---:B------:R-:W-:Y:S01]  /*1f50*/  ISETP.LT.OR P0, PT, R0.reuse, 0x21, P0 ;  /* 0x000000210000780c */ /* 0x040fe20000701670 */
[----:B------:R2:W-:Y:S01]  /*1f60*/  LDGSTS.E.BYPASS.LTC128B.128 [R228+0xb080], [R6.64+0x100], !P3 ;  /* 0x0b08010006e47fae */ /* 0x0005e2000d901d54 */
[C---:B------:R-:W-:Y:S01]  /*1f70*/  ISETP.LT.OR P5, PT, R0.reuse, 0x1, P4 ;  /* 0x000000010000780c */ /* 0x040fe200027a1670 */
[----:B------:R-:W-:Y:S01]  /*1f80*/  UIMAD UR5, UR24, UR23, UR5 ;  /* 0x00000017180572a4 */ /* 0x000fe2000f8e0205 */
[C---:B------:R-:W-:Y:S01]  /*1f90*/  ISETP.LT.OR P6, PT, R0.reuse, 0x21, P6 ;  /* 0x000000210000780c */ /* 0x040fe200037c1670 */
[----:B------:R-:W0:Y:S01]  /*1fa0*/  LDGDEPBAR ;  /* 0x00000000000079af */ /* 0x000e220000000000 */
[----:B------:R-:W-:Y:S01]  /*1fb0*/  ISETP.LT.OR P4, PT, R0, 0x21, P4 ;  /* 0x000000210000780c */ /* 0x000fe20002781670 */
[----:B------:R-:W-:Y:S01]  /*1fc0*/  IMAD R0, R22, 0x800, R30 ;  /* 0x0000080016007824 */ /* 0x000fe200078e021e */
[----:B------:R-:W-:Y:S01]  /*1fd0*/  IADD3 R237, R239, UR4, RZ ;  /* 0x00000004efed7c10 */ /* 0x000fe2000fffe0ff */
[----:B------:R3:W-:Y:S01]  /*1fe0*/  LDGSTS.E.BYPASS.LTC128B.128 [R228+0x80], [R2.64], !P2 ;  /* 0x0008000002e47fae */ /* 0x0007e2000d101d54 */
[C---:B------:R-:W-:Y:S01]  /*1ff0*/  LOP3.LUT P2, RZ, R20.reuse, 0x4, RZ, 0xc0, !PT ;  /* 0x0000000414ff7812 */ /* 0x040fe2000784c0ff */
[----:B------:R-:W-:Y:S01]  /*2000*/  USHF.R.S32.HI UR7, URZ, 0x1f, UR22 ;  /* 0x0000001f3f077899 */ /* 0x000fe20008011416 */
[----:B------:R-:W-:Y:S01]  /*2010*/  IMAD.MOV.U32 R222, RZ, RZ, 0x40 ;  /* 0x00000040ffde7424 */ /* 0x000fe200078e00ff */
[----:B------:R3:W-:Y:S01]  /*2020*/  LDGSTS.E.BYPASS.LTC128B.128 [R228+0x2080], [R2.64+0x80], !P1 ;  /* 0x0208008002e47fae */ /* 0x0007e2000c901d54 */
[----:B------:R-:W-:Y:S01]  /*2030*/  LOP3.LUT P1, RZ, R20, 0x2, RZ, 0xc0, !PT ;  /* 0x0000000214ff7812 */ /* 0x000fe2000782c0ff */
[----:B------:R-:W-:Y:S01]  /*2040*/  UMOV UR24, 0x5 ;  /* 0x0000000500187882 */ /* 0x000fe20000000000 */
[----:B-1----:R-:W-:Y:S01]  /*2050*/  IMAD.U32 R4, RZ, RZ, UR23 ;  /* 0x00000017ff047e24 */ /* 0x002fe2000f8e00ff */
[----:B------:R3:W-:Y:S01]  /*2060*/  LDGSTS.E.BYPASS.LTC128B.128 [R228+0x4080], [R2.64+0x100], !P5 ;  /* 0x0408010002e47fae */ /* 0x0007e2000e901d54 */
[----:B------:R-:W-:Y:S01]  /*2070*/  ISETP.GE.AND P5, PT, R26, c[0x0][0x16c], PT ;  /* 0x00005b001a007a0c */ /* 0x000fe20003fa6270 */
[----:B------:R-:W-:Y:S01]  /*2080*/  ULDC UR23, c[0x0][0x20c] ;  /* 0x0000830000177ab9 */ /* 0x000fe20000000800 */
[----:B------:R-:W-:Y:S01]  /*2090*/  IMAD.WIDE.U32 R4, R4, UR13, R236 ;  /* 0x0000000d04047c25 */ /* 0x000fe2000f8e00ec */
[----:B------:R1:W-:Y:S01]  /*20a0*/  LDGSTS.E.BYPASS.LTC128B.128 [R228+0x1080], [R12.64], !P0 ;  /* 0x010800000ce47fae */ /* 0x0003e2000c101d54 */
[----:B------:R-:W-:Y:S01]  /*20b0*/  ISETP.GE.AND P0, PT, R23, c[0x0][0x16c], PT ;  /* 0x00005b0017007a0c */ /* 0x000fe20003f06270 */
[----:B------:R-:W-:Y:S01]  /*20c0*/  USHF.L.U64.HI UR23, UR6, UR24, UR23 ;  /* 0x0000001806177299 */ /* 0x000fe20008010217 */
[----:B------:R-:W-:Y:S01]  /*20d0*/  SEL R222, R222, 0xffffffc0, !P2 ;  /* 0xffffffc0dede7807 */ /* 0x000fe20005000000 */
[----:B------:R1:W-:Y:S01]  /*20e0*/  LDGSTS.E.BYPASS.LTC128B.128 [R228+0x3080], [R12.64+0x80], !P6 ;  /* 0x030800800ce47fae */ /* 0x0003e2000f101d54 */
[----:B------:R-:W-:Y:S01]  /*20f0*/  IADD3 R5, R5, UR5, RZ ;  /* 0x0000000505057c10 */ /* 0x000fe2000fffe0ff */
[----:B------:R-:W-:Y:S01]  /*2100*/  USHF.L.U32 UR24, UR13, 0x6, URZ ;  /* 0x000000060d187899 */ /* 0x000fe2000800063f */
        /* <DEDUP_REMOVED lines=13> */
[----:B------:R-:W-:Y:S01]  /*21e0*/  IMAD.U32 R18, RZ, RZ, UR18 ;  /* 0x00000012ff127e24 */ /* 0x000fe2000f8e00ff */
[----:B------:R-:W-:Y:S01]  /*21f0*/  SEL R4, RZ, 0x2, P0 ;  /* 0x00000002ff047807 */ /* 0x000fe20000000000 */
[----:B------:R-:W-:Y:S01]  /*2200*/  ULDC.64 UR4, c[0x0][0x288] ;  /* 0x0000a20000047ab9 */ /* 0x000fe20000000a00 */
[----:B---3--:R-:W-:Y:S01]  /*2210*/  LOP3.LUT R2, R15, 0x8, R29, 0xf8, !PT ;  /* 0x000000080f027812 */ /* 0x008fe200078ef81d */
[----:B------:R-:W-:Y:S01]  /*2220*/  UIMAD UR4, UR19, UR4, URZ ;  /* 0x00000004130472a4 */ /* 0x000fe2000f8e023f */
[----:B------:R-:W-:Y:S01]  /*2230*/  SEL R20, RZ, 0x1, P3 ;  /* 0x00000001ff147807 */ /* 0x000fe20001800000 */
[----:B------:R-:W-:Y:S01]  /*2240*/  IMAD.WIDE.U32 R18, R18, c[0x0][0x238], R24 ;  /* 0x00008e0012127a25 */ /* 0x000fe200078e0018 */
[----:B------:R-:W-:Y:S01]  /*2250*/  LOP3.LUT R2, R2, R223, RZ, 0x3c, !PT ;  /* 0x000000df02027212 */ /* 0x000fe200078e3cff */
[----:B------:R-:W-:Y:S01]  /*2260*/  UIMAD UR26, UR18, UR5, UR4 ;  /* 0x00000005121a72a4 */ /* 0x000fe2000f8e0204 */
[----:B------:R-:W-:Y:S01]  /*2270*/  SEL R3, RZ, 0x4, P5 ;  /* 0x00000004ff037807 */ /* 0x000fe20002800000 */
[----:B------:R-:W-:Y:S01]  /*2280*/  IMAD.SHL.U32 R229, R229, 0x10, RZ ;  /* 0x00000010e5e57824 */ /* 0x000fe200078e00ff */
        /* <DEDUP_REMOVED lines=46> */
[----:B------:R-:W-:Y:S01]  /*2570*/  IMAD.SHL.U32 R234, R234, 0x2, RZ ;  /* 0x00000002eaea7824 */ /* 0x000fe200078e00ff */
[----:B------:R-:W-:Y:S01]  /*2580*/  UIMAD UR4, UR18, UR5, UR4 ;  /* 0x00000005120472a4 */ /* 0x000fe2000f8e0204 */
[----:B------:R-:W-:Y:S01]  /*2590*/  CS2R R112, SRZ ;  /* 0x0000000000707805 */ /* 0x000fe2000001ff00 */
[----:B------:R1:W1:Y:S01]  /*25a0*/  LDSM.16.M88.4 R172, [R225+0x8080] ;  /* 0x00808000e1ac783b */ /* 0x0002620000000200 */
[----:B------:R-:W-:Y:S01]  /*25b0*/  IMAD.WIDE.U32 R244, R17, c[0x0][0x290], R10 ;  /* 0x0000a40011f47a25 */ /* 0x000fe200078e000a */
[----:B------:R-:W-:Y:S01]  /*25c0*/  LOP3.LUT R234, R234, 0x2, R20, 0xe2, !PT ;  /* 0x00000002eaea7812 */ /* 0x000fe200078ee214 */
        /* <DEDUP_REMOVED lines=72> */
[----:B-----5:R-:W-:Y:S01]  /*2a50*/  IADD3 R7, R19, UR4, RZ ;  /* 0x0000000413077c10 */ /* 0x020fe2000fffe0ff */
        /* <DEDUP_REMOVED lines=10> */
[----:B-1----:R-:W-:Y:S02]  /*2b00*/  IMAD.U32 R4, RZ, RZ, UR22 ;  /* 0x00000016ff047e24 */ /* 0x002fe4000f8e00ff */
        /* <DEDUP_REMOVED lines=12> */
[----:B------:R-:W-:Y:S01]  /*2bd0*/  IMAD.IADD R3, R33, 0x1, -R3 ;  /* 0x0000000121037824 */ /* 0x000fe200078e0a03 */
        /* <DEDUP_REMOVED lines=46> */
[----:B-----5:R-:W-:Y:S01]  /*2ec0*/  LOP3.LUT R9, R7, R3, RZ, 0x3c, !PT ;  /* 0x0000000307097212 */ /* 0x020fe200078e3cff */
        /* <DEDUP_REMOVED lines=15> */
[----:B-----5:R-:W-:-:S05]  /*2fc0*/  SEL R3, R8, 0xfffffff0, !P2 ;  /* 0xfffffff008037807 */ /* 0x020fca0005000000 */
[----:B------:R-:W-:-:S04]  /*2fd0*/  IMAD R3, R3, 0x2, R2 ;  /* 0x0000000203037824 */ /* 0x000fc800078e0202 */
[----:B-1234-:R-:W-:Y:S02]  /*2fe0*/  IMAD R220, R220, 0x2, R3 ;  /* 0x00000002dcdc7824 */ /* 0x01efe400078e0203 */
.L_x_642:
        /* <DEDUP_REMOVED lines=439> */
.L_x_640:
        /* <DEDUP_REMOVED lines=118> */
.L_x_641:
        /* <DEDUP_REMOVED lines=166> */
.L_x_639:
[----:B------:R-:W-:Y:S05]  /*5d20*/  @P1 EXIT ;  /* 0x000000000000194d */ /* 0x000fea0003800000 */
[----:B------:R-:W-:Y:S02]  /*5d30*/  ULDC.64 UR4, c[0x0][0x360] ;  /* 0x0000d80000047ab9 */ /* 0x000fe40000000a00 */
[----:B------:R-:W-:Y:S02]  /*5d40*/  UISETP.NE.U32.AND UP2, UPT, URZ, UR4, UPT ;  /* 0x000000043f00728c */ /* 0x000fe4000bf45070 */
[----:B------:R-:W-:-:S02]  /*5d50*/  ULDC.64 UR6, c[0x0][0x360] ;  /* 0x0000d80000067ab9 */ /* 0x000fc40000000a00 */
[----:B------:R-:W-:Y:S02]  /*5d60*/  UISETP.NE.AND.EX UP2, UPT, URZ, UR5, UPT, UP2 ;  /* 0x000000053f00728c */ /* 0x000fe4000bf45320 */
[----:B------:R-:W-:-:S04]  /*5d70*/  ULDC.64 UR10, c[0x0][0x338] ;  /* 0x0000ce00000a7ab9 */ /* 0x000fc80000000a00 */
[----:B------:R-:W-:-:S05]  /*5d80*/  PLOP3.LUT P0, PT, PT, PT, UP2, 0x80, 0x0 ;  /* 0x000000000000781c */ /* 0x000fca0003f0f028 */
[----:B------:R-:W-:Y:S02]  /*5d90*/  @UP2 UMOV UR4, 0x4 ;  /* 0x0000000400042882 */ /* 0x000fe40000000000 */
[----:B------:R-:W-:-:S06]  /*5da0*/  @UP2 UIMAD.WIDE UR4, UR16, UR4, UR6 ;  /* 0x00000004100422a5 */ /* 0x000fcc000f8e0206 */
[----:B------:R-:W-:Y:S02]  /*5db0*/  IMAD.U32 R2, RZ, RZ, UR4 ;  /* 0x00000004ff027e24 */ /* 0x000fe4000f8e00ff */
[----:B------:R-:W-:-:S05]  /*5dc0*/  IMAD.U32 R3, RZ, RZ, UR5 ;  /* 0x00000005ff037e24 */ /* 0x000fca000f8e00ff */
[----:B------:R-:W2:Y:S01]  /*5dd0*/  @P0 LDG.E R0, [R2.64] ;  /* 0x0000001402000981 */ /* 0x000ea2000c1e1900 */
[----:B------:R-:W-:Y:S01]  /*5de0*/  UISETP.NE.AND UP0, UPT, UR10, 0x1, UPT ;  /* 0x000000010a00788c */ /* 0x000fe2000bf05270 */
[----:B------:R-:W-:Y:S01]  /*5df0*/  BSSY B0, `(.L_x_643) ;  /* 0x000002e000007945 */ /* 0x000fe20003800000 */
[----:B------:R-:W-:Y:S01]  /*5e00*/  UIMAD.WIDE.U32 UR8, UR18, UR11, URZ ;  /* 0x0000000b120872a5 */ /* 0x000fe2000f8e003f */
[----:B-1----:R-:W1:Y:S01]  /*5e10*/  S2R R4, SR_TID.X ;  /* 0x0000000000047919 */ /* 0x002e620000002100 */
[----:B------:R-:W-:Y:S02]  /*5e20*/  ULDC UR4, c[0x0][0x340] ;  /* 0x0000d00000047ab9 */ /* 0x000fe40000000800 */
[----:B------:R-:W-:Y:S02]  /*5e30*/  UMOV UR6, UR18 ;  /* 0x0000001200067c82 */ /* 0x000fe40008000000 */
[----:B------:R-:W-:Y:S02]  /*5e40*/  ULDC UR13, c[0x0][0x358] ;  /* 0x0000d600000d7ab9 */ /* 0x000fe40000000800 */
[----:B------:R-:W-:-:S02]  /*5e50*/  UIMAD UR13, UR17, UR13, URZ ;  /* 0x0000000d110d72a4 */ /* 0x000fc4000f8e023f */
[----:B------:R-:W-:Y:S02]  /*5e60*/  @UP0 UMOV UR5, UR9 ;  /* 0x0000000900050c82 */ /* 0x000fe40008000000 */
[----:B------:R-:W-:-:S04]  /*5e70*/  @UP0 USHF.R.U32.HI UR6, URZ, UR4, UR5 ;  /* 0x000000043f060299 */ /* 0x000fc80008011605 */
[----:B------:R-:W-:Y:S02]  /*5e80*/  UIADD3 UR4, -UR6, URZ, URZ ;  /* 0x0000003f06047290 */ /* 0x000fe4000fffe13f */
[----:B------:R-:W-:Y:S02]  /*5e90*/  USHF.R.S32.HI UR9, URZ, 0x1f, UR6 ;  /* 0x0000001f3f097899 */ /* 0x000fe40008011406 */
[----:B------:R-:W-:-:S03]  /*5ea0*/  UIMAD UR10, UR4, UR10, UR18 ;  /* 0x0000000a040a72a4 */ /* 0x000fc6000f8e0212 */
[----:B------:R-:W-:Y:S02]  /*5eb0*/  ULDC UR4, c[0x0][0x2f4] ;  /* 0x0000bd0000047ab9 */ /* 0x000fe40000000800 */
[----:B------:R-:W-:Y:S01]  /*5ec0*/  UIMAD UR13, UR13, UR4, URZ ;  /* 0x000000040d0d72a4 */ /* 0x000fe2000f8e023f */
[----:B------:R-:W-:Y:S01]  /*5ed0*/  BAR.SYNC.DEFER_BLOCKING 0x1, 0x100 ;  /* 0x0044000000007b1d */ /* 0x000fe20000010000 */
[----:B------:R-:W-:Y:S01]  /*5ee0*/  UIMAD UR11, UR16, UR4, URZ ;  /* 0x00000004100b72a4 */ /* 0x000fe2000f8e023f */
[----:B-1----:R-:W-:Y:S01]  /*5ef0*/  ISETP.NE.AND P2, PT, R4, RZ, PT ;  /* 0x000000ff0400720c */ /* 0x002fe20003f45270 */
[----:B------:R-:W-:Y:S02]  /*5f00*/  USHF.R.S32.HI UR8, URZ, 0x1f, UR13 ;  /* 0x0000001f3f087899 */ /* 0x000fe4000801140d */
[----:B------:R-:W-:Y:S02]  /*5f10*/  USHF.R.S32.HI UR7, URZ, 0x1f, UR11 ;  /* 0x0000001f3f077899 */ /* 0x000fe4000801140b */
[----:B------:R-:W-:-:S02]  /*5f20*/  UIADD3 UR13, UP1, UP0, UR13, UR11, UR6 ;  /* 0x0000000b0d0d7290 */ /* 0x000fc4000f83e006 */
[----:B------:R-:W-:Y:S02]  /*5f30*/  ULDC.64 UR4, c[0x0][0x350] ;  /* 0x0000d40000047ab9 */ /* 0x000fe40000000a00 */
[----:B------:R-:W-:Y:S02]  /*5f40*/  UIADD3.X UR8, UR8, UR7, UR9, UP1, UP0 ;  /* 0x0000000708087290 */ /* 0x000fe40008fe0409 */
[----:B------:R-:W-:Y:S02]  /*5f50*/  USHF.L.U32 UR7, UR13, 0x2, URZ ;  /* 0x000000020d077899 */ /* 0x000fe4000800063f */
[----:B------:R-:W-:Y:S02]  /*5f60*/  USHF.L.U64.HI UR8, UR13, 0x2, UR8 ;  /* 0x000000020d087899 */ /* 0x000fe40008010208 */
[----:B------:R-:W-:-:S04]  /*5f70*/  UIADD3 UR4, UP0, UR7, UR4, URZ ;  /* 0x0000000407047290 */ /* 0x000fc8000ff1e03f */
[----:B------:R-:W-:Y:S02]  /*5f80*/  UIADD3.X UR5, UR8, UR5, URZ, UP0, !UPT ;  /* 0x0000000508057290 */ /* 0x000fe400087fe43f */
[----:B------:R-:W-:-:S04]  /*5f90*/  MOV R4, UR4 ;  /* 0x0000000400047c02 */ /* 0x000fc80008000f00 */
[----:B------:R-:W-:Y:S01]  /*5fa0*/  IMAD.U32 R5, RZ, RZ, UR5 ;  /* 0x00000005ff057e24 */ /* 0x000fe2000f8e00ff */
[----:B--2---:R-:W1:Y:S02]  /*5fb0*/  @P0 R2UR UR12, R0 ;  /* 0x00000000000c03c2 */ /* 0x004e6400000e0000 */
[----:B-1----:R-:W-:-:S04]  /*5fc0*/  @UP2 ULEA UR12, UR16, UR12, 0x6 ;  /* 0x0000000c100c2291 */ /* 0x002fc8000f8e303f */
[----:B------:R-:W-:-:S04]  /*5fd0*/  @UP2 USHF.R.S32.HI UR11, URZ, 0x1f, UR12 ;  /* 0x0000001f3f0b2899 */ /* 0x000fc8000801140c */
[----:B------:R-:W-:Y:S02]  /*5fe0*/  @UP2 ULEA.HI UR12, UR11, UR12, URZ, 0x6 ;  /* 0x0000000c0b0c2291 */ /* 0x000fe4000f8f303f */
[----:B------:R-:W-:Y:S02]  /*5ff0*/  USHF.R.S32.HI UR11, URZ, 0x1f, UR16 ;  /* 0x0000001f3f0b7899 */ /* 0x000fe40008011410 */
[----:B------:R-:W-:Y:S02]  /*6000*/  @UP2 USHF.R.S32.HI UR12, URZ, 0x6, UR12 ;  /* 0x000000063f0c2899 */ /* 0x000fe4000801140c */
[----:B------:R-:W-:Y:S02]  /*6010*/  USEL UR16, UR16, URZ, !UP2 ;  /* 0x0000003f10107287 */ /* 0x000fe4000d000000 */
[----:B------:R-:W-:Y:S02]  /*6020*/  @UP2 UIMAD UR12, UR12, 0x3000, URZ ;  /* 0x000030000c0c28a4 */ /* 0x000fe4000f8e023f */
[----:B------:R-:W-:-:S02]  /*6030*/  USEL UR11, UR11, URZ, !UP2 ;  /* 0x0000003f0b0b7287 */ /* 0x000fc4000d000000 */
[----:B------:R-:W-:-:S03]  /*6040*/  @UP2 USHF.R.S32.HI UR13, URZ, 0x1f, UR12 ;  /* 0x0000001f3f0d2899 */ /* 0x000fc6000801140c */
[----:B------:R-:W-:-:S04]  /*6050*/  @!UP2 UMOV UR12, URZ ;  /* 0x0000003f000cac82 */ /* 0x000fc80008000000 */
[----:B------:R-:W-:Y:S01]  /*6060*/  @!UP2 UMOV UR13, URZ ;  /* 0x0000003f000dac82 */ /* 0x000fe20008000000 */
[----:B------:R-:W-:Y:S05]  /*6070*/  @P2 BRA `(.L_x_644) ;  /* 0x0000005000002947 */ /* 0x000fea0003800000 */
.L_x_645:
[----:B------:R-:W2:Y:S01]  /*6080*/  LDG.E.STRONG.GPU R0, [R4.64] ;  /* 0x0000001404007981 */ /* 0x000ea2000c1ef900 */
[----:B------:R-:W-:Y:S01]  /*6090*/  YIELD ;  /* 0x0000000000007946 */ /* 0x000fe20003800000 */
[----:B--2---:R-:W-:Y:S01]  /*60a0*/  ISETP.NE.AND P0, PT, R0, UR10, PT ;  /* 0x0000000a00007c0c */ /* 0x004fe2000bf05270 */
[----:B------:R-:W-:-:S12]  /*60b0*/  CCTL.IVALL ;  /* 0x00000000ff00798f */ /* 0x000fd80002000000 */
[----:B------:R-:W-:Y:S05]  /*60c0*/  @P0 BRA `(.L_x_645) ;  /* 0xffffffb000000947 */ /* 0x000fea000383ffff */
.L_x_644:
[----:B------:R-:W-:Y:S05]  /*60d0*/  BSYNC B0 ;  /* 0x0000000000007941 */ /* 0x000fea0003800000 */
.L_x_643:
[----:B------:R-:W-:Y:S01]  /*60e0*/  MOV R11, 0xffffffff ;  /* 0xffffffff000b7802 */ /* 0x000fe20000000f00 */
[----:B------:R-:W-:Y:S05]  /*60f0*/  BRA.CONV ~URZ, `(.L_x_646) ;  /* 0x000000237f007947 */ /* 0x000fea000b800000 */
[----:B------:R-:W-:Y:S02]  /*6100*/  MOV R2, 0x6120 ;  /* 0x0000612000027802 */ /* 0x000fe40000000f00 */
[----:B------:R-:W-:Y:S05]  /*6110*/  CALL.REL.NOINC `($__internal_5_$__cuda_sm70_warpsync) ;  /* 0x00000b6000007944 */ /* 0x000fea0003c00000 */
.L_x_646:
[----:B------:R-:W1:Y:S01]  /*6120*/  S2R R0, SR_TID.X ;  /* 0x0000000000007919 */ /* 0x000e620000002100 */
[----:B------:R-:W-:Y:S01]  /*6130*/  UIMAD UR5, UR17, 0x3000, URZ ;  /* 0x00003000110578a4 */ /* 0x000fe2000f8e023f */
[----:B------:R-:W-:Y:S01]  /*6140*/  IMAD.U32 R10, RZ, RZ, UR16 ;  /* 0x00000010ff0a7e24 */ /* 0x000fe2000f8e00ff */
[----:B------:R-:W-:-:S06]  /*6150*/  NOP ;  /* 0x0000000000007918 */ /* 0x000fcc0000000000 */
[----:B------:R-:W-:Y:S01]  /*6160*/  USHF.R.S32.HI UR4, URZ, 0x1f, UR5 ;  /* 0x0000001f3f047899 */ /* 0x000fe20008011405 */
[----:B------:R-:W-:Y:S01]  /*6170*/  IMAD.U32 R8, RZ, RZ, UR5 ;  /* 0x00000005ff087e24 */ /* 0x000fe2000f8e00ff */
[----:B-1----:R-:W-:-:S04]  /*6180*/  SHF.R.S32.HI R2, RZ, 0x1f, R0 ;  /* 0x0000001fff027819 */ /* 0x002fc80000011400 */
[----:B------:R-:W-:Y:S01]  /*6190*/  IADD3 R8, P1, P0, R8, UR12, R0 ;  /* 0x0000000c08087c10 */ /* 0x000fe2000f83e000 */
[----:B------:R-:W-:Y:S01]  /*61a0*/  IMAD.U32 R0, RZ, RZ, UR4 ;  /* 0x00000004ff007e24 */ /* 0x000fe2000f8e00ff */
[----:B------:R-:W-:Y:S02]  /*61b0*/  ULDC.64 UR4, c[0x0][0x328] ;  /* 0x0000ca0000047ab9 */ /* 0x000fe40000000a00 */
[----:B------:R-:W-:Y:S02]  /*61c0*/  UIMAD UR4, UR9, UR4, URZ ;  /* 0x00000004090472a4 */ /* 0x000fe4000f8e023f */
[----:B------:R-:W-:Y:S01]  /*61d0*/  IADD3.X R9, R0, UR13, R2, P1, P0 ;  /* 0x0000000d00097c10 */ /* 0x000fe20008fe0402 */
[----:B------:R-:W-:Y:S01]  /*61e0*/  IMAD.U32 R2, RZ, RZ, UR6 ;  /* 0x00000006ff027e24 */ /* 0x000fe2000f8e00ff */
[----:B------:R-:W-:-:S03]  /*61f0*/  UIMAD UR14, UR6, UR5, UR4 ;  /* 0x00000005060e72a4 */ /* 0x000fc6000f8e0204 */
        /* <DEDUP_REMOVED lines=59> */
[----:B------:R-:W-:Y:S05]  /*65b0*/  CALL.REL.NOINC `($__internal_5_$__cuda_sm70_warpsync) ;  /* 0x000006c000007944 */ /* 0x000fea0003c00000 */
.L_x_647:
        /* <DEDUP_REMOVED lines=12> */
.L_x_649:
[----:B------:R-:W-:Y:S05]  /*6680*/  BSYNC B0 ;  /* 0x0000000000007941 */ /* 0x000fea0003800000 */
.L_x_648:
[----:B------:R-:W-:Y:S01]  /*6690*/  ULDC.64 UR4, c[0x0][0x348] ;  /* 0x0000d20000047ab9 */ /* 0x000fe20000000a00 */
[----:B------:R-:W-:Y:S01]  /*66a0*/  BSSY B0, `(.L_x_650) ;  /* 0x000000b000007945 */ /* 0x000fe20003800000 */
[----:B------:R-:W-:-:S04]  /*66b0*/  UIADD3 UR4, UP0, UR7, UR4, URZ ;  /* 0x0000000407047290 */ /* 0x000fc8000ff1e03f */
[----:B------:R-:W-:Y:S02]  /*66c0*/  UIADD3.X UR5, UR8, UR5, URZ, UP0, !UPT ;  /* 0x0000000508057290 */ /* 0x000fe400087fe43f */
[----:B--2---:R-:W-:-:S04]  /*66d0*/  MOV R4, UR4 ;  /* 0x0000000400047c02 */ /* 0x004fc80008000f00 */
[----:B------:R-:W-:Y:S01]  /*66e0*/  MOV R5, UR5 ;  /* 0x0000000500057c02 */ /* 0x000fe20008000f00 */
[----:B------:R-:W-:Y:S05]  /*66f0*/  @P2 BRA `(.L_x_651) ;  /* 0x0000005000002947 */ /* 0x000fea0003800000 */
.L_x_652:
[----:B------:R-:W2:Y:S01]  /*6700*/  LDG.E.STRONG.GPU R0, [R4.64] ;  /* 0x0000001404007981 */ /* 0x000ea2000c1ef900 */
[----:B------:R-:W-:Y:S01]  /*6710*/  YIELD ;  /* 0x0000000000007946 */ /* 0x000fe20003800000 */
[----:B--2---:R-:W-:Y:S01]  /*6720*/  ISETP.NE.AND P0, PT, R0, UR10, PT ;  /* 0x0000000a00007c0c */ /* 0x004fe2000bf05270 */
[----:B------:R-:W-:-:S12]  /*6730*/  CCTL.IVALL ;  /* 0x00000000ff00798f */ /* 0x000fd80002000000 */
[----:B------:R-:W-:Y:S05]  /*6740*/  @P0 BRA `(.L_x_652) ;  /* 0xffffffb000000947 */ /* 0x000fea000383ffff */
.L_x_651:
[----:B------:R-:W-:Y:S05]  /*6750*/  BSYNC B0 ;  /* 0x0000000000007941 */ /* 0x000fea0003800000 */
.L_x_650:
[----:B------:R-:W-:Y:S05]  /*6760*/  BRA.CONV ~URZ, `(.L_x_653) ;  /* 0x000000237f007947 */ /* 0x000fea000b800000 */
[----:B-1----:R-:W-:Y:S02]  /*6770*/  MOV R2, 0x6790 ;  /* 0x0000679000027802 */ /* 0x002fe40000000f00 */
[----:B------:R-:W-:Y:S05]  /*6780*/  CALL.REL.NOINC `($__internal_5_$__cuda_sm70_warpsync) ;  /* 0x000004f000007944 */ /* 0x000fea0003c00000 */
.L_x_653:
[----:B------:R-:W-:Y:S01]  /*6790*/  ULDC.64 UR4, c[0x0][0x300] ;  /* 0x0000c00000047ab9 */ /* 0x000fe20000000a00 */
[----:B-1----:R-:W-:Y:S01]  /*67a0*/  MOV R2, R8 ;  /* 0x0000000800027202 */ /* 0x002fe20000000f00 */
[----:B------:R-:W-:Y:S01]  /*67b0*/  UIMAD UR4, UR9, UR4, URZ ;  /* 0x00000004090472a4 */ /* 0x000fe2000f8e023f */
[----:B------:R-:W-:Y:S02]  /*67c0*/  IMAD.U32 R0, RZ, RZ, UR6 ;  /* 0x00000006ff007e24 */ /* 0x000fe4000f8e00ff */
[----:B------:R-:W-:Y:S01]  /*67d0*/  IMAD.MOV.U32 R3, RZ, RZ, R9 ;  /* 0x000000ffff037224 */ /* 0x000fe200078e0009 */
        /* <DEDUP_REMOVED lines=62> */
.L_x_654:
        /* <DEDUP_REMOVED lines=12> */
        .weak           $__internal_5_$__cuda_sm70_warpsync
        .type           $__internal_5_$__cuda_sm70_warpsync,@function
        .size           $__internal_5_$__cuda_sm70_warpsync,(.L_x_1399 - $__internal_5_$__cuda_sm70_warpsync)
$__internal_5_$__cuda_sm70_warpsync:
[----:B------:R-:W-:Y:S01]  /*6c80*/  MOV R3, 0x0 ;  /* 0x0000000000037802 */ /* 0x000fe20000000f00 */
[----:B------:R-:W-:Y:S04]  /*6c90*/  WARPSYNC R11 ;  /* 0x0000000b00007348 */ /* 0x000fe80003800000 */
[----:B------:R-:W-:Y:S05]  /*6ca0*/  RET.REL.NODEC R2 `(_ZN7cutlass13device_kernelIN5flash19enable_sm80_to_sm89INS1_16FlashAttnBwdSm80INS1_25CollectiveMainloopBwdSm80ILi1ELi1EN4cute5tupleIJNS5_1CILi64EEES8_NS7_ILi192EEEEEENS_6half_tEfNS_4arch4Sm80ELb1ELb0ELb0ELb1ELb1ELb0ELb0ELb0ELi2ELi2ELi2ELi2ELb1EEENS1_24CollectiveEpilogueBwdGQAISA_fSD_Li256ELb1ELb1EEENS1_25SingleTileBwdLPTSchedulerILb1ELi64ELb1EEEEEEEEEvNT_6ParamsE) ;  /* 0xffff935002007950 */ /* 0x000fea0003c3ffff */
.L_x_655:
        /* <DEDUP_REMOVED lines=13> */
.L_x_1399:


//--------------------- .text._ZN7cutlass13device_kernelIN5flash19enable_sm80_to_sm89INS1_16FlashAttnBwdSm80INS1_25CollectiveMainloopBwdSm80ILi2ELi1EN4cute5tupleIJNS5_1CILi64EEENS7_ILi80EEENS7_ILi192EEEEEENS_6half_tEfNS_4arch4Sm80ELb0ELb0ELb0ELb0ELb0ELb0ELb1ELb0ELi2ELi4ELi2ELi2ELb0EEENS1_21CollectiveEpilogueBwdISB_SC_SE_Li256ELb0ELb1ELi4EEENS1_19SingleTileSchedulerILb0ELb0ELb0ELi80EEEEEEEEEvNT_6ParamsE --------------------------
	.section	.text._ZN7cutlass13device_kernelIN5flash19enable_sm80_to_sm89INS1_16FlashAttnBwdSm80INS1_25CollectiveMainloopBwdSm80ILi2ELi1EN4cute5tupleIJNS5_1CILi64EEENS7_ILi80EEENS7_ILi192EEEEEENS_6half_tEfNS_4arch4Sm80ELb0ELb0ELb0ELb0ELb0ELb0ELb1ELb0ELi2ELi4ELi2ELi2ELb0EEENS1_21CollectiveEpilogueBwdISB_SC_SE_Li256ELb0ELb1ELi4EEENS1_19SingleTileSchedulerILb0ELb0ELb0ELi80EEEEEEEEEvNT_6ParamsE,"ax",@progbits
	.sectioninfo	@"SHI_REGISTERS=255"
	.align	128
.text._ZN7cutlass13device_kernelIN5flash19enable_sm80_to_sm89INS1_16FlashAttnBwdSm80INS1_25CollectiveMainloopBwdSm80ILi2ELi1EN4cute5tupleIJNS5_1CILi64EEENS7_ILi80EEENS7_ILi192EEEEEENS_6half_tEfNS_4arch4Sm80ELb0ELb0ELb0ELb0ELb0ELb0ELb1ELb0ELi2ELi4ELi2ELi2ELb0EEENS1_21CollectiveEpilogueBwdISB_SC_SE_Li256ELb0ELb1ELi4EEENS1_19SingleTileSchedulerILb0ELb0ELb0ELi80EEEEEEEEEvNT_6ParamsE:
        .type           _ZN7cutlass13device_kernelIN5flash19enable_sm80_to_sm89INS1_16FlashAttnBwdSm80INS1_25CollectiveMainloopBwdSm80ILi2ELi1EN4cute5tupleIJNS5_1CILi64EEENS7_ILi80EEENS7_ILi192EEEEEENS_6half_tEfNS_4arch4Sm80ELb0ELb0ELb0ELb0ELb0ELb0ELb1ELb0ELi2ELi4ELi2ELi2ELb0EEENS1_21CollectiveEpilogueBwdISB_SC_SE_Li256ELb0ELb1ELi4EEENS1_19SingleTileSchedulerILb0ELb0ELb0ELi80EEEEEEEEEvNT_6ParamsE,@function
        .size           _ZN7cutlass13device_kernelIN5flash19enable_sm80_to_sm89INS1_16FlashAttnBwdSm80INS1_25CollectiveMainloopBwdSm80ILi2ELi1EN4cute5tupleIJNS5_1CILi64EEENS7_ILi80EEENS7_ILi192EEEEEENS_6half_tEfNS_4arch4Sm80ELb0ELb0ELb0ELb0ELb0ELb0ELb1ELb0ELi2ELi4ELi2ELi2ELb0EEENS1_21CollectiveEpilogueBwdISB_SC_SE_Li256ELb0ELb1ELi4EEENS1_19SingleTileSchedulerILb0ELb0ELb0ELi80EEEEEEEEEvNT_6ParamsE,(.L_x_1401 - _ZN7cutlass13device_kernelIN5flash19enable_sm80_to_sm89INS1_16FlashAttnBwdSm80INS1_25CollectiveMainloopBwdSm80ILi2ELi1EN4cute5tupleIJNS5_1CILi64EEENS7_ILi80EEENS7_ILi192EEEEEENS_6half_tEfNS_4arch4Sm80ELb0ELb0ELb0ELb0ELb0ELb0ELb1ELb0ELi2ELi4ELi2ELi2ELb0EEENS1_21CollectiveEpilogueBwdISB_SC_SE_Li256ELb0ELb1ELi4EEENS1_19SingleTileSchedulerILb0ELb0ELb0ELi80EEEEEEEEEvNT_6ParamsE)
        .other          _ZN7cutlass13device_kernelIN5flash19enable_sm80_to_sm89INS1_16FlashAttnBwdSm80INS1_25CollectiveMainloopBwdSm80ILi2ELi1EN4cute5tupleIJNS5_1CILi64EEENS7_ILi80EEENS7_ILi192EEEEEENS_6half_tEfNS_4arch4Sm80ELb0ELb0ELb0ELb0ELb0ELb0ELb1ELb0ELi2ELi4ELi2ELi2ELb0EEENS1_21CollectiveEpilogueBwdISB_SC_SE_Li256ELb0ELb1ELi4EEENS1_19SingleTileSchedulerILb0ELb0ELb0ELi80EEEEEEEEEvNT_6ParamsE,@"STO_CUDA_ENTRY STV_DEFAULT"
_ZN7cutlass13device_kernelIN5flash19enable_sm80_to_sm89INS1_16FlashAttnBwdSm80INS1_25CollectiveMainloopBwdSm80ILi2ELi1EN4cute5tupleIJNS5_1CILi64EEENS7_ILi80EEENS7_ILi192EEEEEENS_6half_tEfNS_4arch4Sm80ELb0ELb0ELb0ELb0ELb0ELb0ELb1ELb0ELi2ELi4ELi2ELi2ELb0EEENS1_21CollectiveEpilogueBwdISB_SC_SE_Li256ELb0ELb1ELi4EEENS1_19SingleTileSchedulerILb0ELb0ELb0ELi80EEEEEEEEEvNT_6ParamsE:
        /* <DEDUP_REMOVED lines=8> */
[----:B------:R-:W-:Y:S01]  /*0080*/  IMAD.U32 R6, RZ, RZ, UR20 ;  /* 0x00000014ff067e24 */ /* 0x000fe2000f8e00ff */
[----:B------:R-:W2:Y:S01]  /*0090*/  S2R R5, SR_CTAID.Y ;  /* 0x0000000000057919 */ /* 0x000ea20000002600 */
[----:B------:R-:W-:Y:S01]  /*00a0*/  ULDC.64 UR4, c[0x0][0x1e8] ;  /* 0x00007a0000047ab9 */ /* 0x000fe20000000a00 */
[----:B------:R-:W-:Y:S01]  /*00b0*/  ISETP.NE.AND P0, PT, R0, 0x1, PT ;  /* 0x000000010000780c */ /* 0x000fe20003f05270 */
[----:B------:R-:W-:Y:S01]  /*00c0*/  UIMAD UR4, UR8, UR4, URZ ;  /* 0x00000004080472a4 */ /* 0x000fe2000f8e023f */
[----:B------:R-:W3:Y:S01]  /*00d0*/  S2R R227, SR_CTAID.X ;  /* 0x0000000000e37919 */ /* 0x000ee20000002500 */
[----:B------:R-:W-:Y:S01]  /*00e0*/  UMOV UR9, 0x5 ;  /* 0x0000000500097882 */ /* 0x000fe20000000000 */
[----:B------:R-:W-:Y:S01]  /*00f0*/  LOP3.LUT R233, R233, 0xfffffffe, RZ, 0xc0, !PT ;  /* 0xfffffffee9e97812 */ /* 0x000fe200078ec0ff */
[----:B------:R-:W-:Y:S01]  /*0100*/  UIMAD UR6, UR20, UR5, UR4 ;  /* 0x00000005140672a4 */ /* 0x000fe2000f8e0204 */
[----:B------:R-:W-:Y:S01]  /*0110*/  IMAD.MOV.U32 R215, RZ, RZ, 0x10 ;  /* 0x00000010ffd77424 */ /* 0x000fe200078e00ff */
[----:B------:R-:W-:Y:S01]  /*0120*/  ULDC.64 UR24, c[0x0][0x118] ;  /* 0x0000460000187ab9 */ /* 0x000fe20000000a00 */
[----:B------:R-:W-:Y:S01]  /*0130*/  IMAD.MOV.U32 R223, RZ, RZ, 0x20 ;  /* 0x00000020ffdf7424 */ /* 0x000fe200078e00ff */
[----:B------:R-:W-:Y:S01]  /*0140*/  ULDC.64 UR4, c[0x0][0x1b8] ;  /* 0x00006e0000047ab9 */ /* 0x000fe20000000a00 */
[----:B------:R-:W-:Y:S01]  /*0150*/  CS2R R170, SRZ ;  /* 0x0000000000aa7805 */ /* 0x000fe2000001ff00 */
[----:B------:R-:W-:Y:S01]  /*0160*/  UIMAD UR4, UR8, UR4, URZ ;  /* 0x00000004080472a4 */ /* 0x000fe2000f8e023f */
[----:B------:R-:W-:Y:S01]  /*0170*/  CS2R R168, SRZ ;  /* 0x0000000000a87805 */ /* 0x000fe2000001ff00 */
[----:B------:R-:W-:Y:S01]  /*0180*/  CS2R R166, SRZ ;  /* 0x0000000000a67805 */ /* 0x000fe2000001ff00 */
[----:B------:R-:W-:Y:S01]  /*0190*/  CS2R R164, SRZ ;  /* 0x0000000000a47805 */ /* 0x000fe2000001ff00 */
[----:B------:R-:W-:Y:S01]  /*01a0*/  UIMAD UR4, UR20, UR5, UR4 ;  /* 0x00000005140472a4 */ /* 0x000fe2000f8e0204 */
[----:B------:R-:W-:Y:S01]  /*01b0*/  CS2R R162, SRZ ;  /* 0x0000000000a27805 */ /* 0x000fe2000001ff00 */
[----:B------:R-:W-:Y:S01]  /*01c0*/  CS2R R160, SRZ ;  /* 0x0000000000a07805 */ /* 0x000fe2000001ff00 */
[----:B-1----:R-:W-:Y:S01]  /*01d0*/  SHF.R.S32.HI R19, RZ, 0x1f, R234 ;  /* 0x0000001fff137819 */ /* 0x002fe200000114ea */
[C---:B------:R-:W-:Y:S01]  /*01e0*/  IMAD.SHL.U32 R238, R234.reuse, 0x4, RZ ;  /* 0x00000004eaee7824 */ /* 0x040fe200078e00ff */
[----:B------:R-:W-:Y:S01]  /*01f0*/  ISETP.GT.AND P2, PT, R234, 0x7f, PT ;  /* 0x0000007fea00780c */ /* 0x000fe20003f44270 */
[----:B------:R-:W-:Y:S01]  /*0200*/  CS2R R150, SRZ ;  /* 0x0000000000967805 */ /* 0x000fe2000001ff00 */
[----:B------:R-:W-:Y:S01]  /*0210*/  LEA.HI R16, R19, R234, RZ, 0x3 ;  /* 0x000000ea13107211 */ /* 0x000fe200078f18ff */
[----:B--2---:R-:W-:Y:S01]  /*0220*/  @P0 IMAD.HI.U32 R0, R5, c[0x0][0x24c], RZ ;  /* 0x0000930005000a27 */ /* 0x004fe200078e00ff */
[----:B------:R-:W-:Y:S01]  /*0230*/  SHF.R.S32.HI R239, RZ, 0x1f, R238 ;  /* 0x0000001fffef7819 */ /* 0x000fe200000114ee */
        /* <DEDUP_REMOVED lines=11> */
[----:B------:R-:W-:Y:S01]  /*02f0*/  IADD3 R4, -R236, c[0x0][0x198], RZ ;  /* 0x00006600ec047a10 */ /* 0x000fe20007ffe1ff */
[C---:B------:R-:W-:Y:S01]  /*0300*/  IMAD R0, R2.reuse, c[0x0][0x1e0], RZ ;  /* 0x0000780002007a24 */ /* 0x040fe200078e02ff */
[----:B------:R-:W-:Y:S01]  /*0310*/  CS2R R158, SRZ ;  /* 0x00000000009e7805 */ /* 0x000fe2000001ff00 */
[----:B------:R-:W-:Y:S01]  /*0320*/  IMAD R2, R2, c[0x0][0x1b0], RZ ;  /* 0x00006c0002027a24 */ /* 0x000fe200078e02ff */
[----:B------:R-:W-:Y:S01]  /*0330*/  SHF.R.S32.HI R251, RZ, 0x1f, R250 ;  /* 0x0000001ffffb7819 */ /* 0x000fe200000114fa */
[C---:B------:R-:W-:Y:S01]  /*0340*/  IMAD R0, R3.reuse, c[0x0][0x1e4], R0 ;  /* 0x0000790003007a24 */ /* 0x040fe200078e0200 */
[C---:B------:R-:W-:Y:S01]  /*0350*/  ISETP.GE.AND P1, PT, R250.reuse, c[0x0][0x1cc], PT ;  /* 0x00007300fa007a0c */ /* 0x040fe20003f26270 */
[C---:B------:R-:W-:Y:S01]  /*0360*/  IMAD R2, R3.reuse, c[0x0][0x1b4], R2 ;  /* 0x00006d0003027a24 */ /* 0x040fe200078e0202 */
[C---:B------:R-:W-:Y:S01]  /*0370*/  IADD3 R231, R250.reuse, 0x40, RZ ;  /* 0x00000040fae77810 */ /* 0x040fe20007ffe0ff */
[--C-:B------:R-:W-:Y:S01]  /*0380*/  IMAD.WIDE.U32 R10, R3, c[0x0][0x1e0], R250.reuse ;  /* 0x00007800030a7a25 */ /* 0x100fe200078e00fa */
[----:B------:R-:W-:Y:S01]  /*0390*/  IADD3 R230, R250, 0x80, RZ ;  /* 0x00000080fae67810 */ /* 0x000fe20007ffe0ff */
[----:B------:R-:W-:Y:S01]  /*03a0*/  CS2R R156, SRZ ;  /* 0x00000000009c7805 */ /* 0x000fe2000001ff00 */
[----:B------:R-:W-:Y:S01]  /*03b0*/  ISETP.GE.AND P4, PT, R231, c[0x0][0x1cc], PT ;  /* 0x00007300e7007a0c */ /* 0x000fe20003f86270 */
[----:B------:R-:W-:Y:S01]  /*03c0*/  IMAD.WIDE.U32 R12, R3, c[0x0][0x1b0], R250 ;  /* 0x00006c00030c7a25 */ /* 0x000fe200078e00fa */
[----:B------:R-:W-:Y:S01]  /*03d0*/  ISETP.GE.AND P3, PT, R230, c[0x0][0x1cc], PT ;  /* 0x00007300e6007a0c */ /* 0x000fe20003f66270 */
[----:B------:R-:W-:Y:S01]  /*03e0*/  CS2R R146, SRZ ;  /* 0x0000000000927805 */ /* 0x000fe2000001ff00 */
[----:B------:R-:W-:Y:S01]  /*03f0*/  CS2R R144, SRZ ;  /* 0x0000000000907805 */ /* 0x000fe2000001ff00 */
[----:B------:R-:W-:Y:S01]  /*0400*/  IMAD.IADD R11, R11, 0x1, R0 ;  /* 0x000000010b0b7824 */ /* 0x000fe200078e0200 */
[----:B------:R-:W-:Y:S01]  /*0410*/  CS2R R142, SRZ ;  /* 0x00000000008e7805 */ /* 0x000fe2000001ff00 */
[----:B------:R-:W-:Y:S01]  /*0420*/  IMAD.IADD R3, R13, 0x1, R2 ;  /* 0x000000010d037824 */ /* 0x000fe200078e0202 */
[----:B------:R-:W-:Y:S01]  /*0430*/  CS2R R140, SRZ ;  /* 0x00000000008c7805 */ /* 0x000fe2000001ff00 */
[----:B------:R-:W-:Y:S01]  /*0440*/  IMAD.WIDE.U32 R6, R6, c[0x0][0x1e8], R10 ;  /* 0x00007a0006067a25 */ /* 0x000fe200078e000a */
[----:B------:R-:W-:Y:S01]  /*0450*/  CS2R R138, SRZ ;  /* 0x00000000008a7805 */ /* 0x000fe2000001ff00 */
[----:B------:R-:W-:Y:S01]  /*0460*/  CS2R R136, SRZ ;  /* 0x0000000000887805 */ /* 0x000fe2000001ff00 */
[----:B------:R-:W-:Y:S01]  /*0470*/  CS2R R126, SRZ ;  /* 0x00000000007e7805 */ /* 0x000fe2000001ff00 */
[----:B------:R-:W-:Y:S01]  /*0480*/  IMAD.MOV.U32 R2, RZ, RZ, R12 ;  /* 0x000000ffff027224 */ /* 0x000fe200078e000c */
[----:B------:R-:W-:Y:S01]  /*0490*/  IADD3 R7, R7, UR6, RZ ;  /* 0x0000000607077c10 */ /* 0x000fe2000fffe0ff */
[----:B------:R-:W-:Y:S01]  /*04a0*/  IMAD.U32 R10, RZ, RZ, UR20 ;  /* 0x00000014ff0a7e24 */ /* 0x000fe2000f8e00ff */
[----:B------:R-:W-:Y:S01]  /*04b0*/  CS2R R124, SRZ ;  /* 0x00000000007c7805 */ /* 0x000fe2000001ff00 */
[----:B---3--:R-:W-:Y:S01]  /*04c0*/  IMAD.WIDE R22, R227, 0x50, R236 ;  /* 0x00000050e3167825 */ /* 0x008fe200078e02ec */
[----:B------:R-:W-:Y:S01]  /*04d0*/  CS2R R130, SRZ ;  /* 0x0000000000827805 */ /* 0x000fe2000001ff00 */
        /* <DEDUP_REMOVED lines=8> */
[----:B------:R-:W-:Y:S01]  /*0560*/  IMAD.SHL.U32 R229, R236, 0x40, RZ ;  /* 0x00000040ece57824 */ /* 0x000fe200078e00ff */
[----:B------:R-:W-:Y:S01]  /*0570*/  ULDC.64 UR4, c[0x0][0x1d8] ;  /* 0x0000760000047ab9 */ /* 0x000fe20000000a00 */
[C---:B------:R-:W-:Y:S01]  /*0580*/  IMAD R0, R22.reuse, c[0x0][0x1dc], R3 ;  /* 0x0000770016007a24 */ /* 0x040fe200078e0203 */
[----:B------:R-:W-:Y:S01]  /*0590*/  USHF.L.U64.HI UR5, UR4, UR9, UR5 ;  /* 0x0000000904057299 */ /* 0x000fe20008010205 */
[----:B------:R-:W-:Y:S01]  /*05a0*/  IMAD.WIDE.U32 R6, R22, c[0x0][0x1d8], R6 ;  /* 0x0000760016067a25 */ /* 0x000fe200078e0006 */
[----:B------:R-:W-:Y:S01]  /*05b0*/  LOP3.LUT R229, R229, 0x1c0, RZ, 0xc0, !PT ;  /* 0x000001c0e5e57812 */ /* 0x000fe200078ec0ff */
[----:B------:R-:W-:Y:S01]  /*05c0*/  USHF.L.U32 UR4, UR4, 0x5, URZ ;  /* 0x0000000504047899 */ /* 0x000fe2000800063f */
[----:B------:R-:W-:Y:S01]  /*05d0*/  CS2R R118, SRZ ;  /* 0x0000000000767805 */ /* 0x000fe2000001ff00 */
[----:B------:R-:W-:Y:S01]  /*05e0*/  IMAD.IADD R0, R7, 0x1, R0 ;  /* 0x0000000107007824 */ /* 0x000fe200078e0200 */
[----:B------:R-:W-:Y:S01]  /*05f0*/  LEA R20, P0, R6, c[0x0][0x1c0], 0x1 ;  /* 0x0000700006147a11 */ /* 0x000fe200078008ff */
[----:B------:R-:W-:Y:S01]  /*0600*/  IMAD.MOV.U32 R3, RZ, RZ, c[0x0][0x1d8] ;  /* 0x00007600ff037624 */ /* 0x000fe200078e00ff */
[----:B------:R-:W-:Y:S01]  /*0610*/  LOP3.LUT R2, R229, 0x38, R250, 0xf8, !PT ;  /* 0x00000038e5027812 */ /* 0x000fe200078ef8fa */
[----:B------:R-:W-:Y:S01]  /*0620*/  IMAD R4, R227, -0x50, R4 ;  /* 0xffffffb0e3047824 */ /* 0x000fe200078e0204 */
[----:B------:R-:W-:Y:S01]  /*0630*/  SHF.R.U32.HI R229, RZ, 0x3, R229 ;  /* 0x00000003ffe57819 */ /* 0x000fe200000116e5 */
[----:B------:R-:W-:Y:S01]  /*0640*/  IMAD.WIDE.U32 R10, R22, c[0x0][0x1a8], R10 ;  /* 0x00006a00160a7a25 */ /* 0x000fe200078e000a */
[----:B------:R-:W-:Y:S01]  /*0650*/  LEA.HI.X R21, R6, c[0x0][0x1c4], R0, 0x1, P0 ;  /* 0x0000710006157a11 */ /* 0x000fe200000f0c00 */
[----:B------:R-:W-:Y:S01]  /*0660*/  CS2R R116, SRZ ;  /* 0x0000000000747805 */ /* 0x000fe2000001ff00 */
[----:B------:R-:W-:Y:S01]  /*0670*/  LOP3.LUT R229, R2, R229, RZ, 0x3c, !PT ;  /* 0x000000e502e57212 */ /* 0x000fe200078e3cff */
[----:B------:R-:W-:Y:S01]  /*0680*/  IMAD.MOV.U32 R0, RZ, RZ, c[0x0][0x1dc] ;  /* 0x00007700ff007624 */ /* 0x000fe200078e00ff */
[----:B------:R-:W-:Y:S01]  /*0690*/  LEA R14, P0, R3, R20, 0x6 ;  /* 0x00000014030e7211 */ /* 0x000fe200078030ff */
[----:B------:R-:W-:Y:S01]  /*06a0*/  IMAD R6, R23, c[0x0][0x1a8], RZ ;  /* 0x00006a0017067a24 */ /* 0x000fe200078e02ff */
[----:B------:R-:W-:Y:S01]  /*06b0*/  LEA.HI R2, R19, R234, RZ, 0x6 ;  /* 0x000000ea13027211 */ /* 0x000fe200078f30ff */
[----:B------:R-:W-:Y:S01]  /*06c0*/  IMAD.WIDE.U32 R24, R236, c[0x0][0x178], R250 ;  /* 0x00005e00ec187a25 */ /* 0x000fe200078e00fa */
[----:B------:R-:W-:Y:S01]  /*06d0*/  LEA.HI.X R15, R3, R21, R0, 0x6, P0 ;  /* 0x00000015030f7211 */ /* 0x000fe200000f3400 */
[----:B------:R-:W-:Y:S01]  /*06e0*/  CS2R R114, SRZ ;  /* 0x0000000000727805 */ /* 0x000fe2000001ff00 */
[----:B------:R-:W-:Y:S01]  /*06f0*/  SHF.R.S32.HI R0, RZ, 0x6, R2 ;  /* 0x00000006ff007819 */ /* 0x000fe20000011402 */
[----:B------:R-:W-:Y:S01]  /*0700*/  IMAD.U32 R3, RZ, RZ, UR4 ;  /* 0x00000004ff037e24 */ /* 0x000fe2000f8e00ff */
[C---:B------:R-:W-:Y:S01]  /*0710*/  ISETP.LT.OR P0, PT, R4.reuse, 0x1, P1 ;  /* 0x000000010400780c */ /* 0x040fe20000f01670 */
[----:B------:R-:W-:Y:S01]  /*0720*/  IMAD.U32 R2, RZ, RZ, UR5 ;  /* 0x00000005ff027e24 */ /* 0x000fe2000f8e00ff */
[----:B------:R-:W-:Y:S01]  /*0730*/  ISETP.LT.OR P6, PT, R4, 0x1, P4 ;  /* 0x000000010400780c */ /* 0x000fe200027c1670 */
[----:B------:R-:W-:Y:S01]  /*0740*/  IMAD R229, R0, 0x200, R229 ;  /* 0x0000020000e57824 */ /* 0x000fe200078e02e5 */
[----:B------:R-:W-:Y:S01]  /*0750*/  ISETP.LT.OR P5, PT, R4, 0x1, P3 ;  /* 0x000000010400780c */ /* 0x000fe20001fa1670 */
[----:B------:R-:W-:Y:S01]  /*0760*/  IMAD R6, R22, c[0x0][0x1ac], R6 ;  /* 0x00006b0016067a24 */ /* 0x000fe200078e0206 */
[C---:B------:R-:W-:Y:S01]  /*0770*/  ISETP.LT.OR P1, PT, R4.reuse, 0x21, P1 ;  /* 0x000000210400780c */ /* 0x040fe20000f21670 */
[----:B------:R-:W-:Y:S01]  /*0780*/  IMAD.SHL.U32 R229, R229, 0x2, RZ ;  /* 0x00000002e5e57824 */ /* 0x000fe200078e00ff */
[----:B------:R-:W-:Y:S01]  /*0790*/  ISETP.LT.OR P3, PT, R4, 0x21, P3 ;  /* 0x000000210400780c */ /* 0x000fe20001f61670 */
[----:B------:R-:W-:Y:S01]  /*07a0*/  IMAD.IADD R6, R11, 0x1, R6 ;  /* 0x000000010b067824 */ /* 0x000fe200078e0206 */
[----:B------:R-:W-:Y:S01]  /*07b0*/  ULDC.64 UR4, c[0x0][0x1a8] ;  /* 0x00006a0000047ab9 */ /* 0x000fe20000000a00 */
[----:B------:R-:W-:Y:S01]  /*07c0*/  IMAD R241, R237, c[0x0][0x208], RZ ;  /* 0x00008200edf17a24 */ /* 0x000fe200078e02ff */
[----:B------:R-:W-:Y:S01]  /*07d0*/  USHF.L.U32 UR7, UR4, 0x5, URZ ;  /* 0x0000000504077899 */ /* 0x000fe2000800063f */
[----:B------:R1:W-:Y:S01]  /*07e0*/  LDGSTS.E.BYPASS.LTC128B.128 [R229+0x7880], [R20.64], !P0 ;  /* 0x0788000014e57fae */ /* 0x0003e2000c101d58 */
[C---:B------:R-:W-:Y:S01]  /*07f0*/  @!P2 LEA R12, P0, R3.reuse, R14, 0x1 ;  /* 0x0000000e030ca211 */ /* 0x040fe200078008ff */
[----:B------:R-:W-:Y:S01]  /*0800*/  USHF.L.U64.HI UR6, UR4, UR9, UR5 ;  /* 0x0000000904067299 */ /* 0x000fe20008010205 */
[----:B------:R-:W-:Y:S01]  /*0810*/  IMAD R241, R236, c[0x0][0x20c], R241 ;  /* 0x00008300ecf17a24 */ /* 0x000fe200078e02f1 */
[----:B------:R1:W-:Y:S01]  /*0820*/  LDGSTS.E.BYPASS.LTC128B.128 [R229+0xa080], [R20.64+0x80], !P6 ;  /* 0x0a08008014e57fae */ /* 0x0003e2000f101d58 */
[----:B------:R-:W-:Y:S01]  /*0830*/  @!P2 LEA.HI.X R13, R3, R15, R2, 0x1, P0 ;  /* 0x0000000f030da211 */ /* 0x000fe200000f0c02 */
[----:B------:R-:W-:Y:S01]  /*0840*/  IMAD.MOV.U32 R2, RZ, RZ, c[0x0][0x1a8] ;  /* 0x00006a00ff027624 */ /* 0x000fe200078e00ff */
[----:B------:R-:W-:Y:S01]  /*0850*/  LEA R22, P0, R10, c[0x0][0x190], 0x1 ;  /* 0x000064000a167a11 */ /* 0x000fe200078008ff */
[----:B------:R1:W-:Y:S01]  /*0860*/  LDGSTS.E.BYPASS.LTC128B.128 [R229+0xc880], [R20.64+0x100], !P5 ;  /* 0x0c88010014e57fae */ /* 0x0003e2000e901d58 */
[----:B------:R-:W-:Y:S01]  /*0870*/  ISETP.LT.OR P5, PT, R4, 0x21, P4 ;  /* 0x000000210400780c */ /* 0x000fe200027a1670 */
[----:B------:R-:W-:Y:S01]  /*0880*/  IMAD.MOV.U32 R3, RZ, RZ, c[0x0][0x1ac] ;  /* 0x00006b00ff037624 */ /* 0x000fe200078e00ff */
[----:B------:R-:W-:Y:S01]  /*0890*/  LEA.HI.X R23, R10, c[0x0][0x194], R6, 0x1, P0 ;  /* 0x000065000a177a11 */ /* 0x000fe200000f0c06 */
[----:B------:R2:W-:Y:S01]  /*08a0*/  LDGSTS.E.BYPASS.LTC128B.128 [R229+0x8880], [R14.64], !P1 ;  /* 0x088800000ee57fae */ /* 0x0005e2000c901d58 */
[C---:B------:R-:W-:Y:S01]  /*08b0*/  @!P2 ISETP.GE.AND P0, PT, R4.reuse, 0x41, PT ;  /* 0x000000410400a80c */ /* 0x040fe20003f06270 */
[----:B------:R-:W-:Y:S01]  /*08c0*/  ULDC.64 UR4, c[0x0][0x188] ;  /* 0x0000620000047ab9 */ /* 0x000fe20000000a00 */
[----:B------:R-:W-:Y:S01]  /*08d0*/  P2R R6, PR, RZ, 0x20 ;  /* 0x00000020ff067803 */ /* 0x000fe20000000000 */
[----:B------:R-:W-:Y:S01]  /*08e0*/  UIMAD.WIDE.U32 UR10, UR20, UR4, URZ ;  /* 0x00000004140a72a5 */ /* 0x000fe2000f8e003f */
[----:B------:R-:W-:Y:S01]  /*08f0*/  @!P2 ISETP.LT.OR P5, PT, R4, 0x41, P4 ;  /* 0x000000410400a80c */ /* 0x000fe200027a1670 */
[----:B------:R-:W-:Y:S01]  /*0900*/  UIMAD UR4, UR8, UR4, URZ ;  /* 0x00000004080472a4 */ /* 0x000fe2000f8e023f */
[----:B------:R-:W-:Y:S01]  /*0910*/  @!P2 ISETP.GE.OR P6, PT, R250, c[0x0][0x1cc], !P0 ;  /* 0x00007300fa00aa0c */ /* 0x000fe200047c6670 */
[----:B------:R-:W-:Y:S01]  /*0920*/  IMAD.WIDE.U32 R242, R236, c[0x0][0x208], R250 ;  /* 0x00008200ecf27a25 */ /* 0x000fe200078e00fa */
[----:B------:R-:W-:Y:S01]  /*0930*/  @!P2 ISETP.GE.OR P4, PT, R230, c[0x0][0x1cc], !P0 ;  /* 0x00007300e600aa0c */ /* 0x000fe20004786670 */
[----:B------:R-:W-:Y:S01]  /*0940*/  UIMAD UR4, UR20, UR5, UR4 ;  /* 0x00000005140472a4 */ /* 0x000fe2000f8e0204 */
[----:B------:R-:W-:Y:S01]  /*0950*/  ISETP.NE.AND P0, PT, R6, RZ, PT ;  /* 0x000000ff0600720c */ /* 0x000fe20003f05270 */
[----:B------:R-:W-:Y:S01]  /*0960*/  IMAD.IADD R241, R243, 0x1, R241 ;  /* 0x00000001f3f17824 */ /* 0x000fe200078e02f1 */
[C---:B------:R-:W-:Y:S01]  /*0970*/  LEA R10, P1, R2.reuse, R22, 0x6 ;  /* 0x00000016020a7211 */ /* 0x040fe200078230ff */
[----:B------:R-:W-:Y:S01]  /*0980*/  UIADD3 UR13, UR11, UR4, URZ ;  /* 0x000000040b0d7290 */ /* 0x000fe2000fffe03f */
[----:B------:R-:W-:Y:S01]  /*0990*/  IMAD.MOV.U32 R240, RZ, RZ, R242 ;  /* 0x000000fffff07224 */ /* 0x000fe200078e00f2 */
[----:B------:R3:W-:Y:S01]  /*09a0*/  STL.64 [R1], R24 ;  /* 0x0000001801007387 */ /* 0x0007e20000100a00 */
[----:B------:R-:W-:Y:S01]  /*09b0*/  LEA.HI.X R11, R2, R23, R3, 0x6, P1 ;  /* 0x00000017020b7211 */ /* 0x000fe200008f3403 */
[----:B------:R-:W-:Y:S01]  /*09c0*/  IMAD R3, R237, c[0x0][0x178], RZ ;  /* 0x00005e00ed037a24 */ /* 0x000fe200078e02ff */
[----:B------:R-:W-:Y:S01]  /*09d0*/  ISETP.GE.AND P1, PT, R250, c[0x0][0x19c], PT ;  /* 0x00006700fa007a0c */ /* 0x000fe20003f26270 */
[----:B------:R-:W-:Y:S01]  /*09e0*/  IMAD.SHL.U32 R0, R0, 0x8, RZ ;  /* 0x0000000800007824 */ /* 0x000fe200078e00ff */
[----:B------:R-:W-:Y:S01]  /*09f0*/  CS2R R112, SRZ ;  /* 0x0000000000707805 */ /* 0x000fe2000001ff00 */
[----:B------:R-:W-:Y:S01]  /*0a00*/  IMAD R248, R236, c[0x0][0x17c], R3 ;  /* 0x00005f00ecf87a24 */ /* 0x000fe200078e0203 */
[----:B------:R-:W-:Y:S01]  /*0a10*/  CS2R R102, SRZ ;  /* 0x0000000000667805 */ /* 0x000fe2000001ff00 */
[----:B------:R2:W-:Y:S01]  /*0a20*/  LDGSTS.E.BYPASS.LTC128B.128 [R229+0xb080], [R14.64+0x80], !P0 ;  /* 0x0b0800800ee57fae */ /* 0x0005e2000c101d58 */
[----:B------:R-:W-:Y:S01]  /*0a30*/  ISETP.GE.AND P0, PT, R231, c[0x0][0x19c], PT ;  /* 0x00006700e7007a0c */ /* 0x000fe20003f06270 */
[----:B------:R-:W-:Y:S01]  /*0a40*/  IMAD.U32 R3, RZ, RZ, UR6 ;  /* 0x00000006ff037e24 */ /* 0x000fe2000f8e00ff */
[----:B------:R-:W-:Y:S01]  /*0a50*/  CS2R R100, SRZ ;  /* 0x0000000000647805 */ /* 0x000fe2000001ff00 */
[----:B------:R2:W-:Y:S01]  /*0a60*/  LDGSTS.E.BYPASS.LTC128B.128 [R229+0xd880], [R14.64+0x100], !P3 ;  /* 0x0d8801000ee57fae */ /* 0x0005e2000d901d58 */
[----:B------:R-:W-:Y:S01]  /*0a70*/  ISETP.GE.AND P3, PT, R230, c[0x0][0x19c], PT ;  /* 0x00006700e6007a0c */ /* 0x000fe20003f66270 */
[----:B------:R-:W-:Y:S01]  /*0a80*/  IMAD.IADD R249, R25, 0x1, R248 ;  /* 0x0000000119f97824 */ /* 0x000fe200078e02f8 */
[----:B------:R-:W-:Y:S01]  /*0a90*/  CS2R R98, SRZ ;  /* 0x0000000000627805 */ /* 0x000fe2000001ff00 */
[----:B------:R4:W-:Y:S01]  /*0aa0*/  @!P2 LDGSTS.E.BYPASS.LTC128B.128 [R229+0x9880], [R12.64], !P6 ;  /* 0x098800000ce5afae */ /* 0x0009e2000f101d58 */
[C---:B------:R-:W-:Y:S01]  /*0ab0*/  ISETP.LT.OR P6, PT, R4.reuse, 0x1, P1 ;  /* 0x000000010400780c */ /* 0x040fe20000fc1670 */
[----:B------:R-:W-:Y:S01]  /*0ac0*/  IMAD.MOV.U32 R248, RZ, RZ, R24 ;  /* 0x000000fffff87224 */ /* 0x000fe200078e0018 */
[----:B------:R-:W-:Y:S01]  /*0ad0*/  CS2R R96, SRZ ;  /* 0x0000000000607805 */ /* 0x000fe2000001ff00 */
[----:B------:R4:W-:Y:S01]  /*0ae0*/  @!P2 LDGSTS.E.BYPASS.LTC128B.128 [R229+0xc080], [R12.64+0x80], !P5 ;  /* 0x0c0800800ce5afae */ /* 0x0009e2000e901d58 */
[C---:B------:R-:W-:Y:S01]  /*0af0*/  ISETP.LT.OR P5, PT, R4.reuse, 0x1, P0 ;  /* 0x000000010400780c */ /* 0x040fe200007a1670 */
[----:B------:R-:W-:Y:S01]  /*0b00*/  CS2R R94, SRZ ;  /* 0x00000000005e7805 */ /* 0x000fe2000001ff00 */
[----:B------:R-:W-:Y:S01]  /*0b10*/  CS2R R92, SRZ ;  /* 0x00000000005c7805 */ /* 0x000fe2000001ff00 */
[----:B------:R4:W-:Y:S01]  /*0b20*/  @!P2 LDGSTS.E.BYPASS.LTC128B.128 [R229+0xe880], [R12.64+0x100], !P4 ;  /* 0x0e8801000ce5afae */ /* 0x0009e2000e101d58 */
[C---:B------:R-:W-:Y:S01]  /*0b30*/  ISETP.LT.OR P4, PT, R4.reuse, 0x1, P3 ;  /* 0x000000010400780c */ /* 0x040fe20001f81670 */
[----:B------:R-:W-:Y:S01]  /*0b40*/  CS2R R82, SRZ ;  /* 0x0000000000527805 */ /* 0x000fe2000001ff00 */
[----:B------:R-:W-:Y:S01]  /*0b50*/  CS2R R80, SRZ ;  /* 0x0000000000507805 */ /* 0x000fe2000001ff00 */
[----:B------:R-:W-:Y:S01]  /*0b60*/  CS2R R86, SRZ ;  /* 0x0000000000567805 */ /* 0x000fe2000001ff00 */
[----:B------:R-:W-:Y:S01]  /*0b70*/  CS2R R84, SRZ ;  /* 0x0000000000547805 */ /* 0x000fe2000001ff00 */
[----:B------:R5:W-:Y:S01]  /*0b80*/  LDGSTS.E.BYPASS.LTC128B.128 [R229+0x80], [R22.64], !P6 ;  /* 0x0008000016e57fae */ /* 0x000be2000f101d58 */
[C---:B------:R-:W-:Y:S01]  /*0b90*/  ISETP.LT.OR P6, PT, R4.reuse, 0x21, P1 ;  /* 0x000000210400780c */ /* 0x040fe20000fc1670 */
[----:B------:R-:W-:Y:S01]  /*0ba0*/  CS2R R90, SRZ ;  /* 0x00000000005a7805 */ /* 0x000fe2000001ff00 */
[C---:B------:R-:W-:Y:S01]  /*0bb0*/  @!P2 ISETP.LT.OR P1, PT, R4.reuse, 0x41, P1 ;  /* 0x000000410400a80c */ /* 0x040fe20000f21670 */
[----:B------:R5:W-:Y:S01]  /*0bc0*/  LDGSTS.E.BYPASS.LTC128B.128 [R229+0x2880], [R22.64+0x80], !P5 ;  /* 0x0288008016e57fae */ /* 0x000be2000e901d58 */
[C---:B------:R-:W-:Y:S01]  /*0bd0*/  ISETP.LT.OR P5, PT, R4.reuse, 0x21, P0 ;  /* 0x000000210400780c */ /* 0x040fe200007a1670 */
[----:B------:R-:W-:Y:S01]  /*0be0*/  CS2R R88, SRZ ;  /* 0x0000000000587805 */ /* 0x000fe2000001ff00 */
[----:B------:R-:W-:Y:S01]  /*0bf0*/  CS2R R78, SRZ ;  /* 0x00000000004e7805 */ /* 0x000fe2000001ff00 */
[----:B------:R5:W-:Y:S01]  /*0c00*/  LDGSTS.E.BYPASS.LTC128B.128 [R229+0x5080], [R22.64+0x100], !P4 ;  /* 0x0508010016e57fae */ /* 0x000be2000e101d58 */
[C---:B------:R-:W-:Y:S01]  /*0c10*/  ISETP.LT.OR P4, PT, R4.reuse, 0x21, P3 ;  /* 0x000000210400780c */ /* 0x040fe20001f81670 */
[----:B--2---:R-:W-:Y:S01]  /*0c20*/  IMAD.WIDE.U32 R14, R5, c[0x0][0x270], R238 ;  /* 0x00009c00050e7a25 */ /* 0x004fe200078e00ee */
[----:B------:R-:W-:Y:S01]  /*0c30*/  CS2R R76, SRZ ;  /* 0x00000000004c7805 */ /* 0x000fe2000001ff00 */
[----:B------:R-:W-:Y:S01]  /*0c40*/  CS2R R74, SRZ ;  /* 0x00000000004a7805 */ /* 0x000fe2000001ff00 */
[----:B------:R-:W-:Y:S01]  /*0c50*/  CS2R R72, SRZ ;  /* 0x0000000000487805 */ /* 0x000fe2000001ff00 */
[----:B------:R2:W-:Y:S01]  /*0c60*/  LDGSTS.E.BYPASS.LTC128B.128 [R229+0x1080], [R10.64], !P6 ;  /* 0x010800000ae57fae */ /* 0x0005e2000f101d58 */
[----:B------:R-:W-:Y:S01]  /*0c70*/  ISETP.GE.AND P6, PT, R231, c[0x0][0x16c], PT ;  /* 0x00005b00e7007a0c */ /* 0x000fe20003fc6270 */
[----:B------:R-:W-:Y:S01]  /*0c80*/  CS2R R70, SRZ ;  /* 0x0000000000467805 */ /* 0x000fe2000001ff00 */
[----:B------:R-:W-:Y:S01]  /*0c90*/  P2R R2, PR, RZ, 0x2 ;  /* 0x00000002ff027803 */ /* 0x000fe20000000000 */
[----:B------:R2:W-:Y:S01]  /*0ca0*/  LDGSTS.E.BYPASS.LTC128B.128 [R229+0x3880], [R10.64+0x80], !P5 ;  /* 0x038800800ae57fae */ /* 0x0005e2000e901d58 */
[C---:B------:R-:W-:Y:S01]  /*0cb0*/  @!P2 ISETP.LT.OR P1, PT, R4.reuse, 0x41, P0 ;  /* 0x000000410400a80c */ /* 0x040fe20000721670 */
[----:B------:R-:W-:Y:S01]  /*0cc0*/  CS2R R68, SRZ ;  /* 0x0000000000447805 */ /* 0x000fe2000001ff00 */
[----:B------:R-:W-:Y:S01]  /*0cd0*/  @!P2 ISETP.LT.OR P0, PT, R4, 0x41, P3 ;  /* 0x000000410400a80c */ /* 0x000fe20001f01670 */
[----:B------:R-:W-:Y:S01]  /*0ce0*/  IMAD.U32 R4, RZ, RZ, UR7 ;  /* 0x00000007ff047e24 */ /* 0x000fe2000f8e00ff */
[----:B------:R-:W-:Y:S01]  /*0cf0*/  ISETP.NE.AND P3, PT, R2, RZ, PT ;  /* 0x000000ff0200720c */ /* 0x000fe20003f65270 */
[----:B------:R2:W-:Y:S01]  /*0d00*/  LDGSTS.E.BYPASS.LTC128B.128 [R229+0x6080], [R10.64+0x100], !P4 ;  /* 0x060801000ae57fae */ /* 0x0005e2000e101d58 */
[----:B------:R-:W-:Y:S01]  /*0d10*/  SEL R6, RZ, 0xffffffff, P6 ;  /* 0xffffffffff067807 */ /* 0x000fe20003000000 */
[----:B----4-:R-:W-:Y:S01]  /*0d20*/  IMAD.WIDE.U32 R12, R5, c[0x0][0x180], R248 ;  /* 0x00006000050c7a25 */ /* 0x010fe200078e00f8 */
[----:B------:R-:W-:Y:S01]  /*0d30*/  ISETP.GE.AND P5, PT, R230, c[0x0][0x16c], PT ;  /* 0x00005b00e6007a0c */ /* 0x000fe20003fa6270 */
[----:B------:R-:W-:Y:S01]  /*0d40*/  ULDC.64 UR6, c[0x0][0x178] ;  /* 0x00005e0000067ab9 */ /* 0x000fe20000000a00 */
[----:B------:R-:W-:Y:S01]  /*0d50*/  CS2R R58, SRZ ;  /* 0x00000000003a7805 */ /* 0x000fe2000001ff00 */
[----:B------:R-:W-:Y:S01]  /*0d60*/  IMAD.SHL.U32 R6, R6, 0x2, RZ ;  /* 0x0000000206067824 */ /* 0x000fe200078e00ff */
[----:B------:R-:W-:Y:S01]  /*0d70*/  USHF.L.U32 UR4, UR6, 0x5, URZ ;  /* 0x0000000506047899 */ /* 0x000fe2000800063f */
[----:B------:R-:W-:Y:S01]  /*0d80*/  CS2R R56, SRZ ;  /* 0x0000000000387805 */ /* 0x000fe2000001ff00 */
[----:B------:R-:W-:Y:S01]  /*0d90*/  USHF.L.U64.HI UR7, UR6, UR9, UR7 ;  /* 0x0000000906077299 */ /* 0x000fe20008010207 */
[----:B------:R-:W-:Y:S01]  /*0da0*/  P2R R2, PR, RZ, 0x1 ;  /* 0x00000001ff027803 */ /* 0x000fe20000000000 */
[----:B------:R-:W-:Y:S01]  /*0db0*/  CS2R R62, SRZ ;  /* 0x00000000003e7805 */ /* 0x000fe2000001ff00 */
[----:B------:R-:W-:Y:S01]  /*0dc0*/  ISETP.GE.AND P0, PT, R250, c[0x0][0x16c], PT ;  /* 0x00005b00fa007a0c */ /* 0x000fe20003f06270 */
[----:B------:R-:W-:Y:S01]  /*0dd0*/  USHF.L.U64.HI UR7, UR4, 0x1, UR7 ;  /* 0x0000000104077899 */ /* 0x000fe20008010207 */
[----:B------:R-:W-:Y:S01]  /*0de0*/  ISETP.NE.AND P4, PT, R2, RZ, PT ;  /* 0x000000ff0200720c */ /* 0x000fe20003f85270 */
[----:B------:R-:W-:Y:S01]  /*0df0*/  CS2R R60, SRZ ;  /* 0x00000000003c7805 */ /* 0x000fe2000001ff00 */
[----:B------:R-:W-:Y:S01]  /*0e00*/  SEL R7, RZ, 0x1, P0 ;  /* 0x00000001ff077807 */ /* 0x000fe20000000000 */
[----:B------:R-:W-:Y:S01]  /*0e10*/  CS2R R66, SRZ ;  /* 0x0000000000427805 */ /* 0x000fe2000001ff00 */
[----:B------:R-:W-:Y:S01]  /*0e20*/  SHF.R.S32.HI R2, RZ, 0x1f, R5 ;  /* 0x0000001fff027819 */ /* 0x000fe20000011405 */
[----:B------:R-:W-:Y:S01]  /*0e30*/  CS2R R64, SRZ ;  /* 0x0000000000407805 */ /* 0x000fe2000001ff00 */
[----:B------:R-:W-:Y:S01]  /*0e40*/  LOP3.LUT R6, R6, 0x2, R7, 0xe2, !PT ;  /* 0x0000000206067812 */ /* 0x000fe200078ee207 */
[----:B------:R-:W-:Y:S01]  /*0e50*/  CS2R R54, SRZ ;  /* 0x0000000000367805 */ /* 0x000fe2000001ff00 */
[----:B------:R-:W-:Y:S01]  /*0e60*/  CS2R R52, SRZ ;  /* 0x0000000000347805 */ /* 0x000fe2000001ff00 */
[----:B------:R-:W-:Y:S01]  /*0e70*/  CS2R R50, SRZ ;  /* 0x0000000000327805 */ /* 0x000fe2000001ff00 */
[----:B------:R-:W-:Y:S01]  /*0e80*/  CS2R R48, SRZ ;  /* 0x0000000000307805 */ /* 0x000fe2000001ff00 */
[----:B------:R-:W-:Y:S01]  /*0e90*/  @P0 LOP3.LUT R233, R233, 0x1, RZ, 0xfc, !PT ;  /* 0x00000001e9e90812 */ /* 0x000fe200078efcff */
[----:B------:R-:W-:Y:S01]  /*0ea0*/  CS2R R46, SRZ ;  /* 0x00000000002e7805 */ /* 0x000fe2000001ff00 */
[----:B--2---:R-:W-:Y:S01]  /*0eb0*/  @!P2 LEA R10, P0, R4, R10, 0x1 ;  /* 0x0000000a040aa211 */ /* 0x004fe200078008ff */
[----:B------:R-:W-:-:S03]  /*0ec0*/  CS2R R44, SRZ ;  /* 0x00000000002c7805 */ /* 0x000fc6000001ff00 */
[----:B------:R-:W-:Y:S01]  /*0ed0*/  @!P2 LEA.HI.X R11, R4, R11, R3, 0x1, P0 ;  /* 0x0000000b040ba211 */ /* 0x000fe200000f0c03 */
[----:B------:R-:W-:Y:S01]  /*0ee0*/  IMAD R4, R2, c[0x0][0x180], RZ ;  /* 0x0000600002047a24 */ /* 0x000fe200078e02ff */
[----:B------:R-:W-:Y:S02]  /*0ef0*/  SEL R3, RZ, 0x4, P5 ;  /* 0x00000004ff037807 */ /* 0x000fe40002800000 */
[----:B------:R-:W-:Y:S01]  /*0f00*/  IADD3 R7, P0, R12, UR10, RZ ;  /* 0x0000000a0c077c10 */ /* 0x000fe2000ff1e0ff */
[----:B------:R-:W-:Y:S01]  /*0f10*/  IMAD R4, R5, c[0x0][0x184], R4 ;  /* 0x0000610005047a24 */ /* 0x000fe200078e0204 */
[----:B------:R-:W-:Y:S01]  /*0f20*/  LOP3.LUT R3, R6, R3, RZ, 0xfc, !PT ;  /* 0x0000000306037212 */ /* 0x000fe200078efcff */
[----:B------:R-:W-:Y:S01]  /*0f30*/  USHF.L.U32 UR10, UR4, 0x1, URZ ;  /* 0x00000001040a7899 */ /* 0x000fe2000800063f */
[----:B------:R2:W-:Y:S02]  /*0f40*/  @!P2 LDGSTS.E.BYPASS.LTC128B.128 [R229+0x2080], [R10.64], !P3 ;  /* 0x020800000ae5afae */ /* 0x0005e4000d901d58 */
[----:B------:R-:W-:Y:S01]  /*0f50*/  IADD3.X R4, R13, UR13, R4, P0, !PT ;  /* 0x0000000d0d047c10 */ /* 0x000fe200087fe404 */
[----:B------:R-:W-:Y:S01]  /*0f60*/  ULDC.64 UR4, c[0x0][0x278] ;  /* 0x00009e0000047ab9 */ /* 0x000fe20000000a00 */
[----:B-1----:R-:W-:Y:S01]  /*0f70*/  LEA R20, P0, R7, c[0x0][0x160], 0x1 ;  /* 0x0000580007147a11 */ /* 0x002fe200078008ff */
[----:B------:R2:W-:Y:S01]  /*0f80*/  @!P2 LDGSTS.E.BYPASS.LTC128B.128 [R229+0x4880], [R10.64+0x80], !P1 ;  /* 0x048800800ae5afae */ /* 0x0005e2000c901d58 */
[----:B------:R-:W-:Y:S01]  /*0f90*/  LOP3.LUT R6, R3, 0x1, RZ, 0xc0, !PT ;  /* 0x0000000103067812 */ /* 0x000fe200078ec0ff */
[----:B------:R-:W-:Y:S01]  /*0fa0*/  UIMAD UR15, UR8, UR4, URZ ;  /* 0x00000004080f72a4 */ /* 0x000fe2000f8e023f */
[----:B------:R-:W-:Y:S01]  /*0fb0*/  LEA.HI.X R21, R7, c[0x0][0x164], R4, 0x1, P0 ;  /* 0x0000590007157a11 */ /* 0x000fe200000f0c04 */
[----:B------:R2:W-:Y:S01]  /*0fc0*/  @!P2 LDGSTS.E.BYPASS.LTC128B.128 [R229+0x7080], [R10.64+0x100], !P4 ;  /* 0x070801000ae5afae */ /* 0x0005e2000e101d58 */
[----:B------:R-:W-:Y:S01]  /*0fd0*/  ISETP.NE.U32.AND P3, PT, R6, 0x1, PT ;  /* 0x000000010600780c */ /* 0x000fe20003f65070 */
[----:B------:R-:W-:Y:S01]  /*0fe0*/  UIMAD.WIDE.U32 UR16, UR20, UR4, URZ ;  /* 0x00000004141072a5 */ /* 0x000fe2000f8e003f */
[----:B------:R-:W-:Y:S01]  /*0ff0*/  IADD3 R7, -R236, c[0x0][0x168], RZ ;  /* 0x00005a00ec077a10 */ /* 0x000fe20007ffe1ff */
[----:B------:R-:W0:Y:S01]  /*1000*/  LDGDEPBAR ;  /* 0x00000000000079af */ /* 0x000e220000000000 */
[----:B------:R-:W-:Y:S01]  /*1010*/  IADD3 R12, P0, R20, UR10, RZ ;  /* 0x0000000a140c7c10 */ /* 0x000fe2000ff1e0ff */
[----:B------:R-:W-:Y:S01]  /*1020*/  UIMAD UR15, UR20, UR5, UR15 ;  /* 0x00000005140f72a4 */ /* 0x000fe2000f8e020f */
[----:B------:R-:W-:Y:S01]  /*1030*/  LOP3.LUT P2, RZ, R3, 0x2, RZ, 0xc0, !PT ;  /* 0x0000000203ff7812 */ /* 0x000fe2000784c0ff */
[C---:B------:R-:W-:Y:S01]  /*1040*/  IMAD R4, R2.reuse, c[0x0][0x270], RZ ;  /* 0x00009c0002047a24 */ /* 0x040fe200078e02ff */
[----:B------:R-:W-:Y:S01]  /*1050*/  ISETP.LT.OR P1, PT, R7, 0x1, P3 ;  /* 0x000000010700780c */ /* 0x000fe20001f21670 */
[----:B------:R-:W-:Y:S01]  /*1060*/  ULDC.64 UR4, c[0x0][0x218] ;  /* 0x0000860000047ab9 */ /* 0x000fe20000000a00 */
[----:B------:R-:W-:Y:S01]  /*1070*/  IADD3.X R13, R21, UR7, RZ, P0, !PT ;  /* 0x00000007150d7c10 */ /* 0x000fe200087fe4ff */
[----:B------:R-:W-:Y:S01]  /*1080*/  UIMAD.WIDE.U32 UR18, UR20, UR4, URZ ;  /* 0x00000004141272a5 */ /* 0x000fe2000f8e003f */
[----:B------:R-:W-:Y:S01]  /*1090*/  ISETP.LT.OR P0, PT, R7, 0x1, !P2 ;  /* 0x000000010700780c */ /* 0x000fe20005701670 */
[----:B------:R-:W-:Y:S01]  /*10a0*/  UIMAD UR4, UR8, UR4, URZ ;  /* 0x00000004080472a4 */ /* 0x000fe2000f8e023f */
[----:B------:R-:W-:Y:S01]  /*10b0*/  LOP3.LUT P4, RZ, R3, 0x4, RZ, 0xc0, !PT ;  /* 0x0000000403ff7812 */ /* 0x000fe2000788c0ff */
[----:B------:R-:W-:Y:S01]  /*10c0*/  UIADD3 UR15, UR17, UR15, URZ ;  /* 0x0000000f110f7290 */ /* 0x000fe2000fffe03f */
[----:B------:R-:W-:Y:S01]  /*10d0*/  IMAD R3, R5, c[0x0][0x274], R4 ;  /* 0x00009d0005037a24 */ /* 0x000fe200078e0204 */
[----:B------:R-:W-:Y:S01]  /*10e0*/  UIMAD UR5, UR20, UR5, UR4 ;  /* 0x00000005140572a4 */ /* 0x000fe2000f8e0204 */
[----:B------:R-:W-:Y:S01]  /*10f0*/  IMAD R6, R2, c[0x0][0x210], RZ ;  /* 0x0000840002067a24 */ /* 0x000fe200078e02ff */
[----:B------:R-:W-:-:S02]  /*1100*/  ISETP.LT.OR P2, PT, R7, 0x21, !P2 ;  /* 0x000000210700780c */ /* 0x000fc40005741670 */
[----:B------:R1:W-:Y:S01]  /*1110*/  LDGSTS.E.BYPASS.LTC128B.128 [R229+0xf080], [R20.64], !P1 ;  /* 0x0f08000014e57fae */ /* 0x0003e2000c901d58 */
[----:B------:R-:W-:Y:S01]  /*1120*/  ISETP.LT.OR P1, PT, R7, 0x21, P3 ;  /* 0x000000210700780c */ /* 0x000fe20001f21670 */
[----:B------:R-:W-:Y:S01]  /*1130*/  UIADD3 UR14, UR19, UR5, URZ ;  /* 0x00000005130e7290 */ /* 0x000fe2000fffe03f */
[----:B------:R-:W-:Y:S01]  /*1140*/  IMAD R6, R5, c[0x0][0x214], R6 ;  /* 0x0000850005067a24 */ /* 0x000fe200078e0206 */
[----:B------:R1:W-:Y:S01]  /*1150*/  LDGSTS.E.BYPASS.LTC128B.128 [R229+0x11080], [R20.64+0x80], !P0 ;  /* 0x1108008014e57fae */ /* 0x0003e2000c101d58 */
[----:B------:R-:W-:Y:S01]  /*1160*/  ISETP.LT.OR P0, PT, R7, 0x1, !P4 ;  /* 0x000000010700780c */ /* 0x000fe20006701670 */
[----:B--2---:R-:W-:Y:S01]  /*1170*/  IMAD.WIDE.U32 R10, R5, c[0x0][0x210], R240 ;  /* 0x00008400050a7a25 */ /* 0x004fe200078e00f0 */
[----:B------:R-:W-:Y:S01]  /*1180*/  ULDC.64 UR4, c[0x0][0x208] ;  /* 0x0000820000047ab9 */ /* 0x000fe20000000a00 */
[----:B------:R-:W-:Y:S01]  /*1190*/  ISETP.LT.OR P3, PT, R7, 0x21, !P4 ;  /* 0x000000210700780c */ /* 0x000fe20006761670 */
[----:B------:R-:W-:Y:S01]  /*11a0*/  USHF.L.U32 UR11, UR4, 0x5, URZ ;  /* 0x00000005040b7899 */ /* 0x000fe2000800063f */
[----:B------:R-:W-:Y:S01]  /*11b0*/  ISETP.GT.AND P4, PT, R234, 0xf, PT ;  /* 0x0000000fea00780c */ /* 0x000fe20003f84270 */
[----:B------:R-:W-:-:S04]  /*11c0*/  USHF.L.U64.HI UR5, UR4, UR9, UR5 ;  /* 0x0000000904057299 */ /* 0x000fc80008010205 */
[----:B------:R-:W-:-:S03]  /*11d0*/  USHF.L.U64.HI UR5, UR11, 0x1, UR5 ;  /* 0x000000010b057899 */ /* 0x000fc60008010205 */
[----:B------:R1:W-:Y:S01]  /*11e0*/  LDGSTS.E.BYPASS.LTC128B.128 [R229+0x13080], [R20.64+0x100], !P0 ;  /* 0x1308010014e57fae */ /* 0x0003e2000c101d58 */
[----:B------:R-:W-:-:S03]  /*11f0*/  IADD3 R4, P0, R14, UR16, RZ ;  /* 0x000000100e047c10 */ /* 0x000fc6000ff1e0ff */
[----:B------:R2:W-:Y:S01]  /*1200*/  LDGSTS.E.BYPASS.LTC128B.128 [R229+0x10080], [R12.64], !P1 ;  /* 0x100800000ce57fae */ /* 0x0005e2000c901d58 */
[----:B------:R-:W-:Y:S02]  /*1210*/  IADD3.X R3, R15, UR15, R3, P0, !PT ;  /* 0x0000000f0f037c10 */ /* 0x000fe400087fe403 */
[----:B------:R-:W-:-:S04]  /*1220*/  IADD3 R8, P0, R10, UR18, RZ ;  /* 0x000000120a087c10 */ /* 0x000fc8000ff1e0ff */
[----:B------:R-:W-:Y:S01]  /*1230*/  IADD3.X R11, R11, UR14, R6, P0, !PT ;  /* 0x0000000e0b0b7c10 */ /* 0x000fe200087fe406 */
[----:B------:R-:W-:Y:S01]  /*1240*/  IMAD.U32 R6, RZ, RZ, UR10 ;  /* 0x0000000aff067e24 */ /* 0x000fe2000f8e00ff */
[----:B------:R-:W-:Y:S01]  /*1250*/  LEA R14, P0, R8, c[0x0][0x1f0], 0x1 ;  /* 0x00007c00080e7a11 */ /* 0x000fe200078008ff */
[----:B------:R-:W-:-:S03]  /*1260*/  USHF.L.U32 UR10, UR11, 0x1, URZ ;  /* 0x000000010b0a7899 */ /* 0x000fc6000800063f */
[----:B------:R-:W-:Y:S02]  /*1270*/  LEA.HI.X R15, R8, c[0x0][0x1f4], R11, 0x1, P0 ;  /* 0x00007d00080f7a11 */ /* 0x000fe400000f0c0b */
[----:B-----5:R-:W-:-:S04]  /*1280*/  IADD3 R22, P1, P0, R6, 0x80, R20 ;  /* 0x0000008006167810 */ /* 0x020fc8000783e014 */
[--C-:B------:R-:W-:Y:S02]  /*1290*/  IADD3.X R23, RZ, UR7, R21.reuse, P1, P0 ;  /* 0x00000007ff177c10 */ /* 0x100fe40008fe0415 */
[----:B---3--:R-:W-:Y:S01]  /*12a0*/  IADD3 R24, P1, P0, R6, 0x100, R20 ;  /* 0x0000010006187810 */ /* 0x008fe2000783e014 */
[----:B-1----:R-:W-:Y:S02]  /*12b0*/  IMAD.U32 R20, RZ, RZ, UR10 ;  /* 0x0000000aff147e24 */ /* 0x002fe4000f8e00ff */
[----:B------:R1:W-:Y:S01]  /*12c0*/  LDGSTS.E.BYPASS.LTC128B.128 [R229+0x12080], [R22.64], !P2 ;  /* 0x1208000016e57fae */ /* 0x0003e2000d101d58 */
[----:B------:R-:W-:Y:S02]  /*12d0*/  IADD3.X R25, RZ, UR7, R21, P1, P0 ;  /* 0x00000007ff197c10 */ /* 0x000fe40008fe0415 */
[----:B------:R-:W-:Y:S02]  /*12e0*/  ISETP.GE.AND P2, PT, R250, c[0x0][0x1fc], PT ;  /* 0x00007f00fa007a0c */ /* 0x000fe40003f46270 */
[----:B------:R-:W-:Y:S01]  /*12f0*/  IADD3 R20, P1, P0, R20, 0x100, R14 ;  /* 0x0000010014147810 */ /* 0x000fe2000783e00e */
[----:B------:R3:W-:Y:S01]  /*1300*/  LDGSTS.E.BYPASS.LTC128B.128 [R229+0x14080], [R24.64], !P3 ;  /* 0x1408000018e57fae */ /* 0x0007e2000d901d58 */
[----:B------:R-:W-:-:S02]  /*1310*/  ISETP.GE.AND P3, PT, R231, c[0x0][0x1fc], PT ;  /* 0x00007f00e7007a0c */ /* 0x000fc40003f66270 */
[----:B------:R-:W-:Y:S02]  /*1320*/  IADD3.X R21, RZ, UR5, R15, P1, P0 ;  /* 0x00000005ff157c10 */ /* 0x000fe40008fe040f */
[C---:B------:R-:W-:Y:S02]  /*1330*/  LEA R10, P0, R4.reuse, c[0x0][0x258], 0x2 ;  /* 0x00009600040a7a11 */ /* 0x040fe400078010ff */
[C---:B------:R-:W-:Y:S02]  /*1340*/  ISETP.LT.OR P1, PT, R7.reuse, 0x1, P2 ;  /* 0x000000010700780c */ /* 0x040fe40001721670 */
[----:B------:R-:W-:Y:S01]  /*1350*/  LEA.HI.X R11, R4, c[0x0][0x25c], R3, 0x2, P0 ;  /* 0x00009700040b7a11 */ /* 0x000fe200000f1403 */
[----:B------:R-:W-:Y:S01]  /*1360*/  @!P4 IMAD.SHL.U32 R3, R234, 0x10, RZ ;  /* 0x00000010ea03c824 */ /* 0x000fe200078e00ff */
[----:B------:R-:W-:Y:S01]  /*1370*/  ISETP.LT.OR P0, PT, R7, 0x1, P3 ;  /* 0x000000010700780c */ /* 0x000fe20001f01670 */
[----:B------:R-:W-:Y:S01]  /*1380*/  IMAD R4, R2, c[0x0][0x288], RZ ;  /* 0x0000a20002047a24 */ /* 0x000fe200078e02ff */
[----:B------:R-:W-:-:S02]  /*1390*/  ISETP.GE.AND P2, PT, R230, c[0x0][0x1fc], PT ;  /* 0x00007f00e6007a0c */ /* 0x000fc40003f46270 */
[----:B------:R4:W-:Y:S01]  /*13a0*/  @!P4 LDGSTS.E.BYPASS.LTC128B.128 [R3+0x21080], [R10.64] ;  /* 0x210800000a03cfae */ /* 0x0009e2000b901d58 */
[-C--:B--2---:R-:W-:Y:S01]  /*13b0*/  LEA.HI R13, R19, R234.reuse, RZ, 0x4 ;  /* 0x000000ea130d7211 */ /* 0x084fe200078f20ff */
[----:B------:R-:W-:Y:S01]  /*13c0*/  IMAD R4, R5, c[0x0][0x28c], R4 ;  /* 0x0000a30005047a24 */ /* 0x000fe200078e0204 */
[CC--:B------:R-:W-:Y:S01]  /*13d0*/  LEA.HI R6, R19.reuse, R234.reuse, RZ, 0x5 ;  /* 0x000000ea13067211 */ /* 0x0c0fe200078f28ff */
[----:B------:R-:W0:Y:S01]  /*13e0*/  LDGDEPBAR ;  /* 0x00000000000079af */ /* 0x000e220000000000 */
[----:B------:R-:W-:Y:S02]  /*13f0*/  SHF.R.S32.HI R8, RZ, 0x4, R13 ;  /* 0x00000004ff087819 */ /* 0x000fe4000001140d */
[----:B------:R-:W-:Y:S01]  /*1400*/  LEA.HI R12, R19, R234, RZ, 0x7 ;  /* 0x000000ea130c7211 */ /* 0x000fe200078f38ff */
[----:B------:R2:W-:Y:S01]  /*1410*/  LDGSTS.E.BYPASS.LTC128B.128 [R229+0x1b080], [R14.64], !P1 ;  /* 0x1b0800000ee57fae */ /* 0x0005e2000c901d58 */
[----:B------:R-:W-:-:S03]  /*1420*/  ISETP.GE.AND P1, PT, R250, c[0x0][0x1fc], PT ;  /* 0x00007f00fa007a0c */ /* 0x000fc60003f26270 */
[----:B------:R2:W-:Y:S01]  /*1430*/  LDGSTS.E.BYPASS.LTC128B.128 [R229+0x1d080], [R14.64+0x80], !P0 ;  /* 0x1d0800800ee57fae */ /* 0x0005e2000c101d58 */
[----:B-1----:R-:W-:Y:S01]  /*1440*/  IADD3 R22, P0, R14, UR10, RZ ;  /* 0x0000000a0e167c10 */ /* 0x002fe2000ff1e0ff */
[----:B---3--:R-:W-:-:S03]  /*1450*/  IMAD.WIDE.U32 R24, R5, c[0x0][0x288], R238 ;  /* 0x0000a20005187a25 */ /* 0x008fc600078e00ee */
[----:B------:R-:W-:Y:S01]  /*1460*/  IADD3.X R23, R15, UR5, RZ, P0, !PT ;  /* 0x000000050f177c10 */ /* 0x000fe200087fe4ff */
[----:B------:R-:W-:Y:S01]  /*1470*/  ULDC.64 UR4, c[0x0][0x290] ;  /* 0x0000a40000047ab9 */ /* 0x000fe20000000a00 */
[----:B------:R-:W-:Y:S01]  /*1480*/  ISETP.LT.OR P0, PT, R7, 0x1, P2 ;  /* 0x000000010700780c */ /* 0x000fe20001701670 */
[----:B------:R-:W-:Y:S02]  /*1490*/  UIMAD UR7, UR8, UR4, URZ ;  /* 0x00000004080772a4 */ /* 0x000fe4000f8e023f */
[----:B------:R-:W-:Y:S02]  /*14a0*/  UIMAD.WIDE.U32 UR10, UR20, UR4, URZ ;  /* 0x00000004140a72a5 */ /* 0x000fe4000f8e003f */
[----:B------:R-:W-:Y:S01]  /*14b0*/  UIMAD UR5, UR20, UR5, UR7 ;  /* 0x00000005140572a4 */ /* 0x000fe2000f8e0207 */
[----:B----4-:R-:W-:-:S03]  /*14c0*/  LEA.HI R11, R19, R234, RZ, 0x2 ;  /* 0x000000ea130b7211 */ /* 0x010fc600078f10ff */
[----:B------:R-:W-:Y:S01]  /*14d0*/  UIADD3 UR16, UR11, UR5, URZ ;  /* 0x000000050b107290 */ /* 0x000fe2000fffe03f */
[----:B------:R-:W-:Y:S02]  /*14e0*/  LEA.HI R3, R13, R8, RZ, 0x1 ;  /* 0x000000080d037211 */ /* 0x000fe400078f08ff */
[--C-:B------:R-:W-:Y:S01]  /*14f0*/  SHF.R.S32.HI R17, RZ, 0x2, R11.reuse ;  /* 0x00000002ff117819 */ /* 0x100fe2000001140b */
[----:B------:R2:W-:Y:S01]  /*1500*/  LDGSTS.E.BYPASS.LTC128B.128 [R229+0x1f080], [R14.64+0x100], !P0 ;  /* 0x1f0801000ee57fae */ /* 0x0005e2000c101d58 */
[----:B------:R-:W-:Y:S01]  /*1510*/  SHF.R.S32.HI R232, RZ, 0x1f, R11 ;  /* 0x0000001fffe87819 */ /* 0x000fe2000001140b */
[----:B------:R-:W-:Y:S01]  /*1520*/  ULDC UR11, c[0x0][0x168] ;  /* 0x00005a00000b7ab9 */ /* 0x000fe20000000800 */
[----:B------:R-:W-:Y:S01]  /*1530*/  ISETP.LT.OR P0, PT, R7, 0x21, P1 ;  /* 0x000000210700780c */ /* 0x000fe20000f01670 */
[----:B------:R-:W-:Y:S01]  /*1540*/  UISETP.GE.AND UP0, UPT, UR11, 0x1, UPT ;  /* 0x000000010b00788c */ /* 0x000fe2000bf06270 */
[----:B------:R-:W-:Y:S02]  /*1550*/  LEA.HI R232, R232, R17, RZ, 0x3 ;  /* 0x00000011e8e87211 */ /* 0x000fe400078f18ff */
[----:B------:R-:W-:-:S02]  /*1560*/  LOP3.LUT R3, R3, 0xfffffffe, RZ, 0xc0, !PT ;  /* 0xfffffffe03037812 */ /* 0x000fc400078ec0ff */
[----:B------:R-:W-:Y:S02]  /*1570*/  LOP3.LUT R232, R232, 0xfffffff8, RZ, 0xc0, !PT ;  /* 0xfffffff8e8e87812 */ /* 0x000fe400078ec0ff */
[----:B------:R-:W-:Y:S01]  /*1580*/  SHF.R.S32.HI R10, RZ, 0x5, R6 ;  /* 0x00000005ff0a7819 */ /* 0x000fe20000011406 */
[----:B------:R-:W-:Y:S01]  /*1590*/  IMAD.IADD R3, R8, 0x1, -R3 ;  /* 0x0000000108037824 */ /* 0x000fe200078e0a03 */
[----:B------:R-:W-:Y:S01]  /*15a0*/  LOP3.LUT R13, R13, 0xfffffff0, RZ, 0xc0, !PT ;  /* 0xfffffff00d0d7812 */ /* 0x000fe200078ec0ff */
[----:B------:R-:W-:Y:S01]  /*15b0*/  IMAD.IADD R232, R17, 0x1, -R232 ;  /* 0x0000000111e87824 */ /* 0x000fe200078e0ae8 */
[----:B------:R-:W-:Y:S01]  /*15c0*/  SHF.R.S32.HI R17, RZ, 0x1f, R6 ;  /* 0x0000001fff117819 */ /* 0x000fe20000011406 */
[----:B------:R1:W-:Y:S01]  /*15d0*/  LDGSTS.E.BYPASS.LTC128B.128 [R229+0x1c080], [R22.64], !P0 ;  /* 0x1c08000016e57fae */ /* 0x0003e2000c101d58 */
[----:B------:R-:W-:Y:S01]  /*15e0*/  ISETP.LT.OR P1, PT, R7, 0x21, P3 ;  /* 0x000000210700780c */ /* 0x000fe20001f21670 */
[----:B------:R-:W-:Y:S01]  /*15f0*/  IMAD.IADD R13, R234, 0x1, -R13 ;  /* 0x00000001ea0d7824 */ /* 0x000fe200078e0a0d */
[----:B------:R-:W-:Y:S01]  /*1600*/  LEA.HI R8, R17, R10, RZ, 0x2 ;  /* 0x0000000a11087211 */ /* 0x000fe200078f10ff */
[----:B------:R-:W-:Y:S01]  /*1610*/  IMAD.SHL.U32 R228, R3, 0x8, RZ ;  /* 0x0000000803e47824 */ /* 0x000fe200078e00ff */
[----:B------:R-:W-:Y:S01]  /*1620*/  LOP3.LUT R11, R11, 0xfffffffc, RZ, 0xc0, !PT ;  /* 0xfffffffc0b0b7812 */ /* 0x000fe200078ec0ff */
[----:B------:R-:W-:Y:S01]  /*1630*/  IMAD.SHL.U32 R219, R13, 0x10, RZ ;  /* 0x000000100ddb7824 */ /* 0x000fe200078e00ff */
[----:B------:R-:W-:-:S02]  /*1640*/  LOP3.LUT R17, R8, 0xfffffffc, RZ, 0xc0, !PT ;  /* 0xfffffffc08117812 */ /* 0x000fc400078ec0ff */
[----:B------:R-:W-:Y:S02]  /*1650*/  SHF.R.S32.HI R18, RZ, 0x1f, R13 ;  /* 0x0000001fff127819 */ /* 0x000fe4000001140d */
[----:B--2---:R-:W-:Y:S02]  /*1660*/  IADD3 R15, P0, R24, UR10, RZ ;  /* 0x0000000a180f7c10 */ /* 0x004fe4000ff1e0ff */
[----:B------:R-:W-:Y:S01]  /*1670*/  LOP3.LUT R219, R219, 0xf0, RZ, 0xc0, !PT ;  /* 0x000000f0dbdb7812 */ /* 0x000fe200078ec0ff */
[----:B------:R1:W-:Y:S01]  /*1680*/  LDGSTS.E.BYPASS.LTC128B.128 [R229+0x1e080], [R22.64+0x80], !P1 ;  /* 0x1e08008016e57fae */ /* 0x0003e2000c901d58 */
[----:B------:R-:W-:Y:S02]  /*1690*/  IADD3.X R4, R25, UR16, R4, P0, !PT ;  /* 0x0000001019047c10 */ /* 0x000fe400087fe404 */
[----:B------:R-:W-:Y:S02]  /*16a0*/  LEA R14, P0, R15, c[0x0][0x280], 0x2 ;  /* 0x0000a0000f0e7a11 */ /* 0x000fe400078010ff */
[----:B------:R-:W-:Y:S01]  /*16b0*/  LEA.HI R217, R18, R13, RZ, 0x3 ;  /* 0x0000000d12d97211 */ /* 0x000fe200078f18ff */
[----:B------:R-:W-:Y:S01]  /*16c0*/  IMAD.SHL.U32 R18, R13, 0x2, RZ ;  /* 0x000000020d127824 */ /* 0x000fe200078e00ff */
[----:B------:R-:W-:-:S02]  /*16d0*/  LEA.HI.X R15, R15, c[0x0][0x284], R4, 0x2, P0 ;  /* 0x0000a1000f0f7a11 */ /* 0x000fc400000f1404 */
[----:B------:R-:W-:Y:S01]  /*16e0*/  SHF.R.S32.HI R4, RZ, 0x7, R12 ;  /* 0x00000007ff047819 */ /* 0x000fe2000001140c */
[C---:B------:R-:W-:Y:S01]  /*16f0*/  IMAD.IADD R12, R10.reuse, 0x1, -R17 ;  /* 0x000000010a0c7824 */ /* 0x040fe200078e0a11 */
[----:B------:R-:W-:Y:S01]  /*1700*/  ISETP.LT.OR P0, PT, R7, 0x21, P2 ;  /* 0x000000210700780c */ /* 0x000fe20001701670 */
[----:B------:R-:W-:Y:S01]  /*1710*/  IMAD.SHL.U32 R10, R10, 0x100, RZ ;  /* 0x000001000a0a7824 */ /* 0x000fe200078e00ff */
[----:B------:R-:W-:Y:S01]  /*1720*/  LOP3.LUT P2, RZ, R9, 0x4, RZ, 0xc0, !PT ;  /* 0x0000000409ff7812 */ /* 0x000fe2000784c0ff */
[----:B------:R-:W-:Y:S01]  /*1730*/  IMAD.SHL.U32 R8, R4, 0x8, RZ ;  /* 0x0000000804087824 */ /* 0x000fe200078e00ff */
[----:B------:R-:W-:Y:S01]  /*1740*/  LOP3.LUT R228, R228, 0x8, RZ, 0xc0, !PT ;  /* 0x00000008e4e47812 */ /* 0x000fe200078ec0ff */
[----:B------:R-:W-:Y:S01]  /*1750*/  IMAD.SHL.U32 R246, R12, 0x10, RZ ;  /* 0x000000100cf67824 */ /* 0x000fe200078e00ff */
[----:B------:R-:W-:Y:S01]  /*1760*/  LOP3.LUT R7, R219, 0x100, R10, 0xf8, !PT ;  /* 0x00000100db077812 */ /* 0x000fe200078ef80a */
[----:B------:R-:W-:Y:S01]  /*1770*/  IMAD.SHL.U32 R17, R232, 0x10, RZ ;  /* 0x00000010e8117824 */ /* 0x000fe200078e00ff */
[C---:B------:R-:W-:Y:S01]  /*1780*/  LOP3.LUT R10, R217.reuse, 0xfffffff8, RZ, 0xc0, !PT ;  /* 0xfffffff8d90a7812 */ /* 0x040fe200078ec0ff */
[----:B------:R-:W-:Y:S01]  /*1790*/  IMAD.SHL.U32 R217, R217, 0x40, RZ ;  /* 0x00000040d9d97824 */ /* 0x000fe200078e00ff */
[----:B------:R-:W-:-:S02]  /*17a0*/  LOP3.LUT R8, R8, 0x8, RZ, 0xc0, !PT ;  /* 0x0000000808087812 */ /* 0x000fc400078ec0ff */
[----:B------:R-:W-:Y:S01]  /*17b0*/  SHF.R.U32.HI R218, RZ, 0x3, R7 ;  /* 0x00000003ffda7819 */ /* 0x000fe20000011607 */
[----:B------:R-:W-:Y:S01]  /*17c0*/  IMAD.IADD R10, R13, 0x1, -R10 ;  /* 0x000000010d0a7824 */ /* 0x000fe200078e0a0a */
[----:B------:R-:W-:Y:S01]  /*17d0*/  LOP3.LUT R219, R219, R8, RZ, 0xfc, !PT ;  /* 0x00000008dbdb7212 */ /* 0x000fe200078efcff */
[----:B------:R1:W-:Y:S01]  /*17e0*/  LDGSTS.E.BYPASS.LTC128B.128 [R229+0x20080], [R20.64], !P0 ;  /* 0x2008000014e57fae */ /* 0x0003e2000c101d58 */
[----:B------:R-:W-:Y:S02]  /*17f0*/  LOP3.LUT R218, R218, 0x38, RZ, 0xc0, !PT ;  /* 0x00000038dada7812 */ /* 0x000fe400078ec0ff */
[----:B------:R-:W-:Y:S02]  /*1800*/  LOP3.LUT P0, RZ, R10, 0x2, RZ, 0xc0, !PT ;  /* 0x000000020aff7812 */ /* 0x000fe4000780c0ff */
[----:B------:R-:W-:Y:S01]  /*1810*/  LOP3.LUT R219, R219, 0x18, R18, 0x78, !PT ;  /* 0x00000018dbdb7812 */ /* 0x000fe200078e7812 */
[----:B------:R-:W-:Y:S01]  /*1820*/  IMAD.IADD R18, R234, 0x1, -R11 ;  /* 0x00000001ea127824 */ /* 0x000fe200078e0a0b */
[----:B------:R-:W-:Y:S01]  /*1830*/  SEL R225, R215, 0xfffffff0, !P0 ;  /* 0xfffffff0d7e17807 */ /* 0x000fe20004000000 */
[----:B------:R-:W-:Y:S01]  /*1840*/  IMAD.SHL.U32 R11, R3, 0x20, RZ ;  /* 0x00000020030b7824 */ /* 0x000fe200078e00ff */
[C---:B------:R-:W-:Y:S01]  /*1850*/  LOP3.LUT P0, RZ, R9.reuse, 0x2, RZ, 0xc0, !PT ;  /* 0x0000000209ff7812 */ /* 0x040fe2000780c0ff */
[----:B------:R-:W-:Y:S01]  /*1860*/  IMAD.SHL.U32 R9, R9, 0x40, RZ ;  /* 0x0000004009097824 */ /* 0x000fe200078e00ff */
[C---:B------:R-:W-:Y:S01]  /*1870*/  LOP3.LUT P1, RZ, R10.reuse, 0x4, RZ, 0xc0, !PT ;  /* 0x000000040aff7812 */ /* 0x040fe2000782c0ff */
[----:B------:R-:W-:Y:S01]  /*1880*/  IMAD.SHL.U32 R10, R10, 0x40, RZ ;  /* 0x000000400a0a7824 */ /* 0x000fe200078e00ff */
[----:B------:R-:W-:-:S02]  /*1890*/  LOP3.LUT R11, R11, 0x20, RZ, 0xc0, !PT ;  /* 0x000000200b0b7812 */ /* 0x000fc400078ec0ff */
[----:B------:R-:W-:Y:S02]  /*18a0*/  LOP3.LUT R9, R9, 0x1c0, RZ, 0xc0, !PT ;  /* 0x000001c009097812 */ /* 0x000fe400078ec0ff */
[----:B------:R-:W-:Y:S02]  /*18b0*/  LOP3.LUT R0, R11, 0x18, R0, 0xf8, !PT ;  /* 0x000000180b007812 */ /* 0x000fe400078ef800 */
[----:B------:R-:W-:Y:S02]  /*18c0*/  LOP3.LUT R11, R9, 0x30, R246, 0xf8, !PT ;  /* 0x00000030090b7812 */ /* 0x000fe400078ef8f6 */
[----:B------:R-:W-:Y:S01]  /*18d0*/  LOP3.LUT P3, RZ, R13, 0x2, RZ, 0xc0, !PT ;  /* 0x000000020dff7812 */ /* 0x000fe2000786c0ff */
[----:B------:R-:W-:Y:S01]  /*18e0*/  IMAD.SHL.U32 R13, R12, 0x100, RZ ;  /* 0x000001000c0d7824 */ /* 0x000fe200078e00ff */
[--C-:B------:R-:W-:Y:S02]  /*18f0*/  LOP3.LUT R226, R11, 0x8, R16.reuse, 0xf8, !PT ;  /* 0x000000080be27812 */ /* 0x100fe400078ef810 */
[----:B------:R-:W-:-:S02]  /*1900*/  LOP3.LUT R16, R9, 0x8, R16, 0xf8, !PT ;  /* 0x0000000809107812 */ /* 0x000fc400078ef810 */
[----:B------:R-:W-:Y:S02]  /*1910*/  SHF.R.U32.HI R9, RZ, 0x3, R9 ;  /* 0x00000003ff097819 */ /* 0x000fe40000011609 */
[----:B------:R-:W-:Y:S02]  /*1920*/  LEA.HI R245, R12, R12, RZ, 0x1 ;  /* 0x0000000c0cf57211 */ /* 0x000fe400078f08ff */
[----:B------:R-:W-:Y:S02]  /*1930*/  LOP3.LUT R10, R10, 0x1c0, RZ, 0xc0, !PT ;  /* 0x000001c00a0a7812 */ /* 0x000fe400078ec0ff */
[----:B------:R-:W-:Y:S01]  /*1940*/  LOP3.LUT R8, R8, 0x70, R17, 0xf8, !PT ;  /* 0x0000007008087812 */ /* 0x000fe200078ef811 */
[----:B------:R-:W-:Y:S01]  /*1950*/  IMAD.SHL.U32 R245, R245, 0x100, RZ ;  /* 0x00000100f5f57824 */ /* 0x000fe200078e00ff */
[----:B------:R-:W-:Y:S02]  /*1960*/  LOP3.LUT R218, R218, R7, R228, 0x1e, !PT ;  /* 0x00000007dada7212 */ /* 0x000fe400078e1ee4 */
[----:B------:R-:W-:-:S02]  /*1970*/  SEL R215, R215, 0xfffffff0, !P0 ;  /* 0xfffffff0d7d77807 */ /* 0x000fc40004000000 */
[-C--:B------:R-:W-:Y:S02]  /*1980*/  LOP3.LUT R7, R16, R9.reuse, RZ, 0x3c, !PT ;  /* 0x0000000910077212 */ /* 0x080fe400078e3cff */
[----:B------:R-:W-:Y:S02]  /*1990*/  LOP3.LUT R226, R226, R9, RZ, 0x3c, !PT ;  /* 0x00000009e2e27212 */ /* 0x000fe400078e3cff */
[----:B------:R-:W-:Y:S01]  /*19a0*/  SHF.R.U32.HI R9, RZ, 0x3, R10 ;  /* 0x00000003ff097819 */ /* 0x000fe2000001160a */
[----:B------:R-:W-:Y:S01]  /*19b0*/  IMAD R224, R4, 0x200, R7 ;  /* 0x0000020004e07824 */ /* 0x000fe200078e0207 */
[----:B------:R-:W-:Y:S01]  /*19c0*/  PLOP3.LUT P0, PT, PT, PT, UP0, 0x80, 0x0 ;  /* 0x000000000000781c */ /* 0x000fe20003f0f008 */
[----:B------:R-:W-:Y:S01]  /*19d0*/  IMAD R226, R3, 0x200, R226 ;  /* 0x0000020003e27824 */ /* 0x000fe200078e02e2 */
[----:B------:R-:W-:Y:S02]  /*19e0*/  LOP3.LUT R8, R8, 0x100, R13, 0xf8, !PT ;  /* 0x0000010008087812 */ /* 0x000fe400078ef80d */
[----:B------:R-:W-:-:S02]  /*19f0*/  LOP3.LUT R217, R217, 0xfffffe00, RZ, 0xc0, !PT ;  /* 0xfffffe00d9d97812 */ /* 0x000fc400078ec0ff */
[C---:B------:R-:W-:Y:S02]  /*1a00*/  LOP3.LUT R228, R9.reuse, R10, R228, 0x1e, !PT ;  /* 0x0000000a09e47212 */ /* 0x040fe400078e1ee4 */
[----:B------:R-:W-:Y:S01]  /*1a10*/  LOP3.LUT R0, R9, R0, R10, 0x1e, !PT ;  /* 0x0000000009007212 */ /* 0x000fe200078e1e0a */
[----:B------:R-:W-:Y:S01]  /*1a20*/  @!P4 IMAD.SHL.U32 R9, R234, 0x10, RZ ;  /* 0x00000010ea09c824 */ /* 0x000fe200078e00ff */
[----:B------:R-:W-:Y:S01]  /*1a30*/  LOP3.LUT R245, R245, 0x7ffffe00, RZ, 0xc0, !PT ;  /* 0x7ffffe00f5f57812 */ /* 0x000fe200078ec0ff */
[----:B------:R-:W-:Y:S01]  /*1a40*/  IMAD R3, R12, 0x400, R217 ;  /* 0x000004000c037824 */ /* 0x000fe200078e02d9 */
[----:B------:R-:W-:Y:S02]  /*1a50*/  SHF.R.U32.HI R11, RZ, 0x3, R8 ;  /* 0x00000003ff0b7819 */ /* 0x000fe40000011608 */
[----:B------:R-:W-:Y:S01]  /*1a60*/  LOP3.LUT R217, R0, R217, RZ, 0xfc, !PT ;  /* 0x000000d900d97212 */ /* 0x000fe200078efcff */
[----:B------:R1:W-:Y:S01]  /*1a70*/  @!P4 LDGSTS.E.BYPASS.LTC128B.128 [R9+0x21280], [R14.64] ;  /* 0x212800000e09cfae */ /* 0x0003e2000b901d58 */
[----:B------:R-:W-:Y:S01]  /*1a80*/  LOP3.LUT R8, R8, 0x28, R11, 0x78, !PT ;  /* 0x0000002808087812 */ /* 0x000fe200078e780b */
[----:B------:R-:W-:Y:S01]  /*1a90*/  IMAD.MOV.U32 R0, RZ, RZ, 0x120 ;  /* 0x00000120ff007424 */ /* 0x000fe200078e00ff */
[----:B------:R-:W-:Y:S01]  /*1aa0*/  SEL R213, R223, 0xffffffe0, !P2 ;  /* 0xffffffe0dfd57807 */ /* 0x000fe20005000000 */
[----:B------:R-:W-:Y:S01]  /*1ab0*/  IMAD R245, R18, 0x2, R245 ;  /* 0x0000000212f57824 */ /* 0x000fe200078e02f5 */
[----:B------:R-:W0:Y:S01]  /*1ac0*/  LDGDEPBAR ;  /* 0x00000000000079af */ /* 0x000e220000000000 */
[----:B------:R-:W-:Y:S01]  /*1ad0*/  IMAD.IADD R228, R3, 0x1, R228 ;  /* 0x0000000103e47824 */ /* 0x000fe200078e02e4 */
[----:B------:R-:W-:Y:S01]  /*1ae0*/  SEL R0, R0, 0xe0, !P3 ;  /* 0x000000e000007807 */ /* 0x000fe20005800000 */
[----:B------:R-:W-:Y:S01]  /*1af0*/  IMAD.IADD R245, R245, 0x1, R8 ;  /* 0x00000001f5f57824 */ /* 0x000fe200078e0208 */
[----:B------:R-:W0:Y:S01]  /*1b00*/  LDGDEPBAR ;  /* 0x00000000000079af */ /* 0x000e220000000000 */
[----:B------:R-:W-:Y:S01]  /*1b10*/  SEL R223, R223, 0xffffffe0, !P1 ;  /* 0xffffffe0dfdf7807 */ /* 0x000fe20004800000 */
[----:B------:R-:W-:Y:S05]  /*1b20*/  @!P0 BRA `(.L_x_656) ;  /* 0x0000428000008947 */ /* 0x000fea0003800000 */
[----:B------:R-:W-:Y:S01]  /*1b30*/  SHF.R.S32.HI R235, RZ, 0x1f, R234 ;  /* 0x0000001fffeb7819 */ /* 0x000fe200000114ea */
[----:B------:R-:W-:Y:S01]  /*1b40*/  IMAD R2, R2, c[0x0][0x238], RZ ;  /* 0x00008e0002027a24 */ /* 0x000fe200078e02ff */
[----:B------:R-:W-:Y:S01]  /*1b50*/  ULDC.64 UR4, c[0x0][0x240] ;  /* 0x0000900000047ab9 */ /* 0x000fe20000000a00 */
[----:B------:R-:W-:Y:S01]  /*1b60*/  LOP3.LUT R7, R6, 0xffffffe0, RZ, 0xc0, !PT ;  /* 0xffffffe006077812 */ /* 0x000fe200078ec0ff */
[----:B------:R-:W-:Y:S01]  /*1b70*/  UIMAD UR4, UR8, UR4, URZ ;  /* 0x00000004080472a4 */ /* 0x000fe2000f8e023f */
[C---:B------:R-:W-:Y:S01]  /*1b80*/  IMAD R2, R5.reuse, c[0x0][0x23c], R2 ;  /* 0x00008f0005027a24 */ /* 0x040fe200078e0202 */
[----:B------:R-:W-:Y:S01]  /*1b90*/  UMOV UR7, 0x6 ;  /* 0x0000000600077882 */ /* 0x000fe20000000000 */
[----:B-1----:R-:W-:Y:S01]  /*1ba0*/  IMAD.WIDE.U32 R8, R5, c[0x0][0x238], R234 ;  /* 0x00008e0005087a25 */ /* 0x002fe200078e00ea */
[----:B------:R-:W-:Y:S01]  /*1bb0*/  ULDC UR17, c[0x0][0x17c] ;  /* 0x00005f0000117ab9 */ /* 0x000fe20000000800 */
[----:B------:R-:W-:Y:S01]  /*1bc0*/  LEA.HI R3, R4, R4, RZ, 0x1 ;  /* 0x0000000404037211 */ /* 0x000fe200078f08ff */
[----:B------:R-:W-:Y:S01]  /*1bd0*/  USHF.L.U32 UR18, UR6, 0x6, URZ ;  /* 0x0000000606127899 */ /* 0x000fe2000800063f */
[----:B------:R-:W-:Y:S01]  /*1be0*/  IMAD.IADD R9, R9, 0x1, R2 ;  /* 0x0000000109097824 */ /* 0x000fe200078e0202 */
[----:B------:R-:W-:Y:S01]  /*1bf0*/  USHF.L.U64.HI UR17, UR6, UR7, UR17 ;  /* 0x0000000706117299 */ /* 0x000fe20008010211 */
[----:B------:R-:W-:Y:S01]  /*1c00*/  IMAD.U32 R2, RZ, RZ, UR20 ;  /* 0x00000014ff027e24 */ /* 0x000fe2000f8e00ff */
[----:B------:R-:W-:Y:S01]  /*1c10*/  UIMAD UR6, UR20, UR5, UR4 ;  /* 0x00000005140672a4 */ /* 0x000fe2000f8e0204 */
[----:B------:R-:W-:Y:S01]  /*1c20*/  IMAD.IADD R7, R234, 0x1, -R7 ;  /* 0x00000001ea077824 */ /* 0x000fe200078e0a07 */
[----:B------:R-:W-:Y:S01]  /*1c30*/  LOP3.LUT R3, R3, 0xfffffffe, RZ, 0xc0, !PT ;  /* 0xfffffffe03037812 */ /* 0x000fe200078ec0ff */
[----:B------:R-:W-:Y:S01]  /*1c40*/  IMAD.WIDE.U32 R10, R2, c[0x0][0x240], R8 ;  /* 0x00009000020a7a25 */ /* 0x000fe200078e0008 */
[----:B------:R-:W-:Y:S01]  /*1c50*/  UIADD3 UR11, UR11, 0x3f, URZ ;  /* 0x0000003f0b0b7890 */ /* 0x000fe2000fffe03f */
[----:B------:R-:W-:Y:S01]  /*1c60*/  SHF.L.U32 R219, R219, 0x1, RZ ;  /* 0x00000001dbdb7819 */ /* 0x000fe200000006ff */
[----:B------:R-:W-:Y:S01]  /*1c70*/  CS2R R170, SRZ ;  /* 0x0000000000aa7805 */ /* 0x000fe2000001ff00 */
[----:B------:R-:W-:Y:S01]  /*1c80*/  SHF.R.S32.HI R6, RZ, 0x1f, R7 ;  /* 0x0000001fff067819 */ /* 0x000fe20000011407 */
[----:B------:R1:W-:Y:S01]  /*1c90*/  STL.64 [R1+0x8], R10 ;  /* 0x0000080a01007387 */ /* 0x0003e20000100a00 */
[----:B------:R-:W-:Y:S01]  /*1ca0*/  IADD3 R2, R11, UR6, RZ ;  /* 0x000000060b027c10 */ /* 0x000fe2000fffe0ff */
[----:B------:R-:W-:Y:S01]  /*1cb0*/  IMAD.IADD R3, R4, 0x1, -R3 ;  /* 0x0000000104037824 */ /* 0x000fe200078e0a03 */
[----:B------:R-:W-:Y:S01]  /*1cc0*/  MOV R4, 0xffffffb0 ;  /* 0xffffffb000047802 */ /* 0x000fe20000000f00 */
[----:B------:R-:W-:Y:S01]  /*1cd0*/  IMAD.SHL.U32 R222, R228, 0x2, RZ ;  /* 0x00000002e4de7824 */ /* 0x000fe200078e00ff */
[----:B------:R-:W-:Y:S01]  /*1ce0*/  LEA.HI R5, R6, R7, RZ, 0x2 ;  /* 0x0000000706057211 */ /* 0x000fe200078f10ff */
[----:B------:R1:W-:Y:S01]  /*1cf0*/  STL [R1+0x10], R2 ;  /* 0x0000100201007387 */ /* 0x0003e20000100800 */
[----:B------:R-:W-:Y:S01]  /*1d00*/  IMAD.SHL.U32 R224, R224, 0x2, RZ ;  /* 0x00000002e0e07824 */ /* 0x000fe200078e00ff */
[----:B------:R-:W-:Y:S01]  /*1d10*/  USHF.R.S32.HI UR7, URZ, 0x1f, UR11 ;  /* 0x0000001f3f077899 */ /* 0x000fe2000801140b */
[----:B------:R-:W-:Y:S01]  /*1d20*/  LOP3.LUT R244, R5, 0xfffffffc, RZ, 0xc0, !PT ;  /* 0xfffffffc05f47812 */ /* 0x000fe200078ec0ff */
[----:B------:R-:W-:Y:S01]  /*1d30*/  IMAD R4, R227, R4, c[0x0][0x198] ;  /* 0x00006600e3047624 */ /* 0x000fe200078e0204 */
[----:B------:R-:W-:Y:S01]  /*1d40*/  IADD3 R220, R222, 0x1b080, RZ ;  /* 0x0001b080dedc7810 */ /* 0x000fe20007ffe0ff */
[----:B------:R-:W-:Y:S01]  /*1d50*/  IMAD.SHL.U32 R245, R245, 0x2, RZ ;  /* 0x00000002f5f57824 */ /* 0x000fe200078e00ff */
[----:B------:R-:W-:Y:S01]  /*1d60*/  IADD3 R244, R7, -R244, RZ ;  /* 0x800000f407f47210 */ /* 0x000fe20007ffe0ff */
[----:B------:R-:W-:Y:S01]  /*1d70*/  IMAD.SHL.U32 R221, R225, 0x2, RZ ;  /* 0x00000002e1dd7824 */ /* 0x000fe200078e00ff */
[----:B------:R-:W-:Y:S01]  /*1d80*/  ULEA.HI UR7, UR7, UR11, URZ, 0x6 ;  /* 0x0000000b07077291 */ /* 0x000fe2000f8f303f */
[----:B------:R-:W-:Y:S01]  /*1d90*/  IMAD R3, R3, -0x8, R4 ;  /* 0xfffffff803037824 */ /* 0x000fe200078e0204 */
[----:B------:R-:W-:Y:S01]  /*1da0*/  LEA.HI.SX32 R246, R5, R246, 0x1e ;  /* 0x000000f605f67211 */ /* 0x000fe200078ff2ff */
[----:B------:R-:W-:Y:S01]  /*1db0*/  IMAD R215, R215, 0x2, R224 ;  /* 0x00000002d7d77824 */ /* 0x000fe200078e02e0 */
[----:B------:R-:W-:Y:S01]  /*1dc0*/  LEA R218, R218, 0x23c80, 0x1 ;  /* 0x00023c80dada7811 */ /* 0x000fe200078e08ff */
[----:B------:R-:W-:Y:S01]  /*1dd0*/  IMAD R220, R223, 0x2, R220 ;  /* 0x00000002dfdc7824 */ /* 0x000fe200078e02dc */
[----:B------:R-:W-:Y:S01]  /*1de0*/  LEA R217, R217, 0x80, 0x1 ;  /* 0x00000080d9d97811 */ /* 0x000fe200078e08ff */
[----:B------:R-:W-:Y:S01]  /*1df0*/  IMAD R214, R213, 0x2, R224 ;  /* 0x00000002d5d67824 */ /* 0x000fe200078e02e0 */
[----:B------:R-:W-:Y:S01]  /*1e00*/  IADD3 R223, R228, R223, RZ ;  /* 0x000000dfe4df7210 */ /* 0x000fe20007ffe0ff */
[----:B------:R-:W-:Y:S01]  /*1e10*/  IMAD R244, R244, -0x2, R3 ;  /* 0xfffffffef4f47824 */ /* 0x000fe200078e0203 */
[----:B------:R-:W-:Y:S01]  /*1e20*/  IADD3 R247, R229, 0xf080, RZ ;  /* 0x0000f080e5f77810 */ /* 0x000fe20007ffe0ff */
        /* <DEDUP_REMOVED lines=59> */
[----:B------:R-:W-:Y:S01]  /*21e0*/  LEA R0, R0, R219, 0x1 ;  /* 0x000000db00007211 */ /* 0x000fe200078e08ff */
[----:B------:R-:W-:Y:S01]  /*21f0*/  IMAD R213, R213, 0x2, R215 ;  /* 0x00000002d5d57824 */ /* 0x000fe200078e02d7 */
[----:B------:R-:W-:Y:S01]  /*2200*/  IADD3 R212, R222, R221, RZ ;  /* 0x000000ddded47210 */ /* 0x000fe20007ffe0ff */
[----:B------:R-:W-:Y:S01]  /*2210*/  ULDC UR10, c[0x0][0x188] ;  /* 0x00006200000a7ab9 */ /* 0x000fe20000000800 */
[----:B------:R-:W-:Y:S01]  /*2220*/  IADD3 R252, R245, 0x21480, RZ ;  /* 0x00021480f5fc7810 */ /* 0x000fe20007ffe0ff */
[----:B------:R-:W-:Y:S01]  /*2230*/  ULDC UR9, c[0x0][0x278] ;  /* 0x00009e0000097ab9 */ /* 0x000fe20000000800 */
[----:B------:R-:W-:Y:S01]  /*2240*/  IADD3 R216, R228, R225, RZ ;  /* 0x000000e1e4d87210 */ /* 0x000fe20007ffe0ff */
[----:B------:R-:W-:-:S02]  /*2250*/  ULDC UR8, c[0x0][0x218] ;  /* 0x0000860000087ab9 */ /* 0x000fc40000000800 */
[----:B------:R-:W-:Y:S02]  /*2260*/  ULDC UR5, c[0x0][0x290] ;  /* 0x0000a40000057ab9 */ /* 0x000fe40000000800 */
[----:B------:R-:W-:Y:S02]  /*2270*/  UMOV UR22, 0x1 ;  /* 0x0000000100167882 */ /* 0x000fe40000000000 */
[----:B------:R-:W-:Y:S02]  /*2280*/  UMOV UR4, URZ ;  /* 0x0000003f00047c82 */ /* 0x000fe40008000000 */
[----:B------:R-:W-:Y:S02]  /*2290*/  UMOV UR12, URZ ;  /* 0x0000003f000c7c82 */ /* 0x000fe40008000000 */
[----:B------:R-:W-:Y:S02]  /*22a0*/  UIMAD UR10, UR20, UR10, URZ ;  /* 0x0000000a140a72a4 */ /* 0x000fe4000f8e023f */
[----:B------:R-:W-:-:S02]  /*22b0*/  UIMAD UR9, UR20, UR9, URZ ;  /* 0x00000009140972a4 */ /* 0x000fc4000f8e023f */
[----:B------:R-:W-:Y:S02]  /*22c0*/  UIMAD UR8, UR20, UR8, URZ ;  /* 0x00000008140872a4 */ /* 0x000fe4000f8e023f */
[----:B------:R-:W-:Y:S02]  /*22d0*/  UIMAD UR5, UR20, UR5, URZ ;  /* 0x00000005140572a4 */ /* 0x000fe4000f8e023f */
[----:B------:R-:W-:Y:S02]  /*22e0*/  USHF.R.S32.HI UR19, URZ, 0x6, UR7 ;  /* 0x000000063f137899 */ /* 0x000fe40008011407 */
[----:B-1----:R-:W-:Y:S02]  /*22f0*/  ULDC UR11, c[0x0][0x168] ;  /* 0x00005a00000b7ab9 */ /* 0x002fe40000000800 */
.L_x_659:
[----:B------:R-:W-:Y:S04]  /*2300*/  DEPBAR.LE SB0, 0x1 ;  /* 0x000080400000791a */ /* 0x000fe80000000000 */
[----:B------:R-:W-:Y:S01]  /*2310*/  BAR.SYNC.DEFER_BLOCKING 0x0 ;  /* 0x0000000000007b1d */ /* 0x000fe20000010000 */
[----:B------:R-:W-:Y:S01]  /*2320*/  MOV R3, UR4 ;  /* 0x0000000400037c02 */ /* 0x000fe20008000f00 */
[----:B------:R-:W-:Y:S01]  /*2330*/  IMAD.U32 R104, RZ, RZ, UR4 ;  /* 0x00000004ff687e24 */ /* 0x000fe2000f8e00ff */
[----:B------:R-:W-:Y:S01]  /*2340*/  MOV R42, UR4 ;  /* 0x00000004002a7c02 */ /* 0x000fe20008000f00 */
[----:B------:R-:W-:Y:S02]  /*2350*/  UIADD3 UR21, UR12, 0x1, URZ ;  /* 0x000000010c157890 */ /* 0x000fe4000fffe03f */
[----:B------:R-:W-:Y:S02]  /*2360*/  IMAD R3, R3, 0x3000, R228 ;  /* 0x0000300003037824 */ /* 0x000fe400078e02e4 */
[----:B------:R-:W-:Y:S01]  /*2370*/  IMAD R42, R42, 0x3000, R225 ;  /* 0x000030002a2a7824 */ /* 0x000fe200078e02e1 */
[----:B------:R-:W-:Y:S01]  /*2380*/  UISETP.GE.AND UP0, UPT, UR21, UR19, UPT ;  /* 0x000000131500728c */ /* 0x000fe2000bf06270 */
[----:B------:R-:W-:Y:S02]  /*2390*/  IMAD.SHL.U32 R174, R3, 0x2, RZ ;  /* 0x0000000203ae7824 */ /* 0x000fe400078e00ff */
[--C-:B------:R-:W-:Y:S02]  /*23a0*/  IMAD.IADD R37, R228, 0x1, R42.reuse ;  /* 0x00000001e4257824 */ /* 0x100fe400078e022a */
[----:B------:R-:W-:Y:S01]  /*23b0*/  IMAD R43, R104, 0x3000, R223 ;  /* 0x00003000682b7824 */ /* 0x000fe200078e02df */
[----:B------:R-:W-:Y:S01]  /*23c0*/  PLOP3.LUT P0, PT, PT, PT, UP0, 0x80, 0x0 ;  /* 0x000000000000781c */ /* 0x000fe20003f0f008 */
[----:B------:R-:W-:Y:S01]  /*23d0*/  IMAD.IADD R42, R223, 0x1, R42 ;  /* 0x00000001df2a7824 */ /* 0x000fe200078e022a */
[----:B------:R-:W-:Y:S02]  /*23e0*/  SHF.L.U32 R36, R37, 0x1, RZ ;  /* 0x0000000125247819 */ /* 0x000fe400000006ff */
[----:B------:R-:W-:Y:S02]  /*23f0*/  SHF.L.U32 R173, R43, 0x1, RZ ;  /* 0x000000012bad7819 */ /* 0x000fe400000006ff */
[----:B------:R-:W-:Y:S01]  /*2400*/  SHF.L.U32 R172, R42, 0x1, RZ ;  /* 0x000000012aac7819 */ /* 0x000fe200000006ff */
[----:B------:R-:W-:Y:S04]  /*2410*/  LDSM.16.M88.2 R2, [R224+0x80] ;  /* 0x00008000e002783b */ /* 0x000fe80000000100 */
[----:B------:R-:W1:Y:S04]  /*2420*/  LDSM.16.M88.4 R24, [R174+0xf080] ;  /* 0x00f08000ae18783b */ /* 0x000e680000000200 */
[----:B------:R-:W2:Y:S04]  /*2430*/  LDSM.16.M88.2 R28, [R224+0x880] ;  /* 0x00088000e01c783b */ /* 0x000ea80000000100 */
[----:B------:R-:W3:Y:S04]  /*2440*/  LDSM.16.M88.2 R30, [R224+0x1080] ;  /* 0x00108000e01e783b */ /* 0x000ee80000000100 */
[----:B------:R-:W4:Y:S04]  /*2450*/  LDSM.16.M88.2 R32, [R224+0x1880] ;  /* 0x00188000e020783b */ /* 0x000f280000000100 */
[----:B------:R-:W5:Y:S04]  /*2460*/  LDSM.16.M88.2 R34, [R224+0x2080] ;  /* 0x00208000e022783b */ /* 0x000f680000000100 */
[----:B------:R-:W-:Y:S04]  /*2470*/  LDSM.16.M88.2 R40, [R215+0x80] ;  /* 0x00008000d728783b */ /* 0x000fe80000000100 */
[----:B------:R-:W4:Y:S04]  /*2480*/  LDSM.16.M88.4 R36, [R36+0xf080] ;  /* 0x00f080002424783b */ /* 0x000f280000000200 */
[----:B------:R-:W-:Y:S04]  /*2490*/  LDSM.16.M88.2 R108, [R215+0x5080] ;  /* 0x00508000d76c783b */ /* 0x000fe80000000100 */
[----:B------:R-:W-:Y:S01]  /*24a0*/  LDSM.16.M88.2 R110, [R215+0x5880] ;  /* 0x00588000d76e783b */ /* 0x000fe20000000100 */
[C---:B-1----:R-:W-:Y:S03]  /*24b0*/  HMMA.16816.F32 R4, R24.reuse, R2, RZ ;  /* 0x000000021804723c */ /* 0x042fe600000018ff */
[----:B------:R-:W1:Y:S05]  /*24c0*/  LDSM.16.M88.2 R2, [R215+0x880] ;  /* 0x00088000d702783b */ /* 0x000e6a0000000100 */
[C---:B--2---:R-:W-:Y:S01]  /*24d0*/  HMMA.16816.F32 R8, R24.reuse, R28, RZ ;  /* 0x0000001c1808723c */ /* 0x044fe200000018ff */
[----:B------:R-:W2:Y:S07]  /*24e0*/  LDSM.16.M88.2 R28, [R215+0x1080] ;  /* 0x00108000d71c783b */ /* 0x000eae0000000100 */
[C---:B---3--:R-:W-:Y:S01]  /*24f0*/  HMMA.16816.F32 R12, R24.reuse, R30, RZ ;  /* 0x0000001e180c723c */ /* 0x048fe200000018ff */
[----:B------:R-:W3:Y:S07]  /*2500*/  LDSM.16.M88.2 R30, [R215+0x1880] ;  /* 0x00188000d71e783b */ /* 0x000eee0000000100 */
[C---:B----4-:R-:W-:Y:S01]  /*2510*/  HMMA.16816.F32 R16, R24.reuse, R32, RZ ;  /* 0x000000201810723c */ /* 0x050fe200000018ff */
[----:B------:R-:W4:Y:S07]  /*2520*/  LDSM.16.M88.2 R32, [R215+0x2080] ;  /* 0x00208000d720783b */ /* 0x000f2e0000000100 */
[----:B-----5:R-:W-:Y:S01]  /*2530*/  HMMA.16816.F32 R20, R24, R34, RZ ;  /* 0x000000221814723c */ /* 0x020fe200000018ff */
[----:B------:R-:W-:Y:S04]  /*2540*/  LDSM.16.M88.2 R34, [R214+0x80] ;  /* 0x00008000d622783b */ /* 0x000fe80000000100 */
[----:B------:R-:W5:Y:S03]  /*2550*/  LDSM.16.M88.4 R24, [R173+0xf080] ;  /* 0x00f08000ad18783b */ /* 0x000f660000000200 */
[C---:B------:R-:W-:Y:S01]  /*2560*/  HMMA.16816.F32 R4, R36.reuse, R40, R4 ;  /* 0x000000282404723c */ /* 0x040fe20000001804 */
[----:B------:R-:W-:Y:S07]  /*2570*/  LDSM.16.M88.2 R40, [R213+0x880] ;  /* 0x00088000d528783b */ /* 0x000fee0000000100 */
[C---:B-1----:R-:W-:Y:S01]  /*2580*/  HMMA.16816.F32 R8, R36.reuse, R2, R8 ;  /* 0x000000022408723c */ /* 0x042fe20000001808 */
[----:B------:R-:W1:Y:S07]  /*2590*/  LDSM.16.M88.2 R2, [R214+0x880] ;  /* 0x00088000d602783b */ /* 0x000e6e0000000100 */
[C---:B--2---:R-:W-:Y:S01]  /*25a0*/  HMMA.16816.F32 R12, R36.reuse, R28, R12 ;  /* 0x0000001c240c723c */ /* 0x044fe2000000180c */
[----:B------:R-:W2:Y:S07]  /*25b0*/  LDSM.16.M88.2 R28, [R214+0x1080] ;  /* 0x00108000d61c783b */ /* 0x000eae0000000100 */
[C---:B---3--:R-:W-:Y:S01]  /*25c0*/  HMMA.16816.F32 R16, R36.reuse, R30, R16 ;  /* 0x0000001e2410723c */ /* 0x048fe20000001810 */
[----:B------:R-:W3:Y:S07]  /*25d0*/  LDSM.16.M88.2 R30, [R214+0x1880] ;  /* 0x00188000d61e783b */ /* 0x000eee0000000100 */
[----:B----4-:R-:W-:Y:S01]  /*25e0*/  HMMA.16816.F32 R20, R36, R32, R20 ;  /* 0x000000202414723c */ /* 0x010fe20000001814 */
[----:B------:R-:W4:Y:S04]  /*25f0*/  LDSM.16.M88.2 R32, [R214+0x2080] ;  /* 0x00208000d620783b */ /* 0x000f280000000100 */
[----:B------:R-:W-:Y:S03]  /*2600*/  LDSM.16.M88.4 R36, [R172+0xf080] ;  /* 0x00f08000ac24783b */ /* 0x000fe60000000200 */
[C---:B-----5:R-:W-:Y:S01]  /*2610*/  HMMA.16816.F32 R4, R24.reuse, R34, R4 ;  /* 0x000000221804723c */ /* 0x060fe20000001804 */
[----:B------:R-:W5:Y:S07]  /*2620*/  LDSM.16.M88.2 R34, [R213+0x80] ;  /* 0x00008000d522783b */ /* 0x000f6e0000000100 */
[C---:B-1----:R-:W-:Y:S01]  /*2630*/  HMMA.16816.F32 R8, R24.reuse, R2, R8 ;  /* 0x000000021808723c */ /* 0x042fe20000001808 */
[----:B------:R-:W1:Y:S07]  /*2640*/  LDSM.16.M88.2 R2, [R213+0x1080] ;  /* 0x00108000d502783b */ /* 0x000e6e0000000100 */
[C---:B--2---:R-:W-:Y:S01]  /*2650*/  HMMA.16816.F32 R12, R24.reuse, R28, R12 ;  /* 0x0000001c180c723c */ /* 0x044fe2000000180c */
[----:B------:R-:W2:Y:S07]  /*2660*/  LDSM.16.M88.2 R28, [R213+0x1880] ;  /* 0x00188000d51c783b */ /* 0x000eae0000000100 */
[C---:B---3--:R-:W-:Y:S01]  /*2670*/  HMMA.16816.F32 R16, R24.reuse, R30, R16 ;  /* 0x0000001e1810723c */ /* 0x048fe20000001810 */
[----:B------:R-:W3:Y:S07]  /*2680*/  LDSM.16.M88.2 R30, [R213+0x2080] ;  /* 0x00208000d51e783b */ /* 0x000eee0000000100 */
[----:B----4-:R-:W-:Y:S01]  /*2690*/  HMMA.16816.F32 R20, R24, R32, R20 ;  /* 0x000000201814723c */ /* 0x010fe20000001814 */
[----:B------:R-:W-:Y:S04]  /*26a0*/  LDSM.16.M88.2 R32, [R224+0x2880] ;  /* 0x00288000e020783b */ /* 0x000fe80000000100 */
[----:B------:R-:W4:Y:S03]  /*26b0*/  LDSM.16.M88.4 R24, [R174+0x11080] ;  /* 0x01108000ae18783b */ /* 0x000f260000000200 */
[C---:B-----5:R-:W-:Y:S01]  /*26c0*/  HMMA.16816.F32 R4, R36.reuse, R34, R4 ;  /* 0x000000222404723c */ /* 0x060fe20000001804 */
[----:B------:R-:W5:Y:S07]  /*26d0*/  LDSM.16.M88.2 R34, [R224+0x3080] ;  /* 0x00308000e022783b */ /* 0x000f6e0000000100 */
[C---:B------:R-:W-:Y:S07]  /*26e0*/  HMMA.16816.F32 R8, R36.reuse, R40, R8 ;  /* 0x000000282408723c */ /* 0x040fee0000001808 */
[----:B------:R-:W-:Y:S01]  /*26f0*/  MOV R41, UR4 ;  /* 0x0000000400297c02 */ /* 0x000fe20008000f00 */
[C---:B-1----:R-:W-:Y:S01]  /*2700*/  HMMA.16816.F32 R12, R36.reuse, R2, R12 ;  /* 0x00000002240c723c */ /* 0x042fe2000000180c */
[----:B------:R-:W1:Y:S03]  /*2710*/  LDSM.16.M88.2 R2, [R224+0x3880] ;  /* 0x00388000e002783b */ /* 0x000e660000000100 */
[----:B------:R-:W-:Y:S04]  /*2720*/  IMAD R41, R41, 0x3000, R216 ;  /* 0x0000300029297824 */ /* 0x000fe800078e02d8 */
[C---:B--2---:R-:W-:Y:S01]  /*2730*/  HMMA.16816.F32 R16, R36.reuse, R28, R16 ;  /* 0x0000001c2410723c */ /* 0x044fe20000001810 */
[----:B------:R-:W2:Y:S03]  /*2740*/  LDSM.16.M88.2 R28, [R224+0x4080] ;  /* 0x00408000e01c783b */ /* 0x000ea60000000100 */
[----:B------:R-:W-:Y:S02]  /*2750*/  IMAD.SHL.U32 R104, R41, 0x2, RZ ;  /* 0x0000000229687824 */ /* 0x000fe400078e00ff */
[----:B------:R-:W-:Y:S02]  /*2760*/  LDSM.16.M88.4 R40, [R173+0x11080] ;  /* 0x01108000ad28783b */ /* 0x000fe40000000200 */
[----:B---3--:R-:W-:Y:S02]  /*2770*/  HMMA.16816.F32 R20, R36, R30, R20 ;  /* 0x0000001e2414723c */ /* 0x008fe40000001814 */
[----:B------:R-:W3:Y:S04]  /*2780*/  LDSM.16.M88.2 R30, [R224+0x4880] ;  /* 0x00488000e01e783b */ /* 0x000ee80000000100 */
[----:B------:R-:W-:Y:S02]  /*2790*/  LDSM.16.M88.4 R36, [R104+0x11080] ;  /* 0x011080006824783b */ /* 0x000fe40000000200 */
[C---:B----4-:R-:W-:Y:S02]  /*27a0*/  HMMA.16816.F32 R4, R24.reuse, R32, R4 ;  /* 0x000000201804723c */ /* 0x050fe40000001804 */
[----:B------:R-:W4:Y:S04]  /*27b0*/  LDSM.16.M88.2 R32, [R215+0x2880] ;  /* 0x00288000d720783b */ /* 0x000f280000000100 */
[----:B------:R-:W-:Y:S02]  /*27c0*/  LDSM.16.M88.4 R104, [R104+0x13080] ;  /* 0x013080006868783b */ /* 0x000fe40000000200 */
[C---:B-----5:R-:W-:Y:S02]  /*27d0*/  HMMA.16816.F32 R8, R24.reuse, R34, R8 ;  /* 0x000000221808723c */ /* 0x060fe40000001808 */
[----:B------:R-:W5:Y:S06]  /*27e0*/  LDSM.16.M88.2 R34, [R215+0x3080] ;  /* 0x00308000d722783b */ /* 0x000f6c0000000100 */
[C---:B-1----:R-:W-:Y:S01]  /*27f0*/  HMMA.16816.F32 R12, R24.reuse, R2, R12 ;  /* 0x00000002180c723c */ /* 0x042fe2000000180c */
[----:B------:R-:W1:Y:S07]  /*2800*/  LDSM.16.M88.2 R2, [R215+0x3880] ;  /* 0x00388000d702783b */ /* 0x000e6e0000000100 */
[C---:B--2---:R-:W-:Y:S01]  /*2810*/  HMMA.16816.F32 R16, R24.reuse, R28, R16 ;  /* 0x0000001c1810723c */ /* 0x044fe20000001810 */
[----:B------:R-:W2:Y:S07]  /*2820*/  LDSM.16.M88.2 R28, [R215+0x4080] ;  /* 0x00408000d71c783b */ /* 0x000eae0000000100 */
[----:B---3--:R-:W-:Y:S01]  /*2830*/  HMMA.16816.F32 R20, R24, R30, R20 ;  /* 0x0000001e1814723c */ /* 0x008fe20000001814 */
[----:B------:R-:W3:Y:S04]  /*2840*/  LDSM.16.M88.2 R24, [R215+0x4880] ;  /* 0x00488000d718783b */ /* 0x000ee80000000100 */
[----:B------:R-:W3:Y:S03]  /*2850*/  LDSM.16.M88.2 R26, [R214+0x2880] ;  /* 0x00288000d61a783b */ /* 0x000ee60000000100 */
[C---:B----4-:R-:W-:Y:S01]  /*2860*/  HMMA.16816.F32 R4, R36.reuse, R32, R4 ;  /* 0x000000202404723c */ /* 0x050fe20000001804 */
[----:B------:R-:W4:Y:S07]  /*2870*/  LDSM.16.M88.2 R30, [R214+0x3080] ;  /* 0x00308000d61e783b */ /* 0x000f2e0000000100 */
[C---:B-----5:R-:W-:Y:S01]  /*2880*/  HMMA.16816.F32 R8, R36.reuse, R34, R8 ;  /* 0x000000222408723c */ /* 0x060fe20000001808 */
[----:B------:R-:W-:Y:S07]  /*2890*/  LDSM.16.M88.4 R32, [R172+0x11080] ;  /* 0x01108000ac20783b */ /* 0x000fee0000000200 */
[C---:B-1----:R-:W-:Y:S01]  /*28a0*/  HMMA.16816.F32 R12, R36.reuse, R2, R12 ;  /* 0x00000002240c723c */ /* 0x042fe2000000180c */
[----:B------:R-:W1:Y:S07]  /*28b0*/  LDSM.16.M88.2 R2, [R214+0x3880] ;  /* 0x00388000d602783b */ /* 0x000e6e0000000100 */
[C---:B--2---:R-:W-:Y:S01]  /*28c0*/  HMMA.16816.F32 R16, R36.reuse, R28, R16 ;  /* 0x0000001c2410723c */ /* 0x044fe20000001810 */
[----:B------:R-:W2:Y:S07]  /*28d0*/  LDSM.16.M88.2 R28, [R214+0x4080] ;  /* 0x00408000d61c783b */ /* 0x000eae0000000100 */
[----:B---3--:R-:W-:Y:S01]  /*28e0*/  HMMA.16816.F32 R20, R36, R24, R20 ;  /* 0x000000182414723c */ /* 0x008fe20000001814 */
[----:B------:R-:W3:Y:S04]  /*28f0*/  LDSM.16.M88.2 R24, [R214+0x4880] ;  /* 0x00488000d618783b */ /* 0x000ee80000000100 */
[----:B------:R-:W-:Y:S03]  /*2900*/  LDSM.16.M88.4 R36, [R174+0x13080] ;  /* 0x01308000ae24783b */ /* 0x000fe60000000200 */
[C---:B------:R-:W-:Y:S01]  /*2910*/  HMMA.16816.F32 R4, R40.reuse, R26, R4 ;  /* 0x0000001a2804723c */ /* 0x040fe20000001804 */
[----:B------:R-:W5:Y:S07]  /*2920*/  LDSM.16.M88.2 R26, [R213+0x2880] ;  /* 0x00288000d51a783b */ /* 0x000f6e0000000100 */
[C---:B----4-:R-:W-:Y:S01]  /*2930*/  HMMA.16816.F32 R8, R40.reuse, R30, R8 ;  /* 0x0000001e2808723c */ /* 0x050fe20000001808 */
[----:B------:R-:W4:Y:S07]  /*2940*/  LDSM.16.M88.2 R30, [R213+0x3080] ;  /* 0x00308000d51e783b */ /* 0x000f2e0000000100 */
[C---:B-1----:R-:W-:Y:S01]  /*2950*/  HMMA.16816.F32 R12, R40.reuse, R2, R12 ;  /* 0x00000002280c723c */ /* 0x042fe2000000180c */
[----:B------:R-:W1:Y:S07]  /*2960*/  LDSM.16.M88.2 R2, [R213+0x3880] ;  /* 0x00388000d502783b */ /* 0x000e6e0000000100 */
[C---:B--2---:R-:W-:Y:S01]  /*2970*/  HMMA.16816.F32 R16, R40.reuse, R28, R16 ;  /* 0x0000001c2810723c */ /* 0x044fe20000001810 */
[----:B------:R-:W2:Y:S07]  /*2980*/  LDSM.16.M88.2 R28, [R213+0x4080] ;  /* 0x00408000d51c783b */ /* 0x000eae0000000100 */
[----:B---3--:R-:W-:Y:S01]  /*2990*/  HMMA.16816.F32 R20, R40, R24, R20 ;  /* 0x000000182814723c */ /* 0x008fe20000001814 */
[----:B------:R-:W3:Y:S04]  /*29a0*/  LDSM.16.M88.2 R24, [R213+0x4880] ;  /* 0x00488000d518783b */ /* 0x000ee80000000100 */
[----:B------:R-:W3:Y:S03]  /*29b0*/  LDSM.16.M88.2 R40, [R224+0x5080] ;  /* 0x00508000e028783b */ /* 0x000ee60000000100 */
[C---:B-----5:R-:W-:Y:S01]  /*29c0*/  HMMA.16816.F32 R4, R32.reuse, R26, R4 ;  /* 0x0000001a2004723c */ /* 0x060fe20000001804 */
[----:B------:R-:W5:Y:S04]  /*29d0*/  LDSM.16.M88.2 R42, [R224+0x5880] ;  /* 0x00588000e02a783b */ /* 0x000f680000000100 */
[----:B------:R-:W5:Y:S03]  /*29e0*/  LDSM.16.M88.2 R26, [R224+0x6080] ;  /* 0x00608000e01a783b */ /* 0x000f660000000100 */
        /* <DEDUP_REMOVED lines=10> */
[----:B------:R-:W-:Y:S07]  /*2a90*/  LDSM.16.M88.2 R40, [R214+0x5080] ;  /* 0x00508000d628783b */ /* 0x000fee0000000100 */
[C---:B-----5:R-:W-:Y:S01]  /*2aa0*/  HMMA.16816.F32 R8, R36.reuse, R42, R8 ;  /* 0x0000002a2408723c */ /* 0x060fe20000001808 */
[----:B------:R-:W-:Y:S07]  /*2ab0*/  LDSM.16.M88.2 R42, [R214+0x5880] ;  /* 0x00588000d62a783b */ /* 0x000fee0000000100 */
[C---:B------:R-:W-:Y:S01]  /*2ac0*/  HMMA.16816.F32 R12, R36.reuse, R26, R12 ;  /* 0x0000001a240c723c */ /* 0x040fe2000000180c */
[----:B------:R-:W5:Y:S07]  /*2ad0*/  LDSM.16.M88.2 R26, [R215+0x7080] ;  /* 0x00708000d71a783b */ /* 0x000f6e0000000100 */
[C---:B----4-:R-:W-:Y:S01]  /*2ae0*/  HMMA.16816.F32 R16, R36.reuse, R30, R16 ;  /* 0x0000001e2410723c */ /* 0x050fe20000001810 */
[----:B------:R-:W4:Y:S07]  /*2af0*/  LDSM.16.M88.2 R30, [R214+0x6080] ;  /* 0x00608000d61e783b */ /* 0x000f2e0000000100 */
[----:B-1----:R-:W-:Y:S01]  /*2b00*/  HMMA.16816.F32 R20, R36, R2, R20 ;  /* 0x000000022414723c */ /* 0x002fe20000001814 */
[----:B------:R-:W1:Y:S04]  /*2b10*/  LDSM.16.M88.2 R2, [R214+0x6880] ;  /* 0x00688000d602783b */ /* 0x000e680000000100 */
[----:B------:R-:W-:Y:S03]  /*2b20*/  LDSM.16.M88.2 R36, [R213+0x5880] ;  /* 0x00588000d524783b */ /* 0x000fe60000000100 */
[C---:B------:R-:W-:Y:S01]  /*2b30*/  HMMA.16816.F32 R4, R104.reuse, R108, R4 ;  /* 0x0000006c6804723c */ /* 0x040fe20000001804 */
[----:B------:R-:W-:Y:S07]  /*2b40*/  LDSM.16.M88.2 R38, [R213+0x6080] ;  /* 0x00608000d526783b */ /* 0x000fee0000000100 */
[C---:B------:R-:W-:Y:S08]  /*2b50*/  HMMA.16816.F32 R8, R104.reuse, R110, R8 ;  /* 0x0000006e6808723c */ /* 0x040ff00000001808 */
[C---:B--2---:R-:W-:Y:S01]  /*2b60*/  HMMA.16816.F32 R12, R104.reuse, R28, R12 ;  /* 0x0000001c680c723c */ /* 0x044fe2000000180c */
[----:B------:R-:W2:Y:S07]  /*2b70*/  LDSM.16.M88.2 R28, [R214+0x7080] ;  /* 0x00708000d61c783b */ /* 0x000eae0000000100 */
[C---:B---3--:R-:W-:Y:S08]  /*2b80*/  HMMA.16816.F32 R16, R104.reuse, R24, R16 ;  /* 0x000000186810723c */ /* 0x048ff00000001810 */
[----:B-----5:R-:W-:Y:S01]  /*2b90*/  HMMA.16816.F32 R20, R104, R26, R20 ;  /* 0x0000001a6814723c */ /* 0x020fe20000001814 */
[----:B------:R-:W-:Y:S06]  /*2ba0*/  LDSM.16.M88.4 R24, [R172+0x13080] ;  /* 0x01308000ac18783b */ /* 0x000fec0000000200 */
[----:B------:R-:W-:Y:S01]  /*2bb0*/  MOV R107, UR4 ;  /* 0x00000004006b7c02 */ /* 0x000fe20008000f00 */
[C---:B------:R-:W-:Y:S01]  /*2bc0*/  HMMA.16816.F32 R4, R32.reuse, R40, R4 ;  /* 0x000000282004723c */ /* 0x040fe20000001804 */
[----:B------:R-:W-:Y:S04]  /*2bd0*/  LDSM.16.M88.2 R40, [R213+0x6880] ;  /* 0x00688000d528783b */ /* 0x000fe80000000100 */
[----:B------:R-:W-:Y:S03]  /*2be0*/  LEA R105, R107, R246, 0x6 ;  /* 0x000000f66b697211 */ /* 0x000fe600078e30ff */
[C---:B------:R-:W-:Y:S01]  /*2bf0*/  HMMA.16816.F32 R8, R32.reuse, R42, R8 ;  /* 0x0000002a2008723c */ /* 0x040fe20000001808 */
[----:B------:R-:W-:Y:S04]  /*2c00*/  LDSM.16.M88.2 R42, [R213+0x7080] ;  /* 0x00708000d52a783b */ /* 0x000fe80000000100 */
[----:B------:R-:W-:Y:S03]  /*2c10*/  LDS R190, [R105.X4+0x21080] ;  /* 0x0210800069be7984 */ /* 0x000fe60000004800 */
[C---:B----4-:R-:W-:Y:S01]  /*2c20*/  HMMA.16816.F32 R12, R32.reuse, R30, R12 ;  /* 0x0000001e200c723c */ /* 0x050fe2000000180c */
[----:B------:R-:W3:Y:S04]  /*2c30*/  LDSM.16.M88.2 R30, [R213+0x5080] ;  /* 0x00508000d51e783b */ /* 0x000ee80000000100 */
[----:B------:R4:W4:Y:S03]  /*2c40*/  LDS R189, [R105.X4+0x210a0] ;  /* 0x0210a00069bd7984 */ /* 0x0009260000004800 */
[C---:B-1----:R-:W-:Y:S01]  /*2c50*/  HMMA.16816.F32 R16, R32.reuse, R2, R16 ;  /* 0x000000022010723c */ /* 0x042fe20000001810 */
[----:B------:R-:W-:Y:S04]  /*2c60*/  DEPBAR.LE SB0, 0x0 ;  /* 0x000080000000791a */ /* 0x000fe80000000000 */
[----:B------:R-:W-:Y:S03]  /*2c70*/  BAR.SYNC.DEFER_BLOCKING 0x0 ;  /* 0x0000000000007b1d */ /* 0x000fe60000010000 */
[----:B--2---:R-:W-:Y:S03]  /*2c80*/  HMMA.16816.F32 R20, R32, R28, R20 ;  /* 0x0000001c2014723c */ /* 0x004fe60000001814 */
[----:B------:R1:W2:Y:S04]  /*2c90*/  LDSM.16.M88.2 R2, [R224+0x7880] ;  /* 0x00788000e002783b */ /* 0x0002a80000000100 */
[----:B------:R1:W1:Y:S01]  /*2ca0*/  LDSM.16.M88.2 R108, [R224+0x8080] ;  /* 0x00808000e06c783b */ /* 0x0002620000000100 */
[C---:B---3--:R-:W-:Y:S03]  /*2cb0*/  HMMA.16816.F32 R4, R24.reuse, R30, R4 ;  /* 0x0000001e1804723c */ /* 0x048fe60000001804 */
[----:B------:R3:W1:Y:S04]  /*2cc0*/  LDSM.16.M88.2 R32, [R224+0x8880] ;  /* 0x00888000e020783b */ /* 0x0006680000000100 */
[----:B------:R3:W1:Y:S01]  /*2cd0*/  LDSM.16.M88.2 R110, [R224+0x9080] ;  /* 0x00908000e06e783b */ /* 0x0006620000000100 */
[C---:B------:R-:W-:Y:S03]  /*2ce0*/  HMMA.16816.F32 R8, R24.reuse, R36, R8 ;  /* 0x000000241808723c */ /* 0x040fe60000001808 */
        /* <DEDUP_REMOVED lines=8> */
[----:B------:R-:W-:Y:S03]  /*2d70*/  HMMA.16816.F32 R20, R24, R42, R20 ;  /* 0x0000002a1814723c */ /* 0x000fe60000001814 */
[----:B------:R3:W1:Y:S04]  /*2d80*/  LDSM.16.M88.4 R104, [R222+0x1b080] ;  /* 0x01b08000de68783b */ /* 0x0006680000000200 */
[----:B------:R3:W1:Y:S01]  /*2d90*/  LDSM.16.M88.4 R176, [R212+0x1b080] ;  /* 0x01b08000d4b0783b */ /* 0x0006620000000200 */
[----:B------:R-:W-:-:S05]  /*2da0*/  @P0 BRA `(.L_x_657) ;  /* 0x0000049000000947 */ /* 0x000fca0003800000 */
[----:B--2-4-:R-:W-:Y:S01]  /*2db0*/  LOP3.LUT P2, RZ, R233, 0x1, RZ, 0xc0, !PT ;  /* 0x00000001e9ff7812 */ /* 0x014fe2000784c0ff */
[----:B------:R-:W2:Y:S01]  /*2dc0*/  LDL.64 R192, [R1] ;  /* 0x0000000001c07983 */ /* 0x000ea20000100a00 */
[----:B------:R-:W-:Y:S01]  /*2dd0*/  ISETP.GE.AND P3, PT, R250, c[0x0][0x16c], PT ;  /* 0x00005b00fa007a0c */ /* 0x000fe20003f66270 */
[----:B------:R-:W-:Y:S01]  /*2de0*/  USHF.R.S32.HI UR23, URZ, 0x1f, UR21 ;  /* 0x0000001f3f177899 */ /* 0x000fe20008011415 */
[----:B------:R-:W-:Y:S01]  /*2df0*/  IMAD.MOV.U32 R31, RZ, RZ, R249 ;  /* 0x000000ffff1f7224 */ /* 0x000fe200078e00f9 */
[----:B------:R-:W-:Y:S01]  /*2e00*/  ULDC.64 UR6, c[0x0][0x178] ;  /* 0x00005e0000067ab9 */ /* 0x000fe20000000a00 */
[----:B------:R-:W-:Y:S01]  /*2e10*/  IMAD.U32 R37, RZ, RZ, UR18 ;  /* 0x00000012ff257e24 */ /* 0x000fe2000f8e00ff */
[----:B------:R-:W4:Y:S01]  /*2e20*/  S2R R24, SR_CTAID.Y ;  /* 0x0000000000187919 */ /* 0x000f220000002600 */
[----:B------:R-:W-:Y:S01]  /*2e30*/  IMAD.U32 R35, RZ, RZ, UR18 ;  /* 0x00000012ff237e24 */ /* 0x000fe2000f8e00ff */
[----:B------:R-:W-:Y:S02]  /*2e40*/  UIMAD.WIDE.U32 UR26, UR21, UR6, URZ ;  /* 0x00000006151a72a5 */ /* 0x000fe4000f8e003f */
[----:B------:R-:W-:Y:S02]  /*2e50*/  UIMAD UR23, UR23, UR6, URZ ;  /* 0x00000006171772a4 */ /* 0x000fe4000f8e023f */
[----:B------:R-:W-:Y:S02]  /*2e60*/  UIMAD UR6, UR21, -0x40, UR11 ;  /* 0xffffffc0150678a4 */ /* 0x000fe4000f8e020b */
[----:B------:R-:W-:Y:S01]  /*2e70*/  IMAD.U32 R40, RZ, RZ, UR26 ;  /* 0x0000001aff287e24 */ /* 0x000fe2000f8e00ff */
[----:B------:R-:W-:Y:S03]  /*2e80*/  UIMAD UR23, UR21, UR7, UR23 ;  /* 0x00000007151772a4 */ /* 0x000fe6000f8e0217 */
[----:B------:R-:W-:Y:S01]  /*2e90*/  IADD3 R29, -R236, UR6, RZ ;  /* 0x00000006ec1d7c10 */ /* 0x000fe2000fffe1ff */
[----:B------:R-:W-:Y:S06]  /*2ea0*/  UIADD3 UR23, UR27, UR23, URZ ;  /* 0x000000171b177290 */ /* 0x000fec000fffe03f */
[----:B------:R-:W-:Y:S01]  /*2eb0*/  IMAD.U32 R26, RZ, RZ, UR23 ;  /* 0x00000017ff1a7e24 */ /* 0x000fe2000f8e00ff */
[----:B----4-:R-:W-:Y:S01]  /*2ec0*/  SHF.R.S32.HI R25, RZ, 0x1f, R24 ;  /* 0x0000001fff197819 */ /* 0x010fe20000011418 */
[C---:B------:R-:W-:Y:S04]  /*2ed0*/  @!P4 IMAD.WIDE.U32 R38, R24.reuse, c[0x0][0x270], R238 ;  /* 0x00009c001826ca25 */ /* 0x040fe800078e00ee */
[C---:B------:R-:W-:Y:S02]  /*2ee0*/  IMAD R28, R25.reuse, c[0x0][0x180], RZ ;  /* 0x00006000191c7a24 */ /* 0x040fe400078e02ff */
[----:B------:R-:W-:Y:S02]  /*2ef0*/  @!P4 IMAD R25, R25, c[0x0][0x270], RZ ;  /* 0x00009c001919ca24 */ /* 0x000fe400078e02ff */
[C---:B------:R-:W-:Y:S02]  /*2f00*/  IMAD R28, R24.reuse, c[0x0][0x184], R28 ;  /* 0x00006100181c7a24 */ /* 0x040fe400078e021c */
[C---:B------:R-:W-:Y:S02]  /*2f10*/  @!P4 IMAD R25, R24.reuse, c[0x0][0x274], R25 ;  /* 0x00009d001819ca24 */ /* 0x040fe400078e0219 */
[----:B--2---:R-:W-:Y:S04]  /*2f20*/  IMAD.MOV.U32 R30, RZ, RZ, R192 ;  /* 0x000000ffff1e7224 */ /* 0x004fe800078e00c0 */
[----:B------:R-:W-:Y:S04]  /*2f30*/  IMAD.WIDE.U32 R30, R24, c[0x0][0x180], R30 ;  /* 0x00006000181e7a25 */ /* 0x000fe800078e001e */
[----:B------:R-:W-:Y:S01]  /*2f40*/  IMAD.U32 R24, RZ, RZ, UR22 ;  /* 0x00000016ff187e24 */ /* 0x000fe2000f8e00ff */
[----:B------:R-:W-:Y:S02]  /*2f50*/  IADD3 R27, P0, R30, UR10, RZ ;  /* 0x0000000a1e1b7c10 */ /* 0x000fe4000ff1e0ff */
[----:B------:R-:W-:Y:S02]  /*2f60*/  SEL R30, RZ, 0x2, P6 ;  /* 0x00000002ff1e7807 */ /* 0x000fe40003000000 */
[----:B------:R-:W-:Y:S02]  /*2f70*/  IADD3.X R28, R31, UR13, R28, P0, !PT ;  /* 0x0000000d1f1c7c10 */ /* 0x000fe400087fe41c */
[C---:B------:R-:W-:Y:S04]  /*2f80*/  LEA R41, P0, R27.reuse, c[0x0][0x160], 0x1 ;  /* 0x000058001b297a11 */ /* 0x040fe800078008ff */
[----:B------:R-:W-:Y:S01]  /*2f90*/  LEA.HI.X R28, R27, c[0x0][0x164], R28, 0x1, P0 ;  /* 0x000059001b1c7a11 */ /* 0x000fe200000f0c1c */
[----:B------:R-:W-:Y:S01]  /*2fa0*/  IMAD.U32 R27, RZ, RZ, UR26 ;  /* 0x0000001aff1b7e24 */ /* 0x000fe2000f8e00ff */
[----:B------:R-:W-:Y:S04]  /*2fb0*/  LEA R40, P1, R40, R41, 0x7 ;  /* 0x0000002928287211 */ /* 0x000fe800078238ff */
[----:B------:R-:W-:Y:S02]  /*2fc0*/  LEA.HI.X R41, R27, R28, R26, 0x7, P1 ;  /* 0x0000001c1b297211 */ /* 0x000fe400008f3c1a */
[--C-:B------:R-:W-:Y:S02]  /*2fd0*/  IADD3 R36, P1, P0, R37, 0x80, R40.reuse ;  /* 0x0000008025247810 */ /* 0x100fe4000783e028 */
[----:B------:R-:W-:Y:S02]  /*2fe0*/  SEL R28, RZ, 0x4, P5 ;  /* 0x00000004ff1c7807 */ /* 0x000fe40002800000 */
[--C-:B------:R-:W-:Y:S02]  /*2ff0*/  IADD3.X R37, RZ, UR17, R41.reuse, P1, P0 ;  /* 0x00000011ff257c10 */ /* 0x100fe40008fe0429 */
[----:B------:R-:W-:Y:S02]  /*3000*/  IADD3 R34, P1, P0, R35, 0x100, R40 ;  /* 0x0000010023227810 */ /* 0x000fe4000783e028 */
[----:B------:R-:W-:Y:S02]  /*3010*/  SEL R27, RZ, 0x1, P2 ;  /* 0x00000001ff1b7807 */ /* 0x000fe40001000000 */
[----:B------:R-:W-:Y:S02]  /*3020*/  IADD3.X R35, RZ, UR17, R41, P1, P0 ;  /* 0x00000011ff237c10 */ /* 0x000fe40008fe0429 */
[----:B------:R-:W-:Y:S01]  /*3030*/  IADD3 R27, R28, R30, R27 ;  /* 0x0000001e1c1b7210 */ /* 0x000fe20007ffe01b */
[----:B------:R-:W-:Y:S01]  /*3040*/  IMAD R30, R24, 0x6000, R247 ;  /* 0x00006000181e7824 */ /* 0x000fe200078e02f7 */
[----:B------:R-:W-:Y:S01]  /*3050*/  @!P4 IADD3 R26, P0, R38, UR9, RZ ;  /* 0x00000009261acc10 */ /* 0x000fe2000ff1e0ff */
[----:B------:R-:W-:Y:S01]  /*3060*/  IMAD.U32 R24, RZ, RZ, UR12 ;  /* 0x0000000cff187e24 */ /* 0x000fe2000f8e00ff */
[----:B------:R-:W-:Y:S02]  /*3070*/  ISETP.LT.OR P1, PT, R29, 0x1, P3 ;  /* 0x000000011d00780c */ /* 0x000fe40001f21670 */
[----:B------:R-:W-:Y:S02]  /*3080*/  LOP3.LUT P2, RZ, R27, 0x2, RZ, 0xc0, !PT ;  /* 0x000000021bff7812 */ /* 0x000fe4000784c0ff */
[----:B------:R-:W-:Y:S02]  /*3090*/  @!P4 IADD3.X R25, R39, UR15, R25, P0, !PT ;  /* 0x0000000f2719cc10 */ /* 0x000fe400087fe419 */
[C---:B------:R-:W-:Y:S02]  /*30a0*/  @!P4 LEA R38, P0, R26.reuse, c[0x0][0x258], 0x2 ;  /* 0x000096001a26ca11 */ /* 0x040fe400078010ff */
[C---:B------:R-:W-:Y:S02]  /*30b0*/  ISETP.LT.OR P3, PT, R29.reuse, 0x21, P3 ;  /* 0x000000211d00780c */ /* 0x040fe40001f61670 */
[----:B------:R-:W-:Y:S01]  /*30c0*/  @!P4 LEA.HI.X R39, R26, c[0x0][0x25c], R25, 0x2, P0 ;  /* 0x000097001a27ca11 */ /* 0x000fe200000f1419 */
[----:B------:R-:W-:Y:S01]  /*30d0*/  IMAD.U32 R25, RZ, RZ, UR22 ;  /* 0x00000016ff197e24 */ /* 0x000fe2000f8e00ff */
[----:B------:R-:W-:Y:S01]  /*30e0*/  ISETP.LT.OR P0, PT, R29, 0x1, !P2 ;  /* 0x000000011d00780c */ /* 0x000fe20005701670 */
[----:B------:R-:W-:Y:S01]  /*30f0*/  @!PT LDS RZ, [RZ] ;  /* 0x00000000fffff984 */ /* 0x000fe20000000800 */
[----:B------:R-:W-:Y:S01]  /*3100*/  @!PT LDS RZ, [RZ] ;  /* 0x00000000fffff984 */ /* 0x000fe20000000800 */
[----:B------:R-:W-:Y:S01]  /*3110*/  @!PT LDS RZ, [RZ] ;  /* 0x00000000fffff984 */ /* 0x000fe20000000800 */
[----:B------:R2:W-:Y:S01]  /*3120*/  LDGSTS.E.BYPASS.LTC128B.128 [R30], [R40.64], !P1 ;  /* 0x00000000281e7fae */ /* 0x0005e2000c901d58 */
[----:B------:R-:W-:Y:S01]  /*3130*/  LOP3.LUT P1, RZ, R27, 0x4, RZ, 0xc0, !PT ;  /* 0x000000041bff7812 */ /* 0x000fe2000782c0ff */
[----:B------:R-:W-:Y:S01]  /*3140*/  @!P4 IMAD R25, R25, 0x40, R238 ;  /* 0x000000401919c824 */ /* 0x000fe200078e02ee */
[----:B------:R-:W-:Y:S02]  /*3150*/  ISETP.LT.OR P2, PT, R29, 0x21, !P2 ;  /* 0x000000211d00780c */ /* 0x000fe40005741670 */
[----:B------:R-:W-:Y:S01]  /*3160*/  @!P4 LEA R24, R24, 0x40, 0x6 ;  /* 0x000000401818c811 */ /* 0x000fe200078e30ff */
[----:B------:R-:W-:Y:S04]  /*3170*/  @!P4 IMAD.SHL.U32 R27, R25, 0x4, RZ ;  /* 0x00000004191bc824 */ /* 0x000fe800078e00ff */
[----:B------:R-:W-:Y:S02]  /*3180*/  @!P4 IMAD.WIDE R38, R24, 0x4, R38 ;  /* 0x000000041826c825 */ /* 0x000fe400078e0226 */
[----:B------:R2:W-:Y:S01]  /*3190*/  LDGSTS.E.BYPASS.LTC128B.128 [R30+0x2000], [R40.64+0x80], !P0 ;  /* 0x02000080281e7fae */ /* 0x0005e2000c101d58 */
[----:B------:R-:W-:Y:S11]  /*31a0*/  ISETP.LT.OR P0, PT, R29, 0x1, !P1 ;  /* 0x000000011d00780c */ /* 0x000ff60004f01670 */
[----:B------:R-:W-:Y:S02]  /*31b0*/  @!UPT UIADD3 URZ, URZ, URZ, URZ ;  /* 0x0000003f3f3ff290 */ /* 0x000fe4000fffe03f */
[----:B------:R2:W-:Y:S01]  /*31c0*/  LDGSTS.E.BYPASS.LTC128B.128 [R30+0x4000], [R40.64+0x100], !P0 ;  /* 0x04000100281e7fae */ /* 0x0005e2000c101d58 */
[----:B------:R-:W-:Y:S04]  /*31d0*/  IADD3 R42, P0, R40, UR18, RZ ;  /* 0x00000012282a7c10 */ /* 0x000fe8000ff1e0ff */
[----:B------:R-:W-:Y:S02]  /*31e0*/  IADD3.X R43, R41, UR17, RZ, P0, !PT ;  /* 0x00000011292b7c10 */ /* 0x000fe400087fe4ff */
[----:B------:R-:W-:Y:S03]  /*31f0*/  ISETP.LT.OR P0, PT, R29, 0x21, !P1 ;  /* 0x000000211d00780c */ /* 0x000fe60004f01670 */
[----:B------:R2:W-:Y:S06]  /*3200*/  LDGSTS.E.BYPASS.LTC128B.128 [R30+0x1000], [R42.64], !P3 ;  /* 0x010000002a1e7fae */ /* 0x0005ec000d901d58 */
[----:B------:R2:W-:Y:S06]  /*3210*/  LDGSTS.E.BYPASS.LTC128B.128 [R30+0x3000], [R36.64], !P2 ;  /* 0x03000000241e7fae */ /* 0x0005ec000d101d58 */
[----:B------:R2:W-:Y:S06]  /*3220*/  LDGSTS.E.BYPASS.LTC128B.128 [R30+0x5000], [R34.64], !P0 ;  /* 0x05000000221e7fae */ /* 0x0005ec000c101d58 */
[----:B------:R2:W-:Y:S02]  /*3230*/  @!P4 LDGSTS.E.BYPASS.LTC128B.128 [R27+0x21080], [R38.64] ;  /* 0x21080000261bcfae */ /* 0x0005e4000b901d58 */
.L_x_657:
[C---:B-12-4-:R-:W-:Y:S01]  /*3240*/  HMMA.16816.F32 R24, R104.reuse, R2, RZ ;  /* 0x000000026818723c */ /* 0x056fe200000018ff */
[----:B------:R-:W-:Y:S02]  /*3250*/  LDSM.16.M88.2 R2, [R214+0x7880] ;  /* 0x00788000d602783b */ /* 0x000fe40000000100 */
[C---:B------:R-:W-:Y:S02]  /*3260*/  ISETP.GT.AND P0, PT, R244.reuse, 0x1, PT ;  /* 0x00000001f400780c */ /* 0x040fe40003f04270 */
[----:B------:R-:W0:Y:S01]  /*3270*/  LDGDEPBAR ;  /* 0x00000000000079af */ /* 0x000e220000000000 */
[----:B------:R-:W-:Y:S02]  /*3280*/  IADD3 R188, R221, R220, RZ ;  /* 0x000000dcddbc7210 */ /* 0x000fe40007ffe0ff */
[C---:B------:R-:W-:Y:S01]  /*3290*/  HMMA.16816.F32 R28, R104.reuse, R108, RZ ;  /* 0x0000006c681c723c */ /* 0x040fe200000018ff */
[----:B------:R-:W-:Y:S02]  /*32a0*/  FSEL R5, R5, -INF , P0 ;  /* 0xff80000005057808 */ /* 0x000fe40000000000 */
[C---:B------:R-:W-:Y:S02]  /*32b0*/  ISETP.GT.AND P1, PT, R244.reuse, RZ, PT ;  /* 0x000000fff400720c */ /* 0x040fe40003f24270 */
[----:B------:R-:W-:Y:S03]  /*32c0*/  ISETP.GT.AND P2, PT, R244, 0x10, PT ;  /* 0x00000010f400780c */ /* 0x000fe60003f44270 */
[C---:B------:R-:W-:Y:S01]  /*32d0*/  HMMA.16816.F32 R32, R104.reuse, R32, RZ ;  /* 0x000000206820723c */ /* 0x040fe200000018ff */
[----:B------:R-:W-:Y:S07]  /*32e0*/  FSEL R192, R10, -INF , P2 ;  /* 0xff8000000ac07808 */ /* 0x000fee0001000000 */
[C---:B------:R-:W-:Y:S01]  /*32f0*/  HMMA.16816.F32 R36, R104.reuse, R110, RZ ;  /* 0x0000006e6824723c */ /* 0x040fe200000018ff */
[----:B------:R-:W1:Y:S07]  /*3300*/  LDSM.16.M88.4 R108, [R220] ;  /* 0x00000000dc6c783b */ /* 0x000e6e0000000200 */
[----:B------:R-:W-:Y:S01]  /*3310*/  HMMA.16816.F32 R40, R104, R172, RZ ;  /* 0x000000ac6828723c */ /* 0x000fe200000018ff */
[----:B------:R-:W2:Y:S04]  /*3320*/  LDSM.16.M88.2 R104, [R214+0x8080] ;  /* 0x00808000d668783b */ /* 0x000ea80000000100 */
[----:B------:R-:W4:Y:S03]  /*3330*/  LDSM.16.M88.2 R106, [R214+0x8880] ;  /* 0x00888000d66a783b */ /* 0x000f260000000100 */
[C---:B------:R-:W-:Y:S01]  /*3340*/  HMMA.16816.F32 R24, R176.reuse, R174, R24 ;  /* 0x000000aeb018723c */ /* 0x040fe20000001818 */
[----:B------:R-:W5:Y:S04]  /*3350*/  LDSM.16.M88.2 R172, [R214+0x9080] ;  /* 0x00908000d6ac783b */ /* 0x000f680000000100 */
[----:B------:R-:W3:Y:S03]  /*3360*/  LDSM.16.M88.2 R174, [R214+0x9880] ;  /* 0x00988000d6ae783b */ /* 0x000ee60000000100 */
[C---:B------:R-:W-:Y:S01]  /*3370*/  HMMA.16816.F32 R28, R176.reuse, R180, R28 ;  /* 0x000000b4b01c723c */ /* 0x040fe2000000181c */
[----:B------:R-:W-:Y:S07]  /*3380*/  LDSM.16.M88.2 R180, [R213+0x8080] ;  /* 0x00808000d5b4783b */ /* 0x000fee0000000100 */
[C---:B------:R-:W-:Y:S01]  /*3390*/  HMMA.16816.F32 R32, R176.reuse, R182, R32 ;  /* 0x000000b6b020723c */ /* 0x040fe20000001820 */
[----:B------:R-:W-:Y:S07]  /*33a0*/  LDSM.16.M88.2 R182, [R224+0xd080] ;  /* 0x00d08000e0b6783b */ /* 0x000fee0000000100 */
[C---:B------:R-:W-:Y:S08]  /*33b0*/  HMMA.16816.F32 R36, R176.reuse, R184, R36 ;  /* 0x000000b8b024723c */ /* 0x040ff00000001824 */
[----:B------:R-:W-:Y:S01]  /*33c0*/  HMMA.16816.F32 R40, R176, R186, R40 ;  /* 0x000000bab028723c */ /* 0x000fe20000001828 */
[----:B------:R-:W-:Y:S04]  /*33d0*/  LDSM.16.M88.4 R176, [R188] ;  /* 0x00000000bcb0783b */ /* 0x000fe80000000200 */
[----:B------:R-:W-:Y:S03]  /*33e0*/  LDSM.16.M88.4 R184, [R212+0x1f080] ;  /* 0x01f08000d4b8783b */ /* 0x000fe60000000200 */
[C---:B-1----:R-:W-:Y:S01]  /*33f0*/  HMMA.16816.F32 R24, R108.reuse, R2, R24 ;  /* 0x000000026c18723c */ /* 0x042fe20000001818 */
[----:B------:R-:W1:Y:S07]  /*3400*/  LDSM.16.M88.2 R2, [R213+0x7880] ;  /* 0x00788000d502783b */ /* 0x000e6e0000000100 */
[C---:B--2---:R-:W-:Y:S01]  /*3410*/  HMMA.16816.F32 R28, R108.reuse, R104, R28 ;  /* 0x000000686c1c723c */ /* 0x044fe2000000181c */
[----:B------:R-:W2:Y:S07]  /*3420*/  LDSM.16.M88.2 R104, [R213+0x8880] ;  /* 0x00888000d568783b */ /* 0x000eae0000000100 */
[C---:B----4-:R-:W-:Y:S01]  /*3430*/  HMMA.16816.F32 R32, R108.reuse, R106, R32 ;  /* 0x0000006a6c20723c */ /* 0x050fe20000001820 */
[----:B------:R-:W4:Y:S07]  /*3440*/  LDSM.16.M88.2 R106, [R213+0x9080] ;  /* 0x00908000d56a783b */ /* 0x000f2e0000000100 */
[C---:B-----5:R-:W-:Y:S01]  /*3450*/  HMMA.16816.F32 R36, R108.reuse, R172, R36 ;  /* 0x000000ac6c24723c */ /* 0x060fe20000001824 */
[----:B------:R-:W5:Y:S07]  /*3460*/  LDSM.16.M88.2 R172, [R213+0x9880] ;  /* 0x00988000d5ac783b */ /* 0x000f6e0000000100 */
[----:B---3--:R-:W-:Y:S01]  /*3470*/  HMMA.16816.F32 R40, R108, R174, R40 ;  /* 0x000000ae6c28723c */ /* 0x008fe20000001828 */
[----:B------:R-:W-:Y:S04]  /*3480*/  LDSM.16.M88.2 R174, [R224+0xa080] ;  /* 0x00a08000e0ae783b */ /* 0x000fe80000000100 */
[----:B------:R-:W3:Y:S03]  /*3490*/  LDSM.16.M88.4 R108, [R222+0x1d080] ;  /* 0x01d08000de6c783b */ /* 0x000ee60000000200 */
[C---:B-1----:R-:W-:Y:S01]  /*34a0*/  HMMA.16816.F32 R24, R176.reuse, R2, R24 ;  /* 0x00000002b018723c */ /* 0x042fe20000001818 */
[----:B------:R-:W1:Y:S07]  /*34b0*/  LDSM.16.M88.2 R2, [R224+0xa880] ;  /* 0x00a88000e002783b */ /* 0x000e6e0000000100 */
[C---:B------:R-:W-:Y:S01]  /*34c0*/  HMMA.16816.F32 R28, R176.reuse, R180, R28 ;  /* 0x000000b4b01c723c */ /* 0x040fe2000000181c */
[----:B------:R-:W-:Y:S07]  /*34d0*/  LDSM.16.M88.2 R180, [R215+0xa880] ;  /* 0x00a88000d7b4783b */ /* 0x000fee0000000100 */
[C---:B--2---:R-:W-:Y:S01]  /*34e0*/  HMMA.16816.F32 R32, R176.reuse, R104, R32 ;  /* 0x00000068b020723c */ /* 0x044fe20000001820 */
[----:B------:R-:W2:Y:S07]  /*34f0*/  LDSM.16.M88.2 R104, [R224+0xb080] ;  /* 0x00b08000e068783b */ /* 0x000eae0000000100 */
[C---:B----4-:R-:W-:Y:S01]  /*3500*/  HMMA.16816.F32 R36, R176.reuse, R106, R36 ;  /* 0x0000006ab024723c */ /* 0x050fe20000001824 */
[----:B------:R-:W4:Y:S07]  /*3510*/  LDSM.16.M88.2 R106, [R224+0xb880] ;  /* 0x00b88000e06a783b */ /* 0x000f2e0000000100 */
[----:B-----5:R-:W-:Y:S01]  /*3520*/  HMMA.16816.F32 R40, R176, R172, R40 ;  /* 0x000000acb028723c */ /* 0x020fe20000001828 */
[----:B------:R-:W5:Y:S04]  /*3530*/  LDSM.16.M88.2 R172, [R224+0xc080] ;  /* 0x00c08000e0ac783b */ /* 0x000f680000000100 */
[----:B------:R-:W-:Y:S03]  /*3540*/  LDSM.16.M88.4 R176, [R212+0x1d080] ;  /* 0x01d08000d4b0783b */ /* 0x000fe60000000200 */
[C---:B---3--:R-:W-:Y:S01]  /*3550*/  HMMA.16816.F32 R24, R108.reuse, R174, R24 ;  /* 0x000000ae6c18723c */ /* 0x048fe20000001818 */
[----:B------:R-:W3:Y:S07]  /*3560*/  LDSM.16.M88.2 R174, [R215+0xa080] ;  /* 0x00a08000d7ae783b */ /* 0x000eee0000000100 */
[C---:B-1----:R-:W-:Y:S01]  /*3570*/  HMMA.16816.F32 R28, R108.reuse, R2, R28 ;  /* 0x000000026c1c723c */ /* 0x042fe2000000181c */
[----:B------:R-:W1:Y:S07]  /*3580*/  LDSM.16.M88.2 R2, [R215+0xb080] ;  /* 0x00b08000d702783b */ /* 0x000e6e0000000100 */
[C---:B--2---:R-:W-:Y:S01]  /*3590*/  HMMA.16816.F32 R32, R108.reuse, R104, R32 ;  /* 0x000000686c20723c */ /* 0x044fe20000001820 */
[----:B------:R-:W2:Y:S07]  /*35a0*/  LDSM.16.M88.2 R104, [R215+0xb880] ;  /* 0x00b88000d768783b */ /* 0x000eae0000000100 */
[C---:B----4-:R-:W-:Y:S01]  /*35b0*/  HMMA.16816.F32 R36, R108.reuse, R106, R36 ;  /* 0x0000006a6c24723c */ /* 0x050fe20000001824 */
[----:B------:R-:W4:Y:S07]  /*35c0*/  LDSM.16.M88.2 R106, [R215+0xc080] ;  /* 0x00c08000d76a783b */ /* 0x000f2e0000000100 */
[----:B-----5:R-:W-:Y:S01]  /*35d0*/  HMMA.16816.F32 R40, R108, R172, R40 ;  /* 0x000000ac6c28723c */ /* 0x020fe20000001828 */
[----:B------:R-:W-:Y:S04]  /*35e0*/  LDSM.16.M88.2 R172, [R214+0xa080] ;  /* 0x00a08000d6ac783b */ /* 0x000fe80000000100 */
[----:B------:R-:W5:Y:S03]  /*35f0*/  LDSM.16.M88.4 R108, [R220+0x2000] ;  /* 0x00200000dc6c783b */ /* 0x000f660000000200 */
[C---:B---3--:R-:W-:Y:S01]  /*3600*/  HMMA.16816.F32 R24, R176.reuse, R174, R24 ;  /* 0x000000aeb018723c */ /* 0x048fe20000001818 */
[----:B------:R-:W3:Y:S07]  /*3610*/  LDSM.16.M88.2 R174, [R214+0xa880] ;  /* 0x00a88000d6ae783b */ /* 0x000eee0000000100 */
[C---:B------:R-:W-:Y:S01]  /*3620*/  HMMA.16816.F32 R28, R176.reuse, R180, R28 ;  /* 0x000000b4b01c723c */ /* 0x040fe2000000181c */
[----:B------:R-:W-:Y:S07]  /*3630*/  LDSM.16.M88.2 R180, [R224+0xc880] ;  /* 0x00c88000e0b4783b */ /* 0x000fee0000000100 */
[C---:B-1----:R-:W-:Y:S01]  /*3640*/  HMMA.16816.F32 R32, R176.reuse, R2, R32 ;  /* 0x00000002b020723c */ /* 0x042fe20000001820 */
[----:B------:R-:W1:Y:S07]  /*3650*/  LDSM.16.M88.2 R2, [R214+0xb080] ;  /* 0x00b08000d602783b */ /* 0x000e6e0000000100 */
[C---:B--2---:R-:W-:Y:S01]  /*3660*/  HMMA.16816.F32 R36, R176.reuse, R104, R36 ;  /* 0x00000068b024723c */ /* 0x044fe20000001824 */
[----:B------:R-:W2:Y:S07]  /*3670*/  LDSM.16.M88.2 R104, [R214+0xb880] ;  /* 0x00b88000d668783b */ /* 0x000eae0000000100 */
[----:B----4-:R-:W-:Y:S01]  /*3680*/  HMMA.16816.F32 R40, R176, R106, R40 ;  /* 0x0000006ab028723c */ /* 0x010fe20000001828 */
[----:B------:R-:W4:Y:S04]  /*3690*/  LDSM.16.M88.2 R106, [R214+0xc080] ;  /* 0x00c08000d66a783b */ /* 0x000f280000000100 */
[----:B------:R-:W-:Y:S03]  /*36a0*/  LDSM.16.M88.4 R176, [R188+0x2000] ;  /* 0x00200000bcb0783b */ /* 0x000fe60000000200 */
[C---:B-----5:R-:W-:Y:S01]  /*36b0*/  HMMA.16816.F32 R24, R108.reuse, R172, R24 ;  /* 0x000000ac6c18723c */ /* 0x060fe20000001818 */
[----:B------:R-:W5:Y:S07]  /*36c0*/  LDSM.16.M88.2 R172, [R213+0xa080] ;  /* 0x00a08000d5ac783b */ /* 0x000f6e0000000100 */
[C---:B---3--:R-:W-:Y:S01]  /*36d0*/  HMMA.16816.F32 R28, R108.reuse, R174, R28 ;  /* 0x000000ae6c1c723c */ /* 0x048fe2000000181c */
[----:B------:R-:W3:Y:S07]  /*36e0*/  LDSM.16.M88.2 R174, [R213+0xa880] ;  /* 0x00a88000d5ae783b */ /* 0x000eee0000000100 */
[C---:B-1----:R-:W-:Y:S01]  /*36f0*/  HMMA.16816.F32 R32, R108.reuse, R2, R32 ;  /* 0x000000026c20723c */ /* 0x042fe20000001820 */
[----:B------:R-:W1:Y:S07]  /*3700*/  LDSM.16.M88.2 R2, [R213+0xb080] ;  /* 0x00b08000d502783b */ /* 0x000e6e0000000100 */
[C---:B--2---:R-:W-:Y:S01]  /*3710*/  HMMA.16816.F32 R36, R108.reuse, R104, R36 ;  /* 0x000000686c24723c */ /* 0x044fe20000001824 */
[----:B------:R-:W2:Y:S07]  /*3720*/  LDSM.16.M88.2 R104, [R213+0xb880] ;  /* 0x00b88000d568783b */ /* 0x000eae0000000100 */
[----:B----4-:R-:W-:Y:S01]  /*3730*/  HMMA.16816.F32 R40, R108, R106, R40 ;  /* 0x0000006a6c28723c */ /* 0x010fe20000001828 */
[----:B------:R-:W4:Y:S04]  /*3740*/  LDSM.16.M88.2 R106, [R213+0xc080] ;  /* 0x00c08000d56a783b */ /* 0x000f280000000100 */
[----:B------:R-:W4:Y:S03]  /*3750*/  LDSM.16.M88.4 R108, [R222+0x1f080] ;  /* 0x01f08000de6c783b */ /* 0x000f260000000200 */
        /* <DEDUP_REMOVED lines=9> */
[----:B------:R-:W4:Y:S06]  /*37f0*/  LDSM.16.M88.2 R106, [R215+0xd080] ;  /* 0x00d08000d76a783b */ /* 0x000f2c0000000100 */
[----:B------:R-:W-:Y:S01]  /*3800*/  FSEL R178, R6, -INF , P1 ;  /* 0xff80000006b27808 */ /* 0x000fe20000800000 */
[C---:B------:R-:W-:Y:S07]  /*3810*/  HMMA.16816.F32 R24, R108.reuse, R180, R24 ;  /* 0x000000b46c18723c */ /* 0x040fee0000001818 */
[----:B------:R-:W-:Y:S01]  /*3820*/  FSEL R180, R7, -INF , P0 ;  /* 0xff80000007b47808 */ /* 0x000fe20000000000 */
[C---:B------:R-:W-:Y:S03]  /*3830*/  HMMA.16816.F32 R28, R108.reuse, R182, R28 ;  /* 0x000000b66c1c723c */ /* 0x040fe6000000181c */
[C---:B------:R-:W-:Y:S04]  /*3840*/  ISETP.GT.AND P0, PT, R244.reuse, 0x11, PT ;  /* 0x00000011f400780c */ /* 0x040fe80003f04270 */
[----:B------:R-:W-:Y:S01]  /*3850*/  FSEL R7, R9, -INF , P0 ;  /* 0xff80000009077808 */ /* 0x000fe20000000000 */
[C---:B-----5:R-:W-:Y:S01]  /*3860*/  HMMA.16816.F32 R32, R108.reuse, R172, R32 ;  /* 0x000000ac6c20723c */ /* 0x060fe20000001820 */
[----:B------:R-:W5:Y:S03]  /*3870*/  LDSM.16.M88.2 R172, [R215+0xd880] ;  /* 0x00d88000d7ac783b */ /* 0x000f660000000100 */
[--C-:B------:R-:W-:Y:S01]  /*3880*/  FFMA.FTZ R177, R7, c[0x0][0x29c], -R190.reuse ;  /* 0x0000a70007b17a23 */ /* 0x100fe200000108be */
[----:B------:R-:W-:Y:S01]  /*3890*/  FSEL R182, R11, -INF , P0 ;  /* 0xff8000000bb67808 */ /* 0x000fe20000000000 */
[----:B------:R-:W-:Y:S01]  /*38a0*/  LDSM.16.M88.2 R6, [R214+0xd080] ;  /* 0x00d08000d606783b */ /* 0x000fe20000000100 */
[----:B------:R-:W-:Y:S01]  /*38b0*/  ISETP.GT.AND P0, PT, R244, 0x30, PT ;  /* 0x00000030f400780c */ /* 0x000fe20003f04270 */
[C---:B---3--:R-:W-:Y:S02]  /*38c0*/  HMMA.16816.F32 R36, R108.reuse, R174, R36 ;  /* 0x000000ae6c24723c */ /* 0x048fe40000001824 */
[----:B------:R-:W-:Y:S01]  /*38d0*/  LDSM.16.M88.2 R10, [R214+0xd880] ;  /* 0x00d88000d60a783b */ /* 0x000fe20000000100 */
[----:B------:R-:W-:Y:S04]  /*38e0*/  MUFU.EX2 R177, R177 ;  /* 0x000000b100b17308 */ /* 0x000fe80000000800 */
[--C-:B------:R-:W-:Y:S01]  /*38f0*/  FFMA.FTZ R174, R5, c[0x0][0x29c], -R190.reuse ;  /* 0x0000a70005ae7a23 */ /* 0x100fe200000108be */
[----:B-1----:R-:W-:Y:S01]  /*3900*/  HMMA.16816.F32 R40, R108, R2, R40 ;  /* 0x000000026c28723c */ /* 0x002fe20000001828 */
[----:B------:R-:W1:Y:S03]  /*3910*/  LDSM.16.M88.2 R2, [R215+0xe080] ;  /* 0x00e08000d702783b */ /* 0x000e660000000100 */
[----:B------:R-:W-:Y:S01]  /*3920*/  FSEL R5, R4, -INF , P1 ;  /* 0xff80000004057808 */ /* 0x000fe20000800000 */
[----:B------:R-:W-:Y:S01]  /*3930*/  MUFU.EX2 R174, R174 ;  /* 0x000000ae00ae7308 */ /* 0x000fe20000000800 */
[----:B------:R-:W-:Y:S02]  /*3940*/  ISETP.GT.AND P1, PT, R244, 0x20, PT ;  /* 0x00000020f400780c */ /* 0x000fe40003f24270 */
[C---:B--2---:R-:W-:Y:S05]  /*3950*/  HMMA.16816.F32 R24, R184.reuse, R104, R24 ;  /* 0x00000068b818723c */ /* 0x044fea0000001818 */
[--C-:B------:R-:W-:Y:S01]  /*3960*/  FFMA.FTZ R175, R5, c[0x0][0x29c], -R190.reuse ;  /* 0x0000a70005af7a23 */ /* 0x100fe200000108be */
[----:B------:R-:W-:Y:S01]  /*3970*/  FSEL R109, R8, -INF , P2 ;  /* 0xff800000086d7808 */ /* 0x000fe20001000000 */
[----:B------:R-:W2:Y:S01]  /*3980*/  LDSM.16.M88.2 R4, [R215+0xe880] ;  /* 0x00e88000d704783b */ /* 0x000ea20000000100 */
[C---:B----4-:R-:W-:Y:S03]  /*3990*/  HMMA.16816.F32 R28, R184.reuse, R106, R28 ;  /* 0x0000006ab81c723c */ /* 0x050fe6000000181c */
[----:B------:R-:W-:Y:S01]  /*39a0*/  LDSM.16.M88.2 R8, [R214+0xc880] ;  /* 0x00c88000d608783b */ /* 0x000fe20000000100 */
[--C-:B------:R-:W-:Y:S01]  /*39b0*/  FFMA.FTZ R176, R109, c[0x0][0x29c], -R190.reuse ;  /* 0x0000a7006db07a23 */ /* 0x100fe200000108be */
[----:B------:R-:W-:Y:S01]  /*39c0*/  FSEL R179, R12, -INF , P1 ;  /* 0xff8000000cb37808 */ /* 0x000fe20000800000 */
[----:B------:R-:W3:Y:S01]  /*39d0*/  MUFU.EX2 R175, R175 ;  /* 0x000000af00af7308 */ /* 0x000ee20000000800 */
[----:B------:R-:W4:Y:S01]  /*39e0*/  LDSM.16.M88.4 R108, [R220+0x4000] ;  /* 0x00400000dc6c783b */ /* 0x000f220000000200 */
[----:B------:R-:W-:Y:S01]  /*39f0*/  ISETP.GT.AND P2, PT, R244, 0x21, PT ;  /* 0x00000021f400780c */ /* 0x000fe20003f44270 */
[C---:B-----5:R-:W-:Y:S03]  /*3a00*/  HMMA.16816.F32 R32, R184.reuse, R172, R32 ;  /* 0x000000acb820723c */ /* 0x060fe60000001820 */
[----:B------:R-:W-:Y:S02]  /*3a10*/  FSEL R194, R15, -INF , P2 ;  /* 0xff8000000fc27808 */ /* 0x000fe40001000000 */
[----:B------:R-:W-:Y:S02]  /*3a20*/  FSEL R13, R13, -INF , P2 ;  /* 0xff8000000d0d7808 */ /* 0x000fe40001000000 */
[--C-:B------:R-:W-:Y:S01]  /*3a30*/  FFMA.FTZ R172, R179, c[0x0][0x29c], -R190.reuse ;  /* 0x0000a700b3ac7a23 */ /* 0x100fe200000108be */
[----:B------:R-:W5:Y:S01]  /*3a40*/  MUFU.EX2 R176, R176 ;  /* 0x000000b000b07308 */ /* 0x000f620000000800 */
[--C-:B------:R-:W-:Y:S01]  /*3a50*/  FFMA.FTZ R194, R194, c[0x0][0x29c], -R189.reuse ;  /* 0x0000a700c2c27a23 */ /* 0x100fe200000108bd */
[----:B------:R-:W-:Y:S02]  /*3a60*/  ISETP.GT.AND P2, PT, R244, 0x40, PT ;  /* 0x00000040f400780c */ /* 0x000fe40003f44270 */
[--C-:B------:R-:W-:Y:S01]  /*3a70*/  FFMA.FTZ R173, R13, c[0x0][0x29c], -R190.reuse ;  /* 0x0000a7000dad7a23 */ /* 0x100fe200000108be */
[----:B------:R-:W-:Y:S02]  /*3a80*/  FSEL R13, R16, -INF , P0 ;  /* 0xff800000100d7808 */ /* 0x000fe40000000000 */
[----:B------:R-:W-:Y:S01]  /*3a90*/  FSEL R181, R20, -INF , P2 ;  /* 0xff80000014b57808 */ /* 0x000fe20001000000 */
[C---:B-1----:R-:W-:Y:S01]  /*3aa0*/  HMMA.16816.F32 R36, R184.reuse, R2, R36 ;  /* 0x00000002b824723c */ /* 0x042fe20000001824 */
[----:B------:R-:W1:Y:S01]  /*3ab0*/  LDSM.16.M88.2 R2, [R214+0xe080] ;  /* 0x00e08000d602783b */ /* 0x000e620000000100 */
[----:B------:R-:W-:Y:S01]  /*3ac0*/  MUFU.EX2 R173, R173 ;  /* 0x000000ad00ad7308 */ /* 0x000fe20000000800 */
[--C-:B------:R-:W-:Y:S01]  /*3ad0*/  FFMA.FTZ R179, R13, c[0x0][0x29c], -R190.reuse ;  /* 0x0000a7000db37a23 */ /* 0x100fe200000108be */
[----:B------:R-:W-:Y:S01]  /*3ae0*/  FSEL R20, R18, -INF , P0 ;  /* 0xff80000012147808 */ /* 0x000fe20000000000 */
[--C-:B------:R-:W-:Y:S01]  /*3af0*/  FFMA.FTZ R18, R181, c[0x0][0x29c], -R190.reuse ;  /* 0x0000a700b5127a23 */ /* 0x100fe200000108be */
[----:B------:R-:W-:Y:S01]  /*3b00*/  ISETP.GT.AND P0, PT, R244, 0x41, PT ;  /* 0x00000041f400780c */ /* 0x000fe20003f04270 */
[--C-:B------:R-:W-:Y:S01]  /*3b10*/  FFMA.FTZ R181, R180, c[0x0][0x29c], -R189.reuse ;  /* 0x0000a700b4b57a23 */ /* 0x100fe200000108bd */
[----:B------:R-:W-:Y:S01]  /*3b20*/  FSEL R22, R22, -INF , P2 ;  /* 0xff80000016167808 */ /* 0x000fe20001000000 */
[----:B------:R-:W-:Y:S03]  /*3b30*/  LDS R180, [R246.X4+0x21280] ;  /* 0x02128000f6b47984 */ /* 0x000fe60000004800 */
[----:B------:R-:W-:Y:S01]  /*3b40*/  MUFU.EX2 R179, R179 ;  /* 0x000000b300b37308 */ /* 0x000fe20000000800 */
[----:B------:R-:W-:Y:S01]  /*3b50*/  FSEL R21, R21, -INF , P0 ;  /* 0xff80000015157808 */ /* 0x000fe20000000000 */
[----:B--2---:R-:W-:Y:S01]  /*3b60*/  HMMA.16816.F32 R40, R184, R4, R40 ;  /* 0x00000004b828723c */ /* 0x004fe20000001828 */
[----:B------:R-:W2:Y:S02]  /*3b70*/  LDSM.16.M88.2 R4, [R214+0xe880] ;  /* 0x00e88000d604783b */ /* 0x000ea40000000100 */
[--C-:B------:R-:W-:Y:S02]  /*3b80*/  FFMA.FTZ R20, R20, c[0x0][0x29c], -R189.reuse ;  /* 0x0000a70014147a23 */ /* 0x100fe400000108bd */
[--C-:B------:R-:W-:Y:S02]  /*3b90*/  FFMA.FTZ R22, R22, c[0x0][0x29c], -R189.reuse ;  /* 0x0000a70016167a23 */ /* 0x100fe400000108bd */
[----:B------:R-:W-:Y:S01]  /*3ba0*/  FSEL R184, R14, -INF , P1 ;  /* 0xff8000000eb87808 */ /* 0x000fe20000800000 */
[C---:B----4-:R-:W-:Y:S01]  /*3bb0*/  HMMA.16816.F32 R24, R108.reuse, R8, R24 ;  /* 0x000000086c18723c */ /* 0x050fe20000001818 */
[----:B------:R-:W-:Y:S01]  /*3bc0*/  LDSM.16.M88.2 R8, [R213+0xc880] ;  /* 0x00c88000d508783b */ /* 0x000fe20000000100 */
[----:B------:R-:W-:Y:S03]  /*3bd0*/  MUFU.EX2 R181, R181 ;  /* 0x000000b500b57308 */ /* 0x000fe60000000800 */
[----:B------:R-:W-:Y:S01]  /*3be0*/  ISETP.GT.AND P1, PT, R244, 0x31, PT ;  /* 0x00000031f400780c */ /* 0x000fe20003f24270 */
[----:B------:R-:W4:Y:S02]  /*3bf0*/  LDSM.16.M88.4 R12, [R188+0x4000] ;  /* 0x00400000bc0c783b */ /* 0x000f240000000200 */
[C---:B------:R-:W-:Y:S02]  /*3c00*/  HMMA.16816.F32 R28, R108.reuse, R6, R28 ;  /* 0x000000066c1c723c */ /* 0x040fe4000000181c */
[----:B------:R-:W-:Y:S02]  /*3c10*/  LDSM.16.M88.2 R6, [R213+0xd880] ;  /* 0x00d88000d506783b */ /* 0x000fe40000000100 */
[----:B------:R-:W-:Y:S01]  /*3c20*/  FSEL R17, R17, -INF , P1 ;  /* 0xff80000011117808 */ /* 0x000fe20000800000 */
[----:B------:R-:W-:Y:S03]  /*3c30*/  MUFU.EX2 R20, R20 ;  /* 0x0000001400147308 */ /* 0x000fe60000000800 */
[C---:B------:R-:W-:Y:S01]  /*3c40*/  HMMA.16816.F32 R32, R108.reuse, R10, R32 ;  /* 0x0000000a6c20723c */ /* 0x040fe20000001820 */
[----:B------:R-:W-:Y:S03]  /*3c50*/  LDSM.16.M88.2 R10, [R213+0xe080] ;  /* 0x00e08000d50a783b */ /* 0x000fe60000000100 */
[--C-:B------:R-:W-:Y:S02]  /*3c60*/  FFMA.FTZ R186, R17, c[0x0][0x29c], -R190.reuse ;  /* 0x0000a70011ba7a23 */ /* 0x100fe400000108be */
[----:B------:R-:W3:Y:S01]  /*3c70*/  LDSM.16.M88.2 R16, [R213+0xd080] ;  /* 0x00d08000d510783b */ /* 0x000ee20000000100 */
[----:B------:R-:W-:Y:S01]  /*3c80*/  FFMA.FTZ R190, R21, c[0x0][0x29c], -R190 ;  /* 0x0000a70015be7a23 */ /* 0x000fe200000108be */
[C---:B-1----:R-:W-:Y:S01]  /*3c90*/  HMMA.16816.F32 R36, R108.reuse, R2, R36 ;  /* 0x000000026c24723c */ /* 0x042fe20000001824 */
[----:B------:R-:W-:Y:S01]  /*3ca0*/  MUFU.EX2 R22, R22 ;  /* 0x0000001600167308 */ /* 0x000fe20000000800 */
[----:B------:R-:W1:Y:S06]  /*3cb0*/  LDSM.16.M88.2 R2, [R213+0xe880] ;  /* 0x00e88000d502783b */ /* 0x000e6c0000000100 */
[----:B--2---:R-:W-:Y:S03]  /*3cc0*/  HMMA.16816.F32 R40, R108, R4, R40 ;  /* 0x000000046c28723c */ /* 0x004fe60000001828 */
[----:B------:R-:W-:Y:S04]  /*3cd0*/  MUFU.EX2 R21, R190 ;  /* 0x000000be00157308 */ /* 0x000fe80000000800 */
[--C-:B------:R-:W-:Y:S01]  /*3ce0*/  FFMA.FTZ R4, R178, c[0x0][0x29c], -R189.reuse ;  /* 0x0000a700b2047a23 */ /* 0x100fe200000108bd */
[----:B------:R-:W-:Y:S01]  /*3cf0*/  SHF.L.U32 R110, R226, 0x1, RZ ;  /* 0x00000001e26e7819 */ /* 0x000fe200000006ff */
[--C-:B------:R-:W-:Y:S04]  /*3d00*/  FFMA.FTZ R5, R192, c[0x0][0x29c], -R189.reuse ;  /* 0x0000a700c0057a23 */ /* 0x100fe800000108bd */
[----:B------:R-:W-:Y:S01]  /*3d10*/  MUFU.EX2 R186, R186 ;  /* 0x000000ba00ba7308 */ /* 0x000fe20000000800 */
[C---:B----4-:R-:W-:Y:S07]  /*3d20*/  HMMA.16816.F32 R24, R12.reuse, R8, R24 ;  /* 0x000000080c18723c */ /* 0x050fee0000001818 */
[--C-:B------:R-:W-:Y:S01]  /*3d30*/  FFMA.FTZ R8, R182, c[0x0][0x29c], -R189.reuse ;  /* 0x0000a700b6087a23 */ /* 0x100fe200000108bd */
[----:B------:R-:W-:Y:S01]  /*3d40*/  LOP3.LUT R9, R232, 0x1, RZ, 0xc0, !PT ;  /* 0x00000001e8097812 */ /* 0x000fe200078ec0ff */
[----:B------:R-:W2:Y:S01]  /*3d50*/  MUFU.EX2 R4, R4 ;  /* 0x0000000400047308 */ /* 0x000ea20000000800 */
[C---:B---3--:R-:W-:Y:S09]  /*3d60*/  HMMA.16816.F32 R28, R12.reuse, R16, R28 ;  /* 0x000000100c1c723c */ /* 0x048ff2000000181c */
[----:B------:R-:W3:Y:S03]  /*3d70*/  MUFU.EX2 R18, R18 ;  /* 0x0000001200127308 */ /* 0x000ee60000000800 */
[----:B------:R-:W-:Y:S01]  /*3d80*/  FSEL R16, R23, -INF , P0 ;  /* 0xff80000017107808 */ /* 0x000fe20000000000 */
[C---:B------:R-:W-:Y:S01]  /*3d90*/  HMMA.16816.F32 R32, R12.reuse, R6, R32 ;  /* 0x000000060c20723c */ /* 0x040fe20000001820 */
[----:B------:R-:W-:Y:S05]  /*3da0*/  PLOP3.LUT P0, PT, PT, PT, UP0, 0x80, 0x0 ;  /* 0x000000000000781c */ /* 0x000fea0003f0f008 */
[----:B------:R-:W-:Y:S01]  /*3db0*/  MUFU.EX2 R7, R194 ;  /* 0x000000c200077308 */ /* 0x000fe20000000800 */
[--C-:B------:R-:W-:Y:S01]  /*3dc0*/  FFMA.FTZ R6, R184, c[0x0][0x29c], -R189.reuse ;  /* 0x0000a700b8067a23 */ /* 0x100fe200000108bd */
[C---:B------:R-:W-:Y:S01]  /*3dd0*/  HMMA.16816.F32 R36, R12.reuse, R10, R36 ;  /* 0x0000000a0c24723c */ /* 0x040fe20000001824 */
[----:B------:R-:W4:Y:S06]  /*3de0*/  LDS R11, [R246.X4+0x212a0] ;  /* 0x0212a000f60b7984 */ /* 0x000f2c0000004800 */
[----:B------:R-:W-:Y:S01]  /*3df0*/  FSEL R10, R19, -INF , P1 ;  /* 0xff800000130a7808 */ /* 0x000fe20000800000 */
[----:B-1----:R-:W-:Y:S01]  /*3e00*/  HMMA.16816.F32 R40, R12, R2, R40 ;  /* 0x000000020c28723c */ /* 0x002fe20000001828 */
[----:B------:R-:W-:Y:S02]  /*3e10*/  MUFU.EX2 R5, R5 ;  /* 0x0000000500057308 */ /* 0x000fe40000000800 */
[----:B------:R-:W-:Y:S01]  /*3e20*/  ISETP.NE.U32.AND P1, PT, R9, 0x1, PT ;  /* 0x000000010900780c */ /* 0x000fe20003f25070 */
[--C-:B------:R-:W-:Y:S02]  /*3e30*/  FADD.FTZ R9, R25, -R180.reuse ;  /* 0x800000b419097221 */ /* 0x100fe40000010000 */
[--C-:B------:R-:W-:Y:S02]  /*3e40*/  FFMA.FTZ R10, R10, c[0x0][0x29c], -R189.reuse ;  /* 0x0000a7000a0a7a23 */ /* 0x100fe400000108bd */
[--C-:B------:R-:W-:Y:S03]  /*3e50*/  FADD.FTZ R12, R24, -R180.reuse ;  /* 0x800000b4180c7221 */ /* 0x100fe60000010000 */
[----:B------:R-:W1:Y:S01]  /*3e60*/  MUFU.EX2 R8, R8 ;  /* 0x0000000800087308 */ /* 0x000e620000000800 */
[--C-:B------:R-:W-:Y:S02]  /*3e70*/  FADD.FTZ R13, R28, -R180.reuse ;  /* 0x800000b41c0d7221 */ /* 0x100fe40000010000 */
[--C-:B------:R-:W-:Y:S02]  /*3e80*/  FADD.FTZ R14, R29, -R180.reuse ;  /* 0x800000b41d0e7221 */ /* 0x100fe40000010000 */
[----:B------:R-:W-:Y:S02]  /*3e90*/  FMUL.FTZ R12, R175, R12 ;  /* 0x0000000caf0c7220 */ /* 0x000fe40000410000 */
[C---:B------:R-:W-:Y:S01]  /*3ea0*/  FMUL.FTZ R9, R174.reuse, R9 ;  /* 0x00000009ae097220 */ /* 0x040fe20000410000 */
[----:B------:R-:W-:Y:S01]  /*3eb0*/  F2FP.PACK_AB R174, R174, R175 ;  /* 0x000000afaeae723e */ /* 0x000fe200000000ff */
[----:B------:R-:W-:Y:S01]  /*3ec0*/  FMUL.FTZ R14, R177, R14 ;  /* 0x0000000eb10e7220 */ /* 0x000fe20000410000 */
[----:B------:R-:W1:Y:S01]  /*3ed0*/  MUFU.EX2 R172, R172 ;  /* 0x000000ac00ac7308 */ /* 0x000e620000000800 */
[----:B-----5:R-:W-:Y:S01]  /*3ee0*/  FMUL.FTZ R13, R176, R13 ;  /* 0x0000000db00d7220 */ /* 0x020fe20000410000 */
[----:B------:R-:W-:Y:S01]  /*3ef0*/  F2FP.PACK_AB R12, R9, R12 ;  /* 0x0000000c090c723e */ /* 0x000fe200000000ff */
[--C-:B------:R-:W-:Y:S01]  /*3f00*/  FADD.FTZ R17, R32, -R180.reuse ;  /* 0x800000b420117221 */ /* 0x100fe20000010000 */
[----:B------:R-:W-:Y:S01]  /*3f10*/  STS [R245+0x21480], R174 ;  /* 0x021480aef5007388 */ /* 0x000fe20000000800 */
[----:B------:R-:W-:Y:S01]  /*3f20*/  FFMA.FTZ R189, R16, c[0x0][0x29c], -R189 ;  /* 0x0000a70010bd7a23 */ /* 0x000fe200000108bd */
[----:B------:R-:W-:Y:S01]  /*3f30*/  F2FP.PACK_AB R14, R14, R13 ;  /* 0x0000000d0e0e723e */ /* 0x000fe200000000ff */
[--C-:B------:R-:W-:Y:S01]  /*3f40*/  FADD.FTZ R16, R33, -R180.reuse ;  /* 0x800000b421107221 */ /* 0x100fe20000010000 */
[----:B--2---:R-:W-:Y:S01]  /*3f50*/  F2FP.PACK_AB R13, R181, R4 ;  /* 0x00000004b50d723e */ /* 0x004fe200000000ff */
[--C-:B------:R-:W-:Y:S01]  /*3f60*/  FADD.FTZ R36, R36, -R180.reuse ;  /* 0x800000b424247221 */ /* 0x100fe20000010000 */
[----:B------:R-:W2:Y:S01]  /*3f70*/  MUFU.EX2 R6, R6 ;  /* 0x0000000600067308 */ /* 0x000ea20000000800 */
[--C-:B------:R-:W-:Y:S01]  /*3f80*/  FADD.FTZ R37, R37, -R180.reuse ;  /* 0x800000b425257221 */ /* 0x100fe20000010000 */
[----:B------:R-:W-:Y:S01]  /*3f90*/  F2FP.PACK_AB R176, R177, R176 ;  /* 0x000000b0b1b0723e */ /* 0x000fe200000000ff */
[--C-:B------:R-:W-:Y:S01]  /*3fa0*/  FADD.FTZ R9, R40, -R180.reuse ;  /* 0x800000b428097221 */ /* 0x100fe20000010000 */
[----:B------:R-:W-:Y:S01]  /*3fb0*/  IADD3 R40, R245, 0x21560, RZ ;  /* 0x00021560f5287810 */ /* 0x000fe20007ffe0ff */
[----:B------:R-:W-:Y:S01]  /*3fc0*/  FADD.FTZ R180, R41, -R180 ;  /* 0x800000b429b47221 */ /* 0x000fe20000010000 */
[----:B------:R-:W-:Y:S01]  /*3fd0*/  @P1 IADD3 R40, R252, 0x120, RZ ;  /* 0x00000120fc281810 */ /* 0x000fe20007ffe0ff */
[----:B---3--:R-:W-:Y:S01]  /*3fe0*/  FMUL.FTZ R9, R18, R9 ;  /* 0x0000000912097220 */ /* 0x008fe20000410000 */
[C---:B------:R-:W-:Y:S01]  /*3ff0*/  F2FP.PACK_AB R18, R21.reuse, R18 ;  /* 0x000000121512723e */ /* 0x040fe200000000ff */
[----:B------:R-:W-:Y:S01]  /*4000*/  FMUL.FTZ R180, R21, R180 ;  /* 0x000000b415b47220 */ /* 0x000fe20000410000 */
[----:B------:R3:W5:Y:S01]  /*4010*/  MUFU.EX2 R15, R10 ;  /* 0x0000000a000f7308 */ /* 0x0007620000000800 */
[----:B------:R5:W-:Y:S01]  /*4020*/  STS [R40], R13 ;  /* 0x0000000d28007388 */ /* 0x000be20000000800 */
[C---:B------:R-:W-:Y:S02]  /*4030*/  FMUL.FTZ R16, R173.reuse, R16 ;  /* 0x00000010ad107220 */ /* 0x040fe40000410000 */
[----:B------:R-:W-:Y:S01]  /*4040*/  F2FP.PACK_AB R180, R180, R9 ;  /* 0x00000009b4b4723e */ /* 0x000fe200000000ff */
[----:B------:R-:W-:Y:S01]  /*4050*/  STS [R245+0x21c80], R176 ;  /* 0x021c80b0f5007388 */ /* 0x000fe20000000800 */
[----:B-1----:R-:W-:Y:S01]  /*4060*/  F2FP.PACK_AB R9, R8, R5 ;  /* 0x000000050809723e */ /* 0x002fe200000000ff */
[----:B------:R-:W-:Y:S01]  /*4070*/  FMUL.FTZ R17, R172, R17 ;  /* 0x00000011ac117220 */ /* 0x000fe20000410000 */
[----:B------:R-:W-:Y:S01]  /*4080*/  F2FP.PACK_AB R172, R173, R172 ;  /* 0x000000acadac723e */ /* 0x000fe200000000ff */
[--C-:B----4-:R-:W-:Y:S01]  /*4090*/  FADD.FTZ R28, R27, -R11.reuse ;  /* 0x8000000b1b1c7221 */ /* 0x110fe20000010000 */
[----:B------:R-:W1:Y:S01]  /*40a0*/  MUFU.EX2 R189, R189 ;  /* 0x000000bd00bd7308 */ /* 0x000e620000000800 */
[----:B------:R1:W-:Y:S01]  /*40b0*/  STS [R40+0x800], R9 ;  /* 0x0008000928007388 */ /* 0x0003e20000000800 */
[----:B------:R-:W-:Y:S01]  /*40c0*/  F2FP.PACK_AB R16, R16, R17 ;  /* 0x000000111010723e */ /* 0x000fe200000000ff */
[----:B------:R-:W-:Y:S01]  /*40d0*/  FMUL.FTZ R28, R181, R28 ;  /* 0x0000001cb51c7220 */ /* 0x000fe20000410000 */
[----:B--2---:R-:W-:Y:S01]  /*40e0*/  F2FP.PACK_AB R17, R7, R6 ;  /* 0x000000060711723e */ /* 0x004fe200000000ff */
[----:B------:R-:W-:Y:S01]  /*40f0*/  STS [R245+0x22480], R172 ;  /* 0x022480acf5007388 */ /* 0x000fe20000000800 */
[--C-:B------:R-:W-:Y:S02]  /*4100*/  FADD.FTZ R30, R30, -R11.reuse ;  /* 0x8000000b1e1e7221 */ /* 0x100fe40000010000 */
[--C-:B------:R-:W-:Y:S01]  /*4110*/  FADD.FTZ R31, R31, -R11.reuse ;  /* 0x8000000b1f1f7221 */ /* 0x100fe20000010000 */
[----:B------:R2:W-:Y:S01]  /*4120*/  STS [R40+0x1000], R17 ;  /* 0x0010001128007388 */ /* 0x0005e20000000800 */
[----:B------:R-:W-:Y:S02]  /*4130*/  FMUL.FTZ R30, R5, R30 ;  /* 0x0000001e051e7220 */ /* 0x000fe40000410000 */
[----:B------:R-:W-:Y:S01]  /*4140*/  FMUL.FTZ R31, R8, R31 ;  /* 0x0000001f081f7220 */ /* 0x000fe20000410000 */
[----:B---3--:R-:W-:Y:S01]  /*4150*/  F2FP.PACK_AB R10, R186, R179 ;  /* 0x000000b3ba0a723e */ /* 0x008fe200000000ff */
[--C-:B------:R-:W-:Y:S01]  /*4160*/  FADD.FTZ R5, R34, -R11.reuse ;  /* 0x8000000b22057221 */ /* 0x100fe20000010000 */
[----:B-----5:R-:W-:Y:S01]  /*4170*/  F2FP.PACK_AB R19, R15, R20 ;  /* 0x000000140f13723e */ /* 0x020fe200000000ff */
[--C-:B------:R-:W-:Y:S01]  /*4180*/  FADD.FTZ R13, R26, -R11.reuse ;  /* 0x8000000b1a0d7221 */ /* 0x100fe20000010000 */
[----:B------:R-:W-:Y:S01]  /*4190*/  F2FP.PACK_AB R31, R31, R30 ;  /* 0x0000001e1f1f723e */ /* 0x000fe200000000ff */
[----:B------:R-:W-:Y:S01]  /*41a0*/  STS [R245+0x22c80], R10 ;  /* 0x022c800af5007388 */ /* 0x000fe20000000800 */
[----:B------:R-:W-:Y:S02]  /*41b0*/  FMUL.FTZ R5, R6, R5 ;  /* 0x0000000506057220 */ /* 0x000fe40000410000 */
[----:B------:R-:W-:Y:S01]  /*41c0*/  FMUL.FTZ R13, R4, R13 ;  /* 0x0000000d040d7220 */ /* 0x000fe20000410000 */
[----:B------:R3:W-:Y:S01]  /*41d0*/  STS [R40+0x1800], R19 ;  /* 0x0018001328007388 */ /* 0x0007e20000000800 */
[--C-:B------:R-:W-:Y:S01]  /*41e0*/  FADD.FTZ R4, R35, -R11.reuse ;  /* 0x8000000b23047221 */ /* 0x100fe20000010000 */
[----:B-1----:R-:W-:Y:S02]  /*41f0*/  F2FP.PACK_AB R9, R189, R22 ;  /* 0x00000016bd09723e */ /* 0x002fe400000000ff */
[----:B------:R-:W-:Y:S01]  /*4200*/  STS [R245+0x23480], R18 ;  /* 0x02348012f5007388 */ /* 0x000fe20000000800 */
[----:B------:R-:W-:Y:S01]  /*4210*/  F2FP.PACK_AB R13, R28, R13 ;  /* 0x0000000d1c0d723e */ /* 0x000fe200000000ff */
[----:B------:R-:W-:Y:S02]  /*4220*/  FMUL.FTZ R4, R7, R4 ;  /* 0x0000000407047220 */ /* 0x000fe40000410000 */
[----:B------:R-:W-:Y:S01]  /*4230*/  STS [R40+0x2000], R9 ;  /* 0x0020000928007388 */ /* 0x000fe20000000800 */
[----:B------:R-:W-:Y:S02]  /*4240*/  FMUL.FTZ R36, R179, R36 ;  /* 0x00000024b3247220 */ /* 0x000fe40000410000 */
[----:B------:R-:W-:Y:S01]  /*4250*/  FMUL.FTZ R37, R186, R37 ;  /* 0x00000025ba257220 */ /* 0x000fe20000410000 */
[----:B------:R-:W-:Y:S01]  /*4260*/  BAR.SYNC.DEFER_BLOCKING 0x0 ;  /* 0x0000000000007b1d */ /* 0x000fe20000010000 */
[--C-:B------:R-:W-:Y:S02]  /*4270*/  FADD.FTZ R7, R38, -R11.reuse ;  /* 0x8000000b26077221 */ /* 0x100fe40000010000 */
[--C-:B------:R-:W-:Y:S01]  /*4280*/  FADD.FTZ R6, R39, -R11.reuse ;  /* 0x8000000b27067221 */ /* 0x100fe20000010000 */
[----:B------:R-:W-:Y:S01]  /*4290*/  F2FP.PACK_AB R36, R37, R36 ;  /* 0x000000242524723e */ /* 0x000fe200000000ff */
[----:B------:R-:W-:Y:S02]  /*42a0*/  FMUL.FTZ R7, R20, R7 ;  /* 0x0000000714077220 */ /* 0x000fe40000410000 */
[----:B------:R-:W-:Y:S02]  /*42b0*/  FMUL.FTZ R6, R15, R6 ;  /* 0x000000060f067220 */ /* 0x000fe40000410000 */
[--C-:B--2---:R-:W-:Y:S02]  /*42c0*/  FADD.FTZ R17, R42, -R11.reuse ;  /* 0x8000000b2a117221 */ /* 0x104fe40000010000 */
[----:B------:R-:W-:Y:S01]  /*42d0*/  FADD.FTZ R8, R43, -R11 ;  /* 0x8000000b2b087221 */ /* 0x000fe20000010000 */
[----:B------:R-:W-:Y:S01]  /*42e0*/  F2FP.PACK_AB R29, R6, R7 ;  /* 0x00000007061d723e */ /* 0x000fe200000000ff */
[----:B------:R-:W-:Y:S01]  /*42f0*/  FMUL.FTZ R17, R22, R17 ;  /* 0x0000001116117220 */ /* 0x000fe20000410000 */
[----:B---3--:R-:W-:Y:S01]  /*4300*/  F2FP.PACK_AB R19, R4, R5 ;  /* 0x000000050413723e */ /* 0x008fe200000000ff */
[----:B------:R-:W-:Y:S05]  /*4310*/  FMUL.FTZ R8, R189, R8 ;  /* 0x00000008bd087220 */ /* 0x000fea0000410000 */
[----:B------:R-:W-:Y:S01]  /*4320*/  F2FP.PACK_AB R35, R8, R17 ;  /* 0x000000110823723e */ /* 0x000fe200000000ff */
        /* <DEDUP_REMOVED lines=10> */
[----:B------:R-:W-:Y:S04]  /*43d0*/  LDSM.16.MT88.2 R2, [R219+0x21480] ;  /* 0x02148000db02783b */ /* 0x000fe80000004100 */
[----:B------:R-:W1:Y:S04]  /*43e0*/  LDSM.16.MT88.4 R4, [R110+0x1b080] ;  /* 0x01b080006e04783b */ /* 0x000e680000004200 */
[----:B------:R-:W2:Y:S04]  /*43f0*/  LDSM.16.MT88.4 R8, [R110+0x1d080] ;  /* 0x01d080006e08783b */ /* 0x000ea80000004200 */
[----:B------:R-:W3:Y:S04]  /*4400*/  LDSM.16.MT88.4 R12, [R110+0x1f080] ;  /* 0x01f080006e0c783b */ /* 0x000ee80000004200 */
[----:B------:R-:W4:Y:S04]  /*4410*/  LDSM.16.MT88.2 R16, [R219+0x21c80] ;  /* 0x021c8000db10783b */ /* 0x000f280000004100 */
[----:B------:R-:W5:Y:S04]  /*4420*/  LDSM.16.MT88.2 R18, [R219+0x22480] ;  /* 0x02248000db12783b */ /* 0x000f680000004100 */
[----:B------:R-:W4:Y:S04]  /*4430*/  LDSM.16.MT88.2 R20, [R219+0x22c80] ;  /* 0x022c8000db14783b */ /* 0x000f280000004100 */
[----:B------:R-:W4:Y:S04]  /*4440*/  LDSM.16.MT88.2 R22, [R219+0x23480] ;  /* 0x02348000db16783b */ /* 0x000f280000004100 */
[----:B------:R-:W-:Y:S04]  /*4450*/  LDSM.16.MT88.2 R32, [R0+0x21480] ;  /* 0x021480000020783b */ /* 0x000fe80000004100 */
[----:B------:R-:W5:Y:S04]  /*4460*/  LDSM.16.MT88.4 R28, [R110+0x1b880] ;  /* 0x01b880006e1c783b */ /* 0x000f680000004200 */
[----:B------:R-:W5:Y:S01]  /*4470*/  LDSM.16.MT88.4 R36, [R110+0x1d880] ;  /* 0x01d880006e24783b */ /* 0x000f620000004200 */
[-C--:B-1----:R-:W-:Y:S03]  /*4480*/  HMMA.16816.F32 R44, R4, R2.reuse, R44 ;  /* 0x00000002042c723c */ /* 0x082fe6000000182c */
[----:B------:R-:W1:Y:S04]  /*4490*/  LDSM.16.MT88.4 R40, [R110+0x1f880] ;  /* 0x01f880006e28783b */ /* 0x000e680000004200 */
[----:B------:R-:W1:Y:S01]  /*44a0*/  LDSM.16.MT88.2 R34, [R0+0x21c80] ;  /* 0x021c80000022783b */ /* 0x000e620000004100 */
[-C--:B--2---:R-:W-:Y:S03]  /*44b0*/  HMMA.16816.F32 R48, R8, R2.reuse, R48 ;  /* 0x000000020830723c */ /* 0x084fe60000001830 */
[----:B------:R-:W2:Y:S04]  /*44c0*/  LDSM.16.MT88.2 R104, [R0+0x22480] ;  /* 0x022480000068783b */ /* 0x000ea80000004100 */
[----:B------:R-:W-:Y:S01]  /*44d0*/  LDSM.16.MT88.2 R108, [R0+0x22080] ;  /* 0x02208000006c783b */ /* 0x000fe20000004100 */
[C---:B---3--:R-:W-:Y:S03]  /*44e0*/  HMMA.16816.F32 R52, R12.reuse, R2, R52 ;  /* 0x000000020c34723c */ /* 0x048fe60000001834 */
[----:B------:R-:W3:Y:S05]  /*44f0*/  LDSM.16.MT88.2 R2, [R0+0x22c80] ;  /* 0x022c80000002783b */ /* 0x000eea0000004100 */
[-C--:B----4-:R-:W-:Y:S08]  /*4500*/  HMMA.16816.F32 R56, R12, R16.reuse, R56 ;  /* 0x000000100c38723c */ /* 0x090ff00000001838 */
[-C--:B------:R-:W-:Y:S08]  /*4510*/  HMMA.16816.F32 R60, R8, R16.reuse, R60 ;  /* 0x00000010083c723c */ /* 0x080ff0000000183c */
[C---:B------:R-:W-:Y:S08]  /*4520*/  HMMA.16816.F32 R64, R4.reuse, R16, R64 ;  /* 0x000000100440723c */ /* 0x040ff00000001840 */
[-C--:B-----5:R-:W-:Y:S08]  /*4530*/  HMMA.16816.F32 R68, R4, R18.reuse, R68 ;  /* 0x000000120444723c */ /* 0x0a0ff00000001844 */
[-C--:B------:R-:W-:Y:S08]  /*4540*/  HMMA.16816.F32 R72, R8, R18.reuse, R72 ;  /* 0x000000120848723c */ /* 0x080ff00000001848 */
[C---:B------:R-:W-:Y:S01]  /*4550*/  HMMA.16816.F32 R76, R12.reuse, R18, R76 ;  /* 0x000000120c4c723c */ /* 0x040fe2000000184c */
[----:B------:R-:W-:Y:S07]  /*4560*/  LDSM.16.MT88.4 R16, [R110+0x20080] ;  /* 0x020080006e10783b */ /* 0x000fee0000004200 */
[-C--:B------:R-:W-:Y:S08]  /*4570*/  HMMA.16816.F32 R80, R12, R20.reuse, R80 ;  /* 0x000000140c50723c */ /* 0x080ff00000001850 */
[-C--:B------:R-:W-:Y:S08]  /*4580*/  HMMA.16816.F32 R84, R8, R20.reuse, R84 ;  /* 0x000000140854723c */ /* 0x080ff00000001854 */
[C---:B------:R-:W-:Y:S01]  /*4590*/  HMMA.16816.F32 R88, R4.reuse, R20, R88 ;  /* 0x000000140458723c */ /* 0x040fe20000001858 */
[----:B------:R-:W-:Y:S07]  /*45a0*/  LDSM.16.MT88.2 R20, [R219+0x22080] ;  /* 0x02208000db14783b */ /* 0x000fee0000004100 */
[-C--:B------:R-:W-:Y:S01]  /*45b0*/  HMMA.16816.F32 R92, R4, R22.reuse, R92 ;  /* 0x00000016045c723c */ /* 0x080fe2000000185c */
[----:B------:R-:W4:Y:S04]  /*45c0*/  LDSM.16.MT88.2 R4, [R0+0x23480] ;  /* 0x023480000004783b */ /* 0x000f280000004100 */
[----:B------:R-:W-:Y:S03]  /*45d0*/  LDSM.16.MT88.2 R6, [R219+0x21880] ;  /* 0x02188000db06783b */ /* 0x000fe60000004100 */
[-C--:B------:R-:W-:Y:S01]  /*45e0*/  HMMA.16816.F32 R96, R8, R22.reuse, R96 ;  /* 0x000000160860723c */ /* 0x080fe20000001860 */
[----:B------:R-:W5:Y:S07]  /*45f0*/  LDSM.16.MT88.4 R8, [R110+0x1c080] ;  /* 0x01c080006e08783b */ /* 0x000f6e0000004200 */
[----:B------:R-:W-:Y:S01]  /*4600*/  HMMA.16816.F32 R100, R12, R22, R100 ;  /* 0x000000160c64723c */ /* 0x000fe20000001864 */
[----:B------:R-:W2:Y:S04]  /*4610*/  LDSM.16.MT88.4 R12, [R110+0x1e080] ;  /* 0x01e080006e0c783b */ /* 0x000ea80000004200 */
[----:B------:R-:W2:Y:S03]  /*4620*/  LDSM.16.MT88.2 R22, [R219+0x22880] ;  /* 0x02288000db16783b */ /* 0x000ea60000004100 */
[-C--:B------:R-:W-:Y:S08]  /*4630*/  HMMA.16816.F32 R44, R28, R32.reuse, R44 ;  /* 0x000000201c2c723c */ /* 0x080ff0000000182c */
[-C--:B------:R-:W-:Y:S08]  /*4640*/  HMMA.16816.F32 R48, R36, R32.reuse, R48 ;  /* 0x000000202430723c */ /* 0x080ff00000001830 */
[C---:B-1----:R-:W-:Y:S01]  /*4650*/  HMMA.16816.F32 R52, R40.reuse, R32, R52 ;  /* 0x000000202834723c */ /* 0x042fe20000001834 */
[----:B------:R-:W1:Y:S07]  /*4660*/  LDSM.16.MT88.2 R32, [R219+0x23080] ;  /* 0x02308000db20783b */ /* 0x000e6e0000004100 */
[-C--:B------:R-:W-:Y:S08]  /*4670*/  HMMA.16816.F32 R56, R40, R34.reuse, R56 ;  /* 0x000000222838723c */ /* 0x080ff00000001838 */
[-C--:B------:R-:W-:Y:S08]  /*4680*/  HMMA.16816.F32 R60, R36, R34.reuse, R60 ;  /* 0x00000022243c723c */ /* 0x080ff0000000183c */
[C---:B------:R-:W-:Y:S01]  /*4690*/  HMMA.16816.F32 R64, R28.reuse, R34, R64 ;  /* 0x000000221c40723c */ /* 0x040fe20000001840 */
[----:B------:R-:W-:Y:S07]  /*46a0*/  LDSM.16.MT88.2 R34, [R0+0x21880] ;  /* 0x021880000022783b */ /* 0x000fee0000004100 */
[-C--:B--2---:R-:W-:Y:S08]  /*46b0*/  HMMA.16816.F32 R68, R28, R104.reuse, R68 ;  /* 0x000000681c44723c */ /* 0x084ff00000001844 */
[-C--:B------:R-:W-:Y:S08]  /*46c0*/  HMMA.16816.F32 R72, R36, R104.reuse, R72 ;  /* 0x000000682448723c */ /* 0x080ff00000001848 */
[C---:B------:R-:W-:Y:S01]  /*46d0*/  HMMA.16816.F32 R76, R40.reuse, R104, R76 ;  /* 0x00000068284c723c */ /* 0x040fe2000000184c */
[----:B------:R-:W-:Y:S07]  /*46e0*/  LDSM.16.MT88.4 R104, [R110+0x20880] ;  /* 0x020880006e68783b */ /* 0x000fee0000004200 */
[-C--:B---3--:R-:W-:Y:S08]  /*46f0*/  HMMA.16816.F32 R80, R40, R2.reuse, R80 ;  /* 0x000000022850723c */ /* 0x088ff00000001850 */
[-C--:B------:R-:W-:Y:S08]  /*4700*/  HMMA.16816.F32 R84, R36, R2.reuse, R84 ;  /* 0x000000022454723c */ /* 0x080ff00000001854 */
[C---:B------:R-:W-:Y:S01]  /*4710*/  HMMA.16816.F32 R88, R28.reuse, R2, R88 ;  /* 0x000000021c58723c */ /* 0x040fe20000001858 */
[----:B------:R-:W2:Y:S07]  /*4720*/  LDSM.16.MT88.2 R2, [R219+0x23880] ;  /* 0x02388000db02783b */ /* 0x000eae0000004100 */
[-C--:B----4-:R-:W-:Y:S01]  /*4730*/  HMMA.16816.F32 R92, R28, R4.reuse, R92 ;  /* 0x000000041c5c723c */ /* 0x090fe2000000185c */
[----:B------:R-:W3:Y:S07]  /*4740*/  LDSM.16.MT88.4 R28, [R110+0x1c880] ;  /* 0x01c880006e1c783b */ /* 0x000eee0000004200 */
[-C--:B------:R-:W-:Y:S01]  /*4750*/  HMMA.16816.F32 R96, R36, R4.reuse, R96 ;  /* 0x000000042460723c */ /* 0x080fe20000001860 */
[----:B------:R-:W4:Y:S07]  /*4760*/  LDSM.16.MT88.4 R36, [R110+0x1e880] ;  /* 0x01e880006e24783b */ /* 0x000f2e0000004200 */
[----:B------:R-:W-:Y:S01]  /*4770*/  HMMA.16816.F32 R100, R40, R4, R100 ;  /* 0x000000042864723c */ /* 0x000fe20000001864 */
[----:B------:R-:W1:Y:S07]  /*4780*/  LDSM.16.MT88.2 R4, [R0+0x22880] ;  /* 0x022880000004783b */ /* 0x000e6e0000004100 */
[-C--:B-----5:R-:W-:Y:S08]  /*4790*/  HMMA.16816.F32 R44, R8, R6.reuse, R44 ;  /* 0x00000006082c723c */ /* 0x0a0ff0000000182c */
[-C--:B------:R-:W-:Y:S08]  /*47a0*/  HMMA.16816.F32 R48, R12, R6.reuse, R48 ;  /* 0x000000060c30723c */ /* 0x080ff00000001830 */
[C---:B------:R-:W-:Y:S01]  /*47b0*/  HMMA.16816.F32 R52, R16.reuse, R6, R52 ;  /* 0x000000061034723c */ /* 0x040fe20000001834 */
[----:B------:R-:W5:Y:S07]  /*47c0*/  LDSM.16.MT88.2 R6, [R0+0x23080] ;  /* 0x023080000006783b */ /* 0x000f6e0000004100 */
[-C--:B------:R-:W-:Y:S08]  /*47d0*/  HMMA.16816.F32 R56, R16, R20.reuse, R56 ;  /* 0x000000141038723c */ /* 0x080ff00000001838 */
[-C--:B------:R-:W-:Y:S08]  /*47e0*/  HMMA.16816.F32 R60, R12, R20.reuse, R60 ;  /* 0x000000140c3c723c */ /* 0x080ff0000000183c */
[C---:B------:R-:W-:Y:S08]  /*47f0*/  HMMA.16816.F32 R64, R8.reuse, R20, R64 ;  /* 0x000000140840723c */ /* 0x040ff00000001840 */
[-C--:B------:R-:W-:Y:S08]  /*4800*/  HMMA.16816.F32 R68, R8, R22.reuse, R68 ;  /* 0x000000160844723c */ /* 0x080ff00000001844 */
[-C--:B------:R-:W-:Y:S08]  /*4810*/  HMMA.16816.F32 R72, R12, R22.reuse, R72 ;  /* 0x000000160c48723c */ /* 0x080ff00000001848 */
[C---:B------:R-:W-:Y:S08]  /*4820*/  HMMA.16816.F32 R76, R16.reuse, R22, R76 ;  /* 0x00000016104c723c */ /* 0x040ff0000000184c */
[-C--:B-1----:R-:W-:Y:S08]  /*4830*/  HMMA.16816.F32 R80, R16, R32.reuse, R80 ;  /* 0x000000201050723c */ /* 0x082ff00000001850 */
[-C--:B------:R-:W-:Y:S08]  /*4840*/  HMMA.16816.F32 R84, R12, R32.reuse, R84 ;  /* 0x000000200c54723c */ /* 0x080ff00000001854 */
[C---:B------:R-:W-:Y:S08]  /*4850*/  HMMA.16816.F32 R88, R8.reuse, R32, R88 ;  /* 0x000000200858723c */ /* 0x040ff00000001858 */
[-C--:B--2---:R-:W-:Y:S01]  /*4860*/  HMMA.16816.F32 R92, R8, R2.reuse, R92 ;  /* 0x00000002085c723c */ /* 0x084fe2000000185c */
[----:B------:R-:W1:Y:S04]  /*4870*/  LDSM.16.MT88.2 R8, [R0+0x23880] ;  /* 0x023880000008783b */ /* 0x000e680000004100 */
[----:B------:R-:W-:Y:S03]  /*4880*/  BAR.SYNC.DEFER_BLOCKING 0x0 ;  /* 0x0000000000007b1d */ /* 0x000fe60000010000 */
[-C--:B------:R-:W-:Y:S08]  /*4890*/  HMMA.16816.F32 R96, R12, R2.reuse, R96 ;  /* 0x000000020c60723c */ /* 0x080ff00000001860 */
[----:B------:R-:W-:Y:S08]  /*48a0*/  HMMA.16816.F32 R100, R16, R2, R100 ;  /* 0x000000021064723c */ /* 0x000ff00000001864 */
[-C--:B---3--:R-:W-:Y:S08]  /*48b0*/  HMMA.16816.F32 R44, R28, R34.reuse, R44 ;  /* 0x000000221c2c723c */ /* 0x088ff0000000182c */
[-C--:B----4-:R-:W-:Y:S01]  /*48c0*/  HMMA.16816.F32 R48, R36, R34.reuse, R48 ;  /* 0x000000222430723c */ /* 0x090fe20000001830 */
[----:B------:R2:W3:Y:S04]  /*48d0*/  LDSM.16.M88.4 R172, [R218] ;  /* 0x00000000daac783b */ /* 0x0004e80000000200 */
[----:B------:R2:W4:Y:S03]  /*48e0*/  LDSM.16.M88.4 R180, [R218+0x400] ;  /* 0x00040000dab4783b */ /* 0x0005260000000200 */
[C---:B------:R-:W-:Y:S01]  /*48f0*/  HMMA.16816.F32 R52, R104.reuse, R34, R52 ;  /* 0x000000226834723c */ /* 0x040fe20000001834 */
[----:B------:R2:W1:Y:S04]  /*4900*/  LDSM.16.MT88.4 R176, [R217] ;  /* 0x00000000d9b0783b */ /* 0x0004680000004200 */
[----:B------:R2:W1:Y:S03]  /*4910*/  LDSM.16.MT88.4 R32, [R217+0x2800] ;  /* 0x00280000d920783b */ /* 0x0004660000004200 */
[-C--:B------:R-:W-:Y:S01]  /*4920*/  HMMA.16816.F32 R56, R104, R108.reuse, R56 ;  /* 0x0000006c6838723c */ /* 0x080fe20000001838 */
[----:B------:R2:W1:Y:S04]  /*4930*/  LDSM.16.M88.4 R184, [R218+0x800] ;  /* 0x00080000dab8783b */ /* 0x0004680000000200 */
[----:B------:R2:W1:Y:S03]  /*4940*/  LDSM.16.M88.4 R192, [R218+0xc00] ;  /* 0x000c0000dac0783b */ /* 0x0004660000000200 */
[-C--:B------:R-:W-:Y:S01]  /*4950*/  HMMA.16816.F32 R60, R36, R108.reuse, R60 ;  /* 0x0000006c243c723c */ /* 0x080fe2000000183c */
[----:B------:R2:W1:Y:S04]  /*4960*/  LDSM.16.MT88.4 R188, [R217+0x800] ;  /* 0x00080000d9bc783b */ /* 0x0004680000004200 */
[----:B------:R2:W1:Y:S03]  /*4970*/  LDSM.16.MT88.4 R196, [R217+0x3000] ;  /* 0x00300000d9c4783b */ /* 0x0004660000004200 */
[C---:B------:R-:W-:Y:S01]  /*4980*/  HMMA.16816.F32 R64, R28.reuse, R108, R64 ;  /* 0x0000006c1c40723c */ /* 0x040fe20000001840 */
[----:B------:R2:W1:Y:S04]  /*4990*/  LDSM.16.MT88.4 R108, [R217+0x5000] ;  /* 0x00500000d96c783b */ /* 0x0004680000004200 */
[----:B------:R2:W1:Y:S03]  /*49a0*/  LDSM.16.MT88.4 R200, [R217+0x5800] ;  /* 0x00580000d9c8783b */ /* 0x0004660000004200 */
[-C--:B------:R-:W-:Y:S08]  /*49b0*/  HMMA.16816.F32 R68, R28, R4.reuse, R68 ;  /* 0x000000041c44723c */ /* 0x080ff00000001844 */
[-C--:B------:R-:W-:Y:S08]  /*49c0*/  HMMA.16816.F32 R72, R36, R4.reuse, R72 ;  /* 0x000000042448723c */ /* 0x080ff00000001848 */
[C---:B------:R-:W-:Y:S08]  /*49d0*/  HMMA.16816.F32 R76, R104.reuse, R4, R76 ;  /* 0x00000004684c723c */ /* 0x040ff0000000184c */
[-C--:B-----5:R-:W-:Y:S08]  /*49e0*/  HMMA.16816.F32 R80, R104, R6.reuse, R80 ;  /* 0x000000066850723c */ /* 0x0a0ff00000001850 */
[-C--:B------:R-:W-:Y:S08]  /*49f0*/  HMMA.16816.F32 R84, R36, R6.reuse, R84 ;  /* 0x000000062454723c */ /* 0x080ff00000001854 */
[C---:B------:R-:W-:Y:S08]  /*4a00*/  HMMA.16816.F32 R88, R28.reuse, R6, R88 ;  /* 0x000000061c58723c */ /* 0x040ff00000001858 */
[-C--:B-1----:R-:W-:Y:S08]  /*4a10*/  HMMA.16816.F32 R92, R28, R8.reuse, R92 ;  /* 0x000000081c5c723c */ /* 0x082ff0000000185c */
[-C--:B------:R-:W-:Y:S08]  /*4a20*/  HMMA.16816.F32 R96, R36, R8.reuse, R96 ;  /* 0x000000082460723c */ /* 0x080ff00000001860 */
[----:B------:R-:W-:Y:S01]  /*4a30*/  HMMA.16816.F32 R100, R104, R8, R100 ;  /* 0x000000086864723c */ /* 0x000fe20000001864 */
[----:B------:R-:W-:-:S07]  /*4a40*/  @P0 BRA `(.L_x_658) ;  /* 0x0000049000000947 */ /* 0x000fce0003800000 */
[----:B--234-:R-:W-:Y:S01]  /*4a50*/  ISETP.GE.AND P3, PT, R250, c[0x0][0x1fc], PT ;  /* 0x00007f00fa007a0c */ /* 0x01cfe20003f66270 */
[----:B------:R-:W1:Y:S01]  /*4a60*/  S2R R5, SR_CTAID.Y ;  /* 0x0000000000057919 */ /* 0x000e620000002600 */
[----:B------:R-:W-:Y:S01]  /*4a70*/  ULDC.64 UR6, c[0x0][0x208] ;  /* 0x0000820000067ab9 */ /* 0x000fe20000000a00 */
[----:B------:R-:W-:Y:S01]  /*4a80*/  IMAD.MOV.U32 R10, RZ, RZ, R242 ;  /* 0x000000ffff0a7224 */ /* 0x000fe200078e00f2 */
[----:B------:R-:W-:Y:S01]  /*4a90*/  UIMAD.WIDE.U32 UR26, UR21, UR6, URZ ;  /* 0x00000006151a72a5 */ /* 0x000fe2000f8e003f */
[----:B------:R-:W-:Y:S01]  /*4aa0*/  IMAD.MOV.U32 R11, RZ, RZ, R241 ;  /* 0x000000ffff0b7224 */ /* 0x000fe200078e00f1 */
[----:B------:R-:W-:Y:S04]  /*4ab0*/  USHF.R.S32.HI UR23, URZ, 0x1f, UR21 ;  /* 0x0000001f3f177899 */ /* 0x000fe80008011415 */
[----:B------:R-:W-:Y:S01]  /*4ac0*/  IMAD.U32 R12, RZ, RZ, UR26 ;  /* 0x0000001aff0c7e24 */ /* 0x000fe2000f8e00ff */
[----:B------:R-:W-:Y:S02]  /*4ad0*/  UIMAD UR23, UR23, UR6, URZ ;  /* 0x00000006171772a4 */ /* 0x000fe4000f8e023f */
[----:B------:R-:W-:Y:S02]  /*4ae0*/  USHF.L.U32 UR6, UR21, 0x6, URZ ;  /* 0x0000000615067899 */ /* 0x000fe4000800063f */
[----:B------:R-:W-:Y:S04]  /*4af0*/  UIMAD UR23, UR21, UR7, UR23 ;  /* 0x00000007151772a4 */ /* 0x000fe8000f8e0217 */
[----:B------:R-:W-:Y:S01]  /*4b00*/  UIADD3 UR23, UR27, UR23, URZ ;  /* 0x000000171b177290 */ /* 0x000fe2000fffe03f */
[----:B-1----:R-:W-:Y:S01]  /*4b10*/  SHF.R.S32.HI R4, RZ, 0x1f, R5 ;  /* 0x0000001fff047819 */ /* 0x002fe20000011405 */
[C---:B------:R-:W-:Y:S04]  /*4b20*/  IMAD.WIDE.U32 R8, R5.reuse, c[0x0][0x288], R238 ;  /* 0x0000a20005087a25 */ /* 0x040fe800078e00ee */
[C---:B------:R-:W-:Y:S02]  /*4b30*/  IMAD R6, R4.reuse, c[0x0][0x210], RZ ;  /* 0x0000840004067a24 */ /* 0x040fe400078e02ff */
[----:B------:R-:W-:Y:S02]  /*4b40*/  IMAD R4, R4, c[0x0][0x288], RZ ;  /* 0x0000a20004047a24 */ /* 0x000fe400078e02ff */
[C---:B------:R-:W-:Y:S04]  /*4b50*/  IMAD.WIDE.U32 R10, R5.reuse, c[0x0][0x210], R10 ;  /* 0x00008400050a7a25 */ /* 0x040fe800078e000a */
[C---:B------:R-:W-:Y:S01]  /*4b60*/  IMAD R4, R5.reuse, c[0x0][0x28c], R4 ;  /* 0x0000a30005047a24 */ /* 0x040fe200078e0204 */
[----:B------:R-:W-:Y:S01]  /*4b70*/  IADD3 R3, P1, R10, UR8, RZ ;  /* 0x000000080a037c10 */ /* 0x000fe2000ff3e0ff */
[----:B------:R-:W-:Y:S01]  /*4b80*/  IMAD R6, R5, c[0x0][0x214], R6 ;  /* 0x0000850005067a24 */ /* 0x000fe200078e0206 */
[----:B------:R-:W-:Y:S01]  /*4b90*/  IADD3 R5, P0, R8, UR5, RZ ;  /* 0x0000000508057c10 */ /* 0x000fe2000ff1e0ff */
[----:B------:R-:W-:Y:S01]  /*4ba0*/  IMAD.U32 R2, RZ, RZ, UR23 ;  /* 0x00000017ff027e24 */ /* 0x000fe2000f8e00ff */
[----:B------:R-:W-:Y:S02]  /*4bb0*/  LEA R13, P2, R3, c[0x0][0x1f0], 0x1 ;  /* 0x00007c00030d7a11 */ /* 0x000fe400078408ff */
[----:B------:R-:W-:Y:S02]  /*4bc0*/  IADD3.X R4, R9, UR16, R4, P0, !PT ;  /* 0x0000001009047c10 */ /* 0x000fe400087fe404 */
[----:B------:R-:W-:Y:S02]  /*4bd0*/  LEA R10, P0, R5, c[0x0][0x280], 0x2 ;  /* 0x0000a000050a7a11 */ /* 0x000fe400078010ff */
[----:B------:R-:W-:Y:S02]  /*4be0*/  IADD3.X R6, R11, UR14, R6, P1, !PT ;  /* 0x0000000e0b067c10 */ /* 0x000fe40008ffe406 */
[----:B------:R-:W-:Y:S01]  /*4bf0*/  LEA.HI.X R11, R5, c[0x0][0x284], R4, 0x2, P0 ;  /* 0x0000a100050b7a11 */ /* 0x000fe200000f1404 */
[----:B------:R-:W-:Y:S01]  /*4c00*/  IMAD.MOV.U32 R5, RZ, RZ, c[0x0][0x208] ;  /* 0x00008200ff057624 */ /* 0x000fe200078e00ff */
[----:B------:R-:W-:Y:S01]  /*4c10*/  LEA.HI.X R6, R3, c[0x0][0x1f4], R6, 0x1, P2 ;  /* 0x00007d0003067a11 */ /* 0x000fe200010f0c06 */
[----:B------:R-:W-:Y:S01]  /*4c20*/  IMAD.MOV.U32 R4, RZ, RZ, 0x6 ;  /* 0x00000006ff047424 */ /* 0x000fe200078e00ff */
[----:B------:R-:W-:Y:S01]  /*4c30*/  LEA R12, P1, R12, R13, 0x7 ;  /* 0x0000000d0c0c7211 */ /* 0x000fe200078238ff */
[----:B------:R-:W-:Y:S01]  /*4c40*/  IMAD.U32 R3, RZ, RZ, UR26 ;  /* 0x0000001aff037e24 */ /* 0x000fe2000f8e00ff */
[----:B------:R-:W-:Y:S02]  /*4c50*/  ISETP.GE.AND P0, PT, R230, c[0x0][0x1fc], PT ;  /* 0x00007f00e6007a0c */ /* 0x000fe40003f06270 */
[C---:B------:R-:W-:Y:S01]  /*4c60*/  SHF.L.U64.HI R4, R5.reuse, R4, c[0x0][0x20c] ;  /* 0x0000830005047619 */ /* 0x040fe20000010204 */
[----:B------:R-:W-:Y:S01]  /*4c70*/  IMAD.SHL.U32 R5, R5, 0x40, RZ ;  /* 0x0000004005057824 */ /* 0x000fe200078e00ff */
[----:B------:R-:W-:Y:S01]  /*4c80*/  LEA.HI.X R13, R3, R6, R2, 0x7, P1 ;  /* 0x00000006030d7211 */ /* 0x000fe200008f3c02 */
[----:B------:R-:W-:Y:S01]  /*4c90*/  IMAD.U32 R3, RZ, RZ, UR6 ;  /* 0x00000006ff037e24 */ /* 0x000fe2000f8e00ff */
[----:B------:R-:W-:Y:S01]  /*4ca0*/  ISETP.GE.AND P1, PT, R231, c[0x0][0x1fc], PT ;  /* 0x00007f00e7007a0c */ /* 0x000fe20003f26270 */
[----:B------:R-:W-:Y:S01]  /*4cb0*/  IMAD.U32 R2, RZ, RZ, UR6 ;  /* 0x00000006ff027e24 */ /* 0x000fe2000f8e00ff */
[----:B------:R-:W-:Y:S02]  /*4cc0*/  SEL R8, RZ, 0x4, P0 ;  /* 0x00000004ff087807 */ /* 0x000fe40000000000 */
[----:B------:R-:W-:Y:S02]  /*4cd0*/  SEL R9, RZ, 0x2, P1 ;  /* 0x00000002ff097807 */ /* 0x000fe40000800000 */
[C-C-:B------:R-:W-:Y:S02]  /*4ce0*/  IADD3 R16, P1, P0, R5.reuse, 0x80, R12.reuse ;  /* 0x0000008005107810 */ /* 0x140fe4000783e00c */
[----:B------:R-:W-:Y:S02]  /*4cf0*/  ISETP.GE.AND P2, PT, R250, c[0x0][0x1fc], PT ;  /* 0x00007f00fa007a0c */ /* 0x000fe40003f46270 */
[----:B------:R-:W-:Y:S02]  /*4d00*/  IADD3.X R17, R4, RZ, R13, P1, P0 ;  /* 0x000000ff04117210 */ /* 0x000fe40000fe040d */
[----:B------:R-:W-:Y:S02]  /*4d10*/  IADD3 R14, P1, P0, R5, 0x100, R12 ;  /* 0x00000100050e7810 */ /* 0x000fe4000783e00c */
[----:B------:R-:W-:Y:S02]  /*4d20*/  SEL R7, RZ, 0x1, P2 ;  /* 0x00000001ff077807 */ /* 0x000fe40001000000 */
[----:B------:R-:W-:Y:S02]  /*4d30*/  IADD3 R6, -R236, c[0x0][0x168], -R3 ;  /* 0x00005a00ec067a10 */ /* 0x000fe40007ffe903 */
[----:B------:R-:W-:Y:S02]  /*4d40*/  IADD3.X R15, R4, RZ, R13, P1, P0 ;  /* 0x000000ff040f7210 */ /* 0x000fe40000fe040d */
[----:B------:R-:W-:Y:S02]  /*4d50*/  LEA R10, P0, R3, R10, 0x2 ;  /* 0x0000000a030a7211 */ /* 0x000fe400078010ff */
[----:B------:R-:W-:Y:S02]  /*4d60*/  IADD3 R7, R8, R9, R7 ;  /* 0x0000000908077210 */ /* 0x000fe40007ffe007 */
[----:B------:R-:W-:Y:S02]  /*4d70*/  ISETP.LT.OR P2, PT, R6, 0x1, P3 ;  /* 0x000000010600780c */ /* 0x000fe40001f41670 */
[----:B------:R-:W-:Y:S01]  /*4d80*/  LEA.HI.X.SX32 R11, R2, R11, 0x2, P0 ;  /* 0x0000000b020b7211 */ /* 0x000fe200000f16ff */
[----:B------:R-:W-:Y:S01]  /*4d90*/  @!P4 IMAD.SHL.U32 R2, R234, 0x10, RZ ;  /* 0x00000010ea02c824 */ /* 0x000fe200078e00ff */
[----:B------:R-:W-:Y:S02]  /*4da0*/  IADD3 R18, P0, R5, R12, RZ ;  /* 0x0000000c05127210 */ /* 0x000fe40007f1e0ff */
[C---:B------:R-:W-:Y:S03]  /*4db0*/  LOP3.LUT P1, RZ, R7.reuse, 0x2, RZ, 0xc0, !PT ;  /* 0x0000000207ff7812 */ /* 0x040fe6000782c0ff */
[----:B------:R-:W-:Y:S01]  /*4dc0*/  IMAD.X R19, R4, 0x1, R13, P0 ;  /* 0x0000000104137824 */ /* 0x000fe200000e060d */
[C---:B------:R-:W-:Y:S02]  /*4dd0*/  ISETP.LT.OR P0, PT, R6.reuse, 0x1, !P1 ;  /* 0x000000010600780c */ /* 0x040fe40004f01670 */
[C---:B------:R-:W-:Y:S01]  /*4de0*/  ISETP.LT.OR P1, PT, R6.reuse, 0x21, !P1 ;  /* 0x000000210600780c */ /* 0x040fe20004f21670 */
[----:B------:R-:W-:Y:S01]  /*4df0*/  @!PT LDS RZ, [RZ] ;  /* 0x00000000fffff984 */ /* 0x000fe20000000800 */
[----:B------:R-:W-:Y:S01]  /*4e00*/  @!PT LDS RZ, [RZ] ;  /* 0x00000000fffff984 */ /* 0x000fe20000000800 */
[----:B------:R-:W-:Y:S01]  /*4e10*/  @!PT LDS RZ, [RZ] ;  /* 0x00000000fffff984 */ /* 0x000fe20000000800 */
[----:B------:R1:W-:Y:S10]  /*4e20*/  LDGSTS.E.BYPASS.LTC128B.128 [R229+0x1b080], [R12.64], !P2 ;  /* 0x1b0800000ce57fae */ /* 0x0003f4000d101d58 */
[----:B------:R1:W-:Y:S01]  /*4e30*/  LDGSTS.E.BYPASS.LTC128B.128 [R229+0x1d080], [R12.64+0x80], !P0 ;  /* 0x1d0800800ce57fae */ /* 0x0003e2000c101d58 */
[----:B------:R-:W-:Y:S04]  /*4e40*/  LOP3.LUT P0, RZ, R7, 0x4, RZ, 0xc0, !PT ;  /* 0x0000000407ff7812 */ /* 0x000fe8000780c0ff */
[C---:B------:R-:W-:Y:S02]  /*4e50*/  ISETP.LT.OR P2, PT, R6.reuse, 0x1, !P0 ;  /* 0x000000010600780c */ /* 0x040fe40004741670 */
[C---:B------:R-:W-:Y:S11]  /*4e60*/  ISETP.LT.OR P0, PT, R6.reuse, 0x21, !P0 ;  /* 0x000000210600780c */ /* 0x040ff60004701670 */
[----:B------:R1:W-:Y:S01]  /*4e70*/  LDGSTS.E.BYPASS.LTC128B.128 [R229+0x1f080], [R12.64+0x100], !P2 ;  /* 0x1f0801000ce57fae */ /* 0x0003e2000d101d58 */
[----:B------:R-:W-:Y:S11]  /*4e80*/  ISETP.LT.OR P2, PT, R6, 0x21, P3 ;  /* 0x000000210600780c */ /* 0x000ff60001f41670 */
[----:B------:R-:W-:Y:S02]  /*4e90*/  @!UPT UIADD3 URZ, URZ, URZ, URZ ;  /* 0x0000003f3f3ff290 */ /* 0x000fe4000fffe03f */
[----:B------:R1:W-:Y:S06]  /*4ea0*/  LDGSTS.E.BYPASS.LTC128B.128 [R229+0x1c080], [R18.64], !P2 ;  /* 0x1c08000012e57fae */ /* 0x0003ec000d101d58 */
[----:B------:R1:W-:Y:S06]  /*4eb0*/  LDGSTS.E.BYPASS.LTC128B.128 [R229+0x1e080], [R16.64], !P1 ;  /* 0x1e08000010e57fae */ /* 0x0003ec000c901d58 */
[----:B------:R1:W-:Y:S06]  /*4ec0*/  LDGSTS.E.BYPASS.LTC128B.128 [R229+0x20080], [R14.64], !P0 ;  /* 0x200800000ee57fae */ /* 0x0003ec000c101d58 */
[----:B------:R1:W-:Y:S02]  /*4ed0*/  @!P4 LDGSTS.E.BYPASS.LTC128B.128 [R2+0x21280], [R10.64] ;  /* 0x212800000a02cfae */ /* 0x0003e4000b901d58 */
.L_x_658:
[-C--:B--234-:R-:W-:Y:S01]  /*4ee0*/  HMMA.16816.F32 R4, R172, R176.reuse, RZ ;  /* 0x000000b0ac04723c */ /* 0x09cfe200000018ff */
[----:B------:R-:W-:Y:S01]  /*4ef0*/  LDSM.16.MT88.4 R204, [R217+0x1000] ;  /* 0x00100000d9cc783b */ /* 0x000fe20000004200 */
[----:B------:R-:W-:Y:S02]  /*4f00*/  UIMAD UR12, UR12, 0x3000, URZ ;  /* 0x000030000c0c78a4 */ /* 0x000fe4000f8e023f */
[----:B------:R-:W-:Y:S01]  /*4f10*/  UISETP.GE.AND UP0, UPT, UR21, UR19, UPT ;  /* 0x000000131500728c */ /* 0x000fe2000bf06270 */
[----:B------:R-:W-:Y:S01]  /*4f20*/  LDSM.16.M88.4 R208, [R218+0x1400] ;  /* 0x00140000dad0783b */ /* 0x000fe20000000200 */
[----:B------:R-:W-:Y:S02]  /*4f30*/  UIADD3 UR7, UR4, 0x1, URZ ;  /* 0x0000000104077890 */ /* 0x000fe4000fffe03f */
[C---:B-1----:R-:W-:Y:S01]  /*4f40*/  HMMA.16816.F32 R8, R180.reuse, R176, RZ ;  /* 0x000000b0b408723c */ /* 0x042fe200000018ff */
[----:B------:R-:W2:Y:S01]  /*4f50*/  LDL.64 R2, [R1+0x8] ;  /* 0x0000080001027983 */ /* 0x000ea20000100a00 */
[----:B------:R-:W-:Y:S02]  /*4f60*/  UISETP.GE.AND UP2, UPT, UR4, 0x1, UPT ;  /* 0x000000010400788c */ /* 0x000fe4000bf46270 */
[----:B------:R-:W-:Y:S01]  /*4f70*/  UIADD3 UR6, UR22, 0x1, URZ ;  /* 0x0000000116067890 */ /* 0x000fe2000fffe03f */
[----:B------:R-:W0:Y:S01]  /*4f80*/  LDGDEPBAR ;  /* 0x00000000000079af */ /* 0x000e220000000000 */
[----:B------:R-:W-:Y:S02]  /*4f90*/  UISETP.GE.AND UP1, UPT, UR22, 0x1, UPT ;  /* 0x000000011600788c */ /* 0x000fe4000bf26270 */
[-C--:B------:R-:W-:Y:S02]  /*4fa0*/  HMMA.16816.F32 R12, R180, R178.reuse, RZ ;  /* 0x000000b2b40c723c */ /* 0x080fe400000018ff */
[----:B------:R-:W-:Y:S06]  /*4fb0*/  USEL UR22, UR6, URZ, !UP1 ;  /* 0x0000003f06167287 */ /* 0x000fec000c800000 */
[C---:B------:R-:W-:Y:S01]  /*4fc0*/  HMMA.16816.F32 R16, R172.reuse, R178, RZ ;  /* 0x000000b2ac10723c */ /* 0x040fe200000018ff */
[----:B------:R-:W1:Y:S07]  /*4fd0*/  LDSM.16.M88.4 R176, [R218+0x1000] ;  /* 0x00100000dab0783b */ /* 0x000e6e0000000200 */
[-C--:B------:R-:W-:Y:S08]  /*4fe0*/  HMMA.16816.F32 R20, R172, R32.reuse, RZ ;  /* 0x00000020ac14723c */ /* 0x080ff000000018ff */
[C---:B------:R-:W-:Y:S08]  /*4ff0*/  HMMA.16816.F32 R24, R180.reuse, R32, RZ ;  /* 0x00000020b418723c */ /* 0x040ff000000018ff */
[-C--:B------:R-:W-:Y:S08]  /*5000*/  HMMA.16816.F32 R28, R180, R34.reuse, RZ ;  /* 0x00000022b41c723c */ /* 0x080ff000000018ff */
[C---:B------:R-:W-:Y:S08]  /*5010*/  HMMA.16816.F32 R32, R172.reuse, R34, RZ ;  /* 0x00000022ac20723c */ /* 0x040ff000000018ff */
[-C--:B------:R-:W-:Y:S08]  /*5020*/  HMMA.16816.F32 R36, R172, R108.reuse, RZ ;  /* 0x0000006cac24723c */ /* 0x080ff000000018ff */
[C---:B------:R-:W-:Y:S08]  /*5030*/  HMMA.16816.F32 R40, R180.reuse, R108, RZ ;  /* 0x0000006cb428723c */ /* 0x040ff000000018ff */
[-C--:B------:R-:W-:Y:S01]  /*5040*/  HMMA.16816.F32 R104, R180, R110.reuse, RZ ;  /* 0x0000006eb468723c */ /* 0x080fe200000018ff */
[----:B------:R-:W-:Y:S07]  /*5050*/  LDSM.16.MT88.4 R180, [R217+0x6000] ;  /* 0x00600000d9b4783b */ /* 0x000fee0000004200 */
[----:B------:R-:W-:Y:S01]  /*5060*/  HMMA.16816.F32 R108, R172, R110, RZ ;  /* 0x0000006eac6c723c */ /* 0x000fe200000018ff */
[----:B------:R-:W3:Y:S07]  /*5070*/  LDSM.16.MT88.4 R172, [R217+0x3800] ;  /* 0x00380000d9ac783b */ /* 0x000eee0000004200 */
[-C--:B------:R-:W-:Y:S08]  /*5080*/  HMMA.16816.F32 R4, R184, R188.reuse, R4 ;  /* 0x000000bcb804723c */ /* 0x080ff00000001804 */
[C---:B------:R-:W-:Y:S08]  /*5090*/  HMMA.16816.F32 R8, R192.reuse, R188, R8 ;  /* 0x000000bcc008723c */ /* 0x040ff00000001808 */
[-C--:B------:R-:W-:Y:S08]  /*50a0*/  HMMA.16816.F32 R12, R192, R190.reuse, R12 ;  /* 0x000000bec00c723c */ /* 0x080ff0000000180c */
[C---:B------:R-:W-:Y:S01]  /*50b0*/  HMMA.16816.F32 R16, R184.reuse, R190, R16 ;  /* 0x000000beb810723c */ /* 0x040fe20000001810 */
[----:B------:R-:W-:Y:S07]  /*50c0*/  LDSM.16.MT88.4 R188, [R217+0x1800] ;  /* 0x00180000d9bc783b */ /* 0x000fee0000004200 */
        /* <DEDUP_REMOVED lines=8> */
[----:B------:R-:W-:Y:S07]  /*5150*/  LDSM.16.M88.4 R192, [R218+0x1c00] ;  /* 0x001c0000dac0783b */ /* 0x000fee0000000200 */
[----:B------:R-:W-:Y:S01]  /*5160*/  HMMA.16816.F32 R108, R184, R202, R108 ;  /* 0x000000cab86c723c */ /* 0x000fe2000000186c */
[----:B------:R-:W4:Y:S04]  /*5170*/  LDSM.16.M88.4 R184, [R218+0x1800] ;  /* 0x00180000dab8783b */ /* 0x000f280000000200 */
[----:B------:R-:W-:Y:S03]  /*5180*/  LDSM.16.M88.4 R200, [R218+0x2000] ;  /* 0x00200000dac8783b */ /* 0x000fe60000000200 */
[-C--:B-1----:R-:W-:Y:S08]  /*5190*/  HMMA.16816.F32 R4, R176, R204.reuse, R4 ;  /* 0x000000ccb004723c */ /* 0x082ff00000001804 */
[C---:B------:R-:W-:Y:S08]  /*51a0*/  HMMA.16816.F32 R8, R208.reuse, R204, R8 ;  /* 0x000000ccd008723c */ /* 0x040ff00000001808 */
[-C--:B------:R-:W-:Y:S08]  /*51b0*/  HMMA.16816.F32 R12, R208, R206.reuse, R12 ;  /* 0x000000ced00c723c */ /* 0x080ff0000000180c */
[C---:B------:R-:W-:Y:S01]  /*51c0*/  HMMA.16816.F32 R16, R176.reuse, R206, R16 ;  /* 0x000000ceb010723c */ /* 0x040fe20000001810 */
[----:B------:R-:W-:Y:S07]  /*51d0*/  LDSM.16.MT88.4 R204, [R217+0x2000] ;  /* 0x00200000d9cc783b */ /* 0x000fee0000004200 */
[-C--:B---3--:R-:W-:Y:S08]  /*51e0*/  HMMA.16816.F32 R20, R176, R172.reuse, R20 ;  /* 0x000000acb014723c */ /* 0x088ff00000001814 */
[C---:B------:R-:W-:Y:S08]  /*51f0*/  HMMA.16816.F32 R24, R208.reuse, R172, R24 ;  /* 0x000000acd018723c */ /* 0x040ff00000001818 */
[-C--:B------:R-:W-:Y:S08]  /*5200*/  HMMA.16816.F32 R28, R208, R174.reuse, R28 ;  /* 0x000000aed01c723c */ /* 0x080ff0000000181c */
[C---:B------:R-:W-:Y:S01]  /*5210*/  HMMA.16816.F32 R32, R176.reuse, R174, R32 ;  /* 0x000000aeb020723c */ /* 0x040fe20000001820 */
[----:B------:R-:W1:Y:S07]  /*5220*/  LDSM.16.MT88.4 R172, [R217+0x6800] ;  /* 0x00680000d9ac783b */ /* 0x000e6e0000004200 */
[-C--:B------:R-:W-:Y:S08]  /*5230*/  HMMA.16816.F32 R36, R176, R180.reuse, R36 ;  /* 0x000000b4b024723c */ /* 0x080ff00000001824 */
[C---:B------:R-:W-:Y:S08]  /*5240*/  HMMA.16816.F32 R40, R208.reuse, R180, R40 ;  /* 0x000000b4d028723c */ /* 0x040ff00000001828 */
[-C--:B------:R-:W-:Y:S01]  /*5250*/  HMMA.16816.F32 R104, R208, R182.reuse, R104 ;  /* 0x000000b6d068723c */ /* 0x080fe20000001868 */
[----:B------:R-:W3:Y:S07]  /*5260*/  LDSM.16.M88.4 R208, [R218+0x2400] ;  /* 0x00240000dad0783b */ /* 0x000eee0000000200 */
[----:B------:R-:W-:Y:S01]  /*5270*/  HMMA.16816.F32 R108, R176, R182, R108 ;  /* 0x000000b6b06c723c */ /* 0x000fe2000000186c */
[----:B------:R-:W5:Y:S04]  /*5280*/  LDSM.16.MT88.4 R176, [R217+0x4800] ;  /* 0x00480000d9b0783b */ /* 0x000f680000004200 */
[----:B------:R-:W1:Y:S03]  /*5290*/  LDSM.16.MT88.4 R180, [R217+0x7000] ;  /* 0x00700000d9b4783b */ /* 0x000e660000004200 */
[-C--:B----4-:R-:W-:Y:S08]  /*52a0*/  HMMA.16816.F32 R4, R184, R188.reuse, R4 ;  /* 0x000000bcb804723c */ /* 0x090ff00000001804 */
[C---:B------:R-:W-:Y:S01]  /*52b0*/  HMMA.16816.F32 R8, R192.reuse, R188, R8 ;  /* 0x000000bcc008723c */ /* 0x040fe20000001808 */
[----:B------:R-:W4:Y:S07]  /*52c0*/  LDL R189, [R1+0x10] ;  /* 0x0000100001bd7983 */ /* 0x000f2e0000100800 */
[-C--:B------:R-:W-:Y:S04]  /*52d0*/  HMMA.16816.F32 R12, R192, R190.reuse, R12 ;  /* 0x000000bec00c723c */ /* 0x080fe8000000180c */
[----:B--2---:R-:W-:Y:S01]  /*52e0*/  IADD3 R2, P0, R2, UR12, RZ ;  /* 0x0000000c02027c10 */ /* 0x004fe2000ff1e0ff */
[----:B------:R-:W-:Y:S01]  /*52f0*/  IMAD.U32 R3, RZ, RZ, UR12 ;  /* 0x0000000cff037e24 */ /* 0x000fe2000f8e00ff */
[----:B------:R-:W-:Y:S02]  /*5300*/  UMOV UR12, UR21 ;  /* 0x00000015000c7c82 */ /* 0x000fe40008000000 */
[C---:B------:R-:W-:Y:S08]  /*5310*/  HMMA.16816.F32 R16, R184.reuse, R190, R16 ;  /* 0x000000beb810723c */ /* 0x040ff00000001810 */
[-C--:B------:R-:W-:Y:S08]  /*5320*/  HMMA.16816.F32 R20, R184, R196.reuse, R20 ;  /* 0x000000c4b814723c */ /* 0x080ff00000001814 */
[C---:B------:R-:W-:Y:S08]  /*5330*/  HMMA.16816.F32 R24, R192.reuse, R196, R24 ;  /* 0x000000c4c018723c */ /* 0x040ff00000001818 */
[-C--:B------:R-:W-:Y:S08]  /*5340*/  HMMA.16816.F32 R28, R192, R198.reuse, R28 ;  /* 0x000000c6c01c723c */ /* 0x080ff0000000181c */
[C---:B------:R-:W-:Y:S08]  /*5350*/  HMMA.16816.F32 R32, R184.reuse, R198, R32 ;  /* 0x000000c6b820723c */ /* 0x040ff00000001820 */
[-C--:B-1----:R-:W-:Y:S08]  /*5360*/  HMMA.16816.F32 R36, R184, R172.reuse, R36 ;  /* 0x000000acb824723c */ /* 0x082ff00000001824 */
[C---:B------:R-:W-:Y:S08]  /*5370*/  HMMA.16816.F32 R40, R192.reuse, R172, R40 ;  /* 0x000000acc028723c */ /* 0x040ff00000001828 */
[-C--:B------:R-:W-:Y:S08]  /*5380*/  HMMA.16816.F32 R104, R192, R174.reuse, R104 ;  /* 0x000000aec068723c */ /* 0x080ff00000001868 */
[----:B------:R-:W-:Y:S08]  /*5390*/  HMMA.16816.F32 R108, R184, R174, R108 ;  /* 0x000000aeb86c723c */ /* 0x000ff0000000186c */
[-C--:B------:R-:W-:Y:S08]  /*53a0*/  HMMA.16816.F32 R4, R200, R204.reuse, R4 ;  /* 0x000000ccc804723c */ /* 0x080ff00000001804 */
[C---:B---3--:R-:W-:Y:S08]  /*53b0*/  HMMA.16816.F32 R8, R208.reuse, R204, R8 ;  /* 0x000000ccd008723c */ /* 0x048ff00000001808 */
[-C--:B------:R-:W-:Y:S08]  /*53c0*/  HMMA.16816.F32 R12, R208, R206.reuse, R12 ;  /* 0x000000ced00c723c */ /* 0x080ff0000000180c */
[C---:B------:R-:W-:Y:S08]  /*53d0*/  HMMA.16816.F32 R16, R200.reuse, R206, R16 ;  /* 0x000000cec810723c */ /* 0x040ff00000001810 */
[-C--:B-----5:R-:W-:Y:S08]  /*53e0*/  HMMA.16816.F32 R20, R200, R176.reuse, R20 ;  /* 0x000000b0c814723c */ /* 0x0a0ff00000001814 */
[C---:B------:R-:W-:Y:S08]  /*53f0*/  HMMA.16816.F32 R24, R208.reuse, R176, R24 ;  /* 0x000000b0d018723c */ /* 0x040ff00000001818 */
[-C--:B------:R-:W-:Y:S08]  /*5400*/  HMMA.16816.F32 R28, R208, R178.reuse, R28 ;  /* 0x000000b2d01c723c */ /* 0x080ff0000000181c */
[C---:B------:R-:W-:Y:S08]  /*5410*/  HMMA.16816.F32 R32, R200.reuse, R178, R32 ;  /* 0x000000b2c820723c */ /* 0x040ff00000001820 */
[-C--:B------:R-:W-:Y:S08]  /*5420*/  HMMA.16816.F32 R36, R200, R180.reuse, R36 ;  /* 0x000000b4c824723c */ /* 0x080ff00000001824 */
[C---:B------:R-:W-:Y:S08]  /*5430*/  HMMA.16816.F32 R40, R208.reuse, R180, R40 ;  /* 0x000000b4d028723c */ /* 0x040ff00000001828 */
[-C--:B------:R-:W-:Y:S08]  /*5440*/  HMMA.16816.F32 R104, R208, R182.reuse, R104 ;  /* 0x000000b6d068723c */ /* 0x080ff00000001868 */
[----:B------:R-:W-:Y:S04]  /*5450*/  HMMA.16816.F32 R108, R200, R182, R108 ;  /* 0x000000b6c86c723c */ /* 0x000fe8000000186c */
[----:B----4-:R-:W-:Y:S02]  /*5460*/  LEA.HI.X.SX32 R3, R3, R189, 0x1, P0 ;  /* 0x000000bd03037211 */ /* 0x010fe400000f0eff */
[C---:B------:R-:W-:Y:S06]  /*5470*/  LEA R178, P0, R2.reuse, c[0x0][0x220], 0x2 ;  /* 0x0000880002b27a11 */ /* 0x040fec00078010ff */
[----:B------:R-:W-:Y:S01]  /*5480*/  LEA.HI.X R179, R2, c[0x0][0x224], R3, 0x2, P0 ;  /* 0x0000890002b37a11 */ /* 0x000fe200000f1403 */
[----:B------:R-:W-:Y:S01]  /*5490*/  IMAD.U32 R3, RZ, RZ, UR4 ;  /* 0x00000004ff037e24 */ /* 0x000fe2000f8e00ff */
[----:B------:R-:W-:Y:S01]  /*54a0*/  PLOP3.LUT P0, PT, PT, PT, UP0, 0x80, 0x0 ;  /* 0x000000000000781c */ /* 0x000fe20003f0f008 */
[----:B------:R-:W-:Y:S02]  /*54b0*/  USEL UR4, UR7, URZ, !UP2 ;  /* 0x0000003f07047287 */ /* 0x000fe4000d000000 */
[----:B------:R-:W-:Y:S01]  /*54c0*/  RED.E.ADD.F32.FTZ.RN.STRONG.GPU [R178.64], R4 ;  /* 0x00000004b200798e */ /* 0x000fe2000c10e798 */
[----:B------:R-:W-:Y:S03]  /*54d0*/  IMAD R3, R3, 0x3000, R226 ;  /* 0x0000300003037824 */ /* 0x000fe600078e02e2 */
[----:B------:R-:W-:Y:S01]  /*54e0*/  RED.E.ADD.F32.FTZ.RN.STRONG.GPU [R178.64+0x400], R5 ;  /* 0x00040005b200798e */ /* 0x000fe2000c10e798 */
[----:B------:R-:W-:Y:S03]  /*54f0*/  IMAD.SHL.U32 R172, R3, 0x2, RZ ;  /* 0x0000000203ac7824 */ /* 0x000fe600078e00ff */
        /* <DEDUP_REMOVED lines=11> */
[----:B------:R-:W-:Y:S04]  /*55b0*/  LDSM.16.MT88.2 R2, [R219+0x23c80] ;  /* 0x023c8000db02783b */ /* 0x000fe80000004100 */
[----:B------:R-:W1:Y:S04]  /*55c0*/  LDSM.16.MT88.4 R8, [R172+0xf080] ;  /* 0x00f08000ac08783b */ /* 0x000e680000004200 */
[----:B------:R-:W-:Y:S04]  /*55d0*/  RED.E.ADD.F32.FTZ.RN.STRONG.GPU [R178.64+0x3400], R13 ;  /* 0x0034000db200798e */ /* 0x000fe8000c10e798 */
[----:B------:R-:W-:Y:S04]  /*55e0*/  RED.E.ADD.F32.FTZ.RN.STRONG.GPU [R178.64+0x3800], R14 ;  /* 0x0038000eb200798e */ /* 0x000fe8000c10e798 */
[----:B------:R-:W-:Y:S04]  /*55f0*/  RED.E.ADD.F32.FTZ.RN.STRONG.GPU [R178.64+0x3c00], R15 ;  /* 0x003c000fb200798e */ /* 0x000fe8000c10e798 */
[----:B------:R-:W2:Y:S04]  /*5600*/  LDSM.16.MT88.4 R12, [R172+0x11080] ;  /* 0x01108000ac0c783b */ /* 0x000ea80000004200 */
[----:B------:R-:W3:Y:S04]  /*5610*/  LDSM.16.MT88.4 R16, [R172+0x13080] ;  /* 0x01308000ac10783b */ /* 0x000ee80000004200 */
[----:B------:R-:W-:Y:S04]  /*5620*/  RED.E.ADD.F32.FTZ.RN.STRONG.GPU [R178.64+0x4000], R20 ;  /* 0x00400014b200798e */ /* 0x000fe8000c10e798 */
[----:B------:R-:W-:Y:S04]  /*5630*/  RED.E.ADD.F32.FTZ.RN.STRONG.GPU [R178.64+0x4400], R21 ;  /* 0x00440015b200798e */ /* 0x000fe8000c10e798 */
[----:B------:R-:W4:Y:S04]  /*5640*/  LDSM.16.MT88.2 R20, [R219+0x24480] ;  /* 0x02448000db14783b */ /* 0x000f280000004100 */
[----:B------:R-:W-:Y:S01]  /*5650*/  RED.E.ADD.F32.FTZ.RN.STRONG.GPU [R178.64+0x4800], R22 ;  /* 0x00480016b200798e */ /* 0x000fe2000c10e798 */
[-C--:B-1----:R-:W-:Y:S03]  /*5660*/  HMMA.16816.F32 R112, R8, R2.reuse, R112 ;  /* 0x000000020870723c */ /* 0x082fe60000001870 */
[----:B------:R-:W-:Y:S04]  /*5670*/  RED.E.ADD.F32.FTZ.RN.STRONG.GPU [R178.64+0x4c00], R23 ;  /* 0x004c0017b200798e */ /* 0x000fe8000c10e798 */
[----:B------:R-:W1:Y:S04]  /*5680*/  LDSM.16.MT88.2 R22, [R219+0x24c80] ;  /* 0x024c8000db16783b */ /* 0x000e680000004100 */
[----:B------:R-:W-:Y:S04]  /*5690*/  RED.E.ADD.F32.FTZ.RN.STRONG.GPU [R178.64+0x5000], R24 ;  /* 0x00500018b200798e */ /* 0x000fe8000c10e798 */
[----:B------:R-:W-:Y:S01]  /*56a0*/  RED.E.ADD.F32.FTZ.RN.STRONG.GPU [R178.64+0x5400], R25 ;  /* 0x00540019b200798e */ /* 0x000fe2000c10e798 */
[-C--:B--2---:R-:W-:Y:S03]  /*56b0*/  HMMA.16816.F32 R116, R12, R2.reuse, R116 ;  /* 0x000000020c74723c */ /* 0x084fe60000001874 */
[----:B------:R-:W2:Y:S04]  /*56c0*/  LDSM.16.MT88.2 R24, [R219+0x25480] ;  /* 0x02548000db18783b */ /* 0x000ea80000004100 */
[----:B------:R-:W-:Y:S01]  /*56d0*/  RED.E.ADD.F32.FTZ.RN.STRONG.GPU [R178.64+0x5800], R26 ;  /* 0x0058001ab200798e */ /* 0x000fe2000c10e798 */
[C---:B---3--:R-:W-:Y:S03]  /*56e0*/  HMMA.16816.F32 R120, R16.reuse, R2, R120 ;  /* 0x000000021078723c */ /* 0x048fe60000001878 */
[----:B------:R-:W-:Y:S04]  /*56f0*/  LDSM.16.MT88.2 R2, [R0+0x24c80] ;  /* 0x024c80000002783b */ /* 0x000fe80000004100 */
[----:B------:R-:W-:Y:S01]  /*5700*/  RED.E.ADD.F32.FTZ.RN.STRONG.GPU [R178.64+0x5c00], R27 ;  /* 0x005c001bb200798e */ /* 0x000fe2000c10e798 */
[-C--:B----4-:R-:W-:Y:S03]  /*5710*/  HMMA.16816.F32 R124, R16, R20.reuse, R124 ;  /* 0x00000014107c723c */ /* 0x090fe6000000187c */
[----:B------:R-:W3:Y:S04]  /*5720*/  LDSM.16.MT88.2 R26, [R219+0x25c80] ;  /* 0x025c8000db1a783b */ /* 0x000ee80000004100 */
[----:B------:R-:W-:Y:S01]  /*5730*/  RED.E.ADD.F32.FTZ.RN.STRONG.GPU [R178.64+0x6000], R32 ;  /* 0x00600020b200798e */ /* 0x000fe2000c10e798 */
[-C--:B------:R-:W-:Y:S03]  /*5740*/  HMMA.16816.F32 R128, R12, R20.reuse, R128 ;  /* 0x000000140c80723c */ /* 0x080fe60000001880 */
[----:B------:R-:W-:Y:S04]  /*5750*/  RED.E.ADD.F32.FTZ.RN.STRONG.GPU [R178.64+0x6400], R33 ;  /* 0x00640021b200798e */ /* 0x000fe8000c10e798 */
[----:B------:R-:W-:Y:S01]  /*5760*/  LDSM.16.MT88.2 R32, [R0+0x23c80] ;  /* 0x023c80000020783b */ /* 0x000fe20000004100 */
[C---:B------:R-:W-:Y:S03]  /*5770*/  HMMA.16816.F32 R132, R8.reuse, R20, R132 ;  /* 0x000000140884723c */ /* 0x040fe60000001884 */
[----:B------:R-:W-:Y:S04]  /*5780*/  RED.E.ADD.F32.FTZ.RN.STRONG.GPU [R178.64+0x6800], R34 ;  /* 0x00680022b200798e */ /* 0x000fe8000c10e798 */
[----:B------:R-:W-:Y:S01]  /*5790*/  LDSM.16.MT88.2 R20, [R0+0x25480] ;  /* 0x025480000014783b */ /* 0x000fe20000004100 */
[-C--:B-1----:R-:W-:Y:S03]  /*57a0*/  HMMA.16816.F32 R136, R8, R22.reuse, R136 ;  /* 0x000000160888723c */ /* 0x082fe60000001888 */
[----:B------:R-:W-:Y:S04]  /*57b0*/  RED.E.ADD.F32.FTZ.RN.STRONG.GPU [R178.64+0x6c00], R35 ;  /* 0x006c0023b200798e */ /* 0x000fe8000c10e798 */
[----:B------:R-:W-:Y:S01]  /*57c0*/  RED.E.ADD.F32.FTZ.RN.STRONG.GPU [R178.64+0x7000], R28 ;  /* 0x0070001cb200798e */ /* 0x000fe2000c10e798 */
[-C--:B------:R-:W-:Y:S03]  /*57d0*/  HMMA.16816.F32 R140, R12, R22.reuse, R140 ;  /* 0x000000160c8c723c */ /* 0x080fe6000000188c */
[----:B------:R-:W-:Y:S04]  /*57e0*/  RED.E.ADD.F32.FTZ.RN.STRONG.GPU [R178.64+0x7400], R29 ;  /* 0x0074001db200798e */ /* 0x000fe8000c10e798 */
[----:B------:R-:W-:Y:S01]  /*57f0*/  RED.E.ADD.F32.FTZ.RN.STRONG.GPU [R178.64+0x7800], R30 ;  /* 0x0078001eb200798e */ /* 0x000fe2000c10e798 */
[C---:B------:R-:W-:Y:S03]  /*5800*/  HMMA.16816.F32 R144, R16.reuse, R22, R144 ;  /* 0x000000161090723c */ /* 0x040fe60000001890 */
[----:B------:R-:W-:Y:S04]  /*5810*/  RED.E.ADD.F32.FTZ.RN.STRONG.GPU [R178.64+0x7c00], R31 ;  /* 0x007c001fb200798e */ /* 0x000fe8000c10e798 */
[----:B------:R-:W-:Y:S01]  /*5820*/  RED.E.ADD.F32.FTZ.RN.STRONG.GPU [R178.64+0x8000], R36 ;  /* 0x00800024b200798e */ /* 0x000fe2000c10e798 */
[-C--:B--2---:R-:W-:Y:S03]  /*5830*/  HMMA.16816.F32 R148, R16, R24.reuse, R148 ;  /* 0x000000181094723c */ /* 0x084fe60000001894 */
[----:B------:R-:W-:Y:S04]  /*5840*/  RED.E.ADD.F32.FTZ.RN.STRONG.GPU [R178.64+0x8400], R37 ;  /* 0x00840025b200798e */ /* 0x000fe8000c10e798 */
[----:B------:R-:W-:Y:S01]  /*5850*/  RED.E.ADD.F32.FTZ.RN.STRONG.GPU [R178.64+0x8800], R38 ;  /* 0x00880026b200798e */ /* 0x000fe2000c10e798 */
[-C--:B------:R-:W-:Y:S03]  /*5860*/  HMMA.16816.F32 R152, R12, R24.reuse, R152 ;  /* 0x000000180c98723c */ /* 0x080fe60000001898 */
[----:B------:R-:W1:Y:S04]  /*5870*/  LDSM.16.MT88.4 R28, [R172+0xf880] ;  /* 0x00f88000ac1c783b */ /* 0x000e680000004200 */
[----:B------:R-:W-:Y:S01]  /*5880*/  RED.E.ADD.F32.FTZ.RN.STRONG.GPU [R178.64+0x8c00], R39 ;  /* 0x008c0027b200798e */ /* 0x000fe2000c10e798 */
[C---:B------:R-:W-:Y:S03]  /*5890*/  HMMA.16816.F32 R156, R8.reuse, R24, R156 ;  /* 0x00000018089c723c */ /* 0x040fe6000000189c */
[----:B------:R-:W-:Y:S04]  /*58a0*/  RED.E.ADD.F32.FTZ.RN.STRONG.GPU [R178.64+0x9000], R40 ;  /* 0x00900028b200798e */ /* 0x000fe8000c10e798 */
[----:B------:R-:W2:Y:S01]  /*58b0*/  LDSM.16.MT88.4 R36, [R172+0x11880] ;  /* 0x01188000ac24783b */ /* 0x000ea20000004200 */
[-C--:B---3--:R-:W-:Y:S03]  /*58c0*/  HMMA.16816.F32 R160, R8, R26.reuse, R160 ;  /* 0x0000001a08a0723c */ /* 0x088fe600000018a0 */
[----:B------:R-:W-:Y:S04]  /*58d0*/  RED.E.ADD.F32.FTZ.RN.STRONG.GPU [R178.64+0x9400], R41 ;  /* 0x00940029b200798e */ /* 0x000fe8000c10e798 */
[----:B------:R-:W-:Y:S01]  /*58e0*/  RED.E.ADD.F32.FTZ.RN.STRONG.GPU [R178.64+0x9800], R42 ;  /* 0x0098002ab200798e */ /* 0x000fe2000c10e798 */
[-C--:B------:R-:W-:Y:S03]  /*58f0*/  HMMA.16816.F32 R164, R12, R26.reuse, R164 ;  /* 0x0000001a0ca4723c */ /* 0x080fe600000018a4 */
[----:B------:R-:W-:Y:S04]  /*5900*/  RED.E.ADD.F32.FTZ.RN.STRONG.GPU [R178.64+0x9c00], R43 ;  /* 0x009c002bb200798e */ /* 0x000fe8000c10e798 */
[----:B------:R-:W3:Y:S01]  /*5910*/  LDSM.16.MT88.4 R40, [R172+0x13880] ;  /* 0x01388000ac28783b */ /* 0x000ee20000004200 */
[----:B------:R-:W-:Y:S03]  /*5920*/  HMMA.16816.F32 R168, R16, R26, R168 ;  /* 0x0000001a10a8723c */ /* 0x000fe600000018a8 */
[----:B------:R-:W4:Y:S04]  /*5930*/  LDSM.16.MT88.2 R34, [R0+0x24480] ;  /* 0x024480000022783b */ /* 0x000f280000004100 */
[----:B------:R-:W5:Y:S01]  /*5940*/  LDSM.16.MT88.2 R8, [R0+0x25c80] ;  /* 0x025c80000008783b */ /* 0x000f620000004100 */
[-C--:B-1----:R-:W-:Y:S03]  /*5950*/  HMMA.16816.F32 R112, R28, R32.reuse, R112 ;  /* 0x000000201c70723c */ /* 0x082fe60000001870 */
[----:B------:R-:W-:Y:S04]  /*5960*/  LDSM.16.MT88.4 R12, [R172+0x10080] ;  /* 0x01008000ac0c783b */ /* 0x000fe80000004200 */
[----:B------:R-:W-:Y:S04]  /*5970*/  LDSM.16.MT88.4 R16, [R172+0x12080] ;  /* 0x01208000ac10783b */ /* 0x000fe80000004200 */
[----:B------:R-:W-:Y:S01]  /*5980*/  LDSM.16.MT88.4 R24, [R172+0x14080] ;  /* 0x01408000ac18783b */ /* 0x000fe20000004200 */
[-C--:B--2---:R-:W-:Y:S03]  /*5990*/  HMMA.16816.F32 R116, R36, R32.reuse, R116 ;  /* 0x000000202474723c */ /* 0x084fe60000001874 */
[----:B------:R-:W-:Y:S04]  /*59a0*/  LDSM.16.MT88.2 R10, [R219+0x24880] ;  /* 0x02488000db0a783b */ /* 0x000fe80000004100 */
[----:B------:R-:W-:Y:S04]  /*59b0*/  LDSM.16.MT88.2 R22, [R219+0x25880] ;  /* 0x02588000db16783b */ /* 0x000fe80000004100 */
[----:B------:R-:W-:Y:S04]  /*59c0*/  RED.E.ADD.F32.FTZ.RN.STRONG.GPU [R178.64+0xa000], R108 ;  /* 0x00a0006cb200798e */ /* 0x000fe8000c10e798 */
[----:B------:R-:W-:Y:S01]  /*59d0*/  RED.E.ADD.F32.FTZ.RN.STRONG.GPU [R178.64+0xa400], R109 ;  /* 0x00a4006db200798e */ /* 0x000fe2000c10e798 */
[C---:B---3--:R-:W-:Y:S03]  /*59e0*/  HMMA.16816.F32 R120, R40.reuse, R32, R120 ;  /* 0x000000202878723c */ /* 0x048fe60000001878 */
[----:B------:R-:W-:Y:S04]  /*59f0*/  RED.E.ADD.F32.FTZ.RN.STRONG.GPU [R178.64+0xa800], R110 ;  /* 0x00a8006eb200798e */ /* 0x000fe8000c10e798 */
[----:B------:R-:W-:Y:S01]  /*5a00*/  RED.E.ADD.F32.FTZ.RN.STRONG.GPU [R178.64+0xac00], R111 ;  /* 0x00ac006fb200798e */ /* 0x000fe2000c10e798 */
[-C--:B----4-:R-:W-:Y:S03]  /*5a10*/  HMMA.16816.F32 R124, R40, R34.reuse, R124 ;  /* 0x00000022287c723c */ /* 0x090fe6000000187c */
[----:B------:R-:W-:Y:S04]  /*5a20*/  RED.E.ADD.F32.FTZ.RN.STRONG.GPU [R178.64+0xb000], R104 ;  /* 0x00b00068b200798e */ /* 0x000fe8000c10e798 */
[----:B------:R-:W-:Y:S01]  /*5a30*/  RED.E.ADD.F32.FTZ.RN.STRONG.GPU [R178.64+0xb400], R105 ;  /* 0x00b40069b200798e */ /* 0x000fe2000c10e798 */
[-C--:B------:R-:W-:Y:S03]  /*5a40*/  HMMA.16816.F32 R128, R36, R34.reuse, R128 ;  /* 0x000000222480723c */ /* 0x080fe60000001880 */
[----:B------:R-:W-:Y:S04]  /*5a50*/  LDSM.16.MT88.2 R104, [R0+0x25080] ;  /* 0x025080000068783b */ /* 0x000fe80000004100 */
[----:B------:R-:W-:Y:S01]  /*5a60*/  RED.E.ADD.F32.FTZ.RN.STRONG.GPU [R178.64+0xb800], R106 ;  /* 0x00b8006ab200798e */ /* 0x000fe2000c10e798 */
[C---:B------:R-:W-:Y:S03]  /*5a70*/  HMMA.16816.F32 R132, R28.reuse, R34, R132 ;  /* 0x000000221c84723c */ /* 0x040fe60000001884 */
[----:B------:R-:W-:Y:S04]  /*5a80*/  LDSM.16.MT88.4 R32, [R172+0x10880] ;  /* 0x01088000ac20783b */ /* 0x000fe80000004200 */
[----:B------:R-:W-:Y:S01]  /*5a90*/  RED.E.ADD.F32.FTZ.RN.STRONG.GPU [R178.64+0xbc00], R107 ;  /* 0x00bc006bb200798e */ /* 0x000fe2000c10e798 */
[-C--:B------:R-:W-:Y:S03]  /*5aa0*/  HMMA.16816.F32 R136, R28, R2.reuse, R136 ;  /* 0x000000021c88723c */ /* 0x080fe60000001888 */
[----:B------:R-:W-:Y:S05]  /*5ab0*/  LDSM.16.MT88.2 R106, [R0+0x25880] ;  /* 0x02588000006a783b */ /* 0x000fea0000004100 */
[-C--:B------:R-:W-:Y:S08]  /*5ac0*/  HMMA.16816.F32 R140, R36, R2.reuse, R140 ;  /* 0x00000002248c723c */ /* 0x080ff0000000188c */
[C---:B------:R-:W-:Y:S01]  /*5ad0*/  HMMA.16816.F32 R144, R40.reuse, R2, R144 ;  /* 0x000000022890723c */ /* 0x040fe20000001890 */
[----:B------:R-:W1:Y:S07]  /*5ae0*/  LDSM.16.MT88.2 R2, [R219+0x24080] ;  /* 0x02408000db02783b */ /* 0x000e6e0000004100 */
[-C--:B------:R-:W-:Y:S08]  /*5af0*/  HMMA.16816.F32 R148, R40, R20.reuse, R148 ;  /* 0x000000142894723c */ /* 0x080ff00000001894 */
[-C--:B------:R-:W-:Y:S08]  /*5b00*/  HMMA.16816.F32 R152, R36, R20.reuse, R152 ;  /* 0x000000142498723c */ /* 0x080ff00000001898 */
[C---:B------:R-:W-:Y:S01]  /*5b10*/  HMMA.16816.F32 R156, R28.reuse, R20, R156 ;  /* 0x000000141c9c723c */ /* 0x040fe2000000189c */
[----:B------:R-:W2:Y:S07]  /*5b20*/  LDSM.16.MT88.2 R20, [R219+0x25080] ;  /* 0x02508000db14783b */ /* 0x000eae0000004100 */
[-C--:B-----5:R-:W-:Y:S01]  /*5b30*/  HMMA.16816.F32 R160, R28, R8.reuse, R160 ;  /* 0x000000081ca0723c */ /* 0x0a0fe200000018a0 */
[----:B------:R-:W3:Y:S04]  /*5b40*/  LDSM.16.MT88.2 R28, [R219+0x26080] ;  /* 0x02608000db1c783b */ /* 0x000ee80000004100 */
[----:B------:R-:W-:Y:S03]  /*5b50*/  LDSM.16.MT88.2 R30, [R0+0x24880] ;  /* 0x02488000001e783b */ /* 0x000fe60000004100 */
[-C--:B------:R-:W-:Y:S01]  /*5b60*/  HMMA.16816.F32 R164, R36, R8.reuse, R164 ;  /* 0x0000000824a4723c */ /* 0x080fe200000018a4 */
[----:B------:R-:W-:Y:S07]  /*5b70*/  LDSM.16.MT88.4 R36, [R172+0x12880] ;  /* 0x01288000ac24783b */ /* 0x000fee0000004200 */
[----:B------:R-:W-:Y:S01]  /*5b80*/  HMMA.16816.F32 R168, R40, R8, R168 ;  /* 0x0000000828a8723c */ /* 0x000fe200000018a8 */
[----:B------:R-:W4:Y:S04]  /*5b90*/  LDSM.16.MT88.2 R8, [R0+0x24080] ;  /* 0x024080000008783b */ /* 0x000f280000004100 */
[----:B------:R-:W5:Y:S03]  /*5ba0*/  LDSM.16.MT88.4 R40, [R172+0x14880] ;  /* 0x01488000ac28783b */ /* 0x000f660000004200 */
[-C--:B-1----:R-:W-:Y:S08]  /*5bb0*/  HMMA.16816.F32 R112, R12, R2.reuse, R112 ;  /* 0x000000020c70723c */ /* 0x082ff00000001870 */
[-C--:B------:R-:W-:Y:S08]  /*5bc0*/  HMMA.16816.F32 R116, R16, R2.reuse, R116 ;  /* 0x000000021074723c */ /* 0x080ff00000001874 */
[C---:B------:R-:W-:Y:S01]  /*5bd0*/  HMMA.16816.F32 R120, R24.reuse, R2, R120 ;  /* 0x000000021878723c */ /* 0x040fe20000001878 */
[----:B------:R-:W1:Y:S07]  /*5be0*/  LDSM.16.MT88.2 R2, [R0+0x26080] ;  /* 0x026080000002783b */ /* 0x000e6e0000004100 */
[-C--:B------:R-:W-:Y:S08]  /*5bf0*/  HMMA.16816.F32 R124, R24, R10.reuse, R124 ;  /* 0x0000000a187c723c */ /* 0x080ff0000000187c */
[-C--:B------:R-:W-:Y:S08]  /*5c00*/  HMMA.16816.F32 R128, R16, R10.reuse, R128 ;  /* 0x0000000a1080723c */ /* 0x080ff00000001880 */
[C---:B------:R-:W-:Y:S08]  /*5c10*/  HMMA.16816.F32 R132, R12.reuse, R10, R132 ;  /* 0x0000000a0c84723c */ /* 0x040ff00000001884 */
[-C--:B--2---:R-:W-:Y:S08]  /*5c20*/  HMMA.16816.F32 R136, R12, R20.reuse, R136 ;  /* 0x000000140c88723c */ /* 0x084ff00000001888 */
[-C--:B------:R-:W-:Y:S08]  /*5c30*/  HMMA.16816.F32 R140, R16, R20.reuse, R140 ;  /* 0x00000014108c723c */ /* 0x080ff0000000188c */
[C---:B------:R-:W-:Y:S08]  /*5c40*/  HMMA.16816.F32 R144, R24.reuse, R20, R144 ;  /* 0x000000141890723c */ /* 0x040ff00000001890 */
[-C--:B------:R-:W-:Y:S08]  /*5c50*/  HMMA.16816.F32 R148, R24, R22.reuse, R148 ;  /* 0x000000161894723c */ /* 0x080ff00000001894 */
[-C--:B------:R-:W-:Y:S08]  /*5c60*/  HMMA.16816.F32 R152, R16, R22.reuse, R152 ;  /* 0x000000161098723c */ /* 0x080ff00000001898 */
[C---:B------:R-:W-:Y:S08]  /*5c70*/  HMMA.16816.F32 R156, R12.reuse, R22, R156 ;  /* 0x000000160c9c723c */ /* 0x040ff0000000189c */
[-C--:B---3--:R-:W-:Y:S08]  /*5c80*/  HMMA.16816.F32 R160, R12, R28.reuse, R160 ;  /* 0x0000001c0ca0723c */ /* 0x088ff000000018a0 */
[-C--:B------:R-:W-:Y:S08]  /*5c90*/  HMMA.16816.F32 R164, R16, R28.reuse, R164 ;  /* 0x0000001c10a4723c */ /* 0x080ff000000018a4 */
[----:B------:R-:W-:Y:S08]  /*5ca0*/  HMMA.16816.F32 R168, R24, R28, R168 ;  /* 0x0000001c18a8723c */ /* 0x000ff000000018a8 */
[-C--:B----4-:R-:W-:Y:S08]  /*5cb0*/  HMMA.16816.F32 R112, R32, R8.reuse, R112 ;  /* 0x000000082070723c */ /* 0x090ff00000001870 */
[-C--:B------:R-:W-:Y:S08]  /*5cc0*/  HMMA.16816.F32 R116, R36, R8.reuse, R116 ;  /* 0x000000082474723c */ /* 0x080ff00000001874 */
[C---:B-----5:R-:W-:Y:S08]  /*5cd0*/  HMMA.16816.F32 R120, R40.reuse, R8, R120 ;  /* 0x000000082878723c */ /* 0x060ff00000001878 */
[-C--:B------:R-:W-:Y:S08]  /*5ce0*/  HMMA.16816.F32 R124, R40, R30.reuse, R124 ;  /* 0x0000001e287c723c */ /* 0x080ff0000000187c */
[-C--:B------:R-:W-:Y:S08]  /*5cf0*/  HMMA.16816.F32 R128, R36, R30.reuse, R128 ;  /* 0x0000001e2480723c */ /* 0x080ff00000001880 */
[C---:B------:R-:W-:Y:S08]  /*5d00*/  HMMA.16816.F32 R132, R32.reuse, R30, R132 ;  /* 0x0000001e2084723c */ /* 0x040ff00000001884 */
        /* <DEDUP_REMOVED lines=8> */
[----:B------:R-:W-:Y:S01]  /*5d90*/  HMMA.16816.F32 R168, R40, R2, R168 ;  /* 0x0000000228a8723c */ /* 0x000fe200000018a8 */
[----:B------:R-:W-:-:S07]  /*5da0*/  @!P0 BRA `(.L_x_659) ;  /* 0xffffc55000008947 */ /* 0x000fce000383ffff */
.L_x_656:
[--C-:B------:R-:W-:Y:S01]  /*5db0*/  SHF.R.S32.HI R3, RZ, 0x1f, R234.reuse ;  /* 0x0000001fff037819 */ /* 0x100fe200000114ea */
[----:B------:R-:W-:Y:S01]  /*5dc0*/  BAR.SYNC.DEFER_BLOCKING 0x1, 0x100 ;  /* 0x0044000000007b1d */ /* 0x000fe20000010000 */
[----:B------:R-:W-:Y:S01]  /*5dd0*/  SHF.R.S32.HI R5, RZ, 0x1f, R234 ;  /* 0x0000001fff057819 */ /* 0x000fe200000114ea */
[----:B------:R-:W-:Y:S01]  /*5de0*/  FMUL.FTZ R112, R112, c[0x0][0x298] ;  /* 0x0000a60070707a20 */ /* 0x000fe20000410000 */
[-C--:B------:R-:W-:Y:S01]  /*5df0*/  LEA.HI R0, R3, R234.reuse, RZ, 0x5 ;  /* 0x000000ea03007211 */ /* 0x080fe200078f28ff */
[----:B------:R-:W-:Y:S01]  /*5e00*/  FMUL.FTZ R113, R113, c[0x0][0x298] ;  /* 0x0000a60071717a20 */ /* 0x000fe20000410000 */
[----:B-1----:R-:W-:Y:S01]  /*5e10*/  LEA.HI R9, R5, R234, RZ, 0x2 ;  /* 0x000000ea05097211 */ /* 0x002fe200078f10ff */
[----:B------:R-:W-:Y:S01]  /*5e20*/  FMUL.FTZ R114, R114, c[0x0][0x298] ;  /* 0x0000a60072727a20 */ /* 0x000fe20000410000 */
[--C-:B------:R-:W-:Y:S01]  /*5e30*/  SHF.R.S32.HI R7, RZ, 0x1f, R0.reuse ;  /* 0x0000001fff077819 */ /* 0x100fe20000011400 */
[----:B------:R-:W-:Y:S01]  /*5e40*/  FMUL.FTZ R115, R115, c[0x0][0x298] ;  /* 0x0000a60073737a20 */ /* 0x000fe20000410000 */
[----:B------:R-:W-:Y:S01]  /*5e50*/  SHF.R.S32.HI R0, RZ, 0x5, R0 ;  /* 0x00000005ff007819 */ /* 0x000fe20000011400 */
[----:B------:R-:W-:Y:S01]  /*5e60*/  FMUL.FTZ R116, R116, c[0x0][0x298] ;  /* 0x0000a60074747a20 */ /* 0x000fe20000410000 */
[----:B------:R-:W-:Y:S01]  /*5e70*/  LOP3.LUT R9, R9, 0xfffffffc, RZ, 0xc0, !PT ;  /* 0xfffffffc09097812 */ /* 0x000fe200078ec0ff */
[----:B------:R-:W-:Y:S01]  /*5e80*/  FMUL.FTZ R117, R117, c[0x0][0x298] ;  /* 0x0000a60075757a20 */ /* 0x000fe20000410000 */
[----:B------:R-:W-:Y:S01]  /*5e90*/  LEA.HI R7, R7, R0, RZ, 0x2 ;  /* 0x0000000007077211 */ /* 0x000fe200078f10ff */
[----:B------:R-:W-:Y:S01]  /*5ea0*/  FMUL.FTZ R118, R118, c[0x0][0x298] ;  /* 0x0000a60076767a20 */ /* 0x000fe20000410000 */
[----:B------:R-:W-:Y:S01]  /*5eb0*/  LEA.HI R33, R5, R234, RZ, 0x7 ;  /* 0x000000ea05217211 */ /* 0x000fe200078f38ff */
[----:B------:R-:W-:Y:S01]  /*5ec0*/  IMAD.IADD R2, R234, 0x1, -R9 ;  /* 0x00000001ea027824 */ /* 0x000fe200078e0a09 */
[----:B------:R-:W-:Y:S01]  /*5ed0*/  LOP3.LUT R7, R7, 0xfffffffc, RZ, 0xc0, !PT ;  /* 0xfffffffc07077812 */ /* 0x000fe200078ec0ff */
[----:B------:R-:W-:Y:S01]  /*5ee0*/  FMUL.FTZ R119, R119, c[0x0][0x298] ;  /* 0x0000a60077777a20 */ /* 0x000fe20000410000 */
[----:B------:R-:W-:Y:S01]  /*5ef0*/  SHF.R.S32.HI R33, RZ, 0x7, R33 ;  /* 0x00000007ff217819 */ /* 0x000fe20000011421 */
[----:B------:R-:W-:Y:S01]  /*5f00*/  IMAD.SHL.U32 R2, R2, 0x80, RZ ;  /* 0x0000008002027824 */ /* 0x000fe200078e00ff */
[----:B------:R-:W-:Y:S01]  /*5f10*/  F2FP.PACK_AB R92, R93, R92 ;  /* 0x0000005c5d5c723e */ /* 0x000fe200000000ff */
[----:B------:R-:W-:Y:S01]  /*5f20*/  IMAD.IADD R0, R0, 0x1, -R7 ;  /* 0x0000000100007824 */ /* 0x000fe200078e0a07 */
[----:B------:R-:W-:Y:S01]  /*5f30*/  F2FP.PACK_AB R44, R45, R44 ;  /* 0x0000002c2d2c723e */ /* 0x000fe200000000ff */
[----:B------:R-:W-:Y:S01]  /*5f40*/  IMAD R33, R33, 0x200, R232 ;  /* 0x0000020021217824 */ /* 0x000fe200078e02e8 */
[----:B------:R-:W-:Y:S01]  /*5f50*/  LOP3.LUT R2, R2, 0x180, RZ, 0xc0, !PT ;  /* 0x0000018002027812 */ /* 0x000fe200078ec0ff */
[----:B------:R-:W-:Y:S01]  /*5f60*/  IMAD.SHL.U32 R7, R0, 0x10, RZ ;  /* 0x0000001000077824 */ /* 0x000fe200078e00ff */
[----:B------:R-:W-:Y:S01]  /*5f70*/  F2FP.PACK_AB R46, R47, R46 ;  /* 0x0000002e2f2e723e */ /* 0x000fe200000000ff */
[----:B------:R-:W-:Y:S01]  /*5f80*/  FMUL.FTZ R120, R120, c[0x0][0x298] ;  /* 0x0000a60078787a20 */ /* 0x000fe20000410000 */
[----:B------:R-:W-:Y:S01]  /*5f90*/  F2FP.PACK_AB R48, R49, R48 ;  /* 0x000000303130723e */ /* 0x000fe200000000ff */
[----:B------:R-:W-:Y:S01]  /*5fa0*/  FMUL.FTZ R121, R121, c[0x0][0x298] ;  /* 0x0000a60079797a20 */ /* 0x000fe20000410000 */
[----:B------:R-:W-:Y:S01]  /*5fb0*/  LOP3.LUT R0, R2, 0x30, R7, 0xf8, !PT ;  /* 0x0000003002007812 */ /* 0x000fe200078ef807 */
[----:B------:R-:W-:Y:S01]  /*5fc0*/  FMUL.FTZ R122, R122, c[0x0][0x298] ;  /* 0x0000a6007a7a7a20 */ /* 0x000fe20000410000 */
[----:B------:R-:W-:Y:S01]  /*5fd0*/  F2FP.PACK_AB R50, R51, R50 ;  /* 0x000000323332723e */ /* 0x000fe200000000ff */
[----:B------:R-:W-:Y:S01]  /*5fe0*/  FMUL.FTZ R123, R123, c[0x0][0x298] ;  /* 0x0000a6007b7b7a20 */ /* 0x000fe20000410000 */
[----:B------:R-:W-:Y:S01]  /*5ff0*/  IADD3 R31, R0, 0x8, RZ ;  /* 0x00000008001f7810 */ /* 0x000fe20007ffe0ff */
[----:B------:R-:W-:Y:S01]  /*6000*/  FMUL.FTZ R132, R132, c[0x0][0x298] ;  /* 0x0000a60084847a20 */ /* 0x000fe20000410000 */
[----:B------:R-:W-:Y:S01]  /*6010*/  IADD3 R6, R0, 0x1408, RZ ;  /* 0x0000140800067810 */ /* 0x000fe20007ffe0ff */
[----:B------:R-:W-:Y:S01]  /*6020*/  FMUL.FTZ R133, R133, c[0x0][0x298] ;  /* 0x0000a60085857a20 */ /* 0x000fe20000410000 */
[----:B------:R-:W-:Y:S01]  /*6030*/  LOP3.LUT R4, R31, 0x180, RZ, 0xc0, !PT ;  /* 0x000001801f047812 */ /* 0x000fe200078ec0ff */
[----:B------:R-:W-:Y:S01]  /*6040*/  FMUL.FTZ R134, R134, c[0x0][0x298] ;  /* 0x0000a60086867a20 */ /* 0x000fe20000410000 */
[----:B------:R-:W-:Y:S01]  /*6050*/  LOP3.LUT R29, R6, 0x180, RZ, 0xc0, !PT ;  /* 0x00000180061d7812 */ /* 0x000fe200078ec0ff */
[----:B------:R-:W-:Y:S01]  /*6060*/  FMUL.FTZ R135, R135, c[0x0][0x298] ;  /* 0x0000a60087877a20 */ /* 0x000fe20000410000 */
[----:B------:R-:W-:Y:S01]  /*6070*/  SHF.R.U32.HI R4, RZ, 0x3, R4 ;  /* 0x00000003ff047819 */ /* 0x000fe20000011604 */
[----:B------:R-:W-:Y:S01]  /*6080*/  FMUL.FTZ R128, R128, c[0x0][0x298] ;  /* 0x0000a60080807a20 */ /* 0x000fe20000410000 */
[----:B------:R-:W-:Y:S01]  /*6090*/  SHF.R.U32.HI R29, RZ, 0x3, R29 ;  /* 0x00000003ff1d7819 */ /* 0x000fe2000001161d */
[----:B------:R-:W-:Y:S01]  /*60a0*/  FMUL.FTZ R129, R129, c[0x0][0x298] ;  /* 0x0000a60081817a20 */ /* 0x000fe20000410000 */
[----:B------:R-:W-:Y:S01]  /*60b0*/  LOP3.LUT R31, R4, R31, RZ, 0x3c, !PT ;  /* 0x0000001f041f7212 */ /* 0x000fe200078e3cff */
[----:B------:R-:W-:Y:S01]  /*60c0*/  FMUL.FTZ R130, R130, c[0x0][0x298] ;  /* 0x0000a60082827a20 */ /* 0x000fe20000410000 */
[C---:B------:R-:W-:Y:S01]  /*60d0*/  IADD3 R4, R0.reuse, 0x2808, RZ ;  /* 0x0000280800047810 */ /* 0x040fe20007ffe0ff */
[----:B------:R-:W-:Y:S01]  /*60e0*/  FMUL.FTZ R131, R131, c[0x0][0x298] ;  /* 0x0000a60083837a20 */ /* 0x000fe20000410000 */
[----:B------:R-:W-:Y:S01]  /*60f0*/  IADD3 R30, R0, 0x48, RZ ;  /* 0x00000048001e7810 */ /* 0x000fe20007ffe0ff */
[----:B------:R-:W-:Y:S01]  /*6100*/  IMAD.IADD R31, R33, 0x1, R31 ;  /* 0x00000001211f7824 */ /* 0x000fe200078e021f */
[----:B------:R-:W-:Y:S01]  /*6110*/  LOP3.LUT R27, R4, 0x180, RZ, 0xc0, !PT ;  /* 0x00000180041b7812 */ /* 0x000fe200078ec0ff */
[----:B------:R-:W-:Y:S01]  /*6120*/  FMUL.FTZ R124, R124, c[0x0][0x298] ;  /* 0x0000a6007c7c7a20 */ /* 0x000fe20000410000 */
[----:B------:R-:W-:Y:S01]  /*6130*/  LOP3.LUT R29, R29, R6, RZ, 0x3c, !PT ;  /* 0x000000061d1d7212 */ /* 0x000fe200078e3cff */
[----:B------:R-:W-:Y:S01]  /*6140*/  IMAD.SHL.U32 R31, R31, 0x2, RZ ;  /* 0x000000021f1f7824 */ /* 0x000fe200078e00ff */
[----:B------:R-:W-:Y:S01]  /*6150*/  LOP3.LUT R7, R30, 0x1c0, RZ, 0xc0, !PT ;  /* 0x000001c01e077812 */ /* 0x000fe200078ec0ff */
[----:B------:R-:W-:Y:S01]  /*6160*/  FMUL.FTZ R125, R125, c[0x0][0x298] ;  /* 0x0000a6007d7d7a20 */ /* 0x000fe20000410000 */
[----:B------:R-:W-:Y:S01]  /*6170*/  SHF.R.U32.HI R27, RZ, 0x3, R27 ;  /* 0x00000003ff1b7819 */ /* 0x000fe2000001161b */
[----:B------:R-:W-:Y:S01]  /*6180*/  IMAD.IADD R29, R33, 0x1, R29 ;  /* 0x00000001211d7824 */ /* 0x000fe200078e021d */
[----:B------:R-:W-:Y:S01]  /*6190*/  IADD3 R6, R0, 0x408, RZ ;  /* 0x0000040800067810 */ /* 0x000fe20007ffe0ff */
[----:B------:R-:W-:Y:S01]  /*61a0*/  FMUL.FTZ R126, R126, c[0x0][0x298] ;  /* 0x0000a6007e7e7a20 */ /* 0x000fe20000410000 */
[----:B------:R-:W-:Y:S01]  /*61b0*/  IADD3 R5, R0, 0x1448, RZ ;  /* 0x0000144800057810 */ /* 0x000fe20007ffe0ff */
[----:B------:R-:W-:Y:S01]  /*61c0*/  IMAD.SHL.U32 R29, R29, 0x2, RZ ;  /* 0x000000021d1d7824 */ /* 0x000fe200078e00ff */
[----:B------:R-:W-:Y:S01]  /*61d0*/  SHF.R.U32.HI R7, RZ, 0x3, R7 ;  /* 0x00000003ff077819 */ /* 0x000fe20000011607 */
[----:B------:R-:W-:Y:S01]  /*61e0*/  FMUL.FTZ R127, R127, c[0x0][0x298] ;  /* 0x0000a6007f7f7a20 */ /* 0x000fe20000410000 */
[----:B------:R-:W-:Y:S01]  /*61f0*/  LOP3.LUT R27, R27, R4, RZ, 0x3c, !PT ;  /* 0x000000041b1b7212 */ /* 0x000fe200078e3cff */
[----:B------:R-:W-:Y:S01]  /*6200*/  FMUL.FTZ R136, R136, c[0x0][0x298] ;  /* 0x0000a60088887a20 */ /* 0x000fe20000410000 */
[----:B------:R-:W-:Y:S01]  /*6210*/  LOP3.LUT R25, R6, 0x180, RZ, 0xc0, !PT ;  /* 0x0000018006197812 */ /* 0x000fe200078ec0ff */
[----:B------:R-:W-:Y:S01]  /*6220*/  FMUL.FTZ R137, R137, c[0x0][0x298] ;  /* 0x0000a60089897a20 */ /* 0x000fe20000410000 */
[----:B------:R-:W-:Y:S01]  /*6230*/  IADD3 R4, R0, 0x1808, RZ ;  /* 0x0000180800047810 */ /* 0x000fe20007ffe0ff */
[----:B------:R-:W-:Y:S01]  /*6240*/  IMAD.IADD R27, R33, 0x1, R27 ;  /* 0x00000001211b7824 */ /* 0x000fe200078e021b */
[----:B------:R-:W-:Y:S01]  /*6250*/  LOP3.LUT R28, R5, 0x1c0, RZ, 0xc0, !PT ;  /* 0x000001c0051c7812 */ /* 0x000fe200078ec0ff */
[----:B------:R-:W-:Y:S01]  /*6260*/  FMUL.FTZ R138, R138, c[0x0][0x298] ;  /* 0x0000a6008a8a7a20 */ /* 0x000fe20000410000 */
[----:B------:R-:W-:Y:S01]  /*6270*/  LOP3.LUT R30, R7, R30, RZ, 0x3c, !PT ;  /* 0x0000001e071e7212 */ /* 0x000fe200078e3cff */
[----:B------:R-:W-:Y:S01]  /*6280*/  IMAD.SHL.U32 R27, R27, 0x2, RZ ;  /* 0x000000021b1b7824 */ /* 0x000fe200078e00ff */
[----:B------:R-:W-:Y:S01]  /*6290*/  SHF.R.U32.HI R25, RZ, 0x3, R25 ;  /* 0x00000003ff197819 */ /* 0x000fe20000011619 */
[----:B------:R-:W-:Y:S01]  /*62a0*/  FMUL.FTZ R139, R139, c[0x0][0x298] ;  /* 0x0000a6008b8b7a20 */ /* 0x000fe20000410000 */
[----:B------:R-:W-:Y:S01]  /*62b0*/  IADD3 R7, R0, 0x2848, RZ ;  /* 0x0000284800077810 */ /* 0x000fe20007ffe0ff */
[----:B------:R-:W-:Y:S01]  /*62c0*/  IMAD.IADD R30, R33, 0x1, R30 ;  /* 0x00000001211e7824 */ /* 0x000fe200078e021e */
[----:B------:R-:W-:Y:S01]  /*62d0*/  LOP3.LUT R23, R4, 0x180, RZ, 0xc0, !PT ;  /* 0x0000018004177812 */ /* 0x000fe200078ec0ff */
[----:B------:R-:W-:Y:S01]  /*62e0*/  FMUL.FTZ R140, R140, c[0x0][0x298] ;  /* 0x0000a6008c8c7a20 */ /* 0x000fe20000410000 */
[----:B------:R-:W-:Y:S01]  /*62f0*/  SHF.R.U32.HI R28, RZ, 0x3, R28 ;  /* 0x00000003ff1c7819 */ /* 0x000fe2000001161c */
[----:B------:R-:W-:Y:S01]  /*6300*/  IMAD.SHL.U32 R30, R30, 0x2, RZ ;  /* 0x000000021e1e7824 */ /* 0x000fe200078e00ff */
[----:B------:R-:W-:Y:S01]  /*6310*/  LOP3.LUT R25, R25, R6, RZ, 0x3c, !PT ;  /* 0x0000000619197212 */ /* 0x000fe200078e3cff */
[----:B------:R-:W-:Y:S01]  /*6320*/  FMUL.FTZ R141, R141, c[0x0][0x298] ;  /* 0x0000a6008d8d7a20 */ /* 0x000fe20000410000 */
[----:B------:R-:W-:Y:S01]  /*6330*/  LOP3.LUT R26, R7, 0x1c0, RZ, 0xc0, !PT ;  /* 0x000001c0071a7812 */ /* 0x000fe200078ec0ff */
[----:B------:R-:W-:Y:S01]  /*6340*/  FMUL.FTZ R142, R142, c[0x0][0x298] ;  /* 0x0000a6008e8e7a20 */ /* 0x000fe20000410000 */
[----:B------:R-:W-:Y:S01]  /*6350*/  SHF.R.U32.HI R23, RZ, 0x3, R23 ;  /* 0x00000003ff177819 */ /* 0x000fe20000011617 */
[----:B------:R-:W-:Y:S01]  /*6360*/  IMAD.IADD R25, R33, 0x1, R25 ;  /* 0x0000000121197824 */ /* 0x000fe200078e0219 */
[----:B------:R-:W-:Y:S01]  /*6370*/  IADD3 R6, R0, 0x2c08, RZ ;  /* 0x00002c0800067810 */ /* 0x000fe20007ffe0ff */
[----:B------:R-:W-:Y:S01]  /*6380*/  FMUL.FTZ R143, R143, c[0x0][0x298] ;  /* 0x0000a6008f8f7a20 */ /* 0x000fe20000410000 */
[----:B------:R-:W-:Y:S01]  /*6390*/  LOP3.LUT R28, R28, R5, RZ, 0x3c, !PT ;  /* 0x000000051c1c7212 */ /* 0x000fe200078e3cff */
[----:B------:R-:W-:Y:S01]  /*63a0*/  IMAD.SHL.U32 R25, R25, 0x2, RZ ;  /* 0x0000000219197824 */ /* 0x000fe200078e00ff */
[----:B------:R-:W-:Y:S01]  /*63b0*/  IADD3 R5, R0, 0x448, RZ ;  /* 0x0000044800057810 */ /* 0x000fe20007ffe0ff */
[----:B------:R-:W-:Y:S01]  /*63c0*/  FMUL.FTZ R144, R144, c[0x0][0x298] ;  /* 0x0000a60090907a20 */ /* 0x000fe20000410000 */
[----:B------:R-:W-:Y:S01]  /*63d0*/  SHF.R.U32.HI R26, RZ, 0x3, R26 ;  /* 0x00000003ff1a7819 */ /* 0x000fe2000001161a */
[----:B------:R-:W-:Y:S01]  /*63e0*/  IMAD.IADD R28, R33, 0x1, R28 ;  /* 0x00000001211c7824 */ /* 0x000fe200078e021c */
        /* <DEDUP_REMOVED lines=17> */
[----:B------:R-:W-:Y:S01]  /*6500*/  FMUL.FTZ R158, R158, c[0x0][0x298] ;  /* 0x0000a6009e9e7a20 */ /* 0x000fe20000410000 */
        /* <DEDUP_REMOVED lines=17> */
[----:B------:R-:W-:Y:S01]  /*6620*/  IMAD.SHL.U32 R24, R24, 0x2, RZ ;  /* 0x0000000218187824 */ /* 0x000fe200078e00ff */
        /* <DEDUP_REMOVED lines=56> */
[----:B------:R-:W-:Y:S01]  /*69b0*/  LOP3.LUT R10, R35, 0x1c0, RZ, 0xc0, !PT ;  /* 0x000001c0230a7812 */ /* 0x000fe200078ec0ff */
[----:B------:R-:W-:Y:S01]  /*69c0*/  IMAD.SHL.U32 R13, R13, 0x2, RZ ;  /* 0x000000020d0d7824 */ /* 0x000fe200078e00ff */
[----:B------:R-:W-:Y:S01]  /*69d0*/  LOP3.LUT R16, R16, R5, RZ, 0x3c, !PT ;  /* 0x0000000510107212 */ /* 0x000fe200078e3cff */
[----:B------:R-:W1:Y:S01]  /*69e0*/  S2UR UR9, SR_CTAID.X ;  /* 0x00000000000979c3 */ /* 0x000e620000002500 */
[----:B------:R-:W-:Y:S01]  /*69f0*/  IADD3 R5, R0, 0xc48, RZ ;  /* 0x00000c4800057810 */ /* 0x000fe20007ffe0ff */
[----:B------:R-:W-:Y:S01]  /*6a00*/  UMOV UR8, 0xffffffb0 ;  /* 0xffffffb000087882 */ /* 0x000fe20000000000 */
[----:B------:R-:W-:Y:S01]  /*6a10*/  SHF.R.U32.HI R14, RZ, 0x3, R14 ;  /* 0x00000003ff0e7819 */ /* 0x000fe2000001160e */
[----:B------:R-:W-:Y:S01]  /*6a20*/  IMAD.IADD R16, R33, 0x1, R16 ;  /* 0x0000000121107824 */ /* 0x000fe200078e0210 */
[----:B------:R-:W-:Y:S01]  /*6a30*/  LOP3.LUT R11, R11, R4, RZ, 0x3c, !PT ;  /* 0x000000040b0b7212 */ /* 0x000fe200078e3cff */
[----:B------:R-:W-:Y:S01]  /*6a40*/  ULDC UR7, c[0x0][0x2f0] ;  /* 0x0000bc0000077ab9 */ /* 0x000fe20000000800 */
[----:B------:R-:W-:Y:S01]  /*6a50*/  LOP3.LUT R9, R6, 0x180, RZ, 0xc0, !PT ;  /* 0x0000018006097812 */ /* 0x000fe200078ec0ff */
[----:B------:R-:W-:Y:S01]  /*6a60*/  IMAD.SHL.U32 R16, R16, 0x2, RZ ;  /* 0x0000000210107824 */ /* 0x000fe200078e00ff */
[----:B------:R-:W-:Y:S01]  /*6a70*/  SHF.R.U32.HI R10, RZ, 0x3, R10 ;  /* 0x00000003ff0a7819 */ /* 0x000fe2000001160a */
[----:B------:R-:W-:Y:S01]  /*6a80*/  IMAD.IADD R11, R33, 0x1, R11 ;  /* 0x00000001210b7824 */ /* 0x000fe200078e020b */
[----:B------:R-:W-:Y:S01]  /*6a90*/  IADD3 R4, R0, 0x1008, RZ ;  /* 0x0000100800047810 */ /* 0x000fe20007ffe0ff */
[----:B------:R-:W-:Y:S01]  /*6aa0*/  USHF.R.S32.HI UR6, URZ, 0x1f, UR20 ;  /* 0x0000001f3f067899 */ /* 0x000fe20008011414 */
[----:B------:R-:W-:Y:S01]  /*6ab0*/  LOP3.LUT R12, R5, 0x1c0, RZ, 0xc0, !PT ;  /* 0x000001c0050c7812 */ /* 0x000fe200078ec0ff */
[----:B------:R-:W-:Y:S01]  /*6ac0*/  IMAD.SHL.U32 R11, R11, 0x2, RZ ;  /* 0x000000020b0b7824 */ /* 0x000fe200078e00ff */
[----:B------:R-:W-:Y:S01]  /*6ad0*/  LOP3.LUT R14, R14, R7, RZ, 0x3c, !PT ;  /* 0x000000070e0e7212 */ /* 0x000fe200078e3cff */
[----:B------:R-:W-:Y:S01]  /*6ae0*/  ULDC.64 UR4, c[0x0][0x340] ;  /* 0x0000d00000047ab9 */ /* 0x000fe20000000a00 */
[----:B------:R-:W-:Y:S01]  /*6af0*/  SHF.R.U32.HI R9, RZ, 0x3, R9 ;  /* 0x00000003ff097819 */ /* 0x000fe20000011609 */
[----:B------:R-:W-:Y:S01]  /*6b00*/  UIMAD UR4, UR6, UR4, URZ ;  /* 0x00000004060472a4 */ /* 0x000fe2000f8e023f */
[----:B------:R-:W-:Y:S01]  /*6b10*/  LOP3.LUT R10, R10, R35, RZ, 0x3c, !PT ;  /* 0x000000230a0a7212 */ /* 0x000fe200078e3cff */
[C---:B------:R-:W-:Y:S01]  /*6b20*/  IMAD.IADD R14, R33.reuse, 0x1, R14 ;  /* 0x00000001210e7824 */ /* 0x040fe200078e020e */
[----:B------:R-:W-:Y:S01]  /*6b30*/  LOP3.LUT R7, R4, 0x180, RZ, 0xc0, !PT ;  /* 0x0000018004077812 */ /* 0x000fe200078ec0ff */
[----:B------:R-:W-:Y:S01]  /*6b40*/  UIMAD UR4, UR20, UR5, UR4 ;  /* 0x00000005140472a4 */ /* 0x000fe2000f8e0204 */
[----:B------:R-:W-:Y:S01]  /*6b50*/  IADD3 R35, R0, 0x1048, RZ ;  /* 0x0000104800237810 */ /* 0x000fe20007ffe0ff */
[----:B------:R-:W-:Y:S01]  /*6b60*/  IMAD.IADD R10, R33, 0x1, R10 ;  /* 0x00000001210a7824 */ /* 0x000fe200078e020a */
[----:B------:R-:W-:Y:S01]  /*6b70*/  SHF.R.U32.HI R12, RZ, 0x3, R12 ;  /* 0x00000003ff0c7819 */ /* 0x000fe2000001160c */
[----:B------:R-:W-:Y:S01]  /*6b80*/  IMAD.SHL.U32 R14, R14, 0x2, RZ ;  /* 0x000000020e0e7824 */ /* 0x000fe200078e00ff */
[----:B------:R-:W-:Y:S01]  /*6b90*/  LOP3.LUT R9, R9, R6, RZ, 0x3c, !PT ;  /* 0x0000000609097212 */ /* 0x000fe200078e3cff */
[----:B------:R-:W-:Y:S01]  /*6ba0*/  IMAD.SHL.U32 R10, R10, 0x2, RZ ;  /* 0x000000020a0a7824 */ /* 0x000fe200078e00ff */
[----:B------:R-:W-:Y:S01]  /*6bb0*/  SHF.R.U32.HI R7, RZ, 0x3, R7 ;  /* 0x00000003ff077819 */ /* 0x000fe20000011607 */
[----:B-1----:R-:W-:Y:S01]  /*6bc0*/  UIMAD UR7, UR9, UR8, UR7 ;  /* 0x00000008090772a4 */ /* 0x002fe2000f8e0207 */
[----:B------:R-:W-:Y:S01]  /*6bd0*/  LOP3.LUT R6, R35, 0x1c0, RZ, 0xc0, !PT ;  /* 0x000001c023067812 */ /* 0x000fe200078ec0ff */
[----:B------:R-:W-:Y:S01]  /*6be0*/  IMAD.IADD R9, R33, 0x1, R9 ;  /* 0x0000000121097824 */ /* 0x000fe200078e0209 */
[----:B------:R-:W-:Y:S01]  /*6bf0*/  IADD3 R37, R0, 0x3848, RZ ;  /* 0x0000384800257810 */ /* 0x000fe20007ffe0ff */
[----:B------:R-:W-:Y:S01]  /*6c00*/  UISETP.LT.AND UP0, UPT, UR7, 0x50, UPT ;  /* 0x000000500700788c */ /* 0x000fe2000bf01270 */
[----:B------:R-:W-:Y:S01]  /*6c10*/  LOP3.LUT R12, R12, R5, RZ, 0x3c, !PT ;  /* 0x000000050c0c7212 */ /* 0x000fe200078e3cff */
[----:B------:R-:W-:Y:S01]  /*6c20*/  IMAD.SHL.U32 R9, R9, 0x2, RZ ;  /* 0x0000000209097824 */ /* 0x000fe200078e00ff */
[C---:B------:R-:W-:Y:S01]  /*6c30*/  IADD3 R39, R0.reuse, 0x2448, RZ ;  /* 0x0000244800277810 */ /* 0x040fe20007ffe0ff */
[----:B------:R-:W-:Y:S01]  /*6c40*/  USEL UR7, UR7, 0x50, UP0 ;  /* 0x0000005007077887 */ /* 0x000fe20008000000 */
[----:B------:R-:W-:Y:S01]  /*6c50*/  IADD3 R5, R0, 0x3448, RZ ;  /* 0x0000344800057810 */ /* 0x000fe20007ffe0ff */
[----:B------:R-:W-:Y:S01]  /*6c60*/  IMAD.IADD R12, R33, 0x1, R12 ;  /* 0x00000001210c7824 */ /* 0x000fe200078e020c */
[----:B------:R-:W-:Y:S01]  /*6c70*/  LOP3.LUT R7, R7, R4, RZ, 0x3c, !PT ;  /* 0x0000000407077212 */ /* 0x000fe200078e3cff */
[----:B------:R-:W-:Y:S01]  /*6c80*/  BSSY B0, `(.L_x_660) ;  /* 0x000021c000007945 */ /* 0x000fe20003800000 */
[----:B------:R-:W-:Y:S01]  /*6c90*/  SHF.R.U32.HI R6, RZ, 0x3, R6 ;  /* 0x00000003ff067819 */ /* 0x000fe20000011606 */
[----:B------:R-:W-:Y:S01]  /*6ca0*/  IMAD.SHL.U32 R12, R12, 0x2, RZ ;  /* 0x000000020c0c7824 */ /* 0x000fe200078e00ff */
[----:B------:R-:W-:Y:S01]  /*6cb0*/  LOP3.LUT R32, R37, 0x1c0, RZ, 0xc0, !PT ;  /* 0x000001c025207812 */ /* 0x000fe200078ec0ff */
[----:B------:R-:W-:Y:S01]  /*6cc0*/  IMAD.IADD R7, R33, 0x1, R7 ;  /* 0x0000000121077824 */ /* 0x000fe200078e0207 */
[----:B------:R-:W-:-:S02]  /*6cd0*/  LOP3.LUT R4, R39, 0x1c0, RZ, 0xc0, !PT ;  /* 0x000001c027047812 */ /* 0x000fc400078ec0ff */
[----:B------:R-:W-:Y:S01]  /*6ce0*/  LOP3.LUT R8, R5, 0x1c0, RZ, 0xc0, !PT ;  /* 0x000001c005087812 */ /* 0x000fe200078ec0ff */
[----:B------:R-:W-:Y:S01]  /*6cf0*/  IMAD.SHL.U32 R7, R7, 0x2, RZ ;  /* 0x0000000207077824 */ /* 0x000fe200078e00ff */
[----:B------:R-:W-:Y:S02]  /*6d00*/  LOP3.LUT R6, R6, R35, RZ, 0x3c, !PT ;  /* 0x0000002306067212 */ /* 0x000fe400078e3cff */
[----:B------:R-:W-:Y:S02]  /*6d10*/  SHF.R.U32.HI R32, RZ, 0x3, R32 ;  /* 0x00000003ff207819 */ /* 0x000fe40000011620 */
[----:B------:R-:W-:Y:S01]  /*6d20*/  SHF.R.U32.HI R4, RZ, 0x3, R4 ;  /* 0x00000003ff047819 */ /* 0x000fe20000011604 */
[----:B------:R-:W-:Y:S01]  /*6d30*/  IMAD.IADD R6, R33, 0x1, R6 ;  /* 0x0000000121067824 */ /* 0x000fe200078e0206 */
[----:B------:R-:W-:Y:S02]  /*6d40*/  SHF.R.U32.HI R35, RZ, 0x3, R2 ;  /* 0x00000003ff237819 */ /* 0x000fe40000011602 */
[----:B------:R-:W-:Y:S01]  /*6d50*/  SHF.R.U32.HI R8, RZ, 0x3, R8 ;  /* 0x00000003ff087819 */ /* 0x000fe20000011608 */
[----:B------:R-:W-:Y:S01]  /*6d60*/  IMAD.SHL.U32 R6, R6, 0x2, RZ ;  /* 0x0000000206067824 */ /* 0x000fe200078e00ff */
[----:B------:R-:W-:-:S02]  /*6d70*/  IADD3 R34, R0, 0x2408, RZ ;  /* 0x0000240800227810 */ /* 0x000fc40007ffe0ff */
[----:B------:R-:W-:Y:S02]  /*6d80*/  LOP3.LUT R2, R32, R37, RZ, 0x3c, !PT ;  /* 0x0000002520027212 */ /* 0x000fe400078e3cff */
[----:B------:R-:W-:Y:S02]  /*6d90*/  LOP3.LUT R93, R0, 0x40, RZ, 0xfc, !PT ;  /* 0x00000040005d7812 */ /* 0x000fe400078efcff */
[----:B------:R-:W-:Y:S01]  /*6da0*/  F2FP.PACK_AB R52, R53, R52 ;  /* 0x000000343534723e */ /* 0x000fe200000000ff */
[----:B------:R-:W-:Y:S01]  /*6db0*/  IMAD.IADD R2, R33, 0x1, R2 ;  /* 0x0000000121027824 */ /* 0x000fe200078e0202 */
[----:B------:R-:W-:Y:S02]  /*6dc0*/  F2FP.PACK_AB R54, R55, R54 ;  /* 0x000000363736723e */ /* 0x000fe400000000ff */
[----:B------:R-:W-:Y:S01]  /*6dd0*/  F2FP.PACK_AB R64, R65, R64 ;  /* 0x000000404140723e */ /* 0x000fe200000000ff */
[----:B------:R-:W-:Y:S01]  /*6de0*/  IMAD.SHL.U32 R2, R2, 0x2, RZ ;  /* 0x0000000202027824 */ /* 0x000fe200078e00ff */
[----:B------:R-:W-:-:S02]  /*6df0*/  F2FP.PACK_AB R66, R67, R66 ;  /* 0x000000424342723e */ /* 0x000fc400000000ff */
[----:B------:R-:W-:Y:S02]  /*6e00*/  F2FP.PACK_AB R60, R61, R60 ;  /* 0x0000003c3d3c723e */ /* 0x000fe400000000ff */
[----:B------:R-:W-:Y:S02]  /*6e10*/  F2FP.PACK_AB R62, R63, R62 ;  /* 0x0000003e3f3e723e */ /* 0x000fe400000000ff */
[----:B------:R-:W-:Y:S02]  /*6e20*/  F2FP.PACK_AB R56, R57, R56 ;  /* 0x000000383938723e */ /* 0x000fe400000000ff */
[----:B------:R-:W-:Y:S02]  /*6e30*/  F2FP.PACK_AB R58, R59, R58 ;  /* 0x0000003a3b3a723e */ /* 0x000fe400000000ff */
[----:B------:R-:W-:Y:S02]  /*6e40*/  F2FP.PACK_AB R68, R69, R68 ;  /* 0x000000444544723e */ /* 0x000fe400000000ff */
        /* <DEDUP_REMOVED lines=11> */
[----:B------:R-:W-:Y:S02]  /*6f00*/  LOP3.LUT R4, R4, R39, RZ, 0x3c, !PT ;  /* 0x0000002704047212 */ /* 0x000fe400078e3cff */
[----:B------:R-:W-:-:S02]  /*6f10*/  LOP3.LUT R32, R35, R0, RZ, 0x3c, !PT ;  /* 0x0000000023207212 */ /* 0x000fc400078e3cff */
[----:B------:R-:W-:Y:S01]  /*6f20*/  LOP3.LUT R8, R8, R5, RZ, 0x3c, !PT ;  /* 0x0000000508087212 */ /* 0x000fe200078e3cff */
[C---:B------:R-:W-:Y:S01]  /*6f30*/  IMAD.IADD R4, R33.reuse, 0x1, R4 ;  /* 0x0000000121047824 */ /* 0x040fe200078e0204 */
[C---:B------:R-:W-:Y:S02]  /*6f40*/  LOP3.LUT R91, R0.reuse, 0x1400, RZ, 0xfc, !PT ;  /* 0x00001400005b7812 */ /* 0x040fe400078efcff */
[C---:B------:R-:W-:Y:S01]  /*6f50*/  LOP3.LUT R89, R0.reuse, 0x1440, RZ, 0xfc, !PT ;  /* 0x0000144000597812 */ /* 0x040fe200078efcff */
[----:B------:R-:W-:Y:S01]  /*6f60*/  IMAD.IADD R8, R33, 0x1, R8 ;  /* 0x0000000121087824 */ /* 0x000fe200078e0208 */
[----:B------:R-:W-:Y:S01]  /*6f70*/  LOP3.LUT R87, R0, 0x2800, RZ, 0xfc, !PT ;  /* 0x0000280000577812 */ /* 0x000fe200078efcff */
[----:B------:R-:W-:Y:S01]  /*6f80*/  IMAD.SHL.U32 R4, R4, 0x2, RZ ;  /* 0x0000000204047824 */ /* 0x000fe200078e00ff */
[----:B------:R-:W-:Y:S01]  /*6f90*/  LOP3.LUT R85, R0, 0x2840, RZ, 0xfc, !PT ;  /* 0x0000284000557812 */ /* 0x000fe200078efcff */
[----:B------:R-:W-:Y:S01]  /*6fa0*/  IMAD.SHL.U32 R8, R8, 0x2, RZ ;  /* 0x0000000208087824 */ /* 0x000fe200078e00ff */
[----:B------:R-:W-:-:S02]  /*6fb0*/  LOP3.LUT R83, R0, 0x400, RZ, 0xfc, !PT ;  /* 0x0000040000537812 */ /* 0x000fc400078efcff */
[C---:B------:R-:W-:Y:S02]  /*6fc0*/  LOP3.LUT R81, R0.reuse, 0x440, RZ, 0xfc, !PT ;  /* 0x0000044000517812 */ /* 0x040fe400078efcff */
[C---:B------:R-:W-:Y:S02]  /*6fd0*/  LOP3.LUT R79, R0.reuse, 0x1800, RZ, 0xfc, !PT ;  /* 0x00001800004f7812 */ /* 0x040fe400078efcff */
[C---:B------:R-:W-:Y:S02]  /*6fe0*/  LOP3.LUT R77, R0.reuse, 0x1840, RZ, 0xfc, !PT ;  /* 0x00001840004d7812 */ /* 0x040fe400078efcff */
[C---:B------:R-:W-:Y:S02]  /*6ff0*/  LOP3.LUT R75, R0.reuse, 0x2c00, RZ, 0xfc, !PT ;  /* 0x00002c00004b7812 */ /* 0x040fe400078efcff */
[C---:B------:R-:W-:Y:S02]  /*7000*/  LOP3.LUT R73, R0.reuse, 0x2c40, RZ, 0xfc, !PT ;  /* 0x00002c4000497812 */ /* 0x040fe400078efcff */
        /* <DEDUP_REMOVED lines=16> */
[----:B------:R-:W-:Y:S02]  /*7110*/  LOP3.LUT R39, R0, 0x3800, RZ, 0xfc, !PT ;  /* 0x0000380000277812 */ /* 0x000fe400078efcff */
[----:B------:R-:W-:Y:S02]  /*7120*/  LOP3.LUT R5, R34, 0x180, RZ, 0xc0, !PT ;  /* 0x0000018022057812 */ /* 0x000fe400078ec0ff */
[----:B------:R-:W-:-:S02]  /*7130*/  LOP3.LUT R37, R0, 0x3840, RZ, 0xfc, !PT ;  /* 0x0000384000257812 */ /* 0x000fc400078efcff */
[----:B------:R-:W-:Y:S02]  /*7140*/  IADD3 R35, R0, 0x3808, RZ ;  /* 0x0000380800237810 */ /* 0x000fe40007ffe0ff */
[----:B------:R-:W-:Y:S02]  /*7150*/  LOP3.LUT R93, R93, 0x1c0, RZ, 0xc0, !PT ;  /* 0x000001c05d5d7812 */ /* 0x000fe400078ec0ff */
[----:B------:R-:W-:Y:S01]  /*7160*/  F2FP.PACK_AB R94, R95, R94 ;  /* 0x0000005e5f5e723e */ /* 0x000fe200000000ff */
[----:B------:R-:W-:Y:S01]  /*7170*/  IMAD.IADD R95, R32, 0x1, R33 ;  /* 0x00000001205f7824 */ /* 0x000fe200078e0221 */
[----:B------:R-:W-:Y:S02]  /*7180*/  LOP3.LUT R91, R91, 0x180, RZ, 0xc0, !PT ;  /* 0x000001805b5b7812 */ /* 0x000fe400078ec0ff */
[----:B------:R-:W-:Y:S01]  /*7190*/  LOP3.LUT R89, R89, 0x1c0, RZ, 0xc0, !PT ;  /* 0x000001c059597812 */ /* 0x000fe200078ec0ff */
[----:B------:R-:W-:Y:S01]  /*71a0*/  IMAD.SHL.U32 R95, R95, 0x2, RZ ;  /* 0x000000025f5f7824 */ /* 0x000fe200078e00ff */
[----:B------:R-:W-:-:S02]  /*71b0*/  LOP3.LUT R87, R87, 0x180, RZ, 0xc0, !PT ;  /* 0x0000018057577812 */ /* 0x000fc400078ec0ff */
[----:B------:R-:W-:Y:S02]  /*71c0*/  LOP3.LUT R85, R85, 0x1c0, RZ, 0xc0, !PT ;  /* 0x000001c055557812 */ /* 0x000fe400078ec0ff */
[----:B------:R-:W-:Y:S01]  /*71d0*/  LOP3.LUT R83, R83, 0x180, RZ, 0xc0, !PT ;  /* 0x0000018053537812 */ /* 0x000fe200078ec0ff */
[----:B------:R-:W-:Y:S01]  /*71e0*/  STS.U16 [R95+0x7880], R44 ;  /* 0x0078802c5f007388 */ /* 0x000fe20000000400 */
[----:B------:R-:W-:Y:S02]  /*71f0*/  LOP3.LUT R81, R81, 0x1c0, RZ, 0xc0, !PT ;  /* 0x000001c051517812 */ /* 0x000fe400078ec0ff */
[----:B------:R-:W-:Y:S02]  /*7200*/  LOP3.LUT R79, R79, 0x180, RZ, 0xc0, !PT ;  /* 0x000001804f4f7812 */ /* 0x000fe400078ec0ff */
[----:B------:R-:W-:Y:S02]  /*7210*/  LOP3.LUT R77, R77, 0x1c0, RZ, 0xc0, !PT ;  /* 0x000001c04d4d7812 */ /* 0x000fe400078ec0ff */
[----:B------:R-:W-:-:S02]  /*7220*/  LOP3.LUT R75, R75, 0x180, RZ, 0xc0, !PT ;  /* 0x000001804b4b7812 */ /* 0x000fc400078ec0ff */
[----:B------:R-:W-:Y:S02]  /*7230*/  LOP3.LUT R73, R73, 0x1c0, RZ, 0xc0, !PT ;  /* 0x000001c049497812 */ /* 0x000fe400078ec0ff */
[----:B------:R-:W-:Y:S02]  /*7240*/  LOP3.LUT R71, R71, 0x180, RZ, 0xc0, !PT ;  /* 0x0000018047477812 */ /* 0x000fe400078ec0ff */
        /* <DEDUP_REMOVED lines=16> */
[----:B------:R-:W-:Y:S02]  /*7350*/  SHF.R.U32.HI R5, RZ, 0x3, R5 ;  /* 0x00000003ff057819 */ /* 0x000fe40000011605 */
[----:B------:R-:W-:Y:S02]  /*7360*/  LOP3.LUT R37, R37, 0x1c0, RZ, 0xc0, !PT ;  /* 0x000001c025257812 */ /* 0x000fe400078ec0ff */
[----:B------:R-:W-:Y:S02]  /*7370*/  LOP3.LUT R32, R35, 0x180, RZ, 0xc0, !PT ;  /* 0x0000018023207812 */ /* 0x000fe400078ec0ff */
[----:B------:R-:W-:Y:S02]  /*7380*/  SHF.R.U32.HI R93, RZ, 0x3, R93 ;  /* 0x00000003ff5d7819 */ /* 0x000fe4000001165d */
[----:B------:R-:W-:Y:S02]  /*7390*/  SHF.R.U32.HI R91, RZ, 0x3, R91 ;  /* 0x00000003ff5b7819 */ /* 0x000fe4000001165b */
[----:B------:R-:W-:-:S02]  /*73a0*/  SHF.R.U32.HI R89, RZ, 0x3, R89 ;  /* 0x00000003ff597819 */ /* 0x000fc40000011659 */
[----:B------:R-:W-:Y:S02]  /*73b0*/  SHF.R.U32.HI R87, RZ, 0x3, R87 ;  /* 0x00000003ff577819 */ /* 0x000fe40000011657 */
[----:B------:R-:W-:Y:S02]  /*73c0*/  SHF.R.U32.HI R85, RZ, 0x3, R85 ;  /* 0x00000003ff557819 */ /* 0x000fe40000011655 */
[----:B------:R-:W-:Y:S02]  /*73d0*/  SHF.R.U32.HI R83, RZ, 0x3, R83 ;  /* 0x00000003ff537819 */ /* 0x000fe40000011653 */
        /* <DEDUP_REMOVED lines=22> */
[----:B------:R-:W-:Y:S02]  /*7540*/  LOP3.LUT R5, R5, R34, RZ, 0x3c, !PT ;  /* 0x0000002205057212 */ /* 0x000fe400078e3cff */
[----:B------:R-:W-:Y:S02]  /*7550*/  SHF.R.U32.HI R37, RZ, 0x3, R37 ;  /* 0x00000003ff257819 */ /* 0x000fe40000011625 */
[----:B------:R-:W-:Y:S01]  /*7560*/  SHF.R.U32.HI R32, RZ, 0x3, R32 ;  /* 0x00000003ff207819 */ /* 0x000fe20000011620 */
[----:B------:R-:W-:Y:S01]  /*7570*/  IMAD.IADD R5, R33, 0x1, R5 ;  /* 0x0000000121057824 */ /* 0x000fe200078e0205 */
[--C-:B------:R-:W-:Y:S02]  /*7580*/  LOP3.LUT R34, R93, 0x40, R0.reuse, 0x1e, !PT ;  /* 0x000000405d227812 */ /* 0x100fe400078e1e00 */
[--C-:B------:R-:W-:Y:S01]  /*7590*/  LOP3.LUT R36, R91, 0x1400, R0.reuse, 0x1e, !PT ;  /* 0x000014005b247812 */ /* 0x100fe200078e1e00 */
[----:B------:R-:W-:Y:S01]  /*75a0*/  IMAD.SHL.U32 R5, R5, 0x2, RZ ;  /* 0x0000000205057824 */ /* 0x000fe200078e00ff */
[----:B------:R-:W-:Y:S01]  /*75b0*/  LOP3.LUT R38, R89, 0x1440, R0, 0x1e, !PT ;  /* 0x0000144059267812 */ /* 0x000fe200078e1e00 */
[----:B------:R-:W-:Y:S01]  /*75c0*/  IMAD.IADD R34, R33, 0x1, R34 ;  /* 0x0000000121227824 */ /* 0x000fe200078e0222 */
        /* <DEDUP_REMOVED lines=51> */
[C---:B------:R-:W-:Y:S01]  /*7900*/  IMAD.IADD R206, R33.reuse, 0x1, R206 ;  /* 0x0000000121ce7824 */ /* 0x040fe200078e02ce */
[----:B------:R-:W-:Y:S01]  /*7910*/  LOP3.LUT R32, R32, R35, RZ, 0x3c, !PT ;  /* 0x0000002320207212 */ /* 0x000fe200078e3cff */
[C---:B------:R-:W-:Y:S01]  /*7920*/  IMAD.IADD R208, R33.reuse, 0x1, R208 ;  /* 0x0000000121d07824 */ /* 0x040fe200078e02d0 */
[----:B------:R-:W-:Y:S01]  /*7930*/  PRMT R35, R46, 0x7632, R35 ;  /* 0x000076322e237816 */ /* 0x000fe20000000023 */
[C---:B------:R-:W-:Y:S01]  /*7940*/  IMAD.IADD R0, R33.reuse, 0x1, R0 ;  /* 0x0000000121007824 */ /* 0x040fe200078e0200 */
[----:B------:R-:W-:Y:S01]  /*7950*/  PRMT R37, R48, 0x7632, R37 ;  /* 0x0000763230257816 */ /* 0x000fe20000000025 */
[----:B------:R-:W-:Y:S01]  /*7960*/  IMAD.IADD R32, R33, 0x1, R32 ;  /* 0x0000000121207824 */ /* 0x000fe200078e0220 */
[----:B------:R-:W-:Y:S01]  /*7970*/  PRMT R33, R44, 0x7632, R33 ;  /* 0x000076322c217816 */ /* 0x000fe20000000021 */
[----:B------:R-:W-:Y:S01]  /*7980*/  IMAD.SHL.U32 R34, R34, 0x2, RZ ;  /* 0x0000000222227824 */ /* 0x000fe200078e00ff */
[----:B------:R-:W-:Y:S01]  /*7990*/  PRMT R41, R52, 0x7632, R41 ;  /* 0x0000763234297816 */ /* 0x000fe20000000029 */
[----:B------:R-:W-:Y:S01]  /*79a0*/  IMAD.SHL.U32 R39, R36, 0x2, RZ ;  /* 0x0000000224277824 */ /* 0x000fe200078e00ff */
[----:B------:R-:W-:Y:S01]  /*79b0*/  PRMT R36, R50, 0x7632, R36 ;  /* 0x0000763232247816 */ /* 0x000fe20000000024 */
[----:B------:R-:W-:Y:S01]  /*79c0*/  IMAD.SHL.U32 R38, R38, 0x2, RZ ;  /* 0x0000000226267824 */ /* 0x000fe200078e00ff */
[----:B------:R1:W-:Y:S01]  /*79d0*/  STS.U16 [R34+0x7880], R33 ;  /* 0x0078802122007388 */ /* 0x0003e20000000400 */
[----:B------:R-:W-:Y:S01]  /*79e0*/  IMAD.SHL.U32 R43, R40, 0x2, RZ ;  /* 0x00000002282b7824 */ /* 0x000fe200078e00ff */
[----:B------:R-:W-:Y:S01]  /*79f0*/  PRMT R87, R56, 0x7632, R87 ;  /* 0x0000763238577816 */ /* 0x000fe20000000057 */
[----:B------:R-:W-:Y:S01]  /*7a00*/  IMAD.SHL.U32 R42, R42, 0x2, RZ ;  /* 0x000000022a2a7824 */ /* 0x000fe200078e00ff */
[----:B------:R-:W-:Y:S01]  /*7a10*/  STS.U16 [R31+0x7880], R46 ;  /* 0x0078802e1f007388 */ /* 0x000fe20000000400 */
        /* <DEDUP_REMOVED lines=17> */
[----:B------:R-:W-:Y:S01]  /*7b30*/  F2FP.PACK_AB R96, R97, R96 ;  /* 0x000000606160723e */ /* 0x000fe200000000ff */
[----:B------:R-:W-:Y:S01]  /*7b40*/  IMAD.SHL.U32 R182, R182, 0x2, RZ ;  /* 0x00000002b6b67824 */ /* 0x000fe200078e00ff */
[----:B------:R-:W-:Y:S01]  /*7b50*/  PRMT R97, R84, 0x7632, R97 ;  /* 0x0000763254617816 */ /* 0x000fe20000000061 */
[----:B-1----:R-:W-:Y:S01]  /*7b60*/  IMAD.SHL.U32 R33, R28, 0x2, RZ ;  /* 0x000000021c217824 */ /* 0x002fe200078e00ff */
[----:B------:R-:W-:Y:S01]  /*7b70*/  PRMT R28, R54, 0x7632, R28 ;  /* 0x00007632361c7816 */ /* 0x000fe2000000001c */
[----:B------:R-:W-:Y:S01]  /*7b80*/  IMAD.SHL.U32 R184, R184, 0x2, RZ ;  /* 0x00000002b8b87824 */ /* 0x000fe200078e00ff */
[----:B------:R-:W-:Y:S01]  /*7b90*/  F2FP.PACK_AB R98, R99, R98 ;  /* 0x000000626362723e */ /* 0x000fe200000000ff */
[----:B------:R-:W-:Y:S01]  /*7ba0*/  IMAD.SHL.U32 R186, R186, 0x2, RZ ;  /* 0x00000002baba7824 */ /* 0x000fe200078e00ff */
[----:B------:R1:W-:Y:S01]  /*7bb0*/  STS.U16 [R33+0x7880], R36 ;  /* 0x0078802421007388 */ /* 0x0003e20000000400 */
[----:B------:R-:W-:Y:S01]  /*7bc0*/  IMAD.SHL.U32 R188, R188, 0x2, RZ ;  /* 0x00000002bcbc7824 */ /* 0x000fe200078e00ff */
[----:B------:R-:W-:Y:S01]  /*7bd0*/  PRMT R99, R80, 0x7632, R99 ;  /* 0x0000763250637816 */ /* 0x000fe20000000063 */
[----:B------:R-:W-:Y:S01]  /*7be0*/  IMAD.SHL.U32 R190, R190, 0x2, RZ ;  /* 0x00000002bebe7824 */ /* 0x000fe200078e00ff */
[----:B------:R-:W-:Y:S01]  /*7bf0*/  STS.U16 [R43+0x7880], R52 ;  /* 0x007880342b007388 */ /* 0x000fe20000000400 */
[----:B--2---:R-:W-:Y:S01]  /*7c00*/  PRMT R35, R64, 0x7632, R35 ;  /* 0x0000763240237816 */ /* 0x004fe20000000023 */
[----:B------:R-:W-:Y:S01]  /*7c10*/  IMAD.SHL.U32 R192, R192, 0x2, RZ ;  /* 0x00000002c0c07824 */ /* 0x000fe200078e00ff */
[----:B------:R-:W-:Y:S01]  /*7c20*/  F2FP.PACK_AB R100, R101, R100 ;  /* 0x000000646564723e */ /* 0x000fe200000000ff */
[----:B------:R2:W-:Y:S01]  /*7c30*/  STS.U16 [R42+0x7880], R41 ;  /* 0x007880292a007388 */ /* 0x0005e20000000400 */
[----:B------:R-:W-:Y:S01]  /*7c40*/  IMAD.SHL.U32 R194, R194, 0x2, RZ ;  /* 0x00000002c2c27824 */ /* 0x000fe200078e00ff */
[----:B------:R-:W-:Y:S01]  /*7c50*/  PRMT R101, R92, 0x7632, R101 ;  /* 0x000076325c657816 */ /* 0x000fe20000000065 */
[----:B------:R-:W-:Y:S01]  /*7c60*/  IMAD.SHL.U32 R196, R196, 0x2, RZ ;  /* 0x00000002c4c47824 */ /* 0x000fe200078e00ff */
[----:B------:R4:W-:Y:S01]  /*7c70*/  STS.U16 [R27+0x7880], R54 ;  /* 0x007880361b007388 */ /* 0x0009e20000000400 */
[----:B---3--:R-:W-:Y:S01]  /*7c80*/  PRMT R37, R66, 0x7632, R37 ;  /* 0x0000763242257816 */ /* 0x008fe20000000025 */
[----:B------:R-:W-:Y:S01]  /*7c90*/  IMAD.SHL.U32 R198, R198, 0x2, RZ ;  /* 0x00000002c6c67824 */ /* 0x000fe200078e00ff */
[----:B------:R-:W-:Y:S01]  /*7ca0*/  F2FP.PACK_AB R102, R103, R102 ;  /* 0x000000666766723e */ /* 0x000fe200000000ff */
[----:B------:R3:W-:Y:S01]  /*7cb0*/  STS.U16 [R45+0x7880], R28 ;  /* 0x0078801c2d007388 */ /* 0x0007e20000000400 */
[----:B------:R-:W-:Y:S01]  /*7cc0*/  IMAD.SHL.U32 R200, R200, 0x2, RZ ;  /* 0x00000002c8c87824 */ /* 0x000fe200078e00ff */
[----:B------:R-:W-:Y:S01]  /*7cd0*/  PRMT R103, R96, 0x7632, R103 ;  /* 0x0000763260677816 */ /* 0x000fe20000000067 */
[----:B------:R-:W-:Y:S01]  /*7ce0*/  IMAD.SHL.U32 R202, R202, 0x2, RZ ;  /* 0x00000002caca7824 */ /* 0x000fe200078e00ff */
[----:B------:R5:W-:Y:S01]  /*7cf0*/  STS.U16 [R47+0x7880], R64 ;  /* 0x007880402f007388 */ /* 0x000be20000000400 */
[----:B------:R-:W-:Y:S01]  /*7d00*/  IMAD.SHL.U32 R204, R204, 0x2, RZ ;  /* 0x00000002cccc7824 */ /* 0x000fe200078e00ff */
[----:B------:R-:W-:Y:S01]  /*7d10*/  F2FP.PACK_AB R112, R113, R112 ;  /* 0x000000707170723e */ /* 0x000fe200000000ff */
[----:B------:R-:W-:Y:S01]  /*7d20*/  IMAD.SHL.U32 R206, R206, 0x2, RZ ;  /* 0x00000002cece7824 */ /* 0x000fe200078e00ff */
[----:B------:R5:W-:Y:S01]  /*7d30*/  STS.U16 [R106+0x7880], R35 ;  /* 0x007880236a007388 */ /* 0x000be20000000400 */
[----:B-1----:R-:W-:Y:S01]  /*7d40*/  PRMT R36, R62, 0x7632, R36 ;  /* 0x000076323e247816 */ /* 0x002fe20000000024 */
[----:B------:R-:W-:Y:S01]  /*7d50*/  IMAD.SHL.U32 R208, R208, 0x2, RZ ;  /* 0x00000002d0d07824 */ /* 0x000fe200078e00ff */
[----:B------:R-:W-:Y:S01]  /*7d60*/  F2FP.PACK_AB R114, R115, R114 ;  /* 0x000000727372723e */ /* 0x000fe200000000ff */
[----:B------:R1:W-:Y:S01]  /*7d70*/  STS.U16 [R25+0x7880], R66 ;  /* 0x0078804219007388 */ /* 0x0003e20000000400 */
[----:B------:R-:W-:Y:S01]  /*7d80*/  IMAD.SHL.U32 R0, R0, 0x2, RZ ;  /* 0x0000000200007824 */ /* 0x000fe200078e00ff */
[----:B------:R-:W-:Y:S01]  /*7d90*/  F2FP.PACK_AB R116, R117, R116 ;  /* 0x000000747574723e */ /* 0x000fe200000000ff */
[----:B------:R-:W-:Y:S01]  /*7da0*/  IMAD.SHL.U32 R32, R32, 0x2, RZ ;  /* 0x0000000220207824 */ /* 0x000fe200078e00ff */
[----:B------:R-:W-:Y:S01]  /*7db0*/  STS.U16 [R24+0x7880], R37 ;  /* 0x0078802518007388 */ /* 0x000fe20000000400 */
[----:B--2---:R-:W-:Y:S01]  /*7dc0*/  IMAD.SHL.U32 R41, R108, 0x2, RZ ;  /* 0x000000026c297824 */ /* 0x004fe200078e00ff */
[----:B------:R-:W-:-:S02]  /*7dd0*/  F2FP.PACK_AB R118, R119, R118 ;  /* 0x000000767776723e */ /* 0x000fc400000000ff */
[----:B------:R-:W-:Y:S01]  /*7de0*/  F2FP.PACK_AB R120, R121, R120 ;  /* 0x000000787978723e */ /* 0x000fe200000000ff */
[----:B------:R-:W2:Y:S01]  /*7df0*/  S2R R77, SR_CTAID.Y ;  /* 0x00000000004d7919 */ /* 0x000ea20000002600 */
[----:B------:R-:W-:Y:S01]  /*7e00*/  F2FP.PACK_AB R122, R123, R122 ;  /* 0x0000007a7b7a723e */ /* 0x000fe200000000ff */
[----:B----4-:R-:W-:Y:S01]  /*7e10*/  CS2R R54, SRZ ;  /* 0x0000000000367805 */ /* 0x010fe2000001ff00 */
[----:B------:R-:W-:Y:S01]  /*7e20*/  F2FP.PACK_AB R132, R133, R132 ;  /* 0x000000848584723e */ /* 0x000fe200000000ff */
[----:B------:R4:W-:Y:S01]  /*7e30*/  STS.U16 [R41+0x7880], R60 ;  /* 0x0078803c29007388 */ /* 0x0009e20000000400 */
[----:B---3--:R-:W-:Y:S02]  /*7e40*/  PRMT R28, R78, 0x7632, R28 ;  /* 0x000076324e1c7816 */ /* 0x008fe4000000001c */
[----:B------:R-:W-:Y:S01]  /*7e50*/  F2FP.PACK_AB R134, R135, R134 ;  /* 0x000000868786723e */ /* 0x000fe200000000ff */
[----:B------:R3:W-:Y:S01]  /*7e60*/  STS.U16 [R49+0x7880], R26 ;  /* 0x0078801a31007388 */ /* 0x0007e20000000400 */
[----:B------:R-:W-:Y:S01]  /*7e70*/  PRMT R53, R132, 0x7632, R53 ;  /* 0x0000763284357816 */ /* 0x000fe20000000035 */
[----:B-----5:R-:W-:Y:S01]  /*7e80*/  CS2R R64, SRZ ;  /* 0x0000000000407805 */ /* 0x020fe2000001ff00 */
[----:B------:R-:W-:Y:S01]  /*7e90*/  F2FP.PACK_AB R128, R129, R128 ;  /* 0x000000808180723e */ /* 0x000fe200000000ff */
[----:B------:R-:W-:Y:S01]  /*7ea0*/  IMAD.SHL.U32 R35, R22, 0x2, RZ ;  /* 0x0000000216237824 */ /* 0x000fe200078e00ff */
[----:B------:R5:W-:Y:S01]  /*7eb0*/  STS.U16 [R23+0x7880], R62 ;  /* 0x0078803e17007388 */ /* 0x000be20000000400 */
[----:B------:R-:W-:-:S02]  /*7ec0*/  PRMT R22, R58, 0x7632, R22 ;  /* 0x000076323a167816 */ /* 0x000fc40000000016 */
[----:B------:R-:W-:Y:S01]  /*7ed0*/  F2FP.PACK_AB R130, R131, R130 ;  /* 0x000000828382723e */ /* 0x000fe200000000ff */
[----:B------:R2:W-:Y:S01]  /*7ee0*/  STS.U16 [R35+0x7880], R36 ;  /* 0x0078802423007388 */ /* 0x0005e20000000400 */
[----:B------:R-:W-:Y:S01]  /*7ef0*/  F2FP.PACK_AB R124, R125, R124 ;  /* 0x0000007c7d7c723e */ /* 0x000fe200000000ff */
[----:B-1----:R-:W-:Y:S01]  /*7f00*/  CS2R R66, SRZ ;  /* 0x0000000000427805 */ /* 0x002fe2000001ff00 */
[----:B------:R-:W-:Y:S01]  /*7f10*/  F2FP.PACK_AB R126, R127, R126 ;  /* 0x0000007e7f7e723e */ /* 0x000fe200000000ff */
[----:B------:R1:W-:Y:S01]  /*7f20*/  STS.U16 [R51+0x7880], R56 ;  /* 0x0078803833007388 */ /* 0x0003e20000000400 */
[----:B------:R-:W-:Y:S02]  /*7f30*/  F2FP.PACK_AB R136, R137, R136 ;  /* 0x000000888988723e */ /* 0x000fe400000000ff */
[----:B------:R-:W-:Y:S01]  /*7f40*/  F2FP.PACK_AB R138, R139, R138 ;  /* 0x0000008a8b8a723e */ /* 0x000fe200000000ff */
[----:B------:R1:W-:Y:S01]  /*7f50*/  STS.U16 [R174+0x7880], R87 ;  /* 0x00788057ae007388 */ /* 0x0003e20000000400 */
[----:B------:R-:W-:-:S02]  /*7f60*/  F2FP.PACK_AB R140, R141, R140 ;  /* 0x0000008c8d8c723e */ /* 0x000fc400000000ff */
[----:B------:R-:W-:Y:S01]  /*7f70*/  F2FP.PACK_AB R142, R143, R142 ;  /* 0x0000008e8f8e723e */ /* 0x000fe200000000ff */
[----:B------:R1:W-:Y:S01]  /*7f80*/  STS.U16 [R21+0x7880], R58 ;  /* 0x0078803a15007388 */ /* 0x0003e20000000400 */
[----:B------:R-:W-:Y:S01]  /*7f90*/  F2FP.PACK_AB R144, R145, R144 ;  /* 0x000000909190723e */ /* 0x000fe200000000ff */
[----:B----4-:R-:W-:Y:S01]  /*7fa0*/  CS2R R60, SRZ ;  /* 0x00000000003c7805 */ /* 0x010fe2000001ff00 */
[----:B------:R-:W-:Y:S01]  /*7fb0*/  F2FP.PACK_AB R146, R147, R146 ;  /* 0x000000929392723e */ /* 0x000fe200000000ff */
[----:B------:R4:W-:Y:S01]  /*7fc0*/  STS.U16 [R20+0x7880], R22 ;  /* 0x0078801614007388 */ /* 0x0009e20000000400 */
[----:B---3--:R-:W-:Y:S02]  /*7fd0*/  PRMT R26, R70, 0x7632, R26 ;  /* 0x00007632461a7816 */ /* 0x008fe4000000001a */
[----:B------:R-:W-:Y:S01]  /*7fe0*/  F2FP.PACK_AB R156, R157, R156 ;  /* 0x0000009c9d9c723e */ /* 0x000fe200000000ff */
[----:B------:R3:W-:Y:S01]  /*7ff0*/  STS.U16 [R176+0x7880], R68 ;  /* 0x00788044b0007388 */ /* 0x0007e20000000400 */
[----:B------:R-:W-:Y:S01]  /*8000*/  F2FP.PACK_AB R158, R159, R158 ;  /* 0x0000009e9f9e723e */ /* 0x000fe200000000ff */
[----:B-----5:R-:W-:Y:S01]  /*8010*/  CS2R R62, SRZ ;  /* 0x00000000003e7805 */ /* 0x020fe2000001ff00 */
[----:B------:R-:W-:Y:S01]  /*8020*/  F2FP.PACK_AB R152, R153, R152 ;  /* 0x000000989998723e */ /* 0x000fe200000000ff */
[----:B------:R5:W-:Y:S01]  /*8030*/  STS.U16 [R178+0x7880], R89 ;  /* 0x00788059b2007388 */ /* 0x000be20000000400 */
[----:B--2---:R-:W-:-:S02]  /*8040*/  PRMT R36, R90, 0x7632, R36 ;  /* 0x000076325a247816 */ /* 0x004fc40000000024 */
[----:B------:R-:W-:Y:S01]  /*8050*/  F2FP.PACK_AB R154, R155, R154 ;  /* 0x0000009a9b9a723e */ /* 0x000fe200000000ff */
[----:B------:R2:W-:Y:S01]  /*8060*/  STS.U16 [R19+0x7880], R70 ;  /* 0x0078804613007388 */ /* 0x0005e20000000400 */
[----:B------:R-:W-:Y:S01]  /*8070*/  F2FP.PACK_AB R148, R149, R148 ;  /* 0x000000949594723e */ /* 0x000fe200000000ff */
[----:B-1----:R-:W-:Y:S01]  /*8080*/  CS2R R56, SRZ ;  /* 0x0000000000387805 */ /* 0x002fe2000001ff00 */
[----:B------:R-:W-:Y:S01]  /*8090*/  F2FP.PACK_AB R150, R151, R150 ;  /* 0x000000969796723e */ /* 0x000fe200000000ff */
[----:B------:R1:W-:Y:S01]  /*80a0*/  STS.U16 [R18+0x7880], R26 ;  /* 0x0078801a12007388 */ /* 0x0003e20000000400 */
[----:B------:R-:W-:Y:S02]  /*80b0*/  PRMT R87, R124, 0x7632, R87 ;  /* 0x000076327c577816 */ /* 0x000fe40000000057 */
[----:B------:R-:W-:Y:S01]  /*80c0*/  F2FP.PACK_AB R160, R161, R160 ;  /* 0x000000a0a1a0723e */ /* 0x000fe200000000ff */
[----:B------:R1:W-:Y:S01]  /*80d0*/  STS.U16 [R180+0x7880], R72 ;  /* 0x00788048b4007388 */ /* 0x0003e20000000400 */
[----:B------:R-:W-:Y:S01]  /*80e0*/  F2FP.PACK_AB R162, R163, R162 ;  /* 0x000000a2a3a2723e */ /* 0x000fe200000000ff */
[----:B------:R-:W-:Y:S01]  /*80f0*/  CS2R R58, SRZ ;  /* 0x00000000003a7805 */ /* 0x000fe2000001ff00 */
[----:B------:R-:W-:Y:S01]  /*8100*/  F2FP.PACK_AB R164, R165, R164 ;  /* 0x000000a4a5a4723e */ /* 0x000fe200000000ff */
[----:B------:R1:W-:Y:S01]  /*8110*/  STS.U16 [R182+0x7880], R91 ;  /* 0x0078805bb6007388 */ /* 0x0003e20000000400 */
[----:B----4-:R-:W-:-:S02]  /*8120*/  PRMT R22, R74, 0x7632, R22 ;  /* 0x000076324a167816 */ /* 0x010fc40000000016 */
[----:B------:R-:W-:Y:S01]  /*8130*/  F2FP.PACK_AB R166, R167, R166 ;  /* 0x000000a6a7a6723e */ /* 0x000fe200000000ff */
[----:B------:R4:W-:Y:S01]  /*8140*/  STS.U16 [R17+0x7880], R74 ;  /* 0x0078804a11007388 */ /* 0x0009e20000000400 */
[----:B------:R-:W-:Y:S01]  /*8150*/  F2FP.PACK_AB R168, R169, R168 ;  /* 0x000000a8a9a8723e */ /* 0x000fe200000000ff */
[----:B---3--:R-:W-:Y:S01]  /*8160*/  CS2R R68, SRZ ;  /* 0x0000000000447805 */ /* 0x008fe2000001ff00 */
[----:B------:R-:W-:Y:S01]  /*8170*/  F2FP.PACK_AB R170, R171, R170 ;  /* 0x000000aaabaa723e */ /* 0x000fe200000000ff */
[----:B------:R3:W-:Y:S01]  /*8180*/  STS.U16 [R16+0x7880], R22 ;  /* 0x0078801610007388 */ /* 0x0007e20000000400 */
[----:B-----5:R-:W-:Y:S02]  /*8190*/  PRMT R89, R136, 0x7632, R89 ;  /* 0x0000763288597816 */ /* 0x020fe40000000059 */
[C---:B------:R-:W-:Y:S01]  /*81a0*/  ISETP.GT.AND P2, PT, R234.reuse, 0x27f, PT ;  /* 0x0000027fea00780c */ /* 0x040fe20003f44270 */
[----:B------:R-:W-:Y:S01]  /*81b0*/  STS.U16 [R184+0x7880], R76 ;  /* 0x0078804cb8007388 */ /* 0x000fe20000000400 */
[C---:B------:R-:W-:Y:S01]  /*81c0*/  ISETP.GT.AND P1, PT, R234.reuse, 0x17f, PT ;  /* 0x0000017fea00780c */ /* 0x040fe20003f24270 */
[----:B--2---:R-:W-:Y:S01]  /*81d0*/  CS2R R70, SRZ ;  /* 0x0000000000467805 */ /* 0x004fe2000001ff00 */
[----:B------:R-:W-:Y:S01]  /*81e0*/  ISETP.GT.AND P0, PT, R234, 0x7f, PT ;  /* 0x0000007fea00780c */ /* 0x000fe20003f04270 */
[----:B------:R2:W-:Y:S01]  /*81f0*/  STS.U16 [R186+0x7880], R93 ;  /* 0x0078805dba007388 */ /* 0x0005e20000000400 */
[----:B-1----:R-:W-:-:S02]  /*8200*/  PRMT R26, R88, 0x7632, R26 ;  /* 0x00007632581a7816 */ /* 0x002fc4000000001a */
[----:B------:R-:W-:Y:S01]  /*8210*/  SHF.R.S32.HI R79, RZ, 0x1f, R250 ;  /* 0x0000001fff4f7819 */ /* 0x000fe200000114fa */
[----:B------:R1:W-:Y:S01]  /*8220*/  STS.U16 [R15+0x7880], R78 ;  /* 0x0078804e0f007388 */ /* 0x0003e20000000400 */
[----:B------:R-:W-:Y:S01]  /*8230*/  CS2R R72, SRZ ;  /* 0x0000000000487805 */ /* 0x000fe2000001ff00 */
[----:B------:R-:W-:Y:S02]  /*8240*/  ISETP.GE.AND P6, PT, R236, UR7, PT ;  /* 0x00000007ec007c0c */ /* 0x000fe4000bfc6270 */
[----:B------:R5:W-:Y:S01]  /*8250*/  STS.U16 [R14+0x7880], R28 ;  /* 0x0078801c0e007388 */ /* 0x000be20000000400 */
[----:B------:R-:W-:-:S03]  /*8260*/  PRMT R91, R140, 0x7632, R91 ;  /* 0x000076328c5b7816 */ /* 0x000fc6000000005b */
[----:B------:R-:W-:Y:S01]  /*8270*/  STS.U16 [R188+0x7880], R88 ;  /* 0x00788058bc007388 */ /* 0x000fe20000000400 */
[----:B----4-:R-:W-:-:S03]  /*8280*/  CS2R R74, SRZ ;  /* 0x00000000004a7805 */ /* 0x010fc6000001ff00 */
[----:B------:R4:W-:Y:S01]  /*8290*/  STS.U16 [R190+0x7880], R26 ;  /* 0x0078801abe007388 */ /* 0x0009e20000000400 */
[----:B---3--:R-:W-:-:S03]  /*82a0*/  PRMT R22, R86, 0x7632, R22 ;  /* 0x0000763256167816 */ /* 0x008fc60000000016 */
[----:B------:R-:W-:Y:S04]  /*82b0*/  STS.U16 [R13+0x7880], R90 ;  /* 0x0078805a0d007388 */ /* 0x000fe80000000400 */
[----:B------:R3:W-:Y:S01]  /*82c0*/  STS.U16 [R12+0x7880], R36 ;  /* 0x007880240c007388 */ /* 0x0007e20000000400 */
[----:B--2---:R-:W-:-:S03]  /*82d0*/  PRMT R93, R144, 0x7632, R93 ;  /* 0x00007632905d7816 */ /* 0x004fc6000000005d */
[----:B------:R-:W-:Y:S01]  /*82e0*/  STS.U16 [R192+0x7880], R84 ;  /* 0x00788054c0007388 */ /* 0x000fe20000000400 */
[----:B-1----:R-:W-:-:S03]  /*82f0*/  IMAD.MOV.U32 R78, RZ, RZ, R250 ;  /* 0x000000ffff4e7224 */ /* 0x002fc600078e00fa */
[----:B------:R1:W-:Y:S01]  /*8300*/  STS.U16 [R194+0x7880], R97 ;  /* 0x00788061c2007388 */ /* 0x0003e20000000400 */
[----:B-----5:R-:W-:-:S03]  /*8310*/  PRMT R28, R98, 0x7632, R28 ;  /* 0x00007632621c7816 */ /* 0x020fc6000000001c */
[----:B------:R-:W-:Y:S04]  /*8320*/  STS.U16 [R11+0x7880], R86 ;  /* 0x007880560b007388 */ /* 0x000fe80000000400 */
[----:B------:R2:W-:Y:S01]  /*8330*/  STS.U16 [R10+0x7880], R22 ;  /* 0x007880160a007388 */ /* 0x0005e20000000400 */
[----:B----4-:R-:W-:-:S03]  /*8340*/  PRMT R26, R82, 0x7632, R26 ;  /* 0x00007632521a7816 */ /* 0x010fc6000000001a */
[----:B------:R4:W-:Y:S04]  /*8350*/  STS.U16 [R196+0x7880], R80 ;  /* 0x00788050c4007388 */ /* 0x0009e80000000400 */
[----:B------:R5:W-:Y:S01]  /*8360*/  STS.U16 [R198+0x7880], R99 ;  /* 0x00788063c6007388 */ /* 0x000be20000000400 */
[----:B---3--:R-:W-:-:S03]  /*8370*/  PRMT R36, R102, 0x7632, R36 ;  /* 0x0000763266247816 */ /* 0x008fc60000000024 */
[----:B------:R-:W-:Y:S04]  /*8380*/  STS.U16 [R9+0x7880], R82 ;  /* 0x0078805209007388 */ /* 0x000fe80000000400 */
[----:B------:R3:W-:Y:S01]  /*8390*/  STS.U16 [R8+0x7880], R26 ;  /* 0x0078801a08007388 */ /* 0x0007e20000000400 */
[----:B-1----:R-:W-:-:S03]  /*83a0*/  PRMT R97, R152, 0x7632, R97 ;  /* 0x0000763298617816 */ /* 0x002fc60000000061 */
[----:B------:R-:W-:Y:S04]  /*83b0*/  STS.U16 [R200+0x7880], R92 ;  /* 0x0078805cc8007388 */ /* 0x000fe80000000400 */
[----:B------:R1:W-:Y:S01]  /*83c0*/  STS.U16 [R202+0x7880], R101 ;  /* 0x00788065ca007388 */ /* 0x0003e20000000400 */
[----:B--2---:R-:W-:-:S03]  /*83d0*/  PRMT R22, R94, 0x7632, R22 ;  /* 0x000076325e167816 */ /* 0x004fc60000000016 */
[----:B------:R-:W-:Y:S01]  /*83e0*/  STS.U16 [R7+0x7880], R94 ;  /* 0x0078805e07007388 */ /* 0x000fe20000000400 */
[----:B----4-:R-:W-:-:S03]  /*83f0*/  IMAD.WIDE.U32 R80, R77, c[0x0][0x338], R78 ;  /* 0x0000ce004d507a25 */ /* 0x010fc600078e004e */
[----:B------:R2:W-:Y:S01]  /*8400*/  STS.U16 [R6+0x7880], R22 ;  /* 0x0078801606007388 */ /* 0x0005e20000000400 */
[----:B-----5:R-:W-:-:S03]  /*8410*/  PRMT R99, R148, 0x7632, R99 ;  /* 0x0000763294637816 */ /* 0x020fc60000000063 */
[----:B------:R-:W-:Y:S04]  /*8420*/  STS.U16 [R204+0x7880], R96 ;  /* 0x00788060cc007388 */ /* 0x000fe80000000400 */
        /* <DEDUP_REMOVED lines=21> */
[----:B----4-:R-:W-:-:S03]  /*8580*/  PRMT R95, R156, 0x7632, R95 ;  /* 0x000076329c5f7816 */ /* 0x010fc6000000005f */
[----:B------:R2:W-:Y:S01]  /*8590*/  STS.U16 [R33+0x80], R36 ;  /* 0x0000802421007388 */ /* 0x0005e20000000400 */
[----:B-----5:R-:W-:-:S03]  /*85a0*/  PRMT R22, R120, 0x7632, R22 ;  /* 0x0000763278167816 */ /* 0x020fc60000000016 */
[----:B------:R-:W-:Y:S04]  /*85b0*/  STS.U16 [R43+0x80], R120 ;  /* 0x000080782b007388 */ /* 0x000fe80000000400 */
[----:B------:R4:W-:Y:S01]  /*85c0*/  STS.U16 [R42+0x80], R22 ;  /* 0x000080162a007388 */ /* 0x0009e20000000400 */
[----:B---3--:R-:W-:Y:S01]  /*85d0*/  PRMT R28, R122, 0x7632, R28 ;  /* 0x000076327a1c7816 */ /* 0x008fe2000000001c */
[----:B------:R-:W-:Y:S02]  /*85e0*/  CS2R R30, SRZ ;  /* 0x00000000001e7805 */ /* 0x000fe4000001ff00 */
[----:B------:R3:W-:Y:S04]  /*85f0*/  STS.U16 [R27+0x80], R122 ;  /* 0x0000807a1b007388 */ /* 0x0007e80000000400 */
[----:B------:R5:W-:Y:S01]  /*8600*/  STS.U16 [R45+0x80], R28 ;  /* 0x0000801c2d007388 */ /* 0x000be20000000400 */
[----:B-1----:R-:W-:Y:S01]  /*8610*/  PRMT R26, R128, 0x7632, R26 ;  /* 0x00007632801a7816 */ /* 0x002fe2000000001a */
[----:B------:R-:W-:-:S02]  /*8620*/  CS2R R38, SRZ ;  /* 0x0000000000267805 */ /* 0x000fc4000001ff00 */
[----:B------:R1:W-:Y:S04]  /*8630*/  STS.U16 [R47+0x80], R132 ;  /* 0x000080842f007388 */ /* 0x0003e80000000400 */
[----:B------:R1:W-:Y:S01]  /*8640*/  STS.U16 [R106+0x80], R53 ;  /* 0x000080356a007388 */ /* 0x0003e20000000400 */
[----:B--2---:R-:W-:-:S03]  /*8650*/  CS2R R36, SRZ ;  /* 0x0000000000247805 */ /* 0x004fc6000001ff00 */
[----:B------:R-:W-:Y:S04]  /*8660*/  STS.U16 [R25+0x80], R134 ;  /* 0x0000808619007388 */ /* 0x000fe80000000400 */
[----:B------:R-:W2:Y:S01]  /*8670*/  S2R R76, SR_TID.X ;  /* 0x00000000004c7919 */ /* 0x000ea20000002100 */
[----:B----4-:R-:W-:Y:S01]  /*8680*/  PRMT R22, R134, 0x7632, R22 ;  /* 0x0000763286167816 */ /* 0x010fe20000000016 */
[----:B------:R-:W-:Y:S01]  /*8690*/  CS2R R42, SRZ ;  /* 0x00000000002a7805 */ /* 0x000fe2000001ff00 */
[----:B---3--:R-:W-:-:S03]  /*86a0*/  PRMT R27, R130, 0x7632, R27 ;  /* 0x00007632821b7816 */ /* 0x008fc6000000001b */
[----:B------:R3:W-:Y:S01]  /*86b0*/  STS.U16 [R24+0x80], R22 ;  /* 0x0000801618007388 */ /* 0x0007e20000000400 */
[----:B-----5:R-:W-:-:S03]  /*86c0*/  CS2R R44, SRZ ;  /* 0x00000000002c7805 */ /* 0x020fc6000001ff00 */
[----:B------:R4:W-:Y:S01]  /*86d0*/  STS.U16 [R41+0x80], R128 ;  /* 0x0000808029007388 */ /* 0x0009e20000000400 */
[----:B------:R-:W-:Y:S01]  /*86e0*/  CS2R R28, SRZ ;  /* 0x00000000001c7805 */ /* 0x000fe2000001ff00 */
[----:B-1----:R-:W-:Y:S02]  /*86f0*/  CS2R R46, SRZ ;  /* 0x00000000002e7805 */ /* 0x002fe4000001ff00 */
[----:B------:R1:W-:Y:S01]  /*8700*/  STS.U16 [R49+0x80], R26 ;  /* 0x0000801a31007388 */ /* 0x0003e20000000400 */
[----:B------:R-:W-:-:S03]  /*8710*/  CS2R R52, SRZ ;  /* 0x0000000000347805 */ /* 0x000fc6000001ff00 */
[----:B------:R5:W-:Y:S04]  /*8720*/  STS.U16 [R23+0x80], R130 ;  /* 0x0000808217007388 */ /* 0x000be80000000400 */
[----:B------:R5:W-:Y:S01]  /*8730*/  STS.U16 [R35+0x80], R27 ;  /* 0x0000801b23007388 */ /* 0x000be20000000400 */
[----:B--2---:R-:W-:-:S03]  /*8740*/  LEA.HI R76, R3, R76, RZ, 0x3 ;  /* 0x0000004c034c7211 */ /* 0x004fc600078f18ff */
[----:B------:R2:W-:Y:S01]  /*8750*/  STS.U16 [R51+0x80], R124 ;  /* 0x0000807c33007388 */ /* 0x0005e20000000400 */
[----:B------:R-:W-:-:S03]  /*8760*/  SHF.R.S32.HI R84, RZ, 0x3, R76 ;  /* 0x00000003ff547819 */ /* 0x000fc6000001144c */
[----:B------:R-:W-:Y:S01]  /*8770*/  STS.U16 [R174+0x80], R87 ;  /* 0x00008057ae007388 */ /* 0x000fe20000000400 */
[----:B---3--:R-:W-:Y:S01]  /*8780*/  PRMT R22, R126, 0x7632, R22 ;  /* 0x000076327e167816 */ /* 0x008fe20000000016 */
[----:B------:R-:W-:Y:S01]  /*8790*/  CS2R R24, SRZ ;  /* 0x0000000000187805 */ /* 0x000fe2000001ff00 */
[----:B------:R-:W-:Y:S01]  /*87a0*/  SHF.R.S32.HI R85, RZ, 0x1f, R84 ;  /* 0x0000001fff557819 */ /* 0x000fe20000011454 */
[----:B------:R-:W-:Y:S01]  /*87b0*/  STS.U16 [R21+0x80], R126 ;  /* 0x0000807e15007388 */ /* 0x000fe20000000400 */
[----:B----4-:R-:W-:-:S03]  /*87c0*/  CS2R R40, SRZ ;  /* 0x0000000000287805 */ /* 0x010fc6000001ff00 */
[----:B------:R3:W-:Y:S01]  /*87d0*/  STS.U16 [R20+0x80], R22 ;  /* 0x0000801614007388 */ /* 0x0007e20000000400 */
[----:B-1----:R-:W-:-:S03]  /*87e0*/  CS2R R48, SRZ ;  /* 0x0000000000307805 */ /* 0x002fc6000001ff00 */
[----:B------:R-:W-:Y:S01]  /*87f0*/  STS.U16 [R176+0x80], R136 ;  /* 0x00008088b0007388 */ /* 0x000fe20000000400 */
[----:B-----5:R-:W-:-:S03]  /*8800*/  PRMT R23, R138, 0x7632, R23 ;  /* 0x000076328a177816 */ /* 0x020fc60000000017 */
[----:B------:R-:W-:Y:S01]  /*8810*/  STS.U16 [R178+0x80], R89 ;  /* 0x00008059b2007388 */ /* 0x000fe20000000400 */
[----:B------:R-:W-:Y:S01]  /*8820*/  CS2R R34, SRZ ;  /* 0x0000000000227805 */ /* 0x000fe2000001ff00 */
[----:B------:R-:W-:Y:S02]  /*8830*/  CS2R R26, SRZ ;  /* 0x00000000001a7805 */ /* 0x000fe4000001ff00 */
[----:B------:R-:W-:Y:S01]  /*8840*/  STS.U16 [R19+0x80], R138 ;  /* 0x0000808a13007388 */ /* 0x000fe20000000400 */
[----:B--2---:R-:W-:-:S03]  /*8850*/  CS2R R50, SRZ ;  /* 0x0000000000327805 */ /* 0x004fc6000001ff00 */
[----:B------:R1:W-:Y:S04]  /*8860*/  STS.U16 [R18+0x80], R23 ;  /* 0x0000801712007388 */ /* 0x0003e80000000400 */
[----:B------:R-:W-:Y:S04]  /*8870*/  STS.U16 [R180+0x80], R140 ;  /* 0x0000808cb4007388 */ /* 0x000fe80000000400 */
[----:B------:R-:W-:Y:S01]  /*8880*/  STS.U16 [R182+0x80], R91 ;  /* 0x0000805bb6007388 */ /* 0x000fe20000000400 */
[----:B---3--:R-:W-:-:S03]  /*8890*/  PRMT R20, R142, 0x7632, R20 ;  /* 0x000076328e147816 */ /* 0x008fc60000000014 */
[----:B------:R-:W-:Y:S04]  /*88a0*/  STS.U16 [R17+0x80], R142 ;  /* 0x0000808e11007388 */ /* 0x000fe80000000400 */
[----:B------:R2:W-:Y:S04]  /*88b0*/  STS.U16 [R16+0x80], R20 ;  /* 0x0000801410007388 */ /* 0x0005e80000000400 */
[----:B------:R-:W-:Y:S04]  /*88c0*/  STS.U16 [R184+0x80], R144 ;  /* 0x00008090b8007388 */ /* 0x000fe80000000400 */
[----:B------:R-:W-:Y:S01]  /*88d0*/  STS.U16 [R186+0x80], R93 ;  /* 0x0000805dba007388 */ /* 0x000fe20000000400 */
[----:B-1----:R-:W-:Y:S01]  /*88e0*/  PRMT R18, R146, 0x7632, R18 ;  /* 0x0000763292127816 */ /* 0x002fe20000000012 */
[----:B------:R-:W-:-:S02]  /*88f0*/  CS2R R22, SRZ ;  /* 0x0000000000167805 */ /* 0x000fc4000001ff00 */
[----:B------:R-:W-:Y:S04]  /*8900*/  STS.U16 [R15+0x80], R146 ;  /* 0x000080920f007388 */ /* 0x000fe80000000400 */
[----:B------:R1:W-:Y:S04]  /*8910*/  STS.U16 [R14+0x80], R18 ;  /* 0x000080120e007388 */ /* 0x0003e80000000400 */
[----:B------:R-:W-:Y:S04]  /*8920*/  STS.U16 [R188+0x80], R156 ;  /* 0x0000809cbc007388 */ /* 0x000fe80000000400 */
[----:B------:R-:W-:Y:S01]  /*8930*/  STS.U16 [R190+0x80], R95 ;  /* 0x0000805fbe007388 */ /* 0x000fe20000000400 */
[----:B--2---:R-:W-:Y:S01]  /*8940*/  PRMT R16, R158, 0x7632, R16 ;  /* 0x000076329e107816 */ /* 0x004fe20000000010 */
[----:B------:R-:W-:-:S02]  /*8950*/  CS2R R20, SRZ ;  /* 0x0000000000147805 */ /* 0x000fc4000001ff00 */
        /* <DEDUP_REMOVED lines=12> */
[----:B------:R2:W-:Y:S04]  /*8a20*/  STS.U16 [R9+0x80], R150 ;  /* 0x0000809609007388 */ /* 0x0005e80000000400 */
[----:B------:R3:W-:Y:S04]  /*8a30*/  STS.U16 [R8+0x80], R12 ;  /* 0x0000800c08007388 */ /* 0x0007e80000000400 */
[----:B------:R-:W-:Y:S04]  /*8a40*/  STS.U16 [R200+0x80], R160 ;  /* 0x000080a0c8007388 */ /* 0x000fe80000000400 */
[----:B------:R-:W-:Y:S01]  /*8a50*/  STS.U16 [R202+0x80], R101 ;  /* 0x00008065ca007388 */ /* 0x000fe20000000400 */
[----:B-1----:R-:W-:Y:S01]  /*8a60*/  PRMT R10, R162, 0x7632, R10 ;  /* 0x00007632a20a7816 */ /* 0x002fe2000000000a */
[----:B------:R-:W-:-:S02]  /*8a70*/  CS2R R14, SRZ ;  /* 0x00000000000e7805 */ /* 0x000fc4000001ff00 */
[----:B------:R1:W-:Y:S04]  /*8a80*/  STS.U16 [R7+0x80], R162 ;  /* 0x000080a207007388 */ /* 0x0003e80000000400 */
[----:B------:R4:W-:Y:S04]  /*8a90*/  STS.U16 [R6+0x80], R10 ;  /* 0x0000800a06007388 */ /* 0x0009e80000000400 */
[----:B------:R-:W-:Y:S01]  /*8aa0*/  STS.U16 [R204+0x80], R164 ;  /* 0x000080a4cc007388 */ /* 0x000fe20000000400 */
[----:B--2---:R-:W-:-:S03]  /*8ab0*/  PRMT R9, R168, 0x7632, R9 ;  /* 0x00007632a8097816 */ /* 0x004fc60000000009 */
[----:B------:R-:W-:Y:S01]  /*8ac0*/  STS.U16 [R206+0x80], R103 ;  /* 0x00008067ce007388 */ /* 0x000fe20000000400 */
[----:B---3--:R-:W-:Y:S01]  /*8ad0*/  PRMT R8, R166, 0x7632, R8 ;  /* 0x00007632a6087816 */ /* 0x008fe20000000008 */
[----:B------:R-:W-:Y:S02]  /*8ae0*/  CS2R R12, SRZ ;  /* 0x00000000000c7805 */ /* 0x000fe4000001ff00 */
[----:B------:R-:W-:Y:S04]  /*8af0*/  STS.U16 [R5+0x80], R166 ;  /* 0x000080a605007388 */ /* 0x000fe80000000400 */
[----:B------:R2:W-:Y:S04]  /*8b00*/  STS.U16 [R4+0x80], R8 ;  /* 0x0000800804007388 */ /* 0x0005e80000000400 */
[----:B------:R-:W-:Y:S01]  /*8b10*/  STS.U16 [R208+0x80], R168 ;  /* 0x000080a8d0007388 */ /* 0x000fe20000000400 */
[----:B-1----:R-:W-:-:S03]  /*8b20*/  PRMT R7, R170, 0x7632, R7 ;  /* 0x00007632aa077816 */ /* 0x002fc60000000007 */
[----:B------:R1:W-:Y:S01]  /*8b30*/  STS.U16 [R0+0x80], R9 ;  /* 0x0000800900007388 */ /* 0x0003e20000000400 */
[----:B----4-:R-:W-:-:S03]  /*8b40*/  CS2R R10, SRZ ;  /* 0x00000000000a7805 */ /* 0x010fc6000001ff00 */
[----:B------:R3:W-:Y:S04]  /*8b50*/  STS.U16 [R32+0x80], R170 ;  /* 0x000080aa20007388 */ /* 0x0007e80000000400 */
[----:B------:R4:W-:Y:S04]  /*8b60*/  STS.U16 [R2+0x80], R7 ;  /* 0x0000800702007388 */ /* 0x0009e80000000400 */
[----:B------:R-:W-:Y:S01]  /*8b70*/  BAR.SYNC.DEFER_BLOCKING 0x1, 0x100 ;  /* 0x0044000000007b1d */ /* 0x000fe20000010000 */
[----:B--2---:R-:W-:Y:S01]  /*8b80*/  CS2R R4, SRZ ;  /* 0x0000000000047805 */ /* 0x004fe2000001ff00 */
[----:B-1----:R-:W-:Y:S01]  /*8b90*/  CS2R R8, SRZ ;  /* 0x0000000000087805 */ /* 0x002fe2000001ff00 */
[----:B------:R-:W-:Y:S01]  /*8ba0*/  SHF.R.S32.HI R0, RZ, 0x1f, R77 ;  /* 0x0000001fff007819 */ /* 0x000fe2000001144d */
[----:B---3--:R-:W-:Y:S01]  /*8bb0*/  CS2R R32, SRZ ;  /* 0x0000000000207805 */ /* 0x008fe2000001ff00 */
[----:B----4-:R-:W-:-:S03]  /*8bc0*/  CS2R R6, SRZ ;  /* 0x0000000000067805 */ /* 0x010fc6000001ff00 */
[----:B------:R-:W-:Y:S01]  /*8bd0*/  IMAD R2, R0, c[0x0][0x338], RZ ;  /* 0x0000ce0000027a24 */ /* 0x000fe200078e02ff */
[----:B------:R1:W2:Y:S03]  /*8be0*/  @!P2 LDS.128 R64, [R229+0x7880] ;  /* 0x00788000e540a984 */ /* 0x0002a60000000c00 */
[----:B------:R-:W-:Y:S01]  /*8bf0*/  IMAD R2, R77, c[0x0][0x33c], R2 ;  /* 0x0000cf004d027a24 */ /* 0x000fe200078e0202 */
[----:B------:R1:W3:Y:S03]  /*8c00*/  @!P2 LDS.128 R68, [R229+0xa080] ;  /* 0x00a08000e544a984 */ /* 0x0002e60000000c00 */
[----:B------:R-:W-:Y:S01]  /*8c10*/  IMAD.IADD R81, R81, 0x1, R2 ;  /* 0x0000000151517824 */ /* 0x000fe200078e0202 */
[----:B------:R1:W4:Y:S01]  /*8c20*/  @!P2 LDS.128 R72, [R229+0xc880] ;  /* 0x00c88000e548a984 */ /* 0x0003220000000c00 */
[----:B------:R-:W-:-:S03]  /*8c30*/  IMAD.U32 R2, RZ, RZ, UR20 ;  /* 0x00000014ff027e24 */ /* 0x000fc6000f8e00ff */
[----:B------:R1:W1:Y:S01]  /*8c40*/  @!P1 LDS.128 R52, [R229+0x8880] ;  /* 0x00888000e5349984 */ /* 0x0002620000000c00 */
[----:B------:R-:W-:-:S03]  /*8c50*/  IMAD.WIDE.U32 R82, R2, c[0x0][0x340], R80 ;  /* 0x0000d00002527a25 */ /* 0x000fc600078e0050 */
[----:B------:R1:W1:Y:S01]  /*8c60*/  @!P1 LDS.128 R56, [R229+0xb080] ;  /* 0x00b08000e5389984 */ /* 0x0002620000000c00 */
[----:B------:R-:W-:Y:S01]  /*8c70*/  IMAD.WIDE R80, R227, 0x50, R84 ;  /* 0x00000050e3507825 */ /* 0x000fe200078e0254 */
[----:B------:R-:W-:Y:S02]  /*8c80*/  IADD3 R85, R83, UR4, RZ ;  /* 0x0000000453557c10 */ /* 0x000fe4000fffe0ff */
[----:B------:R1:W1:Y:S04]  /*8c90*/  @!P1 LDS.128 R60, [R229+0xd880] ;  /* 0x00d88000e53c9984 */ /* 0x0002680000000c00 */
        /* <DEDUP_REMOVED lines=11> */
[----:B------:R1:W1:Y:S01]  /*8d50*/  @!P0 LDS.128 R12, [R229+0x7080] ;  /* 0x00708000e50c8984 */ /* 0x0002620000000c00 */
[----:B------:R-:W-:Y:S05]  /*8d60*/  @P6 BRA `(.L_x_661) ;  /* 0x000000d000006947 */ /* 0x000fea0003800000 */
[----:B--234-:R-:W-:Y:S01]  /*8d70*/  IMAD R2, R81, c[0x0][0x330], RZ ;  /* 0x0000cc0051027a24 */ /* 0x01cfe200078e02ff */
        /* <DEDUP_REMOVED lines=10> */
[----:B------:R2:W-:Y:S04]  /*8e20*/  @!P2 STG.E.128 [R88.64+0x80], R68 ;  /* 0x000080445800a986 */ /* 0x0005e8000c101d18 */
[----:B------:R2:W-:Y:S02]  /*8e30*/  @!P1 STG.E.128 [R88.64+0x100], R72 ;  /* 0x0001004858009986 */ /* 0x0005e4000c101d18 */
.L_x_661:
[----:B--234-:R-:W-:Y:S05]  /*8e40*/  BSYNC B0 ;  /* 0x0000000000007941 */ /* 0x01cfea0003800000 */
.L_x_660:
[----:B------:R-:W-:Y:S01]  /*8e50*/  IADD3 R2, R236, 0x20, RZ ;  /* 0x00000020ec027810 */ /* 0x000fe20007ffe0ff */
[----:B------:R-:W-:Y:S03]  /*8e60*/  BSSY B0, `(.L_x_662) ;  /* 0x0000013000007945 */ /* 0x000fe60003800000 */
[----:B------:R-:W-:-:S13]  /*8e70*/  ISETP.GE.AND P5, PT, R2, UR7, PT ;  /* 0x0000000702007c0c */ /* 0x000fda000bfa6270 */
        /* <DEDUP_REMOVED lines=14> */
[----:B-1----:R1:W-:Y:S04]  /*8f60*/  @!P2 STG.E.128 [R66.64], R52 ;  /* 0x000000344200a986 */ /* 0x0023e8000c101d18 */
[----:B------:R1:W-:Y:S04]  /*8f70*/  @!P1 STG.E.128 [R66.64+0x80], R56 ;  /* 0x0000803842009986 */ /* 0x0003e8000c101d18 */
[----:B------:R1:W-:Y:S02]  /*8f80*/  @!P0 STG.E.128 [R66.64+0x100], R60 ;  /* 0x0001003c42008986 */ /* 0x0003e4000c101d18 */
.L_x_663:
[----:B------:R-:W-:Y:S05]  /*8f90*/  BSYNC B0 ;  /* 0x0000000000007941 */ /* 0x000fea0003800000 */
.L_x_662:
[----:B------:R-:W-:Y:S01]  /*8fa0*/  IADD3 R236, R236, 0x40, RZ ;  /* 0x00000040ecec7810 */ /* 0x000fe20007ffe0ff */
[----:B------:R-:W-:Y:S03]  /*8fb0*/  BSSY B0, `(.L_x_664) ;  /* 0x0000013000007945 */ /* 0x000fe60003800000 */
[----:B------:R-:W-:-:S13]  /*8fc0*/  ISETP.GE.AND P4, PT, R236, UR7, PT ;  /* 0x00000007ec007c0c */ /* 0x000fda000bf86270 */
[----:B------:R-:W-:Y:S05]  /*8fd0*/  @P4 BRA `(.L_x_665) ;  /* 0x0000010000004947 */ /* 0x000fea0003800000 */
[----:B------:R-:W-:Y:S01]  /*8fe0*/  IADD3 R3, P0, R80, 0x40, RZ ;  /* 0x0000004050037810 */ /* 0x000fe20007f1e0ff */
[----:B-1----:R-:W-:Y:S01]  /*8ff0*/  IMAD.MOV.U32 R52, RZ, RZ, R82 ;  /* 0x000000ffff347224 */ /* 0x002fe200078e0052 */
        /* <DEDUP_REMOVED lines=12> */
[----:B------:R1:W-:Y:S04]  /*90c0*/  @!P1 STG.E.128 [R54.64+0x80], R44 ;  /* 0x0000802c36009986 */ /* 0x0003e8000c101d18 */
[----:B------:R1:W-:Y:S02]  /*90d0*/  @!P0 STG.E.128 [R54.64+0x100], R48 ;  /* 0x0001003036008986 */ /* 0x0003e4000c101d18 */
.L_x_665:
[----:B------:R-:W-:Y:S05]  /*90e0*/  BSYNC B0 ;  /* 0x0000000000007941 */ /* 0x000fea0003800000 */
.L_x_664:
[----:B------:R-:W-:Y:S01]  /*90f0*/  IMAD R0, R0, c[0x0][0x308], RZ ;  /* 0x0000c20000007a24 */ /* 0x000fe200078e02ff */
[----:B------:R-:W-:Y:S01]  /*9100*/  ULDC.64 UR4, c[0x0][0x310] ;  /* 0x0000c40000047ab9 */ /* 0x000fe20000000a00 */
[C---:B------:R-:W-:Y:S01]  /*9110*/  IMAD.WIDE.U32 R78, R77.reuse, c[0x0][0x308], R78 ;  /* 0x0000c2004d4e7a25 */ /* 0x040fe200078e004e */
[----:B------:R-:W-:Y:S01]  /*9120*/  UIMAD UR4, UR6, UR4, URZ ;  /* 0x00000004060472a4 */ /* 0x000fe2000f8e023f */
[----:B------:R-:W-:Y:S02]  /*9130*/  BSSY B0, `(.L_x_666) ;  /* 0x0000015000007945 */ /* 0x000fe40003800000 */
[----:B------:R-:W-:Y:S01]  /*9140*/  IMAD R0, R77, c[0x0][0x30c], R0 ;  /* 0x0000c3004d007a24 */ /* 0x000fe200078e0200 */
[----:B------:R-:W-:-:S04]  /*9150*/  UIMAD UR4, UR20, UR5, UR4 ;  /* 0x00000005140472a4 */ /* 0x000fc8000f8e0204 */
[----:B------:R-:W-:Y:S02]  /*9160*/  IADD3 R79, R79, R0, RZ ;  /* 0x000000004f4f7210 */ /* 0x000fe40007ffe0ff */
[----:B------:R-:W-:-:S05]  /*9170*/  MOV R0, UR20 ;  /* 0x0000001400007c02 */ /* 0x000fca0008000f00 */
[----:B-1----:R-:W-:-:S05]  /*9180*/  IMAD.WIDE.U32 R42, R0, c[0x0][0x310], R78 ;  /* 0x0000c400002a7a25 */ /* 0x002fca00078e004e */
        /* <DEDUP_REMOVED lines=15> */
.L_x_667:
[----:B------:R-:W-:Y:S05]  /*9280*/  BSYNC B0 ;  /* 0x0000000000007941 */ /* 0x000fea0003800000 */
.L_x_666:
[----:B------:R-:W-:Y:S01]  /*9290*/  BSSY B0, `(.L_x_668) ;  /* 0x0000012000007945 */ /* 0x000fe20003800000 */
[----:B------:R-:W-:Y:S05]  /*92a0*/  @P5 BRA `(.L_x_669) ;  /* 0x0000010000005947 */ /* 0x000fea0003800000 */
[----:B-1----:R-:W-:Y:S01]  /*92b0*/  IADD3 R2, P0, R80, 0x20, RZ ;  /* 0x0000002050027810 */ /* 0x002fe20007f1e0ff */
[----:B------:R-:W-:Y:S01]  /*92c0*/  IMAD.MOV.U32 R28, RZ, RZ, R42 ;  /* 0x000000ffff1c7224 */ /* 0x000fe200078e002a */
[----:B------:R-:W-:-:S02]  /*92d0*/  MOV R29, R41 ;  /* 0x00000029001d7202 */ /* 0x000fc40000000f00 */
[----:B------:R-:W-:Y:S01]  /*92e0*/  ISETP.GE.AND P2, PT, R250, c[0x0][0x2f4], PT ;  /* 0x0000bd00fa007a0c */ /* 0x000fe20003f46270 */
[----:B------:R-:W-:Y:S01]  /*92f0*/  IMAD.X R0, RZ, RZ, R81, P0 ;  /* 0x000000ffff007224 */ /* 0x000fe200000e0651 */
[----:B------:R-:W-:Y:S01]  /*9300*/  ISETP.GE.AND P1, PT, R231, c[0x0][0x2f4], PT ;  /* 0x0000bd00e7007a0c */ /* 0x000fe20003f26270 */
[----:B------:R-:W-:Y:S01]  /*9310*/  IMAD.WIDE.U32 R28, R2, c[0x0][0x300], R28 ;  /* 0x0000c000021c7a25 */ /* 0x000fe200078e001c */
[----:B------:R-:W-:-:S03]  /*9320*/  ISETP.GE.AND P0, PT, R230, c[0x0][0x2f4], PT ;  /* 0x0000bd00e6007a0c */ /* 0x000fc60003f06270 */
[----:B------:R-:W-:-:S04]  /*9330*/  IMAD R3, R0, c[0x0][0x300], RZ ;  /* 0x0000c00000037a24 */ /* 0x000fc800078e02ff */
[----:B------:R-:W-:Y:S01]  /*9340*/  IMAD R3, R2, c[0x0][0x304], R3 ;  /* 0x0000c10002037a24 */ /* 0x000fe200078e0203 */
[----:B------:R-:W-:-:S03]  /*9350*/  LEA R2, P3, R28, c[0x0][0x2e8], 0x1 ;  /* 0x0000ba001c027a11 */ /* 0x000fc600078608ff */
[----:B------:R-:W-:-:S05]  /*9360*/  IMAD.IADD R3, R29, 0x1, R3 ;  /* 0x000000011d037824 */ /* 0x000fca00078e0203 */
[----:B------:R-:W-:-:S05]  /*9370*/  LEA.HI.X R3, R28, c[0x0][0x2ec], R3, 0x1, P3 ;  /* 0x0000bb001c037a11 */ /* 0x000fca00018f0c03 */
[----:B------:R1:W-:Y:S04]  /*9380*/  @!P2 STG.E.128 [R2.64], R16 ;  /* 0x000000100200a986 */ /* 0x0003e8000c101d18 */
[----:B------:R1:W-:Y:S04]  /*9390*/  @!P1 STG.E.128 [R2.64+0x80], R20 ;  /* 0x0000801402009986 */ /* 0x0003e8000c101d18 */
[----:B------:R1:W-:Y:S02]  /*93a0*/  @!P0 STG.E.128 [R2.64+0x100], R24 ;  /* 0x0001001802008986 */ /* 0x0003e4000c101d18 */
.L_x_669:
[----:B------:R-:W-:Y:S05]  /*93b0*/  BSYNC B0 ;  /* 0x0000000000007941 */ /* 0x000fea0003800000 */
.L_x_668:
[----:B------:R-:W-:Y:S05]  /*93c0*/  @P4 EXIT ;  /* 0x000000000000494d */ /* 0x000fea0003800000 */
[----:B------:R-:W-:Y:S01]  /*93d0*/  IADD3 R0, P0, R80, 0x40, RZ ;  /* 0x0000004050007810 */ /* 0x000fe20007f1e0ff */
[----:B-1----:R-:W-:Y:S01]  /*93e0*/  IMAD.MOV.U32 R16, RZ, RZ, R42 ;  /* 0x000000ffff107224 */ /* 0x002fe200078e002a */
[----:B------:R-:W-:-:S02]  /*93f0*/  MOV R17, R41 ;  /* 0x0000002900117202 */ /* 0x000fc40000000f00 */
[----:B------:R-:W-:Y:S01]  /*9400*/  ISETP.GE.AND P1, PT, R250, c[0x0][0x2f4], PT ;  /* 0x0000bd00fa007a0c */ /* 0x000fe20003f26270 */
        /* <DEDUP_REMOVED lines=14> */
.L_x_670:
        /* <DEDUP_REMOVED lines=9> */
.L_x_1401:


//--------------------- .text._ZN7cutlass13device_kernelIN5flash19enable_sm80_to_sm89INS1_16FlashAttnBwdSm80INS1_25CollectiveMainloopBwdSm80ILi2ELi1EN4cute5tupleIJNS5_1CILi64EEENS7_ILi80EEENS7_ILi192EEEEEENS_6half_tEfNS_4arch4Sm80ELb0ELb0ELb0ELb0ELb1ELb0ELb1ELb0ELi2ELi4ELi2ELi2ELb0EEENS1_21CollectiveEpilogueBwdISB_SC_SE_Li256ELb0ELb1ELi4EEENS1_19SingleTileSchedulerILb0ELb0ELb0ELi80EEEEEEEEEvNT_6ParamsE --------------------------
	.section	.text._ZN7cutlass13device_kernelIN5flash19enable_sm80_to_sm89INS1_16FlashAttnBwdSm80INS1_25CollectiveMainloopBwdSm80ILi2ELi1EN4cute5tupleIJNS5_1CILi64EEENS7_ILi80EEENS7_ILi192EEEEEENS_6half_tEfNS_4arch4Sm80ELb0ELb0ELb0ELb0ELb1ELb0ELb1ELb0ELi2ELi4ELi2ELi2ELb0EEENS1_21CollectiveEpilogueBwdISB_SC_SE_Li256ELb0ELb1ELi4EEENS1_19SingleTileSchedulerILb0ELb0ELb0ELi80EEEEEEEEEvNT_6ParamsE,"ax",@progbits
	.sectioninfo	@"SHI_REGISTERS=255"
	.align	128
.text._ZN7cutlass13device_kernelIN5flash19enable_sm80_to_sm89INS1_16FlashAttnBwdSm80INS1_25CollectiveMainloopBwdSm80ILi2ELi1EN4cute5tupleIJNS5_1CILi64EEENS7_ILi80EEENS7_ILi192EEEEEENS_6half_tEfNS_4arch4Sm80ELb0ELb0ELb0ELb0ELb1ELb0ELb1ELb0ELi2ELi4ELi2ELi2ELb0EEENS1_21CollectiveEpilogueBwdISB_SC_SE_Li256ELb0ELb1ELi4EEENS1_19SingleTileSchedulerILb0ELb0ELb0ELi80EEEEEEEEEvNT_6ParamsE:
        .type           _ZN7cutlass13device_kernelIN5flash19enable_sm80_to_sm89INS1_16FlashAttnBwdSm80INS1_25CollectiveMainloopBwdSm80ILi2ELi1EN4cute5tupleIJNS5_1CILi64EEENS7_ILi80EEENS7_ILi192EEEEEENS_6half_tEfNS_4arch4Sm80ELb0ELb0ELb0ELb0ELb1ELb0ELb1ELb0ELi2ELi4ELi2ELi2ELb0EEENS1_21CollectiveEpilogueBwdISB_SC_SE_Li256ELb0ELb1ELi4EEENS1_19SingleTileSchedulerILb0ELb0ELb0ELi80EEEEEEEEEvNT_6ParamsE,@function
        .size           _ZN7cutlass13device_kernelIN5flash19enable_sm80_to_sm89INS1_16FlashAttnBwdSm80INS1_25CollectiveMainloopBwdSm80ILi2ELi1EN4cute5tupleIJNS5_1CILi64EEENS7_ILi80EEENS7_ILi192EEEEEENS_6half_tEfNS_4arch4Sm80ELb0ELb0ELb0ELb0ELb1ELb0ELb1ELb0ELi2ELi4ELi2ELi2ELb0EEENS1_21CollectiveEpilogueBwdISB_SC_SE_Li256ELb0ELb1ELi4EEENS1_19SingleTileSchedulerILb0ELb0ELb0ELi80EEEEEEEEEvNT_6ParamsE,(.L_x_1402 - _ZN7cutlass13device_kernelIN5flash19enable_sm80_to_sm89INS1_16FlashAttnBwdSm80INS1_25CollectiveMainloopBwdSm80ILi2ELi1EN4cute5tupleIJNS5_1CILi64EEENS7_ILi80EEENS7_ILi192EEEEEENS_6half_tEfNS_4arch4Sm80ELb0ELb0ELb0ELb0ELb1ELb0ELb1ELb0ELi2ELi4ELi2ELi2ELb0EEENS1_21CollectiveEpilogueBwdISB_SC_SE_Li256ELb0ELb1ELi4EEENS1_19SingleTileSchedulerILb0ELb0ELb0ELi80EEEEEEEEEvNT_6ParamsE)
        .other          _ZN7cutlass13device_kernelIN5flash19enable_sm80_to_sm89INS1_16FlashAttnBwdSm80INS1_25CollectiveMainloopBwdSm80ILi2ELi1EN4cute5tupleIJNS5_1CILi64EEENS7_ILi80EEENS7_ILi192EEEEEENS_6half_tEfNS_4arch4Sm80ELb0ELb0ELb0ELb0ELb1ELb0ELb1ELb0ELi2ELi4ELi2ELi2ELb0EEENS1_21CollectiveEpilogueBwdISB_SC_SE_Li256ELb0ELb1ELi4EEENS1_19SingleTileSchedulerILb0ELb0ELb0ELi80EEEEEEEEEvNT_6ParamsE,@"STO_CUDA_ENTRY STV_DEFAULT"
_ZN7cutlass13device_kernelIN5flash19enable_sm80_to_sm89INS1_16FlashAttnBwdSm80INS1_25CollectiveMainloopBwdSm80ILi2ELi1EN4cute5tupleIJNS5_1CILi64EEENS7_ILi80EEENS7_ILi192EEEEEENS_6half_tEfNS_4arch4Sm80ELb0ELb0ELb0ELb0ELb1ELb0ELb1ELb0ELi2ELi4ELi2ELi2ELb0EEENS1_21CollectiveEpilogueBwdISB_SC_SE_Li256ELb0ELb1ELi4EEENS1_19SingleTileSchedulerILb0ELb0ELb0ELi80EEEEEEEEEvNT_6ParamsE:
        /* <DEDUP_REMOVED lines=560> */
.L_x_674:
        /* <DEDUP_REMOVED lines=244> */
.L_x_672:
        /* <DEDUP_REMOVED lines=458> */
.L_x_673:
        /* <DEDUP_REMOVED lines=237> */
.L_x_671:
        /* <DEDUP_REMOVED lines=777> */
.L_x_676:
[----:B--234-:R-:W-:Y:S05]  /*8e40*/  BSYNC B0 ;  /* 0x0000000000007941 */ /* 0x01cfea0003800000 */
.L_x_675:
        /* <DEDUP_REMOVED lines=20> */
.L_x_678:
[----:B------:R-:W-:Y:S05]  /*8f90*/  BSYNC B0 ;  /* 0x0000000000007941 */ /* 0x000fea0003800000 */
.L_x_677:
        /* <DEDUP_REMOVED lines=20> */
.L_x_680:
[----:B------:R-:W-:Y:S05]  /*90e0*/  BSYNC B0 ;  /* 0x0000000000007941 */ /* 0x000fea0003800000 */
.L_x_679:
        /* <DEDUP_REMOVED lines=25> */
.L_x_682:
[----:B------:R-:W-:Y:S05]  /*9280*/  BSYNC B0 ;  /* 0x0000000000007941 */ /* 0x000fea0003800000 */
.L_x_681:
        /* <DEDUP_REMOVED lines=18> */
.L_x_684:
[----:B------:R-:W-:Y:S05]  /*93b0*/  BSYNC B0 ;  /* 0x0000000000007941 */ /* 0x000fea0003800000 */
.L_x_683:
        /* <DEDUP_REMOVED lines=19> */
.L_x_685:
        /* <DEDUP_REMOVED lines=9> */
.L_x_1402:


//--------------------- .text._ZN7cutlass13device_kernelIN5flash19enable_sm80_to_sm89INS1_16FlashAttnBwdSm80INS1_25CollectiveMainloopBwdSm80ILi2ELi1EN4cute5tupleIJNS5_1CILi64EEENS7_ILi80EEENS7_ILi192EEEEEENS_6half_tEfNS_4arch4Sm80ELb0ELb0ELb0ELb0ELb0ELb0ELb1ELb0ELi2ELi4ELi2ELi2ELb0EEENS1_24CollectiveEpilogueBwdGQAISB_fSE_Li256ELb0ELb0EEENS1_19SingleTileSchedulerILb0ELb0ELb0ELi80EEEEEEEEEvNT_6ParamsE --------------------------
	.section	.text._ZN7cutlass13device_kernelIN5flash19enable_sm80_to_sm89INS1_16FlashAttnBwdSm80INS1_25CollectiveMainloopBwdSm80ILi2ELi1EN4cute5tupleIJNS5_1CILi64EEENS7_ILi80EEENS7_ILi192EEEEEENS_6half_tEfNS_4arch4Sm80ELb0ELb0ELb0ELb0ELb0ELb0ELb1ELb0ELi2ELi4ELi2ELi2ELb0EEENS1_24CollectiveEpilogueBwdGQAISB_fSE_Li256ELb0ELb0EEENS1_19SingleTileSchedulerILb0ELb0ELb0ELi80EEEEEEEEEvNT_6ParamsE,"ax",@progbits
	.sectioninfo	@"SHI_REGISTERS=255"
	.align	128
.text._ZN7cutlass13device_kernelIN5flash19enable_sm80_to_sm89INS1_16FlashAttnBwdSm80INS1_25CollectiveMainloopBwdSm80ILi2ELi1EN4cute5tupleIJNS5_1CILi64EEENS7_ILi80EEENS7_ILi192EEEEEENS_6half_tEfNS_4arch4Sm80ELb0ELb0ELb0ELb0ELb0ELb0ELb1ELb0ELi2ELi4ELi2ELi2ELb0EEENS1_24CollectiveEpilogueBwdGQAISB_fSE_Li256ELb0ELb0EEENS1_19SingleTileSchedulerILb0ELb0ELb0ELi80EEEEEEEEEvNT_6ParamsE:
        .type           _ZN7cutlass13device_kernelIN5flash19enable_sm80_to_sm89INS1_16FlashAttnBwdSm80INS1_25CollectiveMainloopBwdSm80ILi2ELi1EN4cute5tupleIJNS5_1CILi64EEENS7_ILi80EEENS7_ILi192EEEEEENS_6half_tEfNS_4arch4Sm80ELb0ELb0ELb0ELb0ELb0ELb0ELb1ELb0ELi2ELi4ELi2ELi2ELb0EEENS1_24CollectiveEpilogueBwdGQAISB_fSE_Li256ELb0ELb0EEENS1_19SingleTileSchedulerILb0ELb0ELb0ELi80EEEEEEEEEvNT_6ParamsE,@function
        .size           _ZN7cutlass13device_kernelIN5flash19enable_sm80_to_sm89INS1_16FlashAttnBwdSm80INS1_25CollectiveMainloopBwdSm80ILi2ELi1EN4cute5tupleIJNS5_1CILi64EEENS7_ILi80EEENS7_ILi192EEEEEENS_6half_tEfNS_4arch4Sm80ELb0ELb0ELb0ELb0ELb0ELb0ELb1ELb0ELi2ELi4ELi2ELi2ELb0EEENS1_24CollectiveEpilogueBwdGQAISB_fSE_Li256ELb0ELb0EEENS1_19SingleTileSchedulerILb0ELb0ELb0ELi80EEEEEEEEEvNT_6ParamsE,(.L_x_1403 - _ZN7cutlass13device_kernelIN5flash19enable_sm80_to_sm89INS1_16FlashAttnBwdSm80INS1_25CollectiveMainloopBwdSm80ILi2ELi1EN4cute5tupleIJNS5_1CILi64EEENS7_ILi80EEENS7_ILi192EEEEEENS_6half_tEfNS_4arch4Sm80ELb0ELb0ELb0ELb0ELb0ELb0ELb1ELb0ELi2ELi4ELi2ELi2ELb0EEENS1_24CollectiveEpilogueBwdGQAISB_fSE_Li256ELb0ELb0EEENS1_19SingleTileSchedulerILb0ELb0ELb0ELi80EEEEEEEEEvNT_6ParamsE)
        .other          _ZN7cutlass13device_kernelIN5flash19enable_sm80_to_sm89INS1_16FlashAttnBwdSm80INS1_25CollectiveMainloopBwdSm80ILi2ELi1EN4cute5tupleIJNS5_1CILi64EEENS7_ILi80EEENS7_ILi192EEEEEENS_6half_tEfNS_4arch4Sm80ELb0ELb0ELb0ELb0ELb0ELb0ELb1ELb0ELi2ELi4ELi2ELi2ELb0EEENS1_24CollectiveEpilogueBwdGQAISB_fSE_Li256ELb0ELb0EEENS1_19SingleTileSchedulerILb0ELb0ELb0ELi80EEEEEEEEEvNT_6ParamsE,@"STO_CUDA_ENTRY STV_DEFAULT"
_ZN7cutlass13device_kernelIN5flash19enable_sm80_to_sm89INS1_16FlashAttnBwdSm80INS1_25CollectiveMainloopBwdSm80ILi2ELi1EN4cute5tupleIJNS5_1CILi64EEENS7_ILi80EEENS7_ILi192EEEEEENS_6half_tEfNS_4arch4Sm80ELb0ELb0ELb0ELb0ELb0ELb0ELb1ELb0ELi2ELi4ELi2ELi2ELb0EEENS1_24CollectiveEpilogueBwdGQAISB_fSE_Li256ELb0ELb0EEENS1_19SingleTileSchedulerILb0ELb0ELb0ELi80EEEEEEEEEvNT_6ParamsE:
        /* <DEDUP_REMOVED lines=17> */
[----:B------:R-:W-:Y:S01]  /*0110*/  IMAD.MOV.U32 R221, RZ, RZ, 0x120 ;  /* 0x00000120ffdd7424 */ /* 0x000fe200078e00ff */
[----:B------:R-:W-:Y:S01]  /*0120*/  UMOV UR20, 0x5 ;  /* 0x0000000500147882 */ /* 0x000fe20000000000 */
[----:B------:R-:W-:Y:S01]  /*0130*/  CS2R R170, SRZ ;  /* 0x0000000000aa7805 */ /* 0x000fe2000001ff00 */
[----:B------:R-:W-:Y:S01]  /*0140*/  ULDC.64 UR6, c[0x0][0x1b8] ;  /* 0x00006e0000067ab9 */ /* 0x000fe20000000a00 */
[----:B------:R-:W-:Y:S01]  /*0150*/  CS2R R168, SRZ ;  /* 0x0000000000a87805 */ /* 0x000fe2000001ff00 */
[----:B------:R-:W-:Y:S01]  /*0160*/  UIMAD UR6, UR4, UR6, URZ ;  /* 0x00000006040672a4 */ /* 0x000fe2000f8e023f */
[----:B------:R-:W-:Y:S01]  /*0170*/  CS2R R166, SRZ ;  /* 0x0000000000a67805 */ /* 0x000fe2000001ff00 */
[----:B------:R-:W-:Y:S01]  /*0180*/  ULDC.64 UR10, c[0x0][0x178] ;  /* 0x00005e00000a7ab9 */ /* 0x000fe20000000a00 */
[----:B------:R-:W-:Y:S01]  /*0190*/  CS2R R164, SRZ ;  /* 0x0000000000a47805 */ /* 0x000fe2000001ff00 */
[----:B------:R-:W-:Y:S01]  /*01a0*/  UIMAD UR7, UR8, UR7, UR6 ;  /* 0x00000007080772a4 */ /* 0x000fe2000f8e0206 */
[----:B------:R-:W-:Y:S01]  /*01b0*/  CS2R R162, SRZ ;  /* 0x0000000000a27805 */ /* 0x000fe2000001ff00 */
[----:B------:R-:W-:Y:S01]  /*01c0*/  USHF.L.U32 UR21, UR10, 0x5, URZ ;  /* 0x000000050a157899 */ /* 0x000fe2000800063f */
[----:B-1----:R-:W-:Y:S01]  /*01d0*/  SHF.R.S32.HI R14, RZ, 0x1f, R240 ;  /* 0x0000001fff0e7819 */ /* 0x002fe200000114f0 */
[----:B------:R-:W-:Y:S01]  /*01e0*/  USHF.L.U64.HI UR11, UR10, UR20, UR11 ;  /* 0x000000140a0b7299 */ /* 0x000fe2000801020b */
[----:B------:R-:W-:Y:S01]  /*01f0*/  ISETP.GT.AND P2, PT, R240, 0x7f, PT ;  /* 0x0000007ff000780c */ /* 0x000fe20003f44270 */
[----:B------:R-:W-:Y:S01]  /*0200*/  USHF.L.U32 UR22, UR21, 0x1, URZ ;  /* 0x0000000115167899 */ /* 0x000fe2000800063f */
[-C--:B------:R-:W-:Y:S01]  /*0210*/  LEA.HI R23, R14, R240.reuse, RZ, 0x3 ;  /* 0x000000f00e177211 */ /* 0x080fe200078f18ff */
[----:B--2---:R-:W-:Y:S01]  /*0220*/  @P0 IMAD.HI.U32 R3, R26, c[0x0][0x24c], RZ ;  /* 0x000093001a030a27 */ /* 0x004fe200078e00ff */
[--C-:B------:R-:W-:Y:S01]  /*0230*/  SHF.R.S32.HI R27, RZ, 0x1f, R26.reuse ;  /* 0x0000001fff1b7819 */ /* 0x100fe2000001141a */
[----:B------:R-:W-:Y:S01]  /*0240*/  USHF.L.U64.HI UR21, UR21, 0x1, UR11 ;  /* 0x0000000115157899 */ /* 0x000fe2000801020b */
[----:B------:R-:W-:Y:S01]  /*0250*/  LOP3.LUT R2, R23, 0xfffffff8, RZ, 0xc0, !PT ;  /* 0xfffffff817027812 */ /* 0x000fe200078ec0ff */
[----:B------:R-:W-:Y:S01]  /*0260*/  IMAD.MOV.U32 R0, RZ, RZ, R26 ;  /* 0x000000ffff007224 */ /* 0x000fe200078e001a */
[----:B------:R-:W-:Y:S01]  /*0270*/  @P0 SHF.R.U32.HI R0, RZ, c[0x0][0x250], R3 ;  /* 0x00009400ff000a19 */ /* 0x000fe20000011603 */
[C---:B------:R-:W-:Y:S01]  /*0280*/  IMAD.SHL.U32 R244, R240.reuse, 0x4, RZ ;  /* 0x00000004f0f47824 */ /* 0x040fe200078e00ff */
        /* <DEDUP_REMOVED lines=8> */
[----:B------:R-:W-:Y:S01]  /*0310*/  SHF.R.S32.HI R245, RZ, 0x1f, R244 ;  /* 0x0000001ffff57819 */ /* 0x000fe200000114f4 */
[----:B------:R-:W-:Y:S01]  /*0320*/  IMAD R3, R3, c[0x0][0x1b0], RZ ;  /* 0x00006c0003037a24 */ /* 0x000fe200078e02ff */
[----:B------:R-:W-:Y:S01]  /*0330*/  SHF.R.S32.HI R239, RZ, 0x1f, R238 ;  /* 0x0000001fffef7819 */ /* 0x000fe200000114ee */
[----:B------:R-:W-:Y:S01]  /*0340*/  IMAD R2, R0, c[0x0][0x1e4], R2 ;  /* 0x0000790000027a24 */ /* 0x000fe200078e0202 */
[----:B------:R-:W-:Y:S01]  /*0350*/  IADD3 R247, R238, 0x40, RZ ;  /* 0x00000040eef77810 */ /* 0x000fe20007ffe0ff */
[----:B------:R-:W-:Y:S01]  /*0360*/  IMAD R6, R0, c[0x0][0x1b4], R3 ;  /* 0x00006d0000067a24 */ /* 0x000fe200078e0203 */
[----:B------:R-:W-:Y:S01]  /*0370*/  IADD3 R13, R238, 0x80, RZ ;  /* 0x00000080ee0d7810 */ /* 0x000fe20007ffe0ff */
[----:B------:R-:W-:Y:S01]  /*0380*/  IMAD.WIDE.U32 R4, R0, c[0x0][0x1e0], R238 ;  /* 0x0000780000047a25 */ /* 0x000fe200078e00ee */
[----:B------:R-:W-:Y:S01]  /*0390*/  ISETP.GE.AND P4, PT, R247, c[0x0][0x1cc], PT ;  /* 0x00007300f7007a0c */ /* 0x000fe20003f86270 */
[----:B------:R-:W-:Y:S01]  /*03a0*/  CS2R R150, SRZ ;  /* 0x0000000000967805 */ /* 0x000fe2000001ff00 */
[----:B------:R-:W-:Y:S01]  /*03b0*/  ISETP.GE.AND P3, PT, R13, c[0x0][0x1cc], PT ;  /* 0x000073000d007a0c */ /* 0x000fe20003f66270 */
[----:B------:R-:W-:Y:S01]  /*03c0*/  IMAD.IADD R5, R5, 0x1, R2 ;  /* 0x0000000105057824 */ /* 0x000fe200078e0202 */
[----:B------:R-:W-:Y:S01]  /*03d0*/  LEA.HI R24, R14, R240, RZ, 0x5 ;  /* 0x000000f00e187211 */ /* 0x000fe200078f28ff */
[----:B------:R-:W-:Y:S01]  /*03e0*/  IMAD.WIDE.U32 R2, R0, c[0x0][0x1b0], R238 ;  /* 0x00006c0000027a25 */ /* 0x000fe200078e00ee */
[----:B------:R-:W-:Y:S01]  /*03f0*/  CS2R R148, SRZ ;  /* 0x0000000000947805 */ /* 0x000fe2000001ff00 */
[----:B------:R-:W-:Y:S01]  /*0400*/  CS2R R154, SRZ ;  /* 0x00000000009a7805 */ /* 0x000fe2000001ff00 */
[----:B------:R-:W-:Y:S01]  /*0410*/  CS2R R152, SRZ ;  /* 0x0000000000987805 */ /* 0x000fe2000001ff00 */
[----:B------:R-:W-:Y:S01]  /*0420*/  IMAD.U32 R0, RZ, RZ, UR8 ;  /* 0x00000008ff007e24 */ /* 0x000fe2000f8e00ff */
[----:B------:R-:W-:Y:S01]  /*0430*/  CS2R R158, SRZ ;  /* 0x00000000009e7805 */ /* 0x000fe2000001ff00 */
[----:B------:R-:W-:Y:S01]  /*0440*/  IMAD.IADD R3, R3, 0x1, R6 ;  /* 0x0000000103037824 */ /* 0x000fe200078e0206 */
[----:B------:R-:W-:Y:S01]  /*0450*/  CS2R R156, SRZ ;  /* 0x00000000009c7805 */ /* 0x000fe2000001ff00 */
[----:B------:R-:W-:Y:S01]  /*0460*/  IMAD.WIDE.U32 R4, R0, c[0x0][0x1e8], R4 ;  /* 0x00007a0000047a25 */ /* 0x000fe200078e0004 */
[----:B------:R-:W-:Y:S01]  /*0470*/  CS2R R146, SRZ ;  /* 0x0000000000927805 */ /* 0x000fe2000001ff00 */
[----:B------:R-:W-:Y:S01]  /*0480*/  CS2R R144, SRZ ;  /* 0x0000000000907805 */ /* 0x000fe2000001ff00 */
[----:B------:R-:W-:Y:S01]  /*0490*/  CS2R R142, SRZ ;  /* 0x00000000008e7805 */ /* 0x000fe2000001ff00 */
[----:B------:R-:W-:Y:S01]  /*04a0*/  IMAD.SHL.U32 R0, R242, 0x40, RZ ;  /* 0x00000040f2007824 */ /* 0x000fe200078e00ff */
[----:B------:R-:W-:Y:S01]  /*04b0*/  CS2R R140, SRZ ;  /* 0x00000000008c7805 */ /* 0x000fe2000001ff00 */
[----:B---3--:R-:W-:Y:S01]  /*04c0*/  IMAD.WIDE R10, R28, 0x50, R242 ;  /* 0x000000501c0a7825 */ /* 0x008fe200078e02f2 */
[----:B------:R-:W-:Y:S01]  /*04d0*/  CS2R R138, SRZ ;  /* 0x00000000008a7805 */ /* 0x000fe2000001ff00 */
[----:B------:R-:W-:Y:S01]  /*04e0*/  CS2R R136, SRZ ;  /* 0x0000000000887805 */ /* 0x000fe2000001ff00 */
[----:B------:R-:W-:Y:S01]  /*04f0*/  LOP3.LUT R0, R0, 0x1c0, RZ, 0xc0, !PT ;  /* 0x000001c000007812 */ /* 0x000fe200078ec0ff */
[----:B------:R-:W-:Y:S01]  /*0500*/  IMAD.WIDE.U32 R8, R8, c[0x0][0x1b8], R2 ;  /* 0x00006e0008087a25 */ /* 0x000fe200078e0002 */
[----:B------:R-:W-:Y:S01]  /*0510*/  IADD3 R3, R5, UR5, RZ ;  /* 0x0000000505037c10 */ /* 0x000fe2000fffe0ff */
[----:B------:R-:W-:Y:S01]  /*0520*/  CS2R R126, SRZ ;  /* 0x00000000007e7805 */ /* 0x000fe2000001ff00 */
[----:B------:R-:W-:Y:S01]  /*0530*/  LOP3.LUT R7, R0, 0x38, R238, 0xf8, !PT ;  /* 0x0000003800077812 */ /* 0x000fe200078ef8ee */
[----:B------:R-:W-:Y:S01]  /*0540*/  IMAD.MOV.U32 R2, RZ, RZ, R4 ;  /* 0x000000ffff027224 */ /* 0x000fe200078e0004 */
[----:B------:R-:W-:Y:S01]  /*0550*/  SHF.R.U32.HI R0, RZ, 0x3, R0 ;  /* 0x00000003ff007819 */ /* 0x000fe20000011600 */
[----:B------:R-:W-:Y:S01]  /*0560*/  IMAD R4, R11, c[0x0][0x1d8], RZ ;  /* 0x000076000b047a24 */ /* 0x000fe200078e02ff */
[----:B------:R-:W-:Y:S01]  /*0570*/  CS2R R124, SRZ ;  /* 0x00000000007c7805 */ /* 0x000fe2000001ff00 */
[----:B------:R-:W-:Y:S01]  /*0580*/  IMAD.WIDE.U32 R16, R242, c[0x0][0x178], R238 ;  /* 0x00005e00f2107a25 */ /* 0x000fe200078e00ee */
[----:B------:R-:W-:Y:S01]  /*0590*/  CS2R R130, SRZ ;  /* 0x0000000000827805 */ /* 0x000fe2000001ff00 */
[----:B------:R-:W-:Y:S01]  /*05a0*/  CS2R R128, SRZ ;  /* 0x0000000000807805 */ /* 0x000fe2000001ff00 */
[----:B------:R-:W-:Y:S01]  /*05b0*/  CS2R R134, SRZ ;  /* 0x0000000000867805 */ /* 0x000fe2000001ff00 */
[C---:B------:R-:W-:Y:S01]  /*05c0*/  IMAD R6, R10.reuse, c[0x0][0x1dc], R4 ;  /* 0x000077000a067a24 */ /* 0x040fe200078e0204 */
[----:B------:R1:W-:Y:S01]  /*05d0*/  STL.64 [R1+0x8], R16 ;  /* 0x0000081001007387 */ /* 0x0003e20000100a00 */
[----:B------:R-:W-:Y:S01]  /*05e0*/  IMAD.WIDE.U32 R4, R10, c[0x0][0x1d8], R2 ;  /* 0x000076000a047a25 */ /* 0x000fe200078e0002 */
[----:B------:R-:W-:Y:S01]  /*05f0*/  IADD3 R3, R9, UR7, RZ ;  /* 0x0000000709037c10 */ /* 0x000fe2000fffe0ff */
[----:B------:R-:W-:Y:S01]  /*0600*/  ULDC.64 UR6, c[0x0][0x1d8] ;  /* 0x0000760000067ab9 */ /* 0x000fe20000000a00 */
[----:B------:R-:W-:Y:S01]  /*0610*/  LOP3.LUT R9, R7, R0, RZ, 0x3c, !PT ;  /* 0x0000000007097212 */ /* 0x000fe200078e3cff */
[----:B------:R-:W-:Y:S01]  /*0620*/  IMAD.IADD R5, R5, 0x1, R6 ;  /* 0x0000000105057824 */ /* 0x000fe200078e0206 */
[----:B------:R-:W-:Y:S01]  /*0630*/  LEA R6, P0, R4, c[0x0][0x1c0], 0x1 ;  /* 0x0000700004067a11 */ /* 0x000fe200078008ff */
[----:B------:R-:W-:Y:S01]  /*0640*/  IMAD.MOV.U32 R2, RZ, RZ, R8 ;  /* 0x000000ffff027224 */ /* 0x000fe200078e0008 */
[----:B------:R-:W-:Y:S01]  /*0650*/  IADD3 R0, -R242, c[0x0][0x198], RZ ;  /* 0x00006600f2007a10 */ /* 0x000fe20007ffe1ff */
[----:B------:R-:W-:Y:S01]  /*0660*/  USHF.L.U64.HI UR7, UR6, UR20, UR7 ;  /* 0x0000001406077299 */ /* 0x000fe20008010207 */
[----:B------:R-:W-:Y:S01]  /*0670*/  LEA.HI.X R7, R4, c[0x0][0x1c4], R5, 0x1, P0 ;  /* 0x0000710004077a11 */ /* 0x000fe200000f0c05 */
[----:B------:R-:W-:Y:S01]  /*0680*/  IMAD R5, R11, c[0x0][0x1a8], RZ ;  /* 0x00006a000b057a24 */ /* 0x000fe200078e02ff */
[----:B------:R-:W-:Y:S01]  /*0690*/  LEA.HI R4, R14, R240, RZ, 0x6 ;  /* 0x000000f00e047211 */ /* 0x000fe200078f30ff */
[----:B------:R-:W-:Y:S01]  /*06a0*/  IMAD R0, R28, -0x50, R0 ;  /* 0xffffffb01c007824 */ /* 0x000fe200078e0200 */
[----:B------:R-:W-:Y:S01]  /*06b0*/  ISETP.GE.AND P0, PT, R238, c[0x0][0x1cc], PT ;  /* 0x00007300ee007a0c */ /* 0x000fe20003f06270 */
[----:B------:R-:W-:Y:S01]  /*06c0*/  IMAD R11, R10, c[0x0][0x1ac], R5 ;  /* 0x00006b000a0b7a24 */ /* 0x000fe200078e0205 */
[----:B------:R-:W-:Y:S01]  /*06d0*/  SHF.R.S32.HI R22, RZ, 0x6, R4 ;  /* 0x00000006ff167819 */ /* 0x000fe20000011404 */
[----:B------:R-:W-:Y:S01]  /*06e0*/  USHF.L.U32 UR6, UR6, 0x5, URZ ;  /* 0x0000000506067899 */ /* 0x000fe2000800063f */
[C---:B------:R-:W-:Y:S01]  /*06f0*/  ISETP.LT.OR P1, PT, R0.reuse, 0x1, P0 ;  /* 0x000000010000780c */ /* 0x040fe20000721670 */
[----:B------:R-:W-:Y:S01]  /*0700*/  IMAD.MOV.U32 R250, RZ, RZ, R16 ;  /* 0x000000fffffa7224 */ /* 0x000fe200078e0010 */
[----:B------:R-:W-:Y:S01]  /*0710*/  ISETP.LT.OR P6, PT, R0, 0x1, P4 ;  /* 0x000000010000780c */ /* 0x000fe200027c1670 */
[----:B------:R-:W-:Y:S01]  /*0720*/  IMAD R4, R22, 0x200, R9 ;  /* 0x0000020016047824 */ /* 0x000fe200078e0209 */
[----:B------:R-:W-:Y:S01]  /*0730*/  ISETP.LT.OR P5, PT, R0, 0x1, P3 ;  /* 0x000000010000780c */ /* 0x000fe20001fa1670 */
[----:B------:R-:W-:Y:S01]  /*0740*/  IMAD.WIDE.U32 R8, R10, c[0x0][0x1a8], R2 ;  /* 0x00006a000a087a25 */ /* 0x000fe200078e0002 */
[----:B------:R-:W-:Y:S01]  /*0750*/  ISETP.LT.OR P0, PT, R0, 0x21, P0 ;  /* 0x000000210000780c */ /* 0x000fe20000701670 */
[----:B------:R-:W-:Y:S01]  /*0760*/  CS2R R132, SRZ ;  /* 0x0000000000847805 */ /* 0x000fe2000001ff00 */
[----:B------:R-:W-:Y:S01]  /*0770*/  CS2R R122, SRZ ;  /* 0x00000000007a7805 */ /* 0x000fe2000001ff00 */
[----:B------:R-:W-:Y:S01]  /*0780*/  IMAD.SHL.U32 R236, R4, 0x2, RZ ;  /* 0x0000000204ec7824 */ /* 0x000fe200078e00ff */
[----:B------:R-:W-:Y:S01]  /*0790*/  P2R R5, PR, RZ, 0x1 ;  /* 0x00000001ff057803 */ /* 0x000fe20000000000 */
[----:B------:R-:W-:Y:S01]  /*07a0*/  IMAD.MOV.U32 R3, RZ, RZ, c[0x0][0x1d8] ;  /* 0x00007600ff037624 */ /* 0x000fe200078e00ff */
[C---:B------:R-:W-:Y:S01]  /*07b0*/  @!P2 ISETP.GE.AND P0, PT, R0.reuse, 0x41, PT ;  /* 0x000000410000a80c */ /* 0x040fe20003f06270 */
[----:B------:R-:W-:Y:S01]  /*07c0*/  IMAD.MOV.U32 R4, RZ, RZ, c[0x0][0x1dc] ;  /* 0x00007700ff047624 */ /* 0x000fe200078e00ff */
[----:B------:R2:W-:Y:S01]  /*07d0*/  LDGSTS.E.BYPASS.LTC128B.128 [R236+0x7880], [R6.64], !P1 ;  /* 0x0788000006ec7fae */ /* 0x0005e2000c901d4e */
[----:B------:R-:W-:Y:S01]  /*07e0*/  IMAD.IADD R9, R9, 0x1, R11 ;  /* 0x0000000109097824 */ /* 0x000fe200078e020b */
[C---:B------:R-:W-:Y:S01]  /*07f0*/  LEA R2, P1, R3.reuse, R6, 0x6 ;  /* 0x0000000603027211 */ /* 0x040fe200078230ff */
[----:B------:R-:W-:Y:S01]  /*0800*/  CS2R R120, SRZ ;  /* 0x0000000000787805 */ /* 0x000fe2000001ff00 */
[----:B------:R2:W-:Y:S01]  /*0810*/  LDGSTS.E.BYPASS.LTC128B.128 [R236+0xa080], [R6.64+0x80], !P6 ;  /* 0x0a08008006ec7fae */ /* 0x0005e2000f101d4e */
[C---:B------:R-:W-:Y:S01]  /*0820*/  ISETP.LT.OR P6, PT, R0.reuse, 0x21, P3 ;  /* 0x000000210000780c */ /* 0x040fe20001fc1670 */
[----:B------:R-:W-:Y:S01]  /*0830*/  CS2R R118, SRZ ;  /* 0x0000000000767805 */ /* 0x000fe2000001ff00 */
[----:B------:R-:W-:Y:S01]  /*0840*/  LEA.HI.X R3, R3, R7, R4, 0x6, P1 ;  /* 0x0000000703037211 */ /* 0x000fe200008f3404 */
[----:B------:R2:W-:Y:S01]  /*0850*/  LDGSTS.E.BYPASS.LTC128B.128 [R236+0xc880], [R6.64+0x100], !P5 ;  /* 0x0c88010006ec7fae */ /* 0x0005e2000e901d4e */
[----:B------:R-:W-:Y:S01]  /*0860*/  ISETP.LT.OR P5, PT, R0, 0x21, P4 ;  /* 0x000000210000780c */ /* 0x000fe200027a1670 */
[----:B------:R-:W-:Y:S01]  /*0870*/  CS2R R116, SRZ ;  /* 0x0000000000747805 */ /* 0x000fe2000001ff00 */
[----:B------:R-:W-:Y:S01]  /*0880*/  ISETP.NE.AND P1, PT, R5, RZ, PT ;  /* 0x000000ff0500720c */ /* 0x000fe20003f25270 */
[----:B------:R-:W-:Y:S01]  /*0890*/  IMAD.U32 R5, RZ, RZ, UR6 ;  /* 0x00000006ff057e24 */ /* 0x000fe2000f8e00ff */
[----:B------:R-:W-:Y:S01]  /*08a0*/  P2R R4, PR, RZ, 0x20 ;  /* 0x00000020ff047803 */ /* 0x000fe20000000000 */
[----:B------:R-:W-:Y:S01]  /*08b0*/  CS2R R114, SRZ ;  /* 0x0000000000727805 */ /* 0x000fe2000001ff00 */
[----:B------:R-:W-:Y:S01]  /*08c0*/  @!P2 ISETP.GE.OR P5, PT, R238, c[0x0][0x1cc], !P0 ;  /* 0x00007300ee00aa0c */ /* 0x000fe200047a6670 */
[----:B------:R-:W-:Y:S01]  /*08d0*/  CS2R R112, SRZ ;  /* 0x0000000000707805 */ /* 0x000fe2000001ff00 */
[----:B------:R-:W-:Y:S01]  /*08e0*/  @!P2 ISETP.LT.OR P3, PT, R0, 0x41, P4 ;  /* 0x000000410000a80c */ /* 0x000fe20002761670 */
[----:B------:R-:W-:Y:S01]  /*08f0*/  CS2R R102, SRZ ;  /* 0x0000000000667805 */ /* 0x000fe2000001ff00 */
[----:B------:R-:W-:Y:S01]  /*0900*/  CS2R R100, SRZ ;  /* 0x0000000000647805 */ /* 0x000fe2000001ff00 */
[----:B------:R-:W-:Y:S01]  /*0910*/  CS2R R98, SRZ ;  /* 0x0000000000627805 */ /* 0x000fe2000001ff00 */
[----:B------:R-:W-:Y:S01]  /*0920*/  CS2R R96, SRZ ;  /* 0x0000000000607805 */ /* 0x000fe2000001ff00 */
[----:B------:R-:W-:Y:S01]  /*0930*/  CS2R R94, SRZ ;  /* 0x00000000005e7805 */ /* 0x000fe2000001ff00 */
[----:B------:R-:W-:Y:S01]  /*0940*/  CS2R R92, SRZ ;  /* 0x00000000005c7805 */ /* 0x000fe2000001ff00 */
[----:B------:R3:W-:Y:S01]  /*0950*/  LDGSTS.E.BYPASS.LTC128B.128 [R236+0x8880], [R2.64], !P1 ;  /* 0x0888000002ec7fae */ /* 0x0007e2000c901d4e */
[----:B------:R-:W-:Y:S01]  /*0960*/  CS2R R82, SRZ ;  /* 0x0000000000527805 */ /* 0x000fe2000001ff00 */
[----:B------:R-:W-:Y:S01]  /*0970*/  CS2R R80, SRZ ;  /* 0x0000000000507805 */ /* 0x000fe2000001ff00 */
[----:B------:R-:W-:Y:S01]  /*0980*/  CS2R R86, SRZ ;  /* 0x0000000000567805 */ /* 0x000fe2000001ff00 */
[----:B------:R-:W-:Y:S01]  /*0990*/  P2R R10, PR, RZ, 0x20 ;  /* 0x00000020ff0a7803 */ /* 0x000fe20000000000 */
[----:B------:R-:W-:Y:S01]  /*09a0*/  CS2R R84, SRZ ;  /* 0x0000000000547805 */ /* 0x000fe2000001ff00 */
[----:B------:R-:W-:Y:S01]  /*09b0*/  @!P2 ISETP.GE.OR P5, PT, R13, c[0x0][0x1cc], !P0 ;  /* 0x000073000d00aa0c */ /* 0x000fe200047a6670 */
[----:B------:R-:W-:Y:S01]  /*09c0*/  CS2R R90, SRZ ;  /* 0x00000000005a7805 */ /* 0x000fe2000001ff00 */
[----:B------:R-:W-:Y:S01]  /*09d0*/  ISETP.NE.AND P0, PT, R4, RZ, PT ;  /* 0x000000ff0400720c */ /* 0x000fe20003f05270 */
[----:B------:R-:W-:Y:S01]  /*09e0*/  CS2R R88, SRZ ;  /* 0x0000000000587805 */ /* 0x000fe2000001ff00 */
[----:B------:R-:W-:Y:S01]  /*09f0*/  CS2R R78, SRZ ;  /* 0x00000000004e7805 */ /* 0x000fe2000001ff00 */
[----:B--2---:R-:W-:Y:S01]  /*0a00*/  IMAD.U32 R7, RZ, RZ, UR7 ;  /* 0x00000007ff077e24 */ /* 0x004fe2000f8e00ff */
[C---:B------:R-:W-:Y:S01]  /*0a10*/  @!P2 LEA R6, P1, R5.reuse, R2, 0x1 ;  /* 0x000000020506a211 */ /* 0x040fe200078208ff */
[----:B------:R-:W-:Y:S01]  /*0a20*/  ULDC.64 UR6, c[0x0][0x1a8] ;  /* 0x00006a0000067ab9 */ /* 0x000fe20000000a00 */
[----:B------:R-:W-:Y:S01]  /*0a30*/  CS2R R76, SRZ ;  /* 0x00000000004c7805 */ /* 0x000fe2000001ff00 */
[----:B------:R-:W-:Y:S01]  /*0a40*/  USHF.L.U32 UR5, UR6, 0x5, URZ ;  /* 0x0000000506057899 */ /* 0x000fe2000800063f */
[----:B------:R-:W-:Y:S01]  /*0a50*/  @!P2 LEA.HI.X R7, R5, R3, R7, 0x1, P1 ;  /* 0x000000030507a211 */ /* 0x000fe200008f0c07 */
[----:B------:R-:W-:Y:S01]  /*0a60*/  USHF.L.U64.HI UR7, UR6, UR20, UR7 ;  /* 0x0000001406077299 */ /* 0x000fe20008010207 */
[----:B------:R-:W-:Y:S01]  /*0a70*/  ISETP.NE.AND P1, PT, R10, RZ, PT ;  /* 0x000000ff0a00720c */ /* 0x000fe20003f25270 */
[----:B------:R-:W-:Y:S01]  /*0a80*/  CS2R R74, SRZ ;  /* 0x00000000004a7805 */ /* 0x000fe2000001ff00 */
[----:B------:R-:W-:Y:S01]  /*0a90*/  CS2R R72, SRZ ;  /* 0x0000000000487805 */ /* 0x000fe2000001ff00 */
[----:B------:R3:W-:Y:S01]  /*0aa0*/  LDGSTS.E.BYPASS.LTC128B.128 [R236+0xb080], [R2.64+0x80], !P0 ;  /* 0x0b08008002ec7fae */ /* 0x0007e2000c101d4e */
[----:B------:R-:W-:Y:S01]  /*0ab0*/  LEA R4, P0, R8, c[0x0][0x190], 0x1 ;  /* 0x0000640008047a11 */ /* 0x000fe200078008ff */
[----:B------:R-:W-:Y:S01]  /*0ac0*/  CS2R R70, SRZ ;  /* 0x0000000000467805 */ /* 0x000fe2000001ff00 */
[----:B------:R-:W-:Y:S01]  /*0ad0*/  CS2R R68, SRZ ;  /* 0x0000000000447805 */ /* 0x000fe2000001ff00 */
[----:B------:R3:W-:Y:S01]  /*0ae0*/  LDGSTS.E.BYPASS.LTC128B.128 [R236+0xd880], [R2.64+0x100], !P6 ;  /* 0x0d88010002ec7fae */ /* 0x0007e2000f101d4e */
[----:B------:R-:W-:Y:S01]  /*0af0*/  ISETP.GE.AND P6, PT, R238, c[0x0][0x19c], PT ;  /* 0x00006700ee007a0c */ /* 0x000fe20003fc6270 */
[----:B------:R-:W-:Y:S01]  /*0b00*/  CS2R R58, SRZ ;  /* 0x00000000003a7805 */ /* 0x000fe2000001ff00 */
[----:B------:R-:W-:Y:S01]  /*0b10*/  LEA.HI.X R5, R8, c[0x0][0x194], R9, 0x1, P0 ;  /* 0x0000650008057a11 */ /* 0x000fe200000f0c09 */
[----:B------:R-:W-:Y:S01]  /*0b20*/  CS2R R56, SRZ ;  /* 0x0000000000387805 */ /* 0x000fe2000001ff00 */
[C---:B------:R-:W-:Y:S01]  /*0b30*/  ISETP.LT.OR P4, PT, R0.reuse, 0x1, P6 ;  /* 0x000000010000780c */ /* 0x040fe20003781670 */
[----:B------:R2:W-:Y:S01]  /*0b40*/  @!P2 LDGSTS.E.BYPASS.LTC128B.128 [R236+0x9880], [R6.64], !P1 ;  /* 0x0988000006ecafae */ /* 0x0005e2000c901d4e */
[----:B------:R-:W-:Y:S01]  /*0b50*/  CS2R R62, SRZ ;  /* 0x00000000003e7805 */ /* 0x000fe2000001ff00 */
[----:B------:R-:W-:Y:S01]  /*0b60*/  CS2R R60, SRZ ;  /* 0x00000000003c7805 */ /* 0x000fe2000001ff00 */
[----:B------:R-:W-:Y:S01]  /*0b70*/  CS2R R66, SRZ ;  /* 0x0000000000427805 */ /* 0x000fe2000001ff00 */
[----:B------:R2:W-:Y:S01]  /*0b80*/  @!P2 LDGSTS.E.BYPASS.LTC128B.128 [R236+0xc080], [R6.64+0x80], !P3 ;  /* 0x0c08008006ecafae */ /* 0x0005e2000d901d4e */
[----:B------:R-:W-:Y:S01]  /*0b90*/  ISETP.GE.AND P3, PT, R13, c[0x0][0x19c], PT ;  /* 0x000067000d007a0c */ /* 0x000fe20003f66270 */
[----:B------:R-:W-:Y:S01]  /*0ba0*/  CS2R R64, SRZ ;  /* 0x0000000000407805 */ /* 0x000fe2000001ff00 */
[----:B------:R-:W-:Y:S01]  /*0bb0*/  CS2R R54, SRZ ;  /* 0x0000000000367805 */ /* 0x000fe2000001ff00 */
[----:B------:R2:W-:Y:S01]  /*0bc0*/  @!P2 LDGSTS.E.BYPASS.LTC128B.128 [R236+0xe880], [R6.64+0x100], !P5 ;  /* 0x0e88010006ecafae */ /* 0x0005e2000e901d4e */
[----:B------:R-:W-:Y:S01]  /*0bd0*/  ISETP.GE.AND P5, PT, R247, c[0x0][0x19c], PT ;  /* 0x00006700f7007a0c */ /* 0x000fe20003fa6270 */
[----:B------:R-:W-:Y:S01]  /*0be0*/  CS2R R52, SRZ ;  /* 0x0000000000347805 */ /* 0x000fe2000001ff00 */
[----:B------:R-:W-:Y:S01]  /*0bf0*/  CS2R R50, SRZ ;  /* 0x0000000000327805 */ /* 0x000fe2000001ff00 */
[----:B------:R4:W-:Y:S01]  /*0c00*/  LDGSTS.E.BYPASS.LTC128B.128 [R236+0x80], [R4.64], !P4 ;  /* 0x0008000004ec7fae */ /* 0x0009e2000e101d4e */
[C---:B------:R-:W-:Y:S01]  /*0c10*/  ISETP.LT.OR P1, PT, R0.reuse, 0x1, P5 ;  /* 0x000000010000780c */ /* 0x040fe20002f21670 */
[----:B------:R-:W-:Y:S01]  /*0c20*/  CS2R R48, SRZ ;  /* 0x0000000000307805 */ /* 0x000fe2000001ff00 */
[----:B------:R-:W-:Y:S01]  /*0c30*/  ISETP.LT.OR P4, PT, R0, 0x21, P6 ;  /* 0x000000210000780c */ /* 0x000fe20003781670 */
[----:B------:R-:W-:Y:S01]  /*0c40*/  CS2R R46, SRZ ;  /* 0x00000000002e7805 */ /* 0x000fe2000001ff00 */
[----:B------:R-:W-:Y:S01]  /*0c50*/  ISETP.GE.AND P6, PT, R238, c[0x0][0x16c], PT ;  /* 0x00005b00ee007a0c */ /* 0x000fe20003fc6270 */
[----:B------:R-:W-:Y:S01]  /*0c60*/  CS2R R44, SRZ ;  /* 0x00000000002c7805 */ /* 0x000fe2000001ff00 */
[----:B---3--:R-:W-:-:S05]  /*0c70*/  IMAD.MOV.U32 R3, RZ, RZ, c[0x0][0x1a8] ;  /* 0x00006a00ff037624 */ /* 0x008fca00078e00ff */
[----:B------:R-:W-:Y:S02]  /*0c80*/  LEA R2, P0, R3, R4, 0x6 ;  /* 0x0000000403027211 */ /* 0x000fe400078030ff */
[----:B------:R4:W-:Y:S01]  /*0c90*/  LDGSTS.E.BYPASS.LTC128B.128 [R236+0x2880], [R4.64+0x80], !P1 ;  /* 0x0288008004ec7fae */ /* 0x0009e2000c901d4e */
[----:B------:R-:W-:Y:S01]  /*0ca0*/  ISETP.LT.OR P1, PT, R0, 0x21, P5 ;  /* 0x000000210000780c */ /* 0x000fe20002f21670 */
[----:B--2---:R-:W-:Y:S01]  /*0cb0*/  IMAD.MOV.U32 R6, RZ, RZ, c[0x0][0x1ac] ;  /* 0x00006b00ff067624 */ /* 0x004fe200078e00ff */
[----:B------:R-:W-:-:S04]  /*0cc0*/  SEL R7, RZ, 0x1, P6 ;  /* 0x00000001ff077807 */ /* 0x000fc80003000000 */
[----:B------:R-:W-:Y:S01]  /*0cd0*/  LEA.HI.X R3, R3, R5, R6, 0x6, P0 ;  /* 0x0000000503037211 */ /* 0x000fe200000f3406 */
[----:B------:R-:W-:Y:S01]  /*0ce0*/  IMAD.U32 R6, RZ, RZ, UR7 ;  /* 0x00000007ff067e24 */ /* 0x000fe2000f8e00ff */
[----:B------:R-:W-:Y:S01]  /*0cf0*/  ISETP.LT.OR P0, PT, R0, 0x1, P3 ;  /* 0x000000010000780c */ /* 0x000fe20001f01670 */
[----:B------:R-:W-:Y:S02]  /*0d00*/  ULDC.64 UR6, c[0x0][0x188] ;  /* 0x0000620000067ab9 */ /* 0x000fe40000000a00 */
[----:B------:R-:W-:Y:S02]  /*0d10*/  UIMAD.WIDE.U32 UR12, UR8, UR6, URZ ;  /* 0x00000006080c72a5 */ /* 0x000fe4000f8e003f */
[----:B------:R-:W-:-:S08]  /*0d20*/  UIMAD UR6, UR4, UR6, URZ ;  /* 0x00000006040672a4 */ /* 0x000fd0000f8e023f */
[----:B------:R4:W-:Y:S01]  /*0d30*/  LDGSTS.E.BYPASS.LTC128B.128 [R236+0x5080], [R4.64+0x100], !P0 ;  /* 0x0508010004ec7fae */ /* 0x0009e2000c101d4e */
[----:B------:R-:W-:-:S03]  /*0d40*/  ISETP.LT.OR P0, PT, R0, 0x21, P3 ;  /* 0x000000210000780c */ /* 0x000fc60001f01670 */
[----:B------:R2:W-:Y:S01]  /*0d50*/  LDGSTS.E.BYPASS.LTC128B.128 [R236+0x1080], [R2.64], !P4 ;  /* 0x0108000002ec7fae */ /* 0x0005e2000e101d4e */
[----:B------:R-:W-:-:S03]  /*0d60*/  ISETP.GE.AND P4, PT, R247, c[0x0][0x16c], PT ;  /* 0x00005b00f7007a0c */ /* 0x000fc60003f86270 */
[----:B------:R2:W-:Y:S01]  /*0d70*/  LDGSTS.E.BYPASS.LTC128B.128 [R236+0x3880], [R2.64+0x80], !P1 ;  /* 0x0388008002ec7fae */ /* 0x0005e2000c901d4e */
[----:B------:R-:W-:Y:S02]  /*0d80*/  @!P2 ISETP.LT.OR P1, PT, R0, 0x41, P5 ;  /* 0x000000410000a80c */ /* 0x000fe40002f21670 */
[----:B------:R-:W-:-:S03]  /*0d90*/  ISETP.GT.AND P5, PT, R240, 0xf, PT ;  /* 0x0000000ff000780c */ /* 0x000fc60003fa4270 */
[----:B------:R2:W-:Y:S04]  /*0da0*/  LDGSTS.E.BYPASS.LTC128B.128 [R236+0x6080], [R2.64+0x100], !P0 ;  /* 0x0608010002ec7fae */ /* 0x0005e8000c101d4e */
[----:B------:R-:W-:-:S04]  /*0db0*/  @P4 LOP3.LUT R246, R246, 0x2, RZ, 0xfc, !PT ;  /* 0x00000002f6f64812 */ /* 0x000fc800078efcff */
[----:B------:R-:W-:-:S04]  /*0dc0*/  LOP3.LUT R246, R246, 0xfffffffe, RZ, 0xc0, !PT ;  /* 0xfffffffef6f67812 */ /* 0x000fc800078ec0ff */
[----:B------:R-:W-:Y:S01]  /*0dd0*/  @P6 LOP3.LUT R246, R246, 0x1, RZ, 0xfc, !PT ;  /* 0x00000001f6f66812 */ /* 0x000fe200078efcff */
[----:B----4-:R-:W-:Y:S01]  /*0de0*/  IMAD.U32 R5, RZ, RZ, UR5 ;  /* 0x00000005ff057e24 */ /* 0x010fe2000f8e00ff */
[----:B------:R-:W-:Y:S01]  /*0df0*/  SEL R4, RZ, 0xffffffff, P4 ;  /* 0xffffffffff047807 */ /* 0x000fe20002000000 */
[----:B------:R-:W-:Y:S01]  /*0e00*/  UIMAD UR5, UR8, UR7, UR6 ;  /* 0x00000007080572a4 */ /* 0x000fe2000f8e0206 */
[----:B------:R-:W-:Y:S02]  /*0e10*/  ISETP.GE.AND P4, PT, R238, c[0x0][0x19c], PT ;  /* 0x00006700ee007a0c */ /* 0x000fe40003f86270 */
[----:B------:R-:W-:Y:S01]  /*0e20*/  ISETP.GE.AND P6, PT, R13, c[0x0][0x16c], PT ;  /* 0x00005b000d007a0c */ /* 0x000fe20003fc6270 */
[----:B------:R-:W-:Y:S01]  /*0e30*/  IMAD.SHL.U32 R8, R4, 0x2, RZ ;  /* 0x0000000204087824 */ /* 0x000fe200078e00ff */
[C---:B------:R-:W-:Y:S01]  /*0e40*/  @!P2 LEA R4, P0, R5.reuse, R2, 0x1 ;  /* 0x000000020504a211 */ /* 0x040fe200078008ff */
[----:B------:R-:W-:Y:S02]  /*0e50*/  UIADD3 UR5, UR13, UR5, URZ ;  /* 0x000000050d057290 */ /* 0x000fe4000fffe03f */
[----:B------:R-:W-:Y:S01]  /*0e60*/  ULDC.64 UR6, c[0x0][0x278] ;  /* 0x00009e0000067ab9 */ /* 0x000fe20000000a00 */
[----:B------:R-:W-:Y:S01]  /*0e70*/  @!P2 LEA.HI.X R5, R5, R3, R6, 0x1, P0 ;  /* 0x000000030505a211 */ /* 0x000fe200000f0c06 */
[----:B------:R-:W-:Y:S01]  /*0e80*/  UIMAD UR11, UR4, UR6, URZ ;  /* 0x00000006040b72a4 */ /* 0x000fe2000f8e023f */
[----:B------:R-:W-:Y:S01]  /*0e90*/  @!P2 ISETP.LT.OR P0, PT, R0, 0x41, P4 ;  /* 0x000000410000a80c */ /* 0x000fe20002701670 */
[----:B--2---:R-:W-:Y:S01]  /*0ea0*/  IMAD R2, R243, c[0x0][0x178], RZ ;  /* 0x00005e00f3027a24 */ /* 0x004fe200078e02ff */
[----:B------:R-:W-:Y:S01]  /*0eb0*/  LOP3.LUT R7, R8, 0x2, R7, 0xe2, !PT ;  /* 0x0000000208077812 */ /* 0x000fe200078ee207 */
[----:B------:R-:W-:Y:S01]  /*0ec0*/  IMAD R8, R27, c[0x0][0x180], RZ ;  /* 0x000060001b087a24 */ /* 0x000fe200078e02ff */
[----:B------:R-:W-:Y:S01]  /*0ed0*/  SEL R6, RZ, 0x4, P6 ;  /* 0x00000004ff067807 */ /* 0x000fe20003000000 */
[----:B------:R-:W-:Y:S01]  /*0ee0*/  IMAD R2, R242, c[0x0][0x17c], R2 ;  /* 0x00005f00f2027a24 */ /* 0x000fe200078e0202 */
[----:B------:R-:W-:Y:S01]  /*0ef0*/  @!P2 ISETP.LT.OR P4, PT, R0, 0x41, P3 ;  /* 0x000000410000a80c */ /* 0x000fe20001f81670 */
[----:B------:R-:W-:Y:S01]  /*0f00*/  IMAD R8, R26, c[0x0][0x184], R8 ;  /* 0x000061001a087a24 */ /* 0x000fe200078e0208 */
[----:B------:R-:W-:Y:S01]  /*0f10*/  LOP3.LUT R6, R7, R6, RZ, 0xfc, !PT ;  /* 0x0000000607067212 */ /* 0x000fe200078efcff */
[----:B------:R-:W-:Y:S01]  /*0f20*/  IMAD.IADD R251, R17, 0x1, R2 ;  /* 0x0000000111fb7824 */ /* 0x000fe200078e0202 */
[----:B------:R-:W-:Y:S01]  /*0f30*/  UIMAD.WIDE.U32 UR16, UR8, UR6, URZ ;  /* 0x00000006081072a5 */ /* 0x000fe2000f8e003f */
[----:B-1----:R-:W-:Y:S01]  /*0f40*/  IMAD.WIDE.U32 R16, R242, c[0x0][0x208], R238 ;  /* 0x00008200f2107a25 */ /* 0x002fe200078e00ee */
[----:B------:R-:W-:Y:S01]  /*0f50*/  LOP3.LUT R0, R6, 0x1, RZ, 0xc0, !PT ;  /* 0x0000000106007812 */ /* 0x000fe200078ec0ff */
[----:B------:R1:W-:Y:S01]  /*0f60*/  @!P2 LDGSTS.E.BYPASS.LTC128B.128 [R236+0x2080], [R4.64], !P0 ;  /* 0x0208000004ecafae */ /* 0x0003e2000c101d4e */
[----:B------:R-:W-:Y:S01]  /*0f70*/  UIMAD UR11, UR8, UR7, UR11 ;  /* 0x00000007080b72a4 */ /* 0x000fe2000f8e020b */
[----:B------:R-:W-:Y:S01]  /*0f80*/  IMAD.WIDE.U32 R2, R26, c[0x0][0x180], R250 ;  /* 0x000060001a027a25 */ /* 0x000fe200078e00fa */
[----:B------:R-:W-:Y:S01]  /*0f90*/  ISETP.NE.U32.AND P3, PT, R0, 0x1, PT ;  /* 0x000000010000780c */ /* 0x000fe20003f65070 */
[----:B------:R1:W-:Y:S01]  /*0fa0*/  @!P2 LDGSTS.E.BYPASS.LTC128B.128 [R236+0x4880], [R4.64+0x80], !P1 ;  /* 0x0488008004ecafae */ /* 0x0003e2000c901d4e */
[----:B------:R-:W-:Y:S01]  /*0fb0*/  ULDC.64 UR6, c[0x0][0x218] ;  /* 0x0000860000067ab9 */ /* 0x000fe20000000a00 */
[----:B------:R-:W-:Y:S01]  /*0fc0*/  IMAD R0, R243, c[0x0][0x208], RZ ;  /* 0x00008200f3007a24 */ /* 0x000fe200078e02ff */
[----:B------:R-:W-:Y:S01]  /*0fd0*/  IADD3 R7, P0, R2, UR12, RZ ;  /* 0x0000000c02077c10 */ /* 0x000fe2000ff1e0ff */
[----:B------:R1:W-:Y:S01]  /*0fe0*/  @!P2 LDGSTS.E.BYPASS.LTC128B.128 [R236+0x7080], [R4.64+0x100], !P4 ;  /* 0x0708010004ecafae */ /* 0x0003e2000e101d4e */
[----:B------:R-:W-:Y:S01]  /*0ff0*/  LOP3.LUT P2, RZ, R6, 0x2, RZ, 0xc0, !PT ;  /* 0x0000000206ff7812 */ /* 0x000fe2000784c0ff */
[----:B------:R-:W-:Y:S01]  /*1000*/  IMAD R0, R242, c[0x0][0x20c], R0 ;  /* 0x00008300f2007a24 */ /* 0x000fe200078e0200 */
[----:B------:R-:W-:Y:S01]  /*1010*/  IADD3.X R3, R3, UR5, R8, P0, !PT ;  /* 0x0000000503037c10 */ /* 0x000fe200087fe408 */
[----:B------:R-:W0:Y:S01]  /*1020*/  LDGDEPBAR ;  /* 0x00000000000079af */ /* 0x000e220000000000 */
[C---:B------:R-:W-:Y:S01]  /*1030*/  LEA R2, P0, R7.reuse, c[0x0][0x160], 0x1 ;  /* 0x0000580007027a11 */ /* 0x040fe200078008ff */
[----:B------:R-:W-:Y:S01]  /*1040*/  UIMAD.WIDE.U32 UR18, UR8, UR6, URZ ;  /* 0x00000006081272a5 */ /* 0x000fe2000f8e003f */
[----:B------:R-:W-:Y:S01]  /*1050*/  LOP3.LUT P4, RZ, R6, 0x4, RZ, 0xc0, !PT ;  /* 0x0000000406ff7812 */ /* 0x000fe2000788c0ff */
[----:B------:R-:W-:Y:S01]  /*1060*/  UIMAD UR6, UR4, UR6, URZ ;  /* 0x00000006040672a4 */ /* 0x000fe2000f8e023f */
[----:B------:R-:W-:Y:S01]  /*1070*/  LEA.HI.X R3, R7, c[0x0][0x164], R3, 0x1, P0 ;  /* 0x0000590007037a11 */ /* 0x000fe200000f0c03 */
[----:B------:R-:W-:Y:S01]  /*1080*/  IMAD R6, R27, c[0x0][0x270], RZ ;  /* 0x00009c001b067a24 */ /* 0x000fe200078e02ff */
[C---:B------:R-:W-:Y:S01]  /*1090*/  ISETP.LT.OR P0, PT, R12.reuse, 0x1, P3 ;  /* 0x000000010c00780c */ /* 0x040fe20001f01670 */
[----:B------:R-:W-:Y:S01]  /*10a0*/  IMAD.IADD R249, R17, 0x1, R0 ;  /* 0x0000000111f97824 */ /* 0x000fe200078e0200 */
[----:B------:R-:W-:Y:S01]  /*10b0*/  ISETP.LT.OR P1, PT, R12, 0x1, !P2 ;  /* 0x000000010c00780c */ /* 0x000fe20005721670 */
[----:B------:R-:W-:Y:S01]  /*10c0*/  IMAD.MOV.U32 R248, RZ, RZ, R16 ;  /* 0x000000fffff87224 */ /* 0x000fe200078e0010 */
[----:B------:R-:W-:Y:S01]  /*10d0*/  UIADD3 UR11, UR17, UR11, URZ ;  /* 0x0000000b110b7290 */ /* 0x000fe2000fffe03f */
[C---:B------:R-:W-:Y:S01]  /*10e0*/  IMAD R0, R26.reuse, c[0x0][0x274], R6 ;  /* 0x00009d001a007a24 */ /* 0x040fe200078e0206 */
[----:B------:R-:W-:Y:S01]  /*10f0*/  UIMAD UR7, UR8, UR7, UR6 ;  /* 0x00000007080772a4 */ /* 0x000fe2000f8e0206 */
[----:B------:R-:W-:Y:S01]  /*1100*/  IMAD.WIDE.U32 R6, R26, c[0x0][0x210], R248 ;  /* 0x000084001a067a25 */ /* 0x000fe200078e00f8 */
[----:B------:R-:W-:Y:S01]  /*1110*/  ISETP.LT.OR P2, PT, R12, 0x21, !P2 ;  /* 0x000000210c00780c */ /* 0x000fe20005741670 */
[----:B------:R2:W-:Y:S01]  /*1120*/  STL.64 [R1], R16 ;  /* 0x0000001001007387 */ /* 0x0005e20000100a00 */
[----:B------:R-:W-:-:S03]  /*1130*/  UIADD3 UR9, UR19, UR7, URZ ;  /* 0x0000000713097290 */ /* 0x000fc6000fffe03f */
[----:B------:R3:W-:Y:S01]  /*1140*/  LDGSTS.E.BYPASS.LTC128B.128 [R236+0xf080], [R2.64], !P0 ;  /* 0x0f08000002ec7fae */ /* 0x0007e2000c101d4e */
[----:B------:R-:W-:Y:S01]  /*1150*/  IADD3 R8, P0, R2, UR22, RZ ;  /* 0x0000001602087c10 */ /* 0x000fe2000ff1e0ff */
[----:B------:R-:W-:Y:S01]  /*1160*/  ULDC.64 UR6, c[0x0][0x208] ;  /* 0x0000820000067ab9 */ /* 0x000fe20000000a00 */
[----:B-1----:R-:W-:Y:S01]  /*1170*/  IMAD.WIDE.U32 R4, R26, c[0x0][0x270], R244 ;  /* 0x00009c001a047a25 */ /* 0x002fe200078e00f4 */
[----:B------:R3:W-:Y:S01]  /*1180*/  LDGSTS.E.BYPASS.LTC128B.128 [R236+0x11080], [R2.64+0x80], !P1 ;  /* 0x1108008002ec7fae */ /* 0x0007e2000c901d4e */
[----:B------:R-:W-:Y:S01]  /*1190*/  IADD3.X R9, R3, UR21, RZ, P0, !PT ;  /* 0x0000001503097c10 */ /* 0x000fe200087fe4ff */
[----:B------:R-:W-:Y:S01]  /*11a0*/  USHF.L.U32 UR23, UR6, 0x5, URZ ;  /* 0x0000000506177899 */ /* 0x000fe2000800063f */
[C---:B------:R-:W-:Y:S01]  /*11b0*/  ISETP.LT.OR P0, PT, R12.reuse, 0x1, !P4 ;  /* 0x000000010c00780c */ /* 0x040fe20006701670 */
[----:B------:R-:W-:Y:S01]  /*11c0*/  USHF.L.U64.HI UR7, UR6, UR20, UR7 ;  /* 0x0000001406077299 */ /* 0x000fe20008010207 */
[C---:B------:R-:W-:Y:S02]  /*11d0*/  ISETP.LT.OR P1, PT, R12.reuse, 0x21, P3 ;  /* 0x000000210c00780c */ /* 0x040fe40001f21670 */
[----:B------:R-:W-:Y:S01]  /*11e0*/  ISETP.LT.OR P3, PT, R12, 0x21, !P4 ;  /* 0x000000210c00780c */ /* 0x000fe20006761670 */
[----:B------:R-:W-:Y:S01]  /*11f0*/  USHF.L.U64.HI UR7, UR23, 0x1, UR7 ;  /* 0x0000000117077899 */ /* 0x000fe20008010207 */
[----:B------:R-:W-:-:S07]  /*1200*/  ISETP.GE.AND P4, PT, R238, c[0x0][0x1fc], PT ;  /* 0x00007f00ee007a0c */ /* 0x000fce0003f86270 */
[----:B------:R3:W-:Y:S01]  /*1210*/  LDGSTS.E.BYPASS.LTC128B.128 [R236+0x13080], [R2.64+0x100], !P0 ;  /* 0x1308010002ec7fae */ /* 0x0007e2000c101d4e */
[----:B------:R-:W-:Y:S01]  /*1220*/  IADD3 R10, P0, R4, UR16, RZ ;  /* 0x00000010040a7c10 */ /* 0x000fe2000ff1e0ff */
[----:B------:R-:W-:Y:S02]  /*1230*/  IMAD R4, R27, c[0x0][0x210], RZ ;  /* 0x000084001b047a24 */ /* 0x000fe400078e02ff */
[----:B------:R1:W-:Y:S01]  /*1240*/  LDGSTS.E.BYPASS.LTC128B.128 [R236+0x10080], [R8.64], !P1 ;  /* 0x1008000008ec7fae */ /* 0x0003e2000c901d4e */
[----:B------:R-:W-:Y:S01]  /*1250*/  IADD3.X R11, R5, UR11, R0, P0, !PT ;  /* 0x0000000b050b7c10 */ /* 0x000fe200087fe400 */
[----:B------:R-:W-:Y:S01]  /*1260*/  IMAD R4, R26, c[0x0][0x214], R4 ;  /* 0x000085001a047a24 */ /* 0x000fe200078e0204 */
[----:B------:R-:W-:-:S04]  /*1270*/  IADD3 R0, P0, R6, UR18, RZ ;  /* 0x0000001206007c10 */ /* 0x000fc8000ff1e0ff */
[----:B------:R-:W-:Y:S02]  /*1280*/  IADD3.X R6, R7, UR9, R4, P0, !PT ;  /* 0x0000000907067c10 */ /* 0x000fe400087fe404 */
[----:B------:R-:W-:-:S04]  /*1290*/  LEA R4, P0, R0, c[0x0][0x1f0], 0x1 ;  /* 0x00007c0000047a11 */ /* 0x000fc800078008ff */
[----:B------:R-:W-:Y:S01]  /*12a0*/  LEA.HI.X R5, R0, c[0x0][0x1f4], R6, 0x1, P0 ;  /* 0x00007d0000057a11 */ /* 0x000fe200000f0c06 */
[----:B------:R-:W-:Y:S01]  /*12b0*/  IMAD.U32 R0, RZ, RZ, UR22 ;  /* 0x00000016ff007e24 */ /* 0x000fe2000f8e00ff */
[----:B------:R-:W-:-:S04]  /*12c0*/  USHF.L.U32 UR22, UR23, 0x1, URZ ;  /* 0x0000000117167899 */ /* 0x000fc8000800063f */
[----:B------:R-:W-:-:S04]  /*12d0*/  IADD3 R6, P1, P0, R0, 0x80, R2 ;  /* 0x0000008000067810 */ /* 0x000fc8000783e002 */
[--C-:B------:R-:W-:Y:S02]  /*12e0*/  IADD3.X R7, RZ, UR21, R3.reuse, P1, P0 ;  /* 0x00000015ff077c10 */ /* 0x100fe40008fe0403 */
[----:B---3--:R-:W-:Y:S01]  /*12f0*/  IADD3 R2, P1, P0, R0, 0x100, R2 ;  /* 0x0000010000027810 */ /* 0x008fe2000783e002 */
[----:B------:R-:W-:Y:S02]  /*1300*/  IMAD.U32 R0, RZ, RZ, UR22 ;  /* 0x00000016ff007e24 */ /* 0x000fe4000f8e00ff */
[----:B------:R3:W-:Y:S01]  /*1310*/  LDGSTS.E.BYPASS.LTC128B.128 [R236+0x12080], [R6.64], !P2 ;  /* 0x1208000006ec7fae */ /* 0x0007e2000d101d4e */
[----:B------:R-:W-:Y:S01]  /*1320*/  IADD3.X R3, RZ, UR21, R3, P1, P0 ;  /* 0x00000015ff037c10 */ /* 0x000fe20008fe0403 */
[----:B-1----:R-:W-:Y:S01]  /*1330*/  IMAD R9, R27, c[0x0][0x288], RZ ;  /* 0x0000a2001b097a24 */ /* 0x002fe200078e02ff */
[----:B--2---:R-:W-:Y:S01]  /*1340*/  IADD3 R16, P1, P0, R0, 0x100, R4 ;  /* 0x0000010000107810 */ /* 0x004fe2000783e004 */
[----:B------:R-:W-:Y:S01]  /*1350*/  @!P5 IMAD.SHL.U32 R0, R240, 0x10, RZ ;  /* 0x00000010f000d824 */ /* 0x000fe200078e00ff */
[----:B------:R-:W-:Y:S01]  /*1360*/  ISETP.GE.AND P2, PT, R13, c[0x0][0x1fc], PT ;  /* 0x00007f000d007a0c */ /* 0x000fe20003f46270 */
[----:B------:R1:W-:Y:S01]  /*1370*/  LDGSTS.E.BYPASS.LTC128B.128 [R236+0x14080], [R2.64], !P3 ;  /* 0x1408000002ec7fae */ /* 0x0003e2000d901d4e */
[----:B------:R-:W-:Y:S01]  /*1380*/  IADD3.X R17, RZ, UR7, R5, P1, P0 ;  /* 0x00000007ff117c10 */ /* 0x000fe20008fe0405 */
[----:B------:R-:W-:Y:S01]  /*1390*/  IMAD R9, R26, c[0x0][0x28c], R9 ;  /* 0x0000a3001a097a24 */ /* 0x000fe200078e0209 */
[----:B------:R-:W-:-:S02]  /*13a0*/  ISETP.GE.AND P3, PT, R247, c[0x0][0x1fc], PT ;  /* 0x00007f00f7007a0c */ /* 0x000fc40003f66270 */
[----:B------:R-:W-:Y:S02]  /*13b0*/  ISETP.LT.OR P1, PT, R12, 0x1, P4 ;  /* 0x000000010c00780c */ /* 0x000fe40002721670 */
[CC--:B------:R-:W-:Y:S02]  /*13c0*/  LEA.HI R13, R14.reuse, R240.reuse, RZ, 0x2 ;  /* 0x000000f00e0d7211 */ /* 0x0c0fe400078f10ff */
[----:B---3--:R-:W-:Y:S02]  /*13d0*/  LEA.HI R7, R14, R240, RZ, 0x4 ;  /* 0x000000f00e077211 */ /* 0x008fe400078f20ff */
        /* <DEDUP_REMOVED lines=8> */
[----:B------:R-:W-:Y:S01]  /*1460*/  IADD3 R10, P0, R4, UR22, RZ ;  /* 0x00000016040a7c10 */ /* 0x000fe2000ff1e0ff */
[----:B------:R-:W-:Y:S02]  /*1470*/  ULDC UR22, c[0x0][0x168] ;  /* 0x00005a0000167ab9 */ /* 0x000fe40000000800 */
[----:B------:R-:W-:Y:S01]  /*1480*/  UISETP.GE.AND UP0, UPT, UR22, 0x1, UPT ;  /* 0x000000011600788c */ /* 0x000fe2000bf06270 */
[----:B------:R-:W-:Y:S01]  /*1490*/  IADD3.X R11, R5, UR7, RZ, P0, !PT ;  /* 0x00000007050b7c10 */ /* 0x000fe200087fe4ff */
[----:B------:R-:W-:Y:S01]  /*14a0*/  ULDC.64 UR6, c[0x0][0x290] ;  /* 0x0000a40000067ab9 */ /* 0x000fe20000000a00 */
[----:B------:R-:W-:Y:S01]  /*14b0*/  ISETP.LT.OR P0, PT, R12, 0x1, P2 ;  /* 0x000000010c00780c */ /* 0x000fe20001701670 */
[----:B------:R-:W-:Y:S02]  /*14c0*/  UIMAD UR20, UR4, UR6, URZ ;  /* 0x00000006041472a4 */ /* 0x000fe4000f8e023f */
[----:B------:R-:W-:-:S02]  /*14d0*/  UIMAD.WIDE.U32 UR24, UR8, UR6, URZ ;  /* 0x00000006081872a5 */ /* 0x000fc4000f8e003f */
[----:B------:R-:W-:Y:S01]  /*14e0*/  UIMAD UR20, UR8, UR7, UR20 ;  /* 0x00000007081472a4 */ /* 0x000fe2000f8e0214 */
[----:B-1----:R-:W-:Y:S01]  /*14f0*/  SHF.R.S32.HI R0, RZ, 0x2, R13 ;  /* 0x00000002ff007819 */ /* 0x002fe2000001140d */
[----:B------:R-:W-:Y:S02]  /*1500*/  IMAD.WIDE.U32 R2, R26, c[0x0][0x288], R244 ;  /* 0x0000a2001a027a25 */ /* 0x000fe400078e00f4 */
[----:B------:R-:W-:-:S04]  /*1510*/  UIADD3 UR20, UR25, UR20, URZ ;  /* 0x0000001419147290 */ /* 0x000fc8000fffe03f */
[----:B------:R2:W-:Y:S01]  /*1520*/  LDGSTS.E.BYPASS.LTC128B.128 [R236+0x1f080], [R4.64+0x100], !P0 ;  /* 0x1f08010004ec7fae */ /* 0x0005e2000c101d4e */
[----:B------:R-:W-:-:S13]  /*1530*/  ISETP.LT.OR P0, PT, R12, 0x21, P4 ;  /* 0x000000210c00780c */ /* 0x000fda0002701670 */
[----:B------:R1:W-:Y:S01]  /*1540*/  LDGSTS.E.BYPASS.LTC128B.128 [R236+0x1c080], [R10.64], !P0 ;  /* 0x1c0800000aec7fae */ /* 0x0003e2000c101d4e */
[----:B------:R-:W-:-:S03]  /*1550*/  IADD3 R8, P0, R2, UR24, RZ ;  /* 0x0000001802087c10 */ /* 0x000fc6000ff1e0ff */
[----:B------:R1:W-:Y:S01]  /*1560*/  LDGSTS.E.BYPASS.LTC128B.128 [R236+0x1e080], [R10.64+0x80], !P1 ;  /* 0x1e0800800aec7fae */ /* 0x0003e2000c901d4e */
[----:B------:R-:W-:Y:S02]  /*1570*/  IADD3.X R9, R3, UR20, R9, P0, !PT ;  /* 0x0000001403097c10 */ /* 0x000fe400087fe409 */
[----:B------:R-:W-:Y:S02]  /*1580*/  SHF.R.S32.HI R3, RZ, 0x5, R24 ;  /* 0x00000005ff037819 */ /* 0x000fe40000011418 */
[----:B------:R-:W-:Y:S02]  /*1590*/  LEA R18, P0, R8, c[0x0][0x280], 0x2 ;  /* 0x0000a00008127a11 */ /* 0x000fe400078010ff */
[----:B--2---:R-:W-:Y:S02]  /*15a0*/  SHF.R.S32.HI R5, RZ, 0x1f, R13 ;  /* 0x0000001fff057819 */ /* 0x004fe4000001140d */
[----:B------:R-:W-:Y:S02]  /*15b0*/  SHF.R.S32.HI R4, RZ, 0x4, R7 ;  /* 0x00000004ff047819 */ /* 0x000fe40000011407 */
[----:B------:R-:W-:-:S02]  /*15c0*/  LEA.HI R5, R5, R0, RZ, 0x3 ;  /* 0x0000000005057211 */ /* 0x000fc400078f18ff */
[----:B------:R-:W-:Y:S02]  /*15d0*/  LEA.HI R6, R7, R4, RZ, 0x1 ;  /* 0x0000000407067211 */ /* 0x000fe400078f08ff */
[----:B------:R-:W-:Y:S02]  /*15e0*/  LOP3.LUT R2, R5, 0xfffffff8, RZ, 0xc0, !PT ;  /* 0xfffffff805027812 */ /* 0x000fe400078ec0ff */
[----:B------:R-:W-:Y:S02]  /*15f0*/  LOP3.LUT R5, R6, 0xfffffffe, RZ, 0xc0, !PT ;  /* 0xfffffffe06057812 */ /* 0x000fe400078ec0ff */
[----:B------:R-:W-:Y:S01]  /*1600*/  LEA.HI.X R19, R8, c[0x0][0x284], R9, 0x2, P0 ;  /* 0x0000a10008137a11 */ /* 0x000fe200000f1409 */
[----:B------:R-:W-:Y:S01]  /*1610*/  IMAD.IADD R25, R0, 0x1, -R2 ;  /* 0x0000000100197824 */ /* 0x000fe200078e0a02 */
[----:B------:R-:W-:Y:S01]  /*1620*/  LEA.HI R2, R14, R240, RZ, 0x7 ;  /* 0x000000f00e027211 */ /* 0x000fe200078f38ff */
[----:B------:R-:W-:Y:S01]  /*1630*/  IMAD.IADD R0, R4, 0x1, -R5 ;  /* 0x0000000104007824 */ /* 0x000fe200078e0a05 */
[----:B------:R-:W-:Y:S01]  /*1640*/  SHF.R.S32.HI R4, RZ, 0x1f, R24 ;  /* 0x0000001fff047819 */ /* 0x000fe20000011418 */
[----:B------:R-:W-:Y:S01]  /*1650*/  IMAD.SHL.U32 R8, R3, 0x100, RZ ;  /* 0x0000010003087824 */ /* 0x000fe200078e00ff */
[----:B------:R-:W-:Y:S01]  /*1660*/  LOP3.LUT R5, R7, 0xfffffff0, RZ, 0xc0, !PT ;  /* 0xfffffff007057812 */ /* 0x000fe200078ec0ff */
[----:B------:R-:W-:Y:S01]  /*1670*/  IMAD.SHL.U32 R9, R22, 0x8, RZ ;  /* 0x0000000816097824 */ /* 0x000fe200078e00ff */
[----:B------:R-:W-:-:S02]  /*1680*/  LEA.HI R4, R4, R3, RZ, 0x2 ;  /* 0x0000000304047211 */ /* 0x000fc400078f10ff */
[----:B------:R-:W-:Y:S01]  /*1690*/  SHF.R.S32.HI R21, RZ, 0x7, R2 ;  /* 0x00000007ff157819 */ /* 0x000fe20000011402 */
[----:B------:R-:W-:Y:S01]  /*16a0*/  IMAD.IADD R2, R240, 0x1, -R5 ;  /* 0x00000001f0027824 */ /* 0x000fe200078e0a05 */
[----:B------:R-:W-:Y:S02]  /*16b0*/  LOP3.LUT R5, R4, 0xfffffffc, RZ, 0xc0, !PT ;  /* 0xfffffffc04057812 */ /* 0x000fe400078ec0ff */
[----:B------:R-:W-:Y:S01]  /*16c0*/  ISETP.LT.OR P0, PT, R12, 0x21, P2 ;  /* 0x000000210c00780c */ /* 0x000fe20001701670 */
[C---:B------:R-:W-:Y:S01]  /*16d0*/  IMAD.SHL.U32 R4, R2.reuse, 0x10, RZ ;  /* 0x0000001002047824 */ /* 0x040fe200078e00ff */
[----:B------:R-:W-:Y:S01]  /*16e0*/  SHF.R.S32.HI R7, RZ, 0x1f, R2 ;  /* 0x0000001fff077819 */ /* 0x000fe20000011402 */
[----:B------:R-:W-:Y:S01]  /*16f0*/  IMAD.SHL.U32 R6, R21, 0x8, RZ ;  /* 0x0000000815067824 */ /* 0x000fe200078e00ff */
[----:B------:R-:W-:Y:S01]  /*1700*/  LOP3.LUT P3, RZ, R2, 0x2, RZ, 0xc0, !PT ;  /* 0x0000000202ff7812 */ /* 0x000fe2000786c0ff */
[----:B------:R-:W-:Y:S01]  /*1710*/  IMAD.IADD R12, R3, 0x1, -R5 ;  /* 0x00000001030c7824 */ /* 0x000fe200078e0a05 */
[----:B------:R-:W-:Y:S01]  /*1720*/  LOP3.LUT R3, R4, 0xf0, RZ, 0xc0, !PT ;  /* 0x000000f004037812 */ /* 0x000fe200078ec0ff */
[----:B------:R-:W-:Y:S01]  /*1730*/  IMAD.SHL.U32 R5, R25, 0x10, RZ ;  /* 0x0000001019057824 */ /* 0x000fe200078e00ff */
[----:B------:R-:W-:Y:S01]  /*1740*/  LOP3.LUT R4, R6, 0x8, RZ, 0xc0, !PT ;  /* 0x0000000806047812 */ /* 0x000fe200078ec0ff */
[----:B------:R-:W-:Y:S01]  /*1750*/  IMAD.SHL.U32 R220, R2, 0x2, RZ ;  /* 0x0000000202dc7824 */ /* 0x000fe200078e00ff */
[----:B------:R-:W-:Y:S01]  /*1760*/  LEA.HI R222, R7, R2, RZ, 0x3 ;  /* 0x0000000207de7211 */ /* 0x000fe200078f18ff */
[----:B------:R-:W-:Y:S01]  /*1770*/  IMAD.SHL.U32 R237, R12, 0x10, RZ ;  /* 0x000000100ced7824 */ /* 0x000fe200078e00ff */
[C---:B------:R-:W-:Y:S01]  /*1780*/  LOP3.LUT R15, R3.reuse, 0x100, R8, 0xf8, !PT ;  /* 0x00000100030f7812 */ /* 0x040fe200078ef808 */
[----:B------:R2:W-:Y:S01]  /*1790*/  LDGSTS.E.BYPASS.LTC128B.128 [R236+0x20080], [R16.64], !P0 ;  /* 0x2008000010ec7fae */ /* 0x0005e2000c101d4e */
[----:B------:R-:W-:-:S02]  /*17a0*/  LOP3.LUT R6, R3, R4, RZ, 0xfc, !PT ;  /* 0x0000000403067212 */ /* 0x000fc400078efcff */
[C---:B------:R-:W-:Y:S01]  /*17b0*/  LOP3.LUT R3, R222.reuse, 0xfffffff8, RZ, 0xc0, !PT ;  /* 0xfffffff8de037812 */ /* 0x040fe200078ec0ff */
[----:B------:R-:W-:Y:S01]  /*17c0*/  IMAD.SHL.U32 R222, R222, 0x40, RZ ;  /* 0x00000040dede7824 */ /* 0x000fe200078e00ff */
[----:B------:R-:W-:Y:S01]  /*17d0*/  LOP3.LUT R14, R4, 0x70, R5, 0xf8, !PT ;  /* 0x00000070040e7812 */ /* 0x000fe200078ef805 */
[----:B------:R-:W-:Y:S01]  /*17e0*/  IMAD.SHL.U32 R4, R0, 0x20, RZ ;  /* 0x0000002000047824 */ /* 0x000fe200078e00ff */
[----:B------:R-:W-:Y:S01]  /*17f0*/  LEA.HI R5, R12, R12, RZ, 0x1 ;  /* 0x0000000c0c057211 */ /* 0x000fe200078f08ff */
[----:B------:R-:W-:Y:S01]  /*1800*/  IMAD.IADD R7, R2, 0x1, -R3 ;  /* 0x0000000102077824 */ /* 0x000fe200078e0a03 */
[----:B------:R-:W-:Y:S01]  /*1810*/  LOP3.LUT R220, R6, 0x18, R220, 0x78, !PT ;  /* 0x0000001806dc7812 */ /* 0x000fe200078e78dc */
[----:B------:R-:W-:Y:S01]  /*1820*/  IMAD.MOV.U32 R2, RZ, RZ, 0x10 ;  /* 0x00000010ff027424 */ /* 0x000fe200078e00ff */
[----:B------:R-:W-:Y:S01]  /*1830*/  LOP3.LUT R3, R13, 0x3ffffffc, RZ, 0xc0, !PT ;  /* 0x3ffffffc0d037812 */ /* 0x000fe200078ec0ff */
[----:B------:R-:W-:Y:S01]  /*1840*/  IMAD.SHL.U32 R5, R5, 0x100, RZ ;  /* 0x0000010005057824 */ /* 0x000fe200078e00ff */
[----:B------:R-:W-:Y:S01]  /*1850*/  LOP3.LUT P0, RZ, R7, 0x2, RZ, 0xc0, !PT ;  /* 0x0000000207ff7812 */ /* 0x000fe2000780c0ff */
[----:B------:R-:W-:Y:S01]  /*1860*/  IMAD.SHL.U32 R6, R20, 0x40, RZ ;  /* 0x0000004014067824 */ /* 0x000fe200078e00ff */
[----:B------:R-:W-:Y:S01]  /*1870*/  LOP3.LUT R4, R4, 0x20, RZ, 0xc0, !PT ;  /* 0x0000002004047812 */ /* 0x000fe200078ec0ff */
[----:B------:R-:W-:Y:S01]  /*1880*/  IMAD.IADD R8, R240, 0x1, -R3 ;  /* 0x00000001f0087824 */ /* 0x000fe200078e0a03 */
[----:B------:R-:W-:-:S02]  /*1890*/  SEL R231, R2, 0xfffffff0, !P0 ;  /* 0xfffffff002e77807 */ /* 0x000fc40004000000 */
[----:B------:R-:W-:Y:S02]  /*18a0*/  LOP3.LUT R5, R5, 0x7ffffe00, RZ, 0xc0, !PT ;  /* 0x7ffffe0005057812 */ /* 0x000fe400078ec0ff */
[----:B------:R-:W-:Y:S02]  /*18b0*/  LOP3.LUT P0, RZ, R20, 0x2, RZ, 0xc0, !PT ;  /* 0x0000000214ff7812 */ /* 0x000fe4000780c0ff */
[----:B------:R-:W-:Y:S01]  /*18c0*/  LOP3.LUT R3, R6, 0x1c0, RZ, 0xc0, !PT ;  /* 0x000001c006037812 */ /* 0x000fe200078ec0ff */
[----:B-1----:R-:W-:Y:S01]  /*18d0*/  IMAD R11, R8, 0x2, R5 ;  /* 0x00000002080b7824 */ /* 0x002fe200078e0205 */
[----:B------:R-:W-:Y:S01]  /*18e0*/  SEL R217, R2, 0xfffffff0, !P0 ;  /* 0xfffffff002d97807 */ /* 0x000fe20004000000 */
[----:B------:R-:W-:Y:S01]  /*18f0*/  IMAD.SHL.U32 R6, R12, 0x100, RZ ;  /* 0x000001000c067824 */ /* 0x000fe200078e00ff */
[----:B------:R-:W-:Y:S02]  /*1900*/  LOP3.LUT R5, R3, 0x30, R237, 0xf8, !PT ;  /* 0x0000003003057812 */ /* 0x000fe400078ef8ed */
[----:B------:R-:W-:-:S02]  /*1910*/  SHF.R.U32.HI R2, RZ, 0x3, R15 ;  /* 0x00000003ff027819 */ /* 0x000fc4000001160f */
[--C-:B------:R-:W-:Y:S02]  /*1920*/  LOP3.LUT R8, R5, 0x8, R23.reuse, 0xf8, !PT ;  /* 0x0000000805087812 */ /* 0x100fe400078ef817 */
[----:B------:R-:W-:Y:S02]  /*1930*/  LOP3.LUT R223, R2, 0x38, RZ, 0xc0, !PT ;  /* 0x0000003802df7812 */ /* 0x000fe400078ec0ff */
[----:B------:R-:W-:Y:S02]  /*1940*/  LOP3.LUT R5, R3, 0x8, R23, 0xf8, !PT ;  /* 0x0000000803057812 */ /* 0x000fe400078ef817 */
[----:B------:R-:W-:Y:S01]  /*1950*/  SHF.R.U32.HI R2, RZ, 0x3, R3 ;  /* 0x00000003ff027819 */ /* 0x000fe20000011603 */
[----:B------:R-:W-:Y:S01]  /*1960*/  IMAD.SHL.U32 R3, R7, 0x40, RZ ;  /* 0x0000004007037824 */ /* 0x000fe200078e00ff */
[----:B------:R-:W-:Y:S01]  /*1970*/  LOP3.LUT R9, R4, 0x18, R9, 0xf8, !PT ;  /* 0x0000001804097812 */ /* 0x000fe200078ef809 */
[----:B------:R-:W-:Y:S01]  /*1980*/  IMAD.SHL.U32 R4, R0, 0x8, RZ ;  /* 0x0000000800047824 */ /* 0x000fe200078e00ff */
[----:B------:R-:W-:-:S02]  /*1990*/  LOP3.LUT R216, R5, R2, RZ, 0x3c, !PT ;  /* 0x0000000205d87212 */ /* 0x000fc400078e3cff */
[----:B------:R-:W-:Y:S02]  /*19a0*/  LOP3.LUT R3, R3, 0x1c0, RZ, 0xc0, !PT ;  /* 0x000001c003037812 */ /* 0x000fe400078ec0ff */
[----:B------:R-:W-:Y:S01]  /*19b0*/  LOP3.LUT R10, R14, 0x100, R6, 0xf8, !PT ;  /* 0x000001000e0a7812 */ /* 0x000fe200078ef806 */
[----:B------:R-:W-:Y:S01]  /*19c0*/  IMAD R216, R21, 0x200, R216 ;  /* 0x0000020015d87824 */ /* 0x000fe200078e02d8 */
[----:B------:R-:W-:Y:S02]  /*19d0*/  LOP3.LUT R2, R8, R2, RZ, 0x3c, !PT ;  /* 0x0000000208027212 */ /* 0x000fe400078e3cff */
[----:B------:R-:W-:Y:S02]  /*19e0*/  LOP3.LUT R6, R4, 0x8, RZ, 0xc0, !PT ;  /* 0x0000000804067812 */ /* 0x000fe400078ec0ff */
[----:B------:R-:W-:Y:S01]  /*19f0*/  LOP3.LUT P1, RZ, R7, 0x4, RZ, 0xc0, !PT ;  /* 0x0000000407ff7812 */ /* 0x000fe2000782c0ff */
[----:B------:R-:W-:Y:S01]  /*1a00*/  IMAD R227, R0, 0x200, R2 ;  /* 0x0000020000e37824 */ /* 0x000fe200078e0202 */
[----:B------:R-:W-:-:S02]  /*1a10*/  SHF.R.U32.HI R4, RZ, 0x3, R3 ;  /* 0x00000003ff047819 */ /* 0x000fc40000011603 */
[----:B------:R-:W-:Y:S02]  /*1a20*/  LOP3.LUT R7, R24, 0xffffffe0, RZ, 0xc0, !PT ;  /* 0xffffffe018077812 */ /* 0x000fe400078ec0ff */
[----:B------:R-:W-:Y:S02]  /*1a30*/  LOP3.LUT R222, R222, 0xfffffe00, RZ, 0xc0, !PT ;  /* 0xfffffe00dede7812 */ /* 0x000fe400078ec0ff */
[----:B------:R-:W-:Y:S01]  /*1a40*/  PLOP3.LUT P0, PT, PT, PT, UP0, 0x80, 0x0 ;  /* 0x000000000000781c */ /* 0x000fe20003f0f008 */
[----:B------:R-:W-:Y:S01]  /*1a50*/  IMAD.IADD R7, R240, 0x1, -R7 ;  /* 0x00000001f0077824 */ /* 0x000fe200078e0a07 */
[----:B------:R-:W-:Y:S01]  /*1a60*/  LOP3.LUT R0, R4, R3, R6, 0x1e, !PT ;  /* 0x0000000304007212 */ /* 0x000fe200078e1e06 */
[----:B------:R-:W-:Y:S01]  /*1a70*/  IMAD R2, R12, 0x400, R222 ;  /* 0x000004000c027824 */ /* 0x000fe200078e02de */
[----:B------:R-:W-:Y:S01]  /*1a80*/  LOP3.LUT R3, R4, R9, R3, 0x1e, !PT ;  /* 0x0000000904037212 */ /* 0x000fe200078e1e03 */
[----:B------:R-:W-:Y:S01]  /*1a90*/  @!P5 IMAD.SHL.U32 R4, R240, 0x10, RZ ;  /* 0x00000010f004d824 */ /* 0x000fe200078e00ff */
[----:B------:R-:W-:Y:S01]  /*1aa0*/  SHF.R.U32.HI R5, RZ, 0x3, R10 ;  /* 0x00000003ff057819 */ /* 0x000fe2000001160a */
[----:B------:R-:W-:Y:S01]  /*1ab0*/  IMAD.IADD R228, R2, 0x1, R0 ;  /* 0x0000000102e47824 */ /* 0x000fe200078e0200 */
[----:B------:R-:W-:Y:S01]  /*1ac0*/  LOP3.LUT R222, R3, R222, RZ, 0xfc, !PT ;  /* 0x000000de03de7212 */ /* 0x000fe200078efcff */
[----:B------:R-:W-:Y:S01]  /*1ad0*/  IMAD.MOV.U32 R2, RZ, RZ, 0x20 ;  /* 0x00000020ff027424 */ /* 0x000fe200078e00ff */
[----:B------:R-:W-:Y:S01]  /*1ae0*/  SHF.R.S32.HI R3, RZ, 0x1f, R7 ;  /* 0x0000001fff037819 */ /* 0x000fe20000011407 */
[----:B------:R2:W-:Y:S01]  /*1af0*/  @!P5 LDGSTS.E.BYPASS.LTC128B.128 [R4+0x21280], [R18.64] ;  /* 0x212800001204dfae */ /* 0x0005e2000b901d4e */
[----:B------:R-:W-:-:S02]  /*1b00*/  LOP3.LUT P2, RZ, R20, 0x4, RZ, 0xc0, !PT ;  /* 0x0000000414ff7812 */ /* 0x000fc4000784c0ff */
[----:B------:R-:W-:Y:S01]  /*1b10*/  LOP3.LUT R5, R10, 0x28, R5, 0x78, !PT ;  /* 0x000000280a057812 */ /* 0x000fe200078e7805 */
[----:B------:R-:W0:Y:S01]  /*1b20*/  LDGDEPBAR ;  /* 0x00000000000079af */ /* 0x000e220000000000 */
[----:B------:R-:W-:Y:S02]  /*1b30*/  LEA.HI R3, R3, R7, RZ, 0x2 ;  /* 0x0000000703037211 */ /* 0x000fe400078f10ff */
[----:B------:R-:W-:Y:S01]  /*1b40*/  SEL R218, R2, 0xffffffe0, !P2 ;  /* 0xffffffe002da7807 */ /* 0x000fe20005000000 */
[----:B------:R-:W0:Y:S01]  /*1b50*/  LDGDEPBAR ;  /* 0x00000000000079af */ /* 0x000e220000000000 */
[----:B------:R-:W-:Y:S01]  /*1b60*/  LOP3.LUT R223, R223, R15, R6, 0x1e, !PT ;  /* 0x0000000fdfdf7212 */ /* 0x000fe200078e1e06 */
[----:B------:R-:W-:Y:S01]  /*1b70*/  IMAD.IADD R5, R11, 0x1, R5 ;  /* 0x000000010b057824 */ /* 0x000fe200078e0205 */
[----:B------:R-:W-:Y:S02]  /*1b80*/  SEL R221, R221, 0xe0, !P3 ;  /* 0x000000e0dddd7807 */ /* 0x000fe40005800000 */
[----:B------:R-:W-:-:S02]  /*1b90*/  LEA.HI.SX32 R237, R3, R237, 0x1e ;  /* 0x000000ed03ed7211 */ /* 0x000fc400078ff2ff */
[----:B------:R-:W-:Y:S01]  /*1ba0*/  SEL R2, R2, 0xffffffe0, !P1 ;  /* 0xffffffe002027807 */ /* 0x000fe20004800000 */
[----:B------:R-:W-:Y:S05]  /*1bb0*/  @!P0 BRA `(.L_x_686) ;  /* 0x0000423000008947 */ /* 0x000fea0003800000 */
[----:B------:R-:W-:Y:S01]  /*1bc0*/  LOP3.LUT R3, R3, 0xfffffffc, RZ, 0xc0, !PT ;  /* 0xfffffffc03037812 */ /* 0x000fe200078ec0ff */
[----:B------:R-:W-:Y:S01]  /*1bd0*/  IMAD.MOV.U32 R8, RZ, RZ, -0x50 ;  /* 0xffffffb0ff087424 */ /* 0x000fe200078e00ff */
[----:B------:R-:W-:Y:S01]  /*1be0*/  LEA.HI R0, R21, R21, RZ, 0x1 ;  /* 0x0000001515007211 */ /* 0x000fe200078f08ff */
[----:B------:R-:W-:Y:S01]  /*1bf0*/  ULDC.64 UR6, c[0x0][0x240] ;  /* 0x0000900000067ab9 */ /* 0x000fe20000000a00 */
[--C-:B------:R-:W-:Y:S01]  /*1c00*/  SHF.R.S32.HI R241, RZ, 0x1f, R240.reuse ;  /* 0x0000001ffff17819 */ /* 0x100fe200000114f0 */
[----:B------:R-:W-:Y:S01]  /*1c10*/  IMAD.IADD R7, R7, 0x1, -R3 ;  /* 0x0000000107077824 */ /* 0x000fe200078e0a03 */
[----:B------:R-:W-:Y:S01]  /*1c20*/  LOP3.LUT R0, R0, 0xfffffffe, RZ, 0xc0, !PT ;  /* 0xfffffffe00007812 */ /* 0x000fe200078ec0ff */
[----:B------:R-:W-:Y:S01]  /*1c30*/  IMAD R3, R27, c[0x0][0x238], RZ ;  /* 0x00008e001b037a24 */ /* 0x000fe200078e02ff */
[----:B------:R-:W-:Y:S01]  /*1c40*/  SHF.L.U32 R234, R5, 0x1, RZ ;  /* 0x0000000105ea7819 */ /* 0x000fe200000006ff */
[----:B--2---:R-:W-:Y:S01]  /*1c50*/  IMAD.WIDE.U32 R4, R26, c[0x0][0x238], R240 ;  /* 0x00008e001a047a25 */ /* 0x004fe200078e00f0 */
[----:B------:R-:W-:Y:S01]  /*1c60*/  SHF.L.U32 R225, R228, 0x1, RZ ;  /* 0x00000001e4e17819 */ /* 0x000fe200000006ff */
[----:B------:R-:W-:Y:S01]  /*1c70*/  UIMAD UR6, UR4, UR6, URZ ;  /* 0x00000006040672a4 */ /* 0x000fe2000f8e023f */
[----:B------:R-:W-:Y:S01]  /*1c80*/  LOP3.LUT P0, RZ, R25, 0x1, RZ, 0xc0, !PT ;  /* 0x0000000119ff7812 */ /* 0x000fe2000780c0ff */
[----:B------:R-:W-:Y:S01]  /*1c90*/  IMAD.IADD R6, R21, 0x1, -R0 ;  /* 0x0000000115067824 */ /* 0x000fe200078e0a00 */
[----:B------:R-:W-:Y:S01]  /*1ca0*/  UIADD3 UR22, UR22, 0x3f, URZ ;  /* 0x0000003f16167890 */ /* 0x000fe2000fffe03f */
[----:B------:R-:W-:Y:S01]  /*1cb0*/  IMAD R0, R26, c[0x0][0x23c], R3 ;  /* 0x00008f001a007a24 */ /* 0x000fe200078e0203 */
[----:B------:R-:W-:Y:S01]  /*1cc0*/  UIMAD UR7, UR8, UR7, UR6 ;  /* 0x00000007080772a4 */ /* 0x000fe2000f8e0206 */
[----:B------:R-:W-:Y:S01]  /*1cd0*/  IMAD.SHL.U32 R216, R216, 0x2, RZ ;  /* 0x00000002d8d87824 */ /* 0x000fe200078e00ff */
[----:B------:R-:W-:Y:S01]  /*1ce0*/  USHF.R.S32.HI UR6, URZ, 0x1f, UR22 ;  /* 0x0000001f3f067899 */ /* 0x000fe20008011416 */
[----:B------:R-:W-:Y:S01]  /*1cf0*/  IMAD.IADD R5, R5, 0x1, R0 ;  /* 0x0000000105057824 */ /* 0x000fe200078e0200 */
[----:B------:R-:W-:Y:S01]  /*1d00*/  MOV R0, UR8 ;  /* 0x0000000800007c02 */ /* 0x000fe20008000f00 */
[----:B------:R-:W-:Y:S01]  /*1d10*/  IMAD R8, R28, R8, c[0x0][0x198] ;  /* 0x000066001c087624 */ /* 0x000fe200078e0208 */
[----:B------:R-:W-:Y:S01]  /*1d20*/  IADD3 R3, R234, 0x21480, RZ ;  /* 0x00021480ea037810 */ /* 0x000fe20007ffe0ff */
[----:B------:R-:W-:Y:S01]  /*1d30*/  IMAD.SHL.U32 R220, R220, 0x2, RZ ;  /* 0x00000002dcdc7824 */ /* 0x000fe200078e00ff */
[-C--:B------:R-:W-:Y:S01]  /*1d40*/  LEA R217, R217, R216.reuse, 0x1 ;  /* 0x000000d8d9d97211 */ /* 0x080fe200078e08ff */
[----:B------:R-:W-:Y:S01]  /*1d50*/  IMAD.WIDE.U32 R10, R0, c[0x0][0x240], R4 ;  /* 0x00009000000a7a25 */ /* 0x000fe200078e0004 */
[----:B------:R-:W-:Y:S01]  /*1d60*/  IADD3 R0, R225, 0x1b080, RZ ;  /* 0x0001b080e1007810 */ /* 0x000fe20007ffe0ff */
[----:B------:R-:W-:Y:S01]  /*1d70*/  ULEA.HI UR6, UR6, UR22, URZ, 0x6 ;  /* 0x0000001606067291 */ /* 0x000fe2000f8f303f */
[----:B------:R-:W-:Y:S01]  /*1d80*/  IADD3 R235, R234, 0x215a0, RZ ;  /* 0x000215a0eaeb7810 */ /* 0x000fe20007ffe0ff */
[----:B------:R-:W-:Y:S01]  /*1d90*/  IMAD R6, R6, -0x8, R8 ;  /* 0xfffffff806067824 */ /* 0x000fe200078e0208 */
[----:B------:R1:W-:Y:S01]  /*1da0*/  STL.64 [R1+0x10], R10 ;  /* 0x0000100a01007387 */ /* 0x0003e20000100a00 */
[----:B------:R-:W-:Y:S01]  /*1db0*/  IMAD R224, R2, 0x2, R0 ;  /* 0x0000000202e07824 */ /* 0x000fe200078e0200 */
[----:B------:R-:W-:Y:S01]  /*1dc0*/  IADD3 R0, R236, 0xf080, RZ ;  /* 0x0000f080ec007810 */ /* 0x000fe20007ffe0ff */
[----:B------:R-:W-:Y:S01]  /*1dd0*/  IMAD.SHL.U32 R230, R231, 0x2, RZ ;  /* 0x00000002e7e67824 */ /* 0x000fe200078e00ff */
[----:B------:R-:W-:Y:S01]  /*1de0*/  LEA R219, R218, R216, 0x1 ;  /* 0x000000d8dadb7211 */ /* 0x000fe200078e08ff */
[----:B------:R-:W-:Y:S01]  /*1df0*/  UMOV UR26, 0x6 ;  /* 0x00000006001a7882 */ /* 0x000fe20000000000 */
[----:B------:R-:W-:Y:S01]  /*1e00*/  @P0 IADD3 R235, R3, 0xe0, RZ ;  /* 0x000000e003eb0810 */ /* 0x000fe20007ffe0ff */
[----:B------:R1:W-:Y:S01]  /*1e10*/  STL [R1+0x18], R0 ;  /* 0x0000180001007387 */ /* 0x0003e20000100800 */
[----:B------:R-:W-:Y:S01]  /*1e20*/  ULDC UR23, c[0x0][0x17c] ;  /* 0x00005f0000177ab9 */ /* 0x000fe20000000800 */
[----:B------:R-:W-:Y:S01]  /*1e30*/  IMAD R233, R7, -0x2, R6 ;  /* 0xfffffffe07e97824 */ /* 0x000fe200078e0206 */
[----:B------:R-:W-:Y:S01]  /*1e40*/  LEA R223, R223, 0x23c80, 0x1 ;  /* 0x00023c80dfdf7811 */ /* 0x000fe200078e08ff */
[----:B------:R-:W-:Y:S01]  /*1e50*/  CS2R R170, SRZ ;  /* 0x0000000000aa7805 */ /* 0x000fe2000001ff00 */
[----:B------:R-:W-:Y:S01]  /*1e60*/  LEA R222, R222, 0x80, 0x1 ;  /* 0x00000080dede7811 */ /* 0x000fe200078e08ff */
[----:B------:R-:W-:Y:S01]  /*1e70*/  CS2R R168, SRZ ;  /* 0x0000000000a87805 */ /* 0x000fe2000001ff00 */
[----:B------:R-:W-:Y:S01]  /*1e80*/  IADD3 R229, R228, R2, RZ ;  /* 0x00000002e4e57210 */ /* 0x000fe20007ffe0ff */
        /* <DEDUP_REMOVED lines=59> */
[----:B------:R-:W-:Y:S01]  /*2240*/  LEA R218, R218, R217, 0x1 ;  /* 0x000000d9dada7211 */ /* 0x000fe200078e08ff */
[----:B------:R-:W-:Y:S01]  /*2250*/  IMAD.IADD R226, R225, 0x1, R230 ;  /* 0x00000001e1e27824 */ /* 0x000fe200078e02e6 */
[----:B------:R-:W-:Y:S01]  /*2260*/  IADD3 R252, R11, UR7, RZ ;  /* 0x000000070bfc7c10 */ /* 0x000fe2000fffe0ff */
[----:B------:R-:W-:-:S02]  /*2270*/  USHF.L.U32 UR21, UR10, 0x6, URZ ;  /* 0x000000060a157899 */ /* 0x000fc4000800063f */
[----:B------:R-:W-:Y:S02]  /*2280*/  USHF.L.U64.HI UR10, UR10, UR26, UR23 ;  /* 0x0000001a0a0a7299 */ /* 0x000fe40008010217 */
[----:B------:R-:W-:Y:S02]  /*2290*/  UMOV UR4, URZ ;  /* 0x0000003f00047c82 */ /* 0x000fe40008000000 */
[----:B------:R-:W-:Y:S02]  /*22a0*/  UMOV UR28, 0x1 ;  /* 0x00000001001c7882 */ /* 0x000fe40000000000 */
[----:B------:R-:W-:Y:S02]  /*22b0*/  UMOV UR23, URZ ;  /* 0x0000003f00177c82 */ /* 0x000fe40008000000 */
[----:B------:R-:W-:Y:S02]  /*22c0*/  USHF.R.S32.HI UR26, URZ, 0x6, UR6 ;  /* 0x000000063f1a7899 */ /* 0x000fe40008011406 */
[----:B------:R-:W-:-:S03]  /*22d0*/  ULDC UR22, c[0x0][0x168] ;  /* 0x00005a0000167ab9 */ /* 0x000fc60000000800 */
[----:B-1----:R-:W-:-:S07]  /*22e0*/  IADD3 R232, R228, R231, RZ ;  /* 0x000000e7e4e87210 */ /* 0x002fce0007ffe0ff */
.L_x_689:
[----:B------:R-:W-:Y:S04]  /*22f0*/  DEPBAR.LE SB0, 0x1 ;  /* 0x000080400000791a */ /* 0x000fe80000000000 */
[----:B------:R-:W-:Y:S01]  /*2300*/  BAR.SYNC.DEFER_BLOCKING 0x0 ;  /* 0x0000000000007b1d */ /* 0x000fe20000010000 */
[----:B------:R-:W-:Y:S01]  /*2310*/  MOV R0, UR4 ;  /* 0x0000000400007c02 */ /* 0x000fe20008000f00 */
[----:B------:R-:W-:Y:S01]  /*2320*/  IMAD.U32 R18, RZ, RZ, UR4 ;  /* 0x00000004ff127e24 */ /* 0x000fe2000f8e00ff */
[----:B------:R-:W-:Y:S01]  /*2330*/  MOV R189, UR4 ;  /* 0x0000000400bd7c02 */ /* 0x000fe20008000f00 */
[----:B------:R-:W-:Y:S02]  /*2340*/  UIADD3 UR27, UR23, 0x1, URZ ;  /* 0x00000001171b7890 */ /* 0x000fe4000fffe03f */
[----:B------:R-:W-:Y:S01]  /*2350*/  IMAD R0, R0, 0x3000, R228 ;  /* 0x0000300000007824 */ /* 0x000fe200078e02e4 */
[----:B------:R-:W-:Y:S01]  /*2360*/  LEA R189, R189, R237, 0x6 ;  /* 0x000000edbdbd7211 */ /* 0x000fe200078e30ff */
[----:B------:R-:W-:Y:S01]  /*2370*/  IMAD R38, R18, 0x3000, R229 ;  /* 0x0000300012267824 */ /* 0x000fe200078e02e5 */
[----:B------:R-:W-:Y:S01]  /*2380*/  UISETP.GE.AND UP0, UPT, UR27, UR26, UPT ;  /* 0x0000001a1b00728c */ /* 0x000fe2000bf06270 */
[----:B------:R-:W-:Y:S01]  /*2390*/  IMAD.SHL.U32 R104, R0, 0x2, RZ ;  /* 0x0000000200687824 */ /* 0x000fe200078e00ff */
[----:B------:R-:W-:Y:S02]  /*23a0*/  MOV R0, UR4 ;  /* 0x0000000400007c02 */ /* 0x000fe40008000f00 */
[----:B------:R-:W-:Y:S02]  /*23b0*/  SHF.L.U32 R172, R38, 0x1, RZ ;  /* 0x0000000126ac7819 */ /* 0x000fe400000006ff */
[----:B------:R-:W-:Y:S01]  /*23c0*/  PLOP3.LUT P0, PT, PT, PT, UP0, 0x80, 0x0 ;  /* 0x000000000000781c */ /* 0x000fe20003f0f008 */
[----:B------:R-:W-:Y:S04]  /*23d0*/  IMAD R0, R0, 0x3000, R231 ;  /* 0x0000300000007824 */ /* 0x000fe800078e02e7 */
[--C-:B------:R-:W-:Y:S02]  /*23e0*/  IMAD.IADD R6, R228, 0x1, R0.reuse ;  /* 0x00000001e4067824 */ /* 0x100fe400078e0200 */
[----:B------:R-:W-:Y:S01]  /*23f0*/  IMAD.IADD R0, R229, 0x1, R0 ;  /* 0x00000001e5007824 */ /* 0x000fe200078e0200 */
[----:B------:R-:W-:Y:S02]  /*2400*/  LDSM.16.M88.2 R4, [R216+0x80] ;  /* 0x00008000d804783b */ /* 0x000fe40000000100 */
[----:B------:R-:W-:Y:S02]  /*2410*/  SHF.L.U32 R28, R6, 0x1, RZ ;  /* 0x00000001061c7819 */ /* 0x000fe400000006ff */
[----:B------:R-:W-:Y:S01]  /*2420*/  SHF.L.U32 R173, R0, 0x1, RZ ;  /* 0x0000000100ad7819 */ /* 0x000fe200000006ff */
[----:B------:R-:W1:Y:S01]  /*2430*/  LDSM.16.M88.4 R20, [R104+0xf080] ;  /* 0x00f080006814783b */ /* 0x000e620000000200 */
[----:B------:R-:W-:Y:S03]  /*2440*/  MOV R0, UR4 ;  /* 0x0000000400007c02 */ /* 0x000fe60008000f00 */
[----:B------:R-:W2:Y:S02]  /*2450*/  LDSM.16.M88.2 R2, [R216+0x880] ;  /* 0x00088000d802783b */ /* 0x000ea40000000100 */
[----:B------:R-:W-:Y:S02]  /*2460*/  IMAD R0, R0, 0x3000, R232 ;  /* 0x0000300000007824 */ /* 0x000fe400078e02e8 */
[----:B------:R-:W3:Y:S02]  /*2470*/  LDSM.16.M88.2 R12, [R216+0x1080] ;  /* 0x00108000d80c783b */ /* 0x000ee40000000100 */
[----:B------:R-:W-:Y:S02]  /*2480*/  IMAD.SHL.U32 R0, R0, 0x2, RZ ;  /* 0x0000000200007824 */ /* 0x000fe400078e00ff */
[----:B------:R-:W4:Y:S04]  /*2490*/  LDSM.16.M88.2 R16, [R216+0x1880] ;  /* 0x00188000d810783b */ /* 0x000f280000000100 */
[----:B------:R-:W5:Y:S04]  /*24a0*/  LDSM.16.M88.2 R24, [R216+0x2080] ;  /* 0x00208000d818783b */ /* 0x000f680000000100 */
[----:B------:R-:W-:Y:S04]  /*24b0*/  LDSM.16.M88.2 R26, [R217+0x80] ;  /* 0x00008000d91a783b */ /* 0x000fe80000000100 */
[----:B------:R-:W4:Y:S04]  /*24c0*/  LDSM.16.M88.4 R28, [R28+0xf080] ;  /* 0x00f080001c1c783b */ /* 0x000f280000000200 */
[----:B------:R-:W5:Y:S04]  /*24d0*/  LDSM.16.M88.2 R32, [R217+0x880] ;  /* 0x00088000d920783b */ /* 0x000f680000000100 */
[----:B------:R-:W-:Y:S04]  /*24e0*/  LDSM.16.M88.2 R34, [R217+0x1880] ;  /* 0x00188000d922783b */ /* 0x000fe80000000100 */
[----:B------:R-:W-:Y:S01]  /*24f0*/  LDSM.16.M88.2 R36, [R217+0x2080] ;  /* 0x00208000d924783b */ /* 0x000fe20000000100 */
[C---:B-1----:R-:W-:Y:S03]  /*2500*/  HMMA.16816.F32 R4, R20.reuse, R4, RZ ;  /* 0x000000041404723c */ /* 0x042fe600000018ff */
[----:B------:R-:W-:Y:S04]  /*2510*/  LDSM.16.M88.4 R40, [R172+0xf080] ;  /* 0x00f08000ac28783b */ /* 0x000fe80000000200 */
[----:B------:R-:W-:Y:S01]  /*2520*/  LDSM.16.M88.2 R108, [R217+0x5080] ;  /* 0x00508000d96c783b */ /* 0x000fe20000000100 */
[C---:B--2---:R-:W-:Y:S03]  /*2530*/  HMMA.16816.F32 R8, R20.reuse, R2, RZ ;  /* 0x000000021408723c */ /* 0x044fe600000018ff */
[----:B------:R-:W1:Y:S04]  /*2540*/  LDSM.16.M88.2 R2, [R217+0x1080] ;  /* 0x00108000d902783b */ /* 0x000e680000000100 */
[----:B------:R-:W-:Y:S01]  /*2550*/  LDSM.16.M88.2 R110, [R217+0x5880] ;  /* 0x00588000d96e783b */ /* 0x000fe20000000100 */
[C---:B---3--:R-:W-:Y:S03]  /*2560*/  HMMA.16816.F32 R12, R20.reuse, R12, RZ ;  /* 0x0000000c140c723c */ /* 0x048fe600000018ff */
[----:B------:R-:W-:Y:S04]  /*2570*/  LDS R188, [R189.X4+0x21080] ;  /* 0x02108000bdbc7984 */ /* 0x000fe80000004800 */
[----:B------:R-:W-:Y:S01]  /*2580*/  LDS R189, [R189.X4+0x210a0] ;  /* 0x0210a000bdbd7984 */ /* 0x000fe20000004800 */
[C---:B----4-:R-:W-:Y:S08]  /*2590*/  HMMA.16816.F32 R16, R20.reuse, R16, RZ ;  /* 0x000000101410723c */ /* 0x050ff000000018ff */
[----:B-----5:R-:W-:Y:S01]  /*25a0*/  HMMA.16816.F32 R20, R20, R24, RZ ;  /* 0x000000181414723c */ /* 0x020fe200000018ff */
[----:B------:R-:W2:Y:S07]  /*25b0*/  LDSM.16.M88.2 R24, [R219+0x80] ;  /* 0x00008000db18783b */ /* 0x000eae0000000100 */
[C---:B------:R-:W-:Y:S01]  /*25c0*/  HMMA.16816.F32 R4, R28.reuse, R26, R4 ;  /* 0x0000001a1c04723c */ /* 0x040fe20000001804 */
[----:B------:R-:W3:Y:S07]  /*25d0*/  LDSM.16.M88.2 R26, [R219+0x880] ;  /* 0x00088000db1a783b */ /* 0x000eee0000000100 */
[C---:B------:R-:W-:Y:S01]  /*25e0*/  HMMA.16816.F32 R8, R28.reuse, R32, R8 ;  /* 0x000000201c08723c */ /* 0x040fe20000001808 */
[----:B------:R-:W-:Y:S07]  /*25f0*/  LDSM.16.M88.2 R32, [R219+0x1880] ;  /* 0x00188000db20783b */ /* 0x000fee0000000100 */
[C---:B-1----:R-:W-:Y:S01]  /*2600*/  HMMA.16816.F32 R12, R28.reuse, R2, R12 ;  /* 0x000000021c0c723c */ /* 0x042fe2000000180c */
[----:B------:R-:W1:Y:S07]  /*2610*/  LDSM.16.M88.2 R2, [R219+0x1080] ;  /* 0x00108000db02783b */ /* 0x000e6e0000000100 */
[C---:B------:R-:W-:Y:S08]  /*2620*/  HMMA.16816.F32 R16, R28.reuse, R34, R16 ;  /* 0x000000221c10723c */ /* 0x040ff00000001810 */
[----:B------:R-:W-:Y:S01]  /*2630*/  HMMA.16816.F32 R20, R28, R36, R20 ;  /* 0x000000241c14723c */ /* 0x000fe20000001814 */
[----:B------:R-:W4:Y:S04]  /*2640*/  LDSM.16.M88.2 R28, [R219+0x2080] ;  /* 0x00208000db1c783b */ /* 0x000f280000000100 */
[----:B------:R-:W-:Y:S03]  /*2650*/  LDSM.16.M88.4 R36, [R173+0xf080] ;  /* 0x00f08000ad24783b */ /* 0x000fe60000000200 */
[C---:B--2---:R-:W-:Y:S01]  /*2660*/  HMMA.16816.F32 R4, R40.reuse, R24, R4 ;  /* 0x000000182804723c */ /* 0x044fe20000001804 */
[----:B------:R-:W2:Y:S04]  /*2670*/  LDSM.16.M88.2 R24, [R218+0x80] ;  /* 0x00008000da18783b */ /* 0x000ea80000000100 */
[----:B------:R-:W5:Y:S03]  /*2680*/  LDSM.16.M88.2 R30, [R218+0x880] ;  /* 0x00088000da1e783b */ /* 0x000f660000000100 */
[C---:B---3--:R-:W-:Y:S01]  /*2690*/  HMMA.16816.F32 R8, R40.reuse, R26, R8 ;  /* 0x0000001a2808723c */ /* 0x048fe20000001808 */
[----:B------:R-:W3:Y:S07]  /*26a0*/  LDSM.16.M88.2 R26, [R218+0x1080] ;  /* 0x00108000da1a783b */ /* 0x000eee0000000100 */
[C---:B-1----:R-:W-:Y:S01]  /*26b0*/  HMMA.16816.F32 R12, R40.reuse, R2, R12 ;  /* 0x00000002280c723c */ /* 0x042fe2000000180c */
[----:B------:R-:W1:Y:S07]  /*26c0*/  LDSM.16.M88.2 R2, [R218+0x1880] ;  /* 0x00188000da02783b */ /* 0x000e6e0000000100 */
[C---:B------:R-:W-:Y:S01]  /*26d0*/  HMMA.16816.F32 R16, R40.reuse, R32, R16 ;  /* 0x000000202810723c */ /* 0x040fe20000001810 */
[----:B------:R-:W1:Y:S07]  /*26e0*/  LDSM.16.M88.2 R32, [R218+0x2080] ;  /* 0x00208000da20783b */ /* 0x000e6e0000000100 */
[----:B----4-:R-:W-:Y:S01]  /*26f0*/  HMMA.16816.F32 R20, R40, R28, R20 ;  /* 0x0000001c2814723c */ /* 0x010fe20000001814 */
[----:B------:R-:W-:Y:S04]  /*2700*/  LDSM.16.M88.2 R28, [R216+0x2880] ;  /* 0x00288000d81c783b */ /* 0x000fe80000000100 */
[----:B------:R-:W4:Y:S03]  /*2710*/  LDSM.16.M88.4 R40, [R104+0x11080] ;  /* 0x011080006828783b */ /* 0x000f260000000200 */
[C---:B--2---:R-:W-:Y:S01]  /*2720*/  HMMA.16816.F32 R4, R36.reuse, R24, R4 ;  /* 0x000000182404723c */ /* 0x044fe20000001804 */
[----:B------:R-:W2:Y:S07]  /*2730*/  LDSM.16.M88.2 R24, [R216+0x3080] ;  /* 0x00308000d818783b */ /* 0x000eae0000000100 */
[C---:B-----5:R-:W-:Y:S01]  /*2740*/  HMMA.16816.F32 R8, R36.reuse, R30, R8 ;  /* 0x0000001e2408723c */ /* 0x060fe20000001808 */
[----:B------:R-:W-:Y:S07]  /*2750*/  LDSM.16.M88.2 R30, [R216+0x4880] ;  /* 0x00488000d81e783b */ /* 0x000fee0000000100 */
[C---:B---3--:R-:W-:Y:S01]  /*2760*/  HMMA.16816.F32 R12, R36.reuse, R26, R12 ;  /* 0x0000001a240c723c */ /* 0x048fe2000000180c */
[----:B------:R-:W3:Y:S07]  /*2770*/  LDSM.16.M88.2 R26, [R216+0x3880] ;  /* 0x00388000d81a783b */ /* 0x000eee0000000100 */
[C---:B-1----:R-:W-:Y:S01]  /*2780*/  HMMA.16816.F32 R16, R36.reuse, R2, R16 ;  /* 0x000000022410723c */ /* 0x042fe20000001810 */
[----:B------:R-:W1:Y:S07]  /*2790*/  LDSM.16.M88.2 R2, [R216+0x4080] ;  /* 0x00408000d802783b */ /* 0x000e6e0000000100 */
[----:B------:R-:W-:Y:S01]  /*27a0*/  HMMA.16816.F32 R20, R36, R32, R20 ;  /* 0x000000202414723c */ /* 0x000fe20000001814 */
[----:B------:R-:W-:Y:S04]  /*27b0*/  LDSM.16.M88.4 R32, [R0+0x11080] ;  /* 0x011080000020783b */ /* 0x000fe80000000200 */
[----:B------:R-:W-:Y:S03]  /*27c0*/  LDSM.16.M88.4 R36, [R172+0x11080] ;  /* 0x01108000ac24783b */ /* 0x000fe60000000200 */
[C---:B----4-:R-:W-:Y:S01]  /*27d0*/  HMMA.16816.F32 R4, R40.reuse, R28, R4 ;  /* 0x0000001c2804723c */ /* 0x050fe20000001804 */
[----:B------:R-:W4:Y:S07]  /*27e0*/  LDSM.16.M88.2 R28, [R217+0x2880] ;  /* 0x00288000d91c783b */ /* 0x000f2e0000000100 */
[C---:B--2---:R-:W-:Y:S01]  /*27f0*/  HMMA.16816.F32 R8, R40.reuse, R24, R8 ;  /* 0x000000182808723c */ /* 0x044fe20000001808 */
[----:B------:R-:W2:Y:S07]  /*2800*/  LDSM.16.M88.2 R24, [R217+0x3080] ;  /* 0x00308000d918783b */ /* 0x000eae0000000100 */
[C---:B---3--:R-:W-:Y:S01]  /*2810*/  HMMA.16816.F32 R12, R40.reuse, R26, R12 ;  /* 0x0000001a280c723c */ /* 0x048fe2000000180c */
[----:B------:R-:W3:Y:S07]  /*2820*/  LDSM.16.M88.2 R26, [R217+0x3880] ;  /* 0x00388000d91a783b */ /* 0x000eee0000000100 */
[C---:B-1----:R-:W-:Y:S01]  /*2830*/  HMMA.16816.F32 R16, R40.reuse, R2, R16 ;  /* 0x000000022810723c */ /* 0x042fe20000001810 */
[----:B------:R-:W1:Y:S07]  /*2840*/  LDSM.16.M88.2 R2, [R217+0x4080] ;  /* 0x00408000d902783b */ /* 0x000e6e0000000100 */
[----:B------:R-:W-:Y:S01]  /*2850*/  HMMA.16816.F32 R20, R40, R30, R20 ;  /* 0x0000001e2814723c */ /* 0x000fe20000001814 */
[----:B------:R-:W5:Y:S04]  /*2860*/  LDSM.16.M88.2 R30, [R217+0x4880] ;  /* 0x00488000d91e783b */ /* 0x000f680000000100 */
[----:B------:R-:W-:Y:S03]  /*2870*/  LDSM.16.M88.2 R40, [R216+0x5080] ;  /* 0x00508000d828783b */ /* 0x000fe60000000100 */
[C---:B----4-:R-:W-:Y:S01]  /*2880*/  HMMA.16816.F32 R4, R32.reuse, R28, R4 ;  /* 0x0000001c2004723c */ /* 0x050fe20000001804 */
[----:B------:R-:W4:Y:S04]  /*2890*/  LDSM.16.M88.2 R28, [R219+0x2880] ;  /* 0x00288000db1c783b */ /* 0x000f280000000100 */
[----:B------:R-:W-:Y:S03]  /*28a0*/  LDSM.16.M88.2 R42, [R216+0x5880] ;  /* 0x00588000d82a783b */ /* 0x000fe60000000100 */
[C---:B--2---:R-:W-:Y:S01]  /*28b0*/  HMMA.16816.F32 R8, R32.reuse, R24, R8 ;  /* 0x000000182008723c */ /* 0x044fe20000001808 */
[----:B------:R-:W2:Y:S07]  /*28c0*/  LDSM.16.M88.2 R24, [R219+0x3080] ;  /* 0x00308000db18783b */ /* 0x000eae0000000100 */
[C---:B---3--:R-:W-:Y:S01]  /*28d0*/  HMMA.16816.F32 R12, R32.reuse, R26, R12 ;  /* 0x0000001a200c723c */ /* 0x048fe2000000180c */
[----:B------:R-:W3:Y:S07]  /*28e0*/  LDSM.16.M88.2 R26, [R219+0x3880] ;  /* 0x00388000db1a783b */ /* 0x000eee0000000100 */
[C---:B-1----:R-:W-:Y:S01]  /*28f0*/  HMMA.16816.F32 R16, R32.reuse, R2, R16 ;  /* 0x000000022010723c */ /* 0x042fe20000001810 */
[----:B------:R-:W1:Y:S07]  /*2900*/  LDSM.16.M88.2 R2, [R219+0x4080] ;  /* 0x00408000db02783b */ /* 0x000e6e0000000100 */
[----:B-----5:R-:W-:Y:S01]  /*2910*/  HMMA.16816.F32 R20, R32, R30, R20 ;  /* 0x0000001e2014723c */ /* 0x020fe20000001814 */
[----:B------:R-:W5:Y:S04]  /*2920*/  LDSM.16.M88.2 R30, [R219+0x4880] ;  /* 0x00488000db1e783b */ /* 0x000f680000000100 */
        /* <DEDUP_REMOVED lines=11> */
[----:B------:R-:W5:Y:S03]  /*29e0*/  LDSM.16.M88.4 R36, [R104+0x13080] ;  /* 0x013080006824783b */ /* 0x000f660000000200 */
[C---:B----4-:R-:W-:Y:S01]  /*29f0*/  HMMA.16816.F32 R4, R32.reuse, R28, R4 ;  /* 0x0000001c2004723c */ /* 0x050fe20000001804 */
[----:B------:R-:W4:Y:S04]  /*2a00*/  LDSM.16.M88.2 R28, [R216+0x6080] ;  /* 0x00608000d81c783b */ /* 0x000f280000000100 */
[----:B------:R-:W-:Y:S03]  /*2a10*/  LDSM.16.M88.4 R104, [R0+0x13080] ;  /* 0x013080000068783b */ /* 0x000fe60000000200 */
        /* <DEDUP_REMOVED lines=9> */
[C---:B------:R-:W-:Y:S01]  /*2ab0*/  HMMA.16816.F32 R4, R36.reuse, R40, R4 ;  /* 0x000000282404723c */ /* 0x040fe20000001804 */
[----:B------:R-:W-:Y:S07]  /*2ac0*/  LDSM.16.M88.2 R40, [R219+0x5080] ;  /* 0x00508000db28783b */ /* 0x000fee0000000100 */
[C---:B------:R-:W-:Y:S01]  /*2ad0*/  HMMA.16816.F32 R8, R36.reuse, R42, R8 ;  /* 0x0000002a2408723c */ /* 0x040fe20000001808 */
[----:B------:R-:W-:Y:S07]  /*2ae0*/  LDSM.16.M88.2 R42, [R219+0x5880] ;  /* 0x00588000db2a783b */ /* 0x000fee0000000100 */
[C---:B----4-:R-:W-:Y:S01]  /*2af0*/  HMMA.16816.F32 R12, R36.reuse, R28, R12 ;  /* 0x0000001c240c723c */ /* 0x050fe2000000180c */
[----:B------:R-:W4:Y:S07]  /*2b00*/  LDSM.16.M88.2 R28, [R217+0x7080] ;  /* 0x00708000d91c783b */ /* 0x000f2e0000000100 */
[C---:B--2---:R-:W-:Y:S01]  /*2b10*/  HMMA.16816.F32 R16, R36.reuse, R24, R16 ;  /* 0x000000182410723c */ /* 0x044fe20000001810 */
[----:B------:R-:W2:Y:S07]  /*2b20*/  LDSM.16.M88.2 R24, [R219+0x6080] ;  /* 0x00608000db18783b */ /* 0x000eae0000000100 */
[----:B---3--:R-:W-:Y:S01]  /*2b30*/  HMMA.16816.F32 R20, R36, R26, R20 ;  /* 0x0000001a2414723c */ /* 0x008fe20000001814 */
[----:B------:R-:W3:Y:S04]  /*2b40*/  LDSM.16.M88.2 R26, [R219+0x6880] ;  /* 0x00688000db1a783b */ /* 0x000ee80000000100 */
[----:B------:R-:W-:Y:S03]  /*2b50*/  LDSM.16.M88.2 R36, [R218+0x5880] ;  /* 0x00588000da24783b */ /* 0x000fe60000000100 */
[C---:B------:R-:W-:Y:S01]  /*2b60*/  HMMA.16816.F32 R4, R104.reuse, R108, R4 ;  /* 0x0000006c6804723c */ /* 0x040fe20000001804 */
[----:B------:R-:W-:Y:S07]  /*2b70*/  LDSM.16.M88.2 R38, [R218+0x6080] ;  /* 0x00608000da26783b */ /* 0x000fee0000000100 */
[C---:B------:R-:W-:Y:S08]  /*2b80*/  HMMA.16816.F32 R8, R104.reuse, R110, R8 ;  /* 0x0000006e6808723c */ /* 0x040ff00000001808 */
[C---:B-1----:R-:W-:Y:S01]  /*2b90*/  HMMA.16816.F32 R12, R104.reuse, R2, R12 ;  /* 0x00000002680c723c */ /* 0x042fe2000000180c */
[----:B------:R-:W1:Y:S07]  /*2ba0*/  LDSM.16.M88.2 R2, [R219+0x7080] ;  /* 0x00708000db02783b */ /* 0x000e6e0000000100 */
[C---:B-----5:R-:W-:Y:S08]  /*2bb0*/  HMMA.16816.F32 R16, R104.reuse, R30, R16 ;  /* 0x0000001e6810723c */ /* 0x060ff00000001810 */
[----:B----4-:R-:W-:Y:S01]  /*2bc0*/  HMMA.16816.F32 R20, R104, R28, R20 ;  /* 0x0000001c6814723c */ /* 0x010fe20000001814 */
[----:B------:R-:W-:Y:S07]  /*2bd0*/  LDSM.16.M88.4 R28, [R173+0x13080] ;  /* 0x01308000ad1c783b */ /* 0x000fee0000000200 */
[C---:B------:R-:W-:Y:S01]  /*2be0*/  HMMA.16816.F32 R4, R32.reuse, R40, R4 ;  /* 0x000000282004723c */ /* 0x040fe20000001804 */
[----:B------:R-:W-:Y:S07]  /*2bf0*/  LDSM.16.M88.2 R40, [R218+0x6880] ;  /* 0x00688000da28783b */ /* 0x000fee0000000100 */
[C---:B------:R-:W-:Y:S01]  /*2c00*/  HMMA.16816.F32 R8, R32.reuse, R42, R8 ;  /* 0x0000002a2008723c */ /* 0x040fe20000001808 */
[----:B------:R-:W-:Y:S07]  /*2c10*/  LDSM.16.M88.2 R42, [R218+0x7080] ;  /* 0x00708000da2a783b */ /* 0x000fee0000000100 */
[C---:B--2---:R-:W-:Y:S01]  /*2c20*/  HMMA.16816.F32 R12, R32.reuse, R24, R12 ;  /* 0x00000018200c723c */ /* 0x044fe2000000180c */
[----:B------:R-:W2:Y:S01]  /*2c30*/  LDSM.16.M88.2 R24, [R218+0x5080] ;  /* 0x00508000da18783b */ /* 0x000ea20000000100 */
[----:B------:R-:W-:Y:S04]  /*2c40*/  DEPBAR.LE SB0, 0x0 ;  /* 0x000080000000791a */ /* 0x000fe80000000000 */
[----:B------:R-:W-:Y:S02]  /*2c50*/  BAR.SYNC.DEFER_BLOCKING 0x0 ;  /* 0x0000000000007b1d */ /* 0x000fe40000010000 */
[C---:B---3--:R-:W-:Y:S08]  /*2c60*/  HMMA.16816.F32 R16, R32.reuse, R26, R16 ;  /* 0x0000001a2010723c */ /* 0x048ff00000001810 */
[----:B-1----:R-:W-:Y:S01]  /*2c70*/  HMMA.16816.F32 R20, R32, R2, R20 ;  /* 0x000000022014723c */ /* 0x002fe20000001814 */
[----:B------:R1:W3:Y:S04]  /*2c80*/  LDSM.16.M88.2 R26, [R216+0x7880] ;  /* 0x00788000d81a783b */ /* 0x0002e80000000100 */
[----:B------:R1:W4:Y:S04]  /*2c90*/  LDSM.16.M88.2 R108, [R216+0x8080] ;  /* 0x00808000d86c783b */ /* 0x0003280000000100 */
[----:B------:R1:W1:Y:S01]  /*2ca0*/  LDSM.16.M88.2 R2, [R216+0x8880] ;  /* 0x00888000d802783b */ /* 0x0002620000000100 */
[C---:B--2---:R-:W-:Y:S03]  /*2cb0*/  HMMA.16816.F32 R4, R28.reuse, R24, R4 ;  /* 0x000000181c04723c */ /* 0x044fe60000001804 */
        /* <DEDUP_REMOVED lines=10> */
[----:B------:R2:W1:Y:S01]  /*2d60*/  LDSM.16.M88.4 R104, [R225+0x1b080] ;  /* 0x01b08000e168783b */ /* 0x0004620000000200 */
[----:B------:R-:W-:Y:S03]  /*2d70*/  HMMA.16816.F32 R20, R28, R42, R20 ;  /* 0x0000002a1c14723c */ /* 0x000fe60000001814 */
[----:B------:R2:W1:Y:S05]  /*2d80*/  LDSM.16.M88.4 R176, [R226+0x1b080] ;  /* 0x01b08000e2b0783b */ /* 0x00046a0000000200 */
[----:B------:R-:W-:-:S05]  /*2d90*/  @P0 BRA `(.L_x_687) ;  /* 0x000004e000000947 */ /* 0x000fca0003800000 */
[C---:B---34-:R-:W-:Y:S01]  /*2da0*/  LOP3.LUT P4, RZ, R246.reuse, 0x2, RZ, 0xc0, !PT ;  /* 0x00000002f6ff7812 */ /* 0x058fe2000788c0ff */
[----:B------:R-:W3:Y:S01]  /*2db0*/  LDL.64 R190, [R1+0x8] ;  /* 0x0000080001be7983 */ /* 0x000ee20000100a00 */
[----:B------:R-:W-:Y:S01]  /*2dc0*/  LOP3.LUT P2, RZ, R246, 0x1, RZ, 0xc0, !PT ;  /* 0x00000001f6ff7812 */ /* 0x000fe2000784c0ff */
[----:B------:R-:W-:Y:S01]  /*2dd0*/  USHF.R.S32.HI UR29, URZ, 0x1f, UR27 ;  /* 0x0000001f3f1d7899 */ /* 0x000fe2000801141b */
[----:B------:R-:W-:Y:S01]  /*2de0*/  SEL R38, RZ, 0x2, P4 ;  /* 0x00000002ff267807 */ /* 0x000fe20002000000 */
[----:B------:R-:W-:Y:S01]  /*2df0*/  IMAD.MOV.U32 R25, RZ, RZ, R251 ;  /* 0x000000ffff197224 */ /* 0x000fe200078e00fb */
[----:B------:R-:W-:Y:S01]  /*2e00*/  SEL R37, RZ, 0x4, P6 ;  /* 0x00000004ff257807 */ /* 0x000fe20003000000 */
[----:B------:R-:W4:Y:S01]  /*2e10*/  LDL R40, [R1+0x18] ;  /* 0x0000180001287983 */ /* 0x000f220000100800 */
[----:B------:R-:W-:Y:S01]  /*2e20*/  ISETP.GE.AND P3, PT, R238, c[0x0][0x16c], PT ;  /* 0x00005b00ee007a0c */ /* 0x000fe20003f66270 */
[----:B------:R-:W-:Y:S01]  /*2e30*/  ULDC.64 UR6, c[0x0][0x178] ;  /* 0x00005e0000067ab9 */ /* 0x000fe20000000a00 */
[----:B------:R-:W-:Y:S01]  /*2e40*/  IMAD.U32 R34, RZ, RZ, UR21 ;  /* 0x00000015ff227e24 */ /* 0x000fe2000f8e00ff */
[----:B------:R-:W-:Y:S01]  /*2e50*/  UIMAD UR29, UR29, UR6, URZ ;  /* 0x000000061d1d72a4 */ /* 0x000fe2000f8e023f */
[----:B------:R-:W5:Y:S01]  /*2e60*/  S2R R33, SR_CTAID.Y ;  /* 0x0000000000217919 */ /* 0x000f620000002600 */
[----:B------:R-:W-:Y:S01]  /*2e70*/  IMAD.U32 R32, RZ, RZ, UR21 ;  /* 0x00000015ff207e24 */ /* 0x000fe2000f8e00ff */
[----:B------:R-:W-:Y:S01]  /*2e80*/  UIMAD.WIDE.U32 UR30, UR27, UR6, URZ ;  /* 0x000000061b1e72a5 */ /* 0x000fe2000f8e003f */
[----:B------:R-:W-:Y:S01]  /*2e90*/  IMAD.U32 R39, RZ, RZ, UR28 ;  /* 0x0000001cff277e24 */ /* 0x000fe2000f8e00ff */
[----:B------:R-:W-:Y:S01]  /*2ea0*/  UIMAD UR6, UR27, -0x40, UR22 ;  /* 0xffffffc01b0678a4 */ /* 0x000fe2000f8e0216 */
[----:B------:R-:W-:Y:S01]  /*2eb0*/  @!P5 IMAD.MOV.U32 R30, RZ, RZ, R244 ;  /* 0x000000ffff1ed224 */ /* 0x000fe200078e00f4 */
[----:B------:R-:W-:Y:S01]  /*2ec0*/  UIMAD UR29, UR27, UR7, UR29 ;  /* 0x000000071b1d72a4 */ /* 0x000fe2000f8e021d */
[----:B------:R-:W-:Y:S02]  /*2ed0*/  @!P5 IMAD.MOV.U32 R31, RZ, RZ, R245 ;  /* 0x000000ffff1fd224 */ /* 0x000fe400078e00f5 */
[----:B------:R-:W-:Y:S01]  /*2ee0*/  IMAD.U32 R29, RZ, RZ, UR30 ;  /* 0x0000001eff1d7e24 */ /* 0x000fe2000f8e00ff */
[----:B------:R-:W-:Y:S01]  /*2ef0*/  UIADD3 UR29, UR31, UR29, URZ ;  /* 0x0000001d1f1d7290 */ /* 0x000fe2000fffe03f */
[----:B-----5:R-:W-:Y:S01]  /*2f00*/  SHF.R.S32.HI R35, RZ, 0x1f, R33 ;  /* 0x0000001fff237819 */ /* 0x020fe20000011421 */
[----:B------:R-:W-:Y:S04]  /*2f10*/  @!P5 IMAD.WIDE.U32 R30, R33, c[0x0][0x270], R30 ;  /* 0x00009c00211eda25 */ /* 0x000fe800078e001e */
[----:B------:R-:W-:Y:S04]  /*2f20*/  IMAD R28, R35, c[0x0][0x180], RZ ;  /* 0x00006000231c7a24 */ /* 0x000fe800078e02ff */
[C---:B------:R-:W-:Y:S02]  /*2f30*/  IMAD R28, R33.reuse, c[0x0][0x184], R28 ;  /* 0x00006100211c7a24 */ /* 0x040fe400078e021c */
[----:B---3--:R-:W-:Y:S04]  /*2f40*/  IMAD.MOV.U32 R24, RZ, RZ, R190 ;  /* 0x000000ffff187224 */ /* 0x008fe800078e00be */
[----:B------:R-:W-:Y:S05]  /*2f50*/  IMAD.WIDE.U32 R24, R33, c[0x0][0x180], R24 ;  /* 0x0000600021187a25 */ /* 0x000fea00078e0018 */
[----:B------:R-:W-:Y:S04]  /*2f60*/  IADD3 R0, P0, R24, UR12, RZ ;  /* 0x0000000c18007c10 */ /* 0x000fe8000ff1e0ff */
[----:B------:R-:W-:Y:S01]  /*2f70*/  IADD3.X R28, R25, UR5, R28, P0, !PT ;  /* 0x00000005191c7c10 */ /* 0x000fe200087fe41c */
[----:B------:R-:W-:Y:S01]  /*2f80*/  IMAD.U32 R25, RZ, RZ, UR29 ;  /* 0x0000001dff197e24 */ /* 0x000fe2000f8e00ff */
[C---:B------:R-:W-:Y:S04]  /*2f90*/  LEA R24, P0, R0.reuse, c[0x0][0x160], 0x1 ;  /* 0x0000580000187a11 */ /* 0x040fe800078008ff */
[----:B------:R-:W-:Y:S01]  /*2fa0*/  LEA.HI.X R0, R0, c[0x0][0x164], R28, 0x1, P0 ;  /* 0x0000590000007a11 */ /* 0x000fe200000f0c1c */
[----:B------:R-:W-:Y:S01]  /*2fb0*/  IMAD.U32 R28, RZ, RZ, UR30 ;  /* 0x0000001eff1c7e24 */ /* 0x000fe2000f8e00ff */
[----:B------:R-:W-:Y:S02]  /*2fc0*/  LEA R24, P1, R29, R24, 0x7 ;  /* 0x000000181d187211 */ /* 0x000fe400078238ff */
[----:B------:R-:W-:Y:S02]  /*2fd0*/  SEL R29, RZ, 0x1, P2 ;  /* 0x00000001ff1d7807 */ /* 0x000fe40001000000 */
[----:B------:R-:W-:Y:S01]  /*2fe0*/  LEA.HI.X R25, R28, R0, R25, 0x7, P1 ;  /* 0x000000001c197211 */ /* 0x000fe200008f3c19 */
[----:B------:R-:W-:Y:S01]  /*2ff0*/  @!P5 IMAD R0, R35, c[0x0][0x270], RZ ;  /* 0x00009c002300da24 */ /* 0x000fe200078e02ff */
[----:B------:R-:W-:Y:S02]  /*3000*/  IADD3 R34, P1, P0, R34, 0x80, R24 ;  /* 0x0000008022227810 */ /* 0x000fe4000783e018 */
[----:B------:R-:W-:Y:S01]  /*3010*/  IADD3 R28, -R242, UR6, RZ ;  /* 0x00000006f21c7c10 */ /* 0x000fe2000fffe1ff */
[----:B------:R-:W-:Y:S01]  /*3020*/  @!P5 IMAD R0, R33, c[0x0][0x274], R0 ;  /* 0x00009d002100da24 */ /* 0x000fe200078e0200 */
[----:B------:R-:W-:Y:S02]  /*3030*/  IADD3.X R35, RZ, UR10, R25, P1, P0 ;  /* 0x0000000aff237c10 */ /* 0x000fe40008fe0419 */
[----:B------:R-:W-:Y:S02]  /*3040*/  IADD3 R32, P1, P0, R32, 0x100, R24 ;  /* 0x0000010020207810 */ /* 0x000fe4000783e018 */
[----:B------:R-:W-:Y:S02]  /*3050*/  IADD3 R29, R37, R38, R29 ;  /* 0x00000026251d7210 */ /* 0x000fe40007ffe01d */
[----:B------:R-:W-:Y:S02]  /*3060*/  IADD3.X R33, RZ, UR10, R25, P1, P0 ;  /* 0x0000000aff217c10 */ /* 0x000fe40008fe0419 */
[----:B------:R-:W-:Y:S02]  /*3070*/  @!P5 IADD3 R36, P0, R30, UR16, RZ ;  /* 0x000000101e24dc10 */ /* 0x000fe4000ff1e0ff */
[----:B------:R-:W-:Y:S02]  /*3080*/  ISETP.LT.OR P1, PT, R28, 0x1, P3 ;  /* 0x000000011c00780c */ /* 0x000fe40001f21670 */
[----:B------:R-:W-:Y:S01]  /*3090*/  @!P5 IADD3.X R31, R31, UR11, R0, P0, !PT ;  /* 0x0000000b1f1fdc10 */ /* 0x000fe200087fe400 */
[----:B----4-:R-:W-:Y:S01]  /*30a0*/  IMAD R0, R39, 0x6000, R40 ;  /* 0x0000600027007824 */ /* 0x010fe200078e0228 */
[C---:B------:R-:W-:Y:S02]  /*30b0*/  @!P5 LEA R30, P0, R36.reuse, c[0x0][0x258], 0x2 ;  /* 0x00009600241eda11 */ /* 0x040fe400078010ff */
[C---:B------:R-:W-:Y:S02]  /*30c0*/  LOP3.LUT P2, RZ, R29.reuse, 0x2, RZ, 0xc0, !PT ;  /* 0x000000021dff7812 */ /* 0x040fe4000784c0ff */
[----:B------:R-:W-:Y:S01]  /*30d0*/  @!P5 LEA.HI.X R31, R36, c[0x0][0x25c], R31, 0x2, P0 ;  /* 0x00009700241fda11 */ /* 0x000fe200000f141f */
[----:B------:R-:W-:Y:S01]  /*30e0*/  IMAD.U32 R36, RZ, RZ, UR23 ;  /* 0x00000017ff247e24 */ /* 0x000fe2000f8e00ff */
[C---:B------:R-:W-:Y:S02]  /*30f0*/  ISETP.LT.OR P0, PT, R28.reuse, 0x1, !P2 ;  /* 0x000000011c00780c */ /* 0x040fe40005701670 */
[C---:B------:R-:W-:Y:S01]  /*3100*/  ISETP.LT.OR P3, PT, R28.reuse, 0x21, P3 ;  /* 0x000000211c00780c */ /* 0x040fe20001f61670 */
[----:B------:R-:W-:Y:S01]  /*3110*/  @!PT LDS RZ, [RZ] ;  /* 0x00000000fffff984 */ /* 0x000fe20000000800 */
[----:B------:R-:W-:Y:S01]  /*3120*/  @!PT LDS RZ, [RZ] ;  /* 0x00000000fffff984 */ /* 0x000fe20000000800 */
[----:B------:R-:W-:Y:S01]  /*3130*/  @!PT LDS RZ, [RZ] ;  /* 0x00000000fffff984 */ /* 0x000fe20000000800 */
[----:B------:R3:W-:Y:S01]  /*3140*/  LDGSTS.E.BYPASS.LTC128B.128 [R0], [R24.64], !P1 ;  /* 0x0000000018007fae */ /* 0x0007e2000c901d4e */
[----:B------:R-:W-:Y:S01]  /*3150*/  LOP3.LUT P1, RZ, R29, 0x4, RZ, 0xc0, !PT ;  /* 0x000000041dff7812 */ /* 0x000fe2000782c0ff */
[----:B------:R-:W-:Y:S01]  /*3160*/  IMAD.U32 R29, RZ, RZ, UR28 ;  /* 0x0000001cff1d7e24 */ /* 0x000fe2000f8e00ff */
[C---:B------:R-:W-:Y:S07]  /*3170*/  ISETP.LT.OR P2, PT, R28.reuse, 0x21, !P2 ;  /* 0x000000211c00780c */ /* 0x040fee0005741670 */
[----:B------:R3:W-:Y:S01]  /*3180*/  LDGSTS.E.BYPASS.LTC128B.128 [R0+0x2000], [R24.64+0x80], !P0 ;  /* 0x0200008018007fae */ /* 0x0007e2000c101d4e */
[----:B------:R-:W-:Y:S11]  /*3190*/  ISETP.LT.OR P0, PT, R28, 0x1, !P1 ;  /* 0x000000011c00780c */ /* 0x000ff60004f01670 */
[----:B------:R-:W-:Y:S02]  /*31a0*/  @!UPT UIADD3 URZ, URZ, URZ, URZ ;  /* 0x0000003f3f3ff290 */ /* 0x000fe4000fffe03f */
[----:B------:R3:W-:Y:S02]  /*31b0*/  LDGSTS.E.BYPASS.LTC128B.128 [R0+0x4000], [R24.64+0x100], !P0 ;  /* 0x0400010018007fae */ /* 0x0007e4000c101d4e */
[----:B---3--:R-:W-:Y:S04]  /*31c0*/  IADD3 R24, P0, R24, UR21, RZ ;  /* 0x0000001518187c10 */ /* 0x008fe8000ff1e0ff */
[----:B------:R-:W-:Y:S02]  /*31d0*/  IADD3.X R25, R25, UR10, RZ, P0, !PT ;  /* 0x0000000a19197c10 */ /* 0x000fe400087fe4ff */
[----:B------:R-:W-:Y:S01]  /*31e0*/  ISETP.LT.OR P0, PT, R28, 0x21, !P1 ;  /* 0x000000211c00780c */ /* 0x000fe20004f01670 */
[----:B------:R-:W-:Y:S01]  /*31f0*/  @!P5 IMAD R28, R29, 0x10, R240 ;  /* 0x000000101d1cd824 */ /* 0x000fe200078e02f0 */
[----:B------:R-:W-:Y:S01]  /*3200*/  @!P5 LEA R29, R36, 0x40, 0x6 ;  /* 0x00000040241dd811 */ /* 0x000fe200078e30ff */
[----:B------:R3:W-:Y:S02]  /*3210*/  LDGSTS.E.BYPASS.LTC128B.128 [R0+0x1000], [R24.64], !P3 ;  /* 0x0100000018007fae */ /* 0x0007e4000d901d4e */
[----:B------:R-:W-:Y:S02]  /*3220*/  @!P5 IMAD.SHL.U32 R28, R28, 0x4, RZ ;  /* 0x000000041c1cd824 */ /* 0x000fe400078e00ff */
[----:B------:R-:W-:Y:S01]  /*3230*/  @!P5 IMAD.WIDE R30, R29, 0x4, R30 ;  /* 0x000000041d1ed825 */ /* 0x000fe200078e021e */
[----:B------:R4:W-:Y:S05]  /*3240*/  LDGSTS.E.BYPASS.LTC128B.128 [R0+0x3000], [R34.64], !P2 ;  /* 0x0300000022007fae */ /* 0x0009ea000d101d4e */
[----:B------:R4:W-:Y:S01]  /*3250*/  LDGSTS.E.BYPASS.LTC128B.128 [R0+0x5000], [R32.64], !P0 ;  /* 0x0500000020007fae */ /* 0x0009e2000c101d4e */
[----:B---3--:R-:W-:Y:S05]  /*3260*/  @!P5 IMAD.SHL.U32 R24, R28, 0x4, RZ ;  /* 0x000000041c18d824 */ /* 0x008fea00078e00ff */
[----:B------:R4:W-:Y:S02]  /*3270*/  @!P5 LDGSTS.E.BYPASS.LTC128B.128 [R24+0x21080], [R30.64] ;  /* 0x210800001e18dfae */ /* 0x0009e4000b901d4e */
.L_x_687:
[C---:B-1-34-:R-:W-:Y:S01]  /*3280*/  HMMA.16816.F32 R24, R104.reuse, R26, RZ ;  /* 0x0000001a6818723c */ /* 0x05afe200000018ff */
[----:B------:R-:W0:Y:S02]  /*3290*/  LDGDEPBAR ;  /* 0x00000000000079af */ /* 0x000e240000000000 */
[----:B------:R-:W-:Y:S02]  /*32a0*/  ISETP.GT.AND P0, PT, R233, 0x1, PT ;  /* 0x00000001e900780c */ /* 0x000fe40003f04270 */
[----:B------:R-:W-:Y:S02]  /*32b0*/  IADD3 R0, R230, R224, RZ ;  /* 0x000000e0e6007210 */ /* 0x000fe40007ffe0ff */
[----:B------:R-:W-:Y:S01]  /*32c0*/  FSEL R5, R5, -INF , P0 ;  /* 0xff80000005057808 */ /* 0x000fe20000000000 */
[C---:B------:R-:W-:Y:S01]  /*32d0*/  HMMA.16816.F32 R28, R104.reuse, R108, RZ ;  /* 0x0000006c681c723c */ /* 0x040fe200000018ff */
[----:B------:R-:W-:Y:S01]  /*32e0*/  LDSM.16.M88.2 R108, [R219+0x8080] ;  /* 0x00808000db6c783b */ /* 0x000fe20000000100 */
[----:B------:R-:W-:Y:S02]  /*32f0*/  ISETP.GT.AND P2, PT, R233, RZ, PT ;  /* 0x000000ffe900720c */ /* 0x000fe40003f44270 */
[--C-:B------:R-:W-:Y:S01]  /*3300*/  FFMA.FTZ R5, R5, c[0x0][0x29c], -R188.reuse ;  /* 0x0000a70005057a23 */ /* 0x100fe200000108bc */
[C---:B------:R-:W-:Y:S02]  /*3310*/  ISETP.GT.AND P3, PT, R233.reuse, 0x10, PT ;  /* 0x00000010e900780c */ /* 0x040fe40003f64270 */
[----:B------:R-:W-:Y:S01]  /*3320*/  FSEL R4, R4, -INF , P2 ;  /* 0xff80000004047808 */ /* 0x000fe20001000000 */
[C---:B------:R-:W-:Y:S01]  /*3330*/  HMMA.16816.F32 R32, R104.reuse, R2, RZ ;  /* 0x000000026820723c */ /* 0x040fe200000018ff */
[----:B------:R-:W-:Y:S01]  /*3340*/  LDSM.16.M88.2 R2, [R219+0x7880] ;  /* 0x00788000db02783b */ /* 0x000fe20000000100 */
[----:B------:R-:W-:Y:S02]  /*3350*/  ISETP.GT.AND P1, PT, R233, 0x11, PT ;  /* 0x00000011e900780c */ /* 0x000fe40003f24270 */
[----:B------:R-:W-:Y:S02]  /*3360*/  FSEL R8, R8, -INF , P3 ;  /* 0xff80000008087808 */ /* 0x000fe40001800000 */
[----:B------:R-:W-:Y:S02]  /*3370*/  FSEL R9, R9, -INF , P1 ;  /* 0xff80000009097808 */ /* 0x000fe40000800000 */
[C---:B------:R-:W-:Y:S01]  /*3380*/  HMMA.16816.F32 R36, R104.reuse, R110, RZ ;  /* 0x0000006e6824723c */ /* 0x040fe200000018ff */
[----:B------:R-:W-:Y:S01]  /*3390*/  LDSM.16.M88.2 R110, [R219+0x8880] ;  /* 0x00888000db6e783b */ /* 0x000fe20000000100 */
[----:B------:R-:W-:Y:S02]  /*33a0*/  ISETP.GT.AND P4, PT, R233, 0x21, PT ;  /* 0x00000021e900780c */ /* 0x000fe40003f84270 */
[--C-:B------:R-:W-:Y:S02]  /*33b0*/  FFMA.FTZ R8, R8, c[0x0][0x29c], -R188.reuse ;  /* 0x0000a70008087a23 */ /* 0x100fe400000108bc */
[--C-:B------:R-:W-:Y:S01]  /*33c0*/  FFMA.FTZ R9, R9, c[0x0][0x29c], -R188.reuse ;  /* 0x0000a70009097a23 */ /* 0x100fe200000108bc */
[----:B------:R-:W-:Y:S01]  /*33d0*/  FSEL R13, R13, -INF , P4 ;  /* 0xff8000000d0d7808 */ /* 0x000fe20002000000 */
[----:B------:R-:W-:Y:S01]  /*33e0*/  HMMA.16816.F32 R40, R104, R172, RZ ;  /* 0x000000ac6828723c */ /* 0x000fe200000018ff */
[----:B------:R-:W1:Y:S03]  /*33f0*/  LDSM.16.M88.4 R104, [R224] ;  /* 0x00000000e068783b */ /* 0x000e660000000200 */
[--C-:B------:R-:W-:Y:S01]  /*3400*/  FFMA.FTZ R13, R13, c[0x0][0x29c], -R188.reuse ;  /* 0x0000a7000d0d7a23 */ /* 0x100fe200000108bc */
[----:B------:R-:W3:Y:S03]  /*3410*/  LDSM.16.M88.2 R172, [R219+0x9080] ;  /* 0x00908000dbac783b */ /* 0x000ee60000000100 */
[C---:B------:R-:W-:Y:S01]  /*3420*/  HMMA.16816.F32 R24, R176.reuse, R174, R24 ;  /* 0x000000aeb018723c */ /* 0x040fe20000001818 */
[----:B------:R-:W4:Y:S07]  /*3430*/  LDSM.16.M88.2 R174, [R219+0x9880] ;  /* 0x00988000dbae783b */ /* 0x000f2e0000000100 */
[C---:B------:R-:W-:Y:S01]  /*3440*/  HMMA.16816.F32 R28, R176.reuse, R180, R28 ;  /* 0x000000b4b01c723c */ /* 0x040fe2000000181c */
[----:B------:R-:W-:Y:S07]  /*3450*/  LDSM.16.M88.2 R180, [R218+0x7880] ;  /* 0x00788000dab4783b */ /* 0x000fee0000000100 */
[C---:B------:R-:W-:Y:S01]  /*3460*/  HMMA.16816.F32 R32, R176.reuse, R182, R32 ;  /* 0x000000b6b020723c */ /* 0x040fe20000001820 */
[----:B------:R-:W-:Y:S07]  /*3470*/  LDSM.16.M88.2 R182, [R218+0x8080] ;  /* 0x00808000dab6783b */ /* 0x000fee0000000100 */
[C---:B------:R-:W-:Y:S08]  /*3480*/  HMMA.16816.F32 R36, R176.reuse, R184, R36 ;  /* 0x000000b8b024723c */ /* 0x040ff00000001824 */
[----:B------:R-:W-:Y:S01]  /*3490*/  HMMA.16816.F32 R40, R176, R186, R40 ;  /* 0x000000bab028723c */ /* 0x000fe20000001828 */
[----:B------:R-:W5:Y:S04]  /*34a0*/  LDSM.16.M88.4 R176, [R0] ;  /* 0x0000000000b0783b */ /* 0x000f680000000200 */
[----:B------:R-:W-:Y:S03]  /*34b0*/  LDSM.16.M88.4 R184, [R224+0x2000] ;  /* 0x00200000e0b8783b */ /* 0x000fe60000000200 */
[C---:B-1----:R-:W-:Y:S01]  /*34c0*/  HMMA.16816.F32 R24, R104.reuse, R2, R24 ;  /* 0x000000026818723c */ /* 0x042fe20000001818 */
[----:B------:R-:W1:Y:S07]  /*34d0*/  LDSM.16.M88.2 R2, [R218+0x8880] ;  /* 0x00888000da02783b */ /* 0x000e6e0000000100 */
[C---:B------:R-:W-:Y:S01]  /*34e0*/  HMMA.16816.F32 R28, R104.reuse, R108, R28 ;  /* 0x0000006c681c723c */ /* 0x040fe2000000181c */
[----:B------:R-:W2:Y:S07]  /*34f0*/  LDSM.16.M88.2 R108, [R218+0x9080] ;  /* 0x00908000da6c783b */ /* 0x000eae0000000100 */
[C---:B------:R-:W-:Y:S01]  /*3500*/  HMMA.16816.F32 R32, R104.reuse, R110, R32 ;  /* 0x0000006e6820723c */ /* 0x040fe20000001820 */
[----:B------:R-:W2:Y:S07]  /*3510*/  LDSM.16.M88.2 R110, [R218+0x9880] ;  /* 0x00988000da6e783b */ /* 0x000eae0000000100 */
[C---:B---3--:R-:W-:Y:S01]  /*3520*/  HMMA.16816.F32 R36, R104.reuse, R172, R36 ;  /* 0x000000ac6824723c */ /* 0x048fe20000001824 */
[----:B------:R-:W-:Y:S07]  /*3530*/  LDSM.16.M88.2 R172, [R216+0xa080] ;  /* 0x00a08000d8ac783b */ /* 0x000fee0000000100 */
[----:B----4-:R-:W-:Y:S01]  /*3540*/  HMMA.16816.F32 R40, R104, R174, R40 ;  /* 0x000000ae6828723c */ /* 0x010fe20000001828 */
[----:B------:R-:W3:Y:S04]  /*3550*/  LDSM.16.M88.4 R104, [R225+0x1d080] ;  /* 0x01d08000e168783b */ /* 0x000ee80000000200 */
[----:B------:R-:W4:Y:S03]  /*3560*/  LDSM.16.M88.2 R174, [R216+0xa880] ;  /* 0x00a88000d8ae783b */ /* 0x000f260000000100 */
[C---:B-----5:R-:W-:Y:S01]  /*3570*/  HMMA.16816.F32 R24, R176.reuse, R180, R24 ;  /* 0x000000b4b018723c */ /* 0x060fe20000001818 */
[----:B------:R-:W-:Y:S07]  /*3580*/  LDSM.16.M88.2 R180, [R217+0xa080] ;  /* 0x00a08000d9b4783b */ /* 0x000fee0000000100 */
[C---:B------:R-:W-:Y:S01]  /*3590*/  HMMA.16816.F32 R28, R176.reuse, R182, R28 ;  /* 0x000000b6b01c723c */ /* 0x040fe2000000181c */
[----:B------:R-:W-:Y:S07]  /*35a0*/  LDSM.16.M88.2 R182, [R217+0xb080] ;  /* 0x00b08000d9b6783b */ /* 0x000fee0000000100 */
[C---:B-1----:R-:W-:Y:S01]  /*35b0*/  HMMA.16816.F32 R32, R176.reuse, R2, R32 ;  /* 0x00000002b020723c */ /* 0x042fe20000001820 */
[----:B------:R-:W1:Y:S07]  /*35c0*/  LDSM.16.M88.2 R2, [R216+0xb080] ;  /* 0x00b08000d802783b */ /* 0x000e6e0000000100 */
[C---:B--2---:R-:W-:Y:S01]  /*35d0*/  HMMA.16816.F32 R36, R176.reuse, R108, R36 ;  /* 0x0000006cb024723c */ /* 0x044fe20000001824 */
[----:B------:R-:W2:Y:S07]  /*35e0*/  LDSM.16.M88.2 R108, [R216+0xb880] ;  /* 0x00b88000d86c783b */ /* 0x000eae0000000100 */
[----:B------:R-:W-:Y:S01]  /*35f0*/  HMMA.16816.F32 R40, R176, R110, R40 ;  /* 0x0000006eb028723c */ /* 0x000fe20000001828 */
[----:B------:R-:W5:Y:S04]  /*3600*/  LDSM.16.M88.2 R110, [R216+0xc080] ;  /* 0x00c08000d86e783b */ /* 0x000f680000000100 */
[----:B------:R-:W5:Y:S03]  /*3610*/  LDSM.16.M88.4 R176, [R226+0x1d080] ;  /* 0x01d08000e2b0783b */ /* 0x000f660000000200 */
[C---:B---3--:R-:W-:Y:S01]  /*3620*/  HMMA.16816.F32 R24, R104.reuse, R172, R24 ;  /* 0x000000ac6818723c */ /* 0x048fe20000001818 */
[----:B------:R-:W3:Y:S07]  /*3630*/  LDSM.16.M88.2 R172, [R217+0xa880] ;  /* 0x00a88000d9ac783b */ /* 0x000eee0000000100 */
[C---:B----4-:R-:W-:Y:S01]  /*3640*/  HMMA.16816.F32 R28, R104.reuse, R174, R28 ;  /* 0x000000ae681c723c */ /* 0x050fe2000000181c */
[----:B------:R-:W4:Y:S07]  /*3650*/  LDSM.16.M88.2 R174, [R217+0xb880] ;  /* 0x00b88000d9ae783b */ /* 0x000f2e0000000100 */
[C---:B-1----:R-:W-:Y:S01]  /*3660*/  HMMA.16816.F32 R32, R104.reuse, R2, R32 ;  /* 0x000000026820723c */ /* 0x042fe20000001820 */
[----:B------:R-:W1:Y:S07]  /*3670*/  LDSM.16.M88.2 R2, [R217+0xc080] ;  /* 0x00c08000d902783b */ /* 0x000e6e0000000100 */
[C---:B--2---:R-:W-:Y:S01]  /*3680*/  HMMA.16816.F32 R36, R104.reuse, R108, R36 ;  /* 0x0000006c6824723c */ /* 0x044fe20000001824 */
[----:B------:R-:W2:Y:S07]  /*3690*/  LDSM.16.M88.2 R108, [R219+0xa080] ;  /* 0x00a08000db6c783b */ /* 0x000eae0000000100 */
[----:B-----5:R-:W-:Y:S01]  /*36a0*/  HMMA.16816.F32 R40, R104, R110, R40 ;  /* 0x0000006e6828723c */ /* 0x020fe20000001828 */
[----:B------:R-:W5:Y:S04]  /*36b0*/  LDSM.16.M88.2 R104, [R219+0xa880] ;  /* 0x00a88000db68783b */ /* 0x000f680000000100 */
[----:B------:R-:W2:Y:S03]  /*36c0*/  LDSM.16.M88.2 R106, [R219+0xb080] ;  /* 0x00b08000db6a783b */ /* 0x000ea60000000100 */
[C---:B------:R-:W-:Y:S01]  /*36d0*/  HMMA.16816.F32 R24, R176.reuse, R180, R24 ;  /* 0x000000b4b018723c */ /* 0x040fe20000001818 */
[----:B------:R-:W5:Y:S07]  /*36e0*/  LDSM.16.M88.2 R110, [R219+0xb880] ;  /* 0x00b88000db6e783b */ /* 0x000f6e0000000100 */
[C---:B---3--:R-:W-:Y:S08]  /*36f0*/  HMMA.16816.F32 R28, R176.reuse, R172, R28 ;  /* 0x000000acb01c723c */ /* 0x048ff0000000181c */
[C---:B------:R-:W-:Y:S01]  /*3700*/  HMMA.16816.F32 R32, R176.reuse, R182, R32 ;  /* 0x000000b6b020723c */ /* 0x040fe20000001820 */
[----:B------:R-:W-:Y:S07]  /*3710*/  LDSM.16.M88.4 R180, [R225+0x1f080] ;  /* 0x01f08000e1b4783b */ /* 0x000fee0000000200 */
[C---:B----4-:R-:W-:Y:S01]  /*3720*/  HMMA.16816.F32 R36, R176.reuse, R174, R36 ;  /* 0x000000aeb024723c */ /* 0x050fe20000001824 */
[----:B------:R-:W-:Y:S07]  /*3730*/  LDSM.16.M88.4 R172, [R0+0x2000] ;  /* 0x0020000000ac783b */ /* 0x000fee0000000200 */
[----:B-1----:R-:W-:Y:S01]  /*3740*/  HMMA.16816.F32 R40, R176, R2, R40 ;  /* 0x00000002b028723c */ /* 0x002fe20000001828 */
[----:B------:R-:W1:Y:S04]  /*3750*/  LDSM.16.M88.2 R2, [R219+0xc080] ;  /* 0x00c08000db02783b */ /* 0x000e680000000100 */
[----:B------:R-:W-:Y:S03]  /*3760*/  LDSM.16.M88.2 R176, [R218+0xb080] ;  /* 0x00b08000dab0783b */ /* 0x000fe60000000100 */
[C---:B--2---:R-:W-:Y:S01]  /*3770*/  HMMA.16816.F32 R24, R184.reuse, R108, R24 ;  /* 0x0000006cb818723c */ /* 0x044fe20000001818 */
[----:B------:R-:W2:Y:S04]  /*3780*/  LDSM.16.M88.2 R108, [R218+0xa080] ;  /* 0x00a08000da6c783b */ /* 0x000ea80000000100 */
[----:B------:R-:W-:Y:S03]  /*3790*/  LDSM.16.M88.2 R178, [R218+0xc080] ;  /* 0x00c08000dab2783b */ /* 0x000fe60000000100 */
[C---:B-----5:R-:W-:Y:S01]  /*37a0*/  HMMA.16816.F32 R28, R184.reuse, R104, R28 ;  /* 0x00000068b81c723c */ /* 0x060fe2000000181c */
[----:B------:R-:W3:Y:S07]  /*37b0*/  LDSM.16.M88.2 R104, [R218+0xa880] ;  /* 0x00a88000da68783b */ /* 0x000eee0000000100 */
[C---:B------:R-:W-:Y:S01]  /*37c0*/  HMMA.16816.F32 R32, R184.reuse, R106, R32 ;  /* 0x0000006ab820723c */ /* 0x040fe20000001820 */
[----:B------:R-:W4:Y:S07]  /*37d0*/  LDSM.16.M88.2 R106, [R218+0xb880] ;  /* 0x00b88000da6a783b */ /* 0x000f2e0000000100 */
[C---:B------:R-:W-:Y:S01]  /*37e0*/  HMMA.16816.F32 R36, R184.reuse, R110, R36 ;  /* 0x0000006eb824723c */ /* 0x040fe20000001824 */
[----:B------:R-:W5:Y:S07]  /*37f0*/  LDSM.16.M88.2 R110, [R216+0xc880] ;  /* 0x00c88000d86e783b */ /* 0x000f6e0000000100 */
[----:B-1----:R-:W-:Y:S01]  /*3800*/  HMMA.16816.F32 R40, R184, R2, R40 ;  /* 0x00000002b828723c */ /* 0x002fe20000001828 */
[----:B------:R-:W1:Y:S01]  /*3810*/  LDSM.16.M88.2 R2, [R216+0xd080] ;  /* 0x00d08000d802783b */ /* 0x000e620000000100 */
[----:B------:R1:W-:Y:S05]  /*3820*/  MUFU.EX2 R185, R5 ;  /* 0x0000000500b97308 */ /* 0x0003ea0000000800 */
[----:B------:R-:W-:Y:S01]  /*3830*/  FSEL R186, R7, -INF , P0 ;  /* 0xff80000007ba7808 */ /* 0x000fe20000000000 */
[C---:B--2---:R-:W-:Y:S01]  /*3840*/  HMMA.16816.F32 R24, R172.reuse, R108, R24 ;  /* 0x0000006cac18723c */ /* 0x044fe20000001818 */
[----:B------:R-:W2:Y:S04]  /*3850*/  LDSM.16.M88.2 R108, [R216+0xd880] ;  /* 0x00d88000d86c783b */ /* 0x000ea80000000100 */
[----:B------:R-:W-:Y:S03]  /*3860*/  ISETP.GT.AND P0, PT, R233, 0x20, PT ;  /* 0x00000020e900780c */ /* 0x000fe60003f04270 */
[C---:B---3--:R-:W-:Y:S01]  /*3870*/  HMMA.16816.F32 R28, R172.reuse, R104, R28 ;  /* 0x00000068ac1c723c */ /* 0x048fe2000000181c */
[----:B------:R-:W3:Y:S03]  /*3880*/  LDSM.16.M88.2 R104, [R216+0xe080] ;  /* 0x00e08000d868783b */ /* 0x000ee60000000100 */
[----:B------:R-:W-:Y:S04]  /*3890*/  FSEL R12, R12, -INF , P0 ;  /* 0xff8000000c0c7808 */ /* 0x000fe80000000000 */
[C---:B------:R-:W-:Y:S01]  /*38a0*/  HMMA.16816.F32 R32, R172.reuse, R176, R32 ;  /* 0x000000b0ac20723c */ /* 0x040fe20000001820 */
[----:B------:R-:W-:Y:S03]  /*38b0*/  MUFU.EX2 R177, R13 ;  /* 0x0000000d00b17308 */ /* 0x000fe60000000800 */
[--C-:B------:R-:W-:Y:S04]  /*38c0*/  FFMA.FTZ R12, R12, c[0x0][0x29c], -R188.reuse ;  /* 0x0000a7000c0c7a23 */ /* 0x100fe800000108bc */
[C---:B----4-:R-:W-:Y:S01]  /*38d0*/  HMMA.16816.F32 R36, R172.reuse, R106, R36 ;  /* 0x0000006aac24723c */ /* 0x050fe20000001824 */
[----:B------:R-:W4:Y:S07]  /*38e0*/  LDSM.16.M88.2 R106, [R216+0xe880] ;  /* 0x00e88000d86a783b */ /* 0x000f2e0000000100 */
[----:B------:R-:W-:Y:S01]  /*38f0*/  HMMA.16816.F32 R40, R172, R178, R40 ;  /* 0x000000b2ac28723c */ /* 0x000fe20000001828 */
[----:B------:R-:W-:Y:S01]  /*3900*/  LDSM.16.M88.4 R172, [R226+0x1f080] ;  /* 0x01f08000e2ac783b */ /* 0x000fe20000000200 */
[----:B------:R-:W-:Y:S06]  /*3910*/  MUFU.EX2 R179, R9 ;  /* 0x0000000900b37308 */ /* 0x000fec0000000800 */
[C---:B-----5:R-:W-:Y:S01]  /*3920*/  HMMA.16816.F32 R24, R180.reuse, R110, R24 ;  /* 0x0000006eb418723c */ /* 0x060fe20000001818 */
[----:B------:R-:W5:Y:S03]  /*3930*/  LDSM.16.M88.2 R110, [R217+0xc880] ;  /* 0x00c88000d96e783b */ /* 0x000f660000000100 */
[----:B------:R-:W-:Y:S04]  /*3940*/  MUFU.EX2 R178, R12 ;  /* 0x0000000c00b27308 */ /* 0x000fe80000000800 */
[C---:B-1----:R-:W-:Y:S01]  /*3950*/  HMMA.16816.F32 R28, R180.reuse, R2, R28 ;  /* 0x00000002b41c723c */ /* 0x042fe2000000181c */
[----:B------:R-:W1:Y:S07]  /*3960*/  LDSM.16.M88.2 R2, [R217+0xd080] ;  /* 0x00d08000d902783b */ /* 0x000e6e0000000100 */
[C---:B--2---:R-:W-:Y:S07]  /*3970*/  HMMA.16816.F32 R32, R180.reuse, R108, R32 ;  /* 0x0000006cb420723c */ /* 0x044fee0000001820 */
[--C-:B------:R-:W-:Y:S01]  /*3980*/  FFMA.FTZ R108, R4, c[0x0][0x29c], -R188.reuse ;  /* 0x0000a700046c7a23 */ /* 0x100fe200000108bc */
[C---:B---3--:R-:W-:Y:S01]  /*3990*/  HMMA.16816.F32 R36, R180.reuse, R104, R36 ;  /* 0x00000068b424723c */ /* 0x048fe20000001824 */
[----:B------:R-:W2:Y:S02]  /*39a0*/  LDSM.16.M88.2 R4, [R217+0xd880] ;  /* 0x00d88000d904783b */ /* 0x000ea40000000100 */
[----:B------:R3:W-:Y:S02]  /*39b0*/  MUFU.EX2 R184, R108 ;  /* 0x0000006c00b87308 */ /* 0x0007e40000000800 */
[----:B------:R-:W2:Y:S03]  /*39c0*/  LDSM.16.M88.2 R104, [R217+0xe080] ;  /* 0x00e08000d968783b */ /* 0x000ea60000000100 */
[----:B----4-:R-:W-:Y:S05]  /*39d0*/  HMMA.16816.F32 R40, R180, R106, R40 ;  /* 0x0000006ab428723c */ /* 0x010fea0000001828 */
[----:B------:R4:W2:Y:S02]  /*39e0*/  MUFU.EX2 R180, R8 ;  /* 0x0000000800b47308 */ /* 0x0008a40000000800 */
[----:B------:R-:W-:Y:S01]  /*39f0*/  FSEL R107, R6, -INF , P2 ;  /* 0xff800000066b7808 */ /* 0x000fe20001000000 */
[C---:B-----5:R-:W-:Y:S01]  /*3a00*/  HMMA.16816.F32 R24, R172.reuse, R110, R24 ;  /* 0x0000006eac18723c */ /* 0x060fe20000001818 */
[----:B------:R-:W5:Y:S04]  /*3a10*/  LDSM.16.M88.2 R6, [R217+0xe880] ;  /* 0x00e88000d906783b */ /* 0x000f680000000100 */
[----:B------:R-:W-:Y:S01]  /*3a20*/  FSEL R106, R10, -INF , P3 ;  /* 0xff8000000a6a7808 */ /* 0x000fe20001800000 */
[--C-:B------:R-:W-:Y:S01]  /*3a30*/  FFMA.FTZ R107, R107, c[0x0][0x29c], -R189.reuse ;  /* 0x0000a7006b6b7a23 */ /* 0x100fe200000108bd */
[----:B------:R-:W-:Y:S01]  /*3a40*/  FSEL R183, R11, -INF , P1 ;  /* 0xff8000000bb77808 */ /* 0x000fe20000800000 */
[C---:B-1----:R-:W-:Y:S01]  /*3a50*/  HMMA.16816.F32 R28, R172.reuse, R2, R28 ;  /* 0x00000002ac1c723c */ /* 0x042fe2000000181c */
[----:B------:R-:W-:Y:S02]  /*3a60*/  LDSM.16.M88.2 R2, [R219+0xd080] ;  /* 0x00d08000db02783b */ /* 0x000fe40000000100 */
[----:B------:R-:W-:Y:S01]  /*3a70*/  ISETP.GT.AND P3, PT, R233, 0x30, PT ;  /* 0x00000030e900780c */ /* 0x000fe20003f64270 */
[----:B------:R-:W-:Y:S01]  /*3a80*/  MUFU.EX2 R107, R107 ;  /* 0x0000006b006b7308 */ /* 0x000fe20000000800 */
[----:B---3--:R-:W-:Y:S01]  /*3a90*/  LDSM.16.M88.4 R108, [R224+0x4000] ;  /* 0x00400000e06c783b */ /* 0x008fe20000000200 */
[----:B------:R-:W-:Y:S01]  /*3aa0*/  FSEL R182, R14, -INF , P0 ;  /* 0xff8000000eb67808 */ /* 0x000fe20000000000 */
[--C-:B------:R-:W-:Y:S01]  /*3ab0*/  FFMA.FTZ R106, R106, c[0x0][0x29c], -R189.reuse ;  /* 0x0000a7006a6a7a23 */ /* 0x100fe200000108bd */
[----:B------:R-:W-:Y:S01]  /*3ac0*/  FSEL R181, R15, -INF , P4 ;  /* 0xff8000000fb57808 */ /* 0x000fe20002000000 */
[----:B------:R-:W-:Y:S01]  /*3ad0*/  LDSM.16.M88.2 R10, [R219+0xe080] ;  /* 0x00e08000db0a783b */ /* 0x000fe20000000100 */
[----:B------:R-:W-:Y:S02]  /*3ae0*/  ISETP.GT.AND P2, PT, R233, 0x31, PT ;  /* 0x00000031e900780c */ /* 0x000fe40003f44270 */
[----:B------:R-:W-:Y:S01]  /*3af0*/  FSEL R16, R16, -INF , P3 ;  /* 0xff80000010107808 */ /* 0x000fe20001800000 */
[----:B----4-:R-:W1:Y:S01]  /*3b00*/  LDSM.16.M88.2 R8, [R219+0xc880] ;  /* 0x00c88000db08783b */ /* 0x010e620000000100 */
[----:B------:R-:W-:Y:S01]  /*3b10*/  FSEL R17, R17, -INF , P2 ;  /* 0xff80000011117808 */ /* 0x000fe20001000000 */
[----:B------:R-:W-:Y:S01]  /*3b20*/  MUFU.EX2 R106, R106 ;  /* 0x0000006a006a7308 */ /* 0x000fe20000000800 */
[C---:B--2---:R-:W-:Y:S01]  /*3b30*/  HMMA.16816.F32 R32, R172.reuse, R4, R32 ;  /* 0x00000004ac20723c */ /* 0x044fe20000001820 */
[----:B------:R-:W2:Y:S02]  /*3b40*/  LDSM.16.M88.2 R4, [R219+0xd880] ;  /* 0x00d88000db04783b */ /* 0x000ea40000000100 */
[--C-:B------:R-:W-:Y:S01]  /*3b50*/  FFMA.FTZ R16, R16, c[0x0][0x29c], -R188.reuse ;  /* 0x0000a70010107a23 */ /* 0x100fe200000108bc */
[----:B------:R-:W-:Y:S01]  /*3b60*/  ISETP.GT.AND P1, PT, R233, 0x40, PT ;  /* 0x00000040e900780c */ /* 0x000fe20003f24270 */
[----:B------:R3:W-:Y:S01]  /*3b70*/  LDSM.16.M88.4 R12, [R0+0x4000] ;  /* 0x00400000000c783b */ /* 0x0007e20000000200 */
[--C-:B------:R-:W-:Y:S01]  /*3b80*/  FFMA.FTZ R17, R17, c[0x0][0x29c], -R188.reuse ;  /* 0x0000a70011117a23 */ /* 0x100fe200000108bc */
[----:B------:R-:W-:Y:S01]  /*3b90*/  ISETP.GT.AND P0, PT, R233, 0x41, PT ;  /* 0x00000041e900780c */ /* 0x000fe20003f04270 */
[C---:B------:R-:W-:Y:S01]  /*3ba0*/  HMMA.16816.F32 R36, R172.reuse, R104, R36 ;  /* 0x00000068ac24723c */ /* 0x040fe20000001824 */
[----:B------:R-:W-:Y:S03]  /*3bb0*/  MUFU.EX2 R176, R16 ;  /* 0x0000001000b07308 */ /* 0x000fe60000000800 */
[----:B------:R-:W-:Y:S02]  /*3bc0*/  FSEL R21, R21, -INF , P0 ;  /* 0xff80000015157808 */ /* 0x000fe40000000000 */
[----:B------:R-:W-:Y:S01]  /*3bd0*/  FSEL R22, R22, -INF , P1 ;  /* 0xff80000016167808 */ /* 0x000fe20000800000 */
[--C-:B------:R-:W-:Y:S01]  /*3be0*/  FFMA.FTZ R105, R183, c[0x0][0x29c], -R189.reuse ;  /* 0x0000a700b7697a23 */ /* 0x100fe200000108bd */
[----:B------:R-:W-:Y:S01]  /*3bf0*/  FSEL R23, R23, -INF , P0 ;  /* 0xff80000017177808 */ /* 0x000fe20000000000 */
[----:B-----5:R-:W-:Y:S01]  /*3c00*/  HMMA.16816.F32 R40, R172, R6, R40 ;  /* 0x00000006ac28723c */ /* 0x020fe20000001828 */
[----:B------:R-:W4:Y:S01]  /*3c10*/  LDSM.16.M88.2 R6, [R219+0xe880] ;  /* 0x00e88000db06783b */ /* 0x000f220000000100 */
[----:B------:R5:W2:Y:S01]  /*3c20*/  MUFU.EX2 R174, R17 ;  /* 0x0000001100ae7308 */ /* 0x000aa20000000800 */
[----:B------:R-:W-:Y:S01]  /*3c30*/  FSEL R20, R20, -INF , P1 ;  /* 0xff80000014147808 */ /* 0x000fe20000800000 */
[--C-:B------:R-:W-:Y:S01]  /*3c40*/  FFMA.FTZ R104, R182, c[0x0][0x29c], -R189.reuse ;  /* 0x0000a700b6687a23 */ /* 0x100fe200000108bd */
[----:B------:R-:W-:Y:S02]  /*3c50*/  PLOP3.LUT P0, PT, PT, PT, UP0, 0x80, 0x0 ;  /* 0x000000000000781c */ /* 0x000fe40003f0f008 */
[----:B------:R-:W-:Y:S01]  /*3c60*/  FSEL R175, R18, -INF , P3 ;  /* 0xff80000012af7808 */ /* 0x000fe20001800000 */
[--C-:B------:R-:W-:Y:S01]  /*3c70*/  FFMA.FTZ R20, R20, c[0x0][0x29c], -R188.reuse ;  /* 0x0000a70014147a23 */ /* 0x100fe200000108bc */
[----:B------:R-:W-:Y:S03]  /*3c80*/  LDS R18, [R237.X4+0x21280] ;  /* 0x02128000ed127984 */ /* 0x000fe60000004800 */
[----:B------:R2:W-:Y:S01]  /*3c90*/  MUFU.EX2 R173, R20 ;  /* 0x0000001400ad7308 */ /* 0x0005e20000000800 */
[----:B------:R-:W-:Y:S02]  /*3ca0*/  FFMA.FTZ R188, R21, c[0x0][0x29c], -R188 ;  /* 0x0000a70015bc7a23 */ /* 0x000fe400000108bc */
[--C-:B---3--:R-:W-:Y:S02]  /*3cb0*/  FFMA.FTZ R0, R181, c[0x0][0x29c], -R189.reuse ;  /* 0x0000a700b5007a23 */ /* 0x108fe400000108bd */
[--C-:B------:R-:W-:Y:S01]  /*3cc0*/  FFMA.FTZ R172, R186, c[0x0][0x29c], -R189.reuse ;  /* 0x0000a700baac7a23 */ /* 0x100fe200000108bd */
[C---:B-1----:R-:W-:Y:S01]  /*3cd0*/  HMMA.16816.F32 R24, R108.reuse, R8, R24 ;  /* 0x000000086c18723c */ /* 0x042fe20000001818 */
[----:B------:R-:W-:Y:S03]  /*3ce0*/  LDSM.16.M88.2 R8, [R218+0xd080] ;  /* 0x00d08000da08783b */ /* 0x000fe60000000100 */
[----:B------:R-:W-:Y:S01]  /*3cf0*/  MUFU.EX2 R105, R105 ;  /* 0x0000006900697308 */ /* 0x000fe20000000800 */
[----:B-----5:R-:W1:Y:S03]  /*3d00*/  LDSM.16.M88.2 R16, [R218+0xc880] ;  /* 0x00c88000da10783b */ /* 0x020e660000000100 */
[C---:B------:R-:W-:Y:S01]  /*3d10*/  HMMA.16816.F32 R28, R108.reuse, R2, R28 ;  /* 0x000000026c1c723c */ /* 0x040fe2000000181c */
[----:B------:R-:W3:Y:S05]  /*3d20*/  LDSM.16.M88.2 R2, [R218+0xd880] ;  /* 0x00d88000da02783b */ /* 0x000eea0000000100 */
[----:B------:R-:W5:Y:S02]  /*3d30*/  MUFU.EX2 R172, R172 ;  /* 0x000000ac00ac7308 */ /* 0x000f640000000800 */
[C---:B--2---:R-:W-:Y:S01]  /*3d40*/  HMMA.16816.F32 R32, R108.reuse, R4, R32 ;  /* 0x000000046c20723c */ /* 0x044fe20000001820 */
[----:B------:R-:W2:Y:S04]  /*3d50*/  LDSM.16.M88.2 R20, [R218+0xe080] ;  /* 0x00e08000da14783b */ /* 0x000ea80000000100 */
[----:B------:R-:W2:Y:S03]  /*3d60*/  LDSM.16.M88.2 R4, [R218+0xe880] ;  /* 0x00e88000da04783b */ /* 0x000ea60000000100 */
[----:B------:R-:W-:Y:S01]  /*3d70*/  MUFU.EX2 R104, R104 ;  /* 0x0000006800687308 */ /* 0x000fe20000000800 */
[C---:B------:R-:W-:Y:S07]  /*3d80*/  HMMA.16816.F32 R36, R108.reuse, R10, R36 ;  /* 0x0000000a6c24723c */ /* 0x040fee0000001824 */
[----:B------:R-:W-:Y:S01]  /*3d90*/  F2FP.PACK_AB R11, R179, R180 ;  /* 0x000000b4b30b723e */ /* 0x000fe200000000ff */
[----:B----4-:R-:W-:Y:S01]  /*3da0*/  HMMA.16816.F32 R40, R108, R6, R40 ;  /* 0x000000066c28723c */ /* 0x010fe20000001828 */
[----:B------:R-:W4:Y:S06]  /*3db0*/  MUFU.EX2 R188, R188 ;  /* 0x000000bc00bc7308 */ /* 0x000f2c0000000800 */
[----:B------:R-:W-:Y:S01]  /*3dc0*/  F2FP.PACK_AB R6, R174, R176 ;  /* 0x000000b0ae06723e */ /* 0x000fe200000000ff */
[C---:B-1----:R-:W-:Y:S07]  /*3dd0*/  HMMA.16816.F32 R24, R12.reuse, R16, R24 ;  /* 0x000000100c18723c */ /* 0x042fee0000001818 */
[----:B------:R-:W-:Y:S01]  /*3de0*/  FSEL R16, R19, -INF , P2 ;  /* 0xff80000013107808 */ /* 0x000fe20001000000 */
[C---:B------:R-:W-:Y:S04]  /*3df0*/  HMMA.16816.F32 R28, R12.reuse, R8, R28 ;  /* 0x000000080c1c723c */ /* 0x040fe8000000181c */
[--C-:B------:R-:W-:Y:S02]  /*3e00*/  FFMA.FTZ R17, R175, c[0x0][0x29c], -R189.reuse ;  /* 0x0000a700af117a23 */ /* 0x100fe400000108bd */
[--C-:B------:R-:W-:Y:S01]  /*3e10*/  FFMA.FTZ R16, R16, c[0x0][0x29c], -R189.reuse ;  /* 0x0000a70010107a23 */ /* 0x100fe200000108bd */
[----:B------:R-:W-:Y:S01]  /*3e20*/  F2FP.PACK_AB R8, R177, R178 ;  /* 0x000000b2b108723e */ /* 0x000fe200000000ff */
[C---:B---3--:R-:W-:Y:S02]  /*3e30*/  HMMA.16816.F32 R32, R12.reuse, R2, R32 ;  /* 0x000000020c20723c */ /* 0x048fe40000001820 */
[----:B------:R-:W-:Y:S05]  /*3e40*/  MUFU.EX2 R17, R17 ;  /* 0x0000001100117308 */ /* 0x000fea0000000800 */
[----:B------:R-:W-:Y:S01]  /*3e50*/  F2FP.PACK_AB R3, R185, R184 ;  /* 0x000000b8b903723e */ /* 0x000fe200000000ff */
[C---:B--2---:R-:W-:Y:S04]  /*3e60*/  HMMA.16816.F32 R36, R12.reuse, R20, R36 ;  /* 0x000000140c24723c */ /* 0x044fe80000001824 */
[----:B------:R1:W2:Y:S01]  /*3e70*/  MUFU.EX2 R20, R0 ;  /* 0x0000000000147308 */ /* 0x0002a20000000800 */
[----:B-----5:R-:W-:Y:S01]  /*3e80*/  F2FP.PACK_AB R2, R172, R107 ;  /* 0x0000006bac02723e */ /* 0x020fe200000000ff */
[--C-:B------:R-:W-:Y:S02]  /*3e90*/  FADD.FTZ R25, R25, -R18.reuse ;  /* 0x8000001219197221 */ /* 0x100fe40000010000 */
[----:B------:R-:W-:Y:S04]  /*3ea0*/  HMMA.16816.F32 R40, R12, R4, R40 ;  /* 0x000000040c28723c */ /* 0x000fe80000001828 */
[--C-:B------:R-:W-:Y:S02]  /*3eb0*/  FADD.FTZ R24, R24, -R18.reuse ;  /* 0x8000001218187221 */ /* 0x100fe40000010000 */
[----:B------:R-:W3:Y:S01]  /*3ec0*/  MUFU.EX2 R16, R16 ;  /* 0x0000001000107308 */ /* 0x000ee20000000800 */
[----:B------:R-:W-:Y:S01]  /*3ed0*/  F2FP.PACK_AB R4, R105, R106 ;  /* 0x0000006a6904723e */ /* 0x000fe200000000ff */
[--C-:B------:R-:W-:Y:S01]  /*3ee0*/  FFMA.FTZ R14, R22, c[0x0][0x29c], -R189.reuse ;  /* 0x0000a700160e7a23 */ /* 0x100fe200000108bd */
[----:B----4-:R-:W-:Y:S03]  /*3ef0*/  F2FP.PACK_AB R5, R188, R173 ;  /* 0x000000adbc05723e */ /* 0x010fe600000000ff */
[----:B------:R-:W-:Y:S02]  /*3f00*/  FFMA.FTZ R189, R23, c[0x0][0x29c], -R189 ;  /* 0x0000a70017bd7a23 */ /* 0x000fe400000108bd */
[----:B------:R-:W-:Y:S02]  /*3f10*/  FMUL.FTZ R25, R185, R25 ;  /* 0x00000019b9197220 */ /* 0x000fe40000410000 */
[----:B------:R-:W-:Y:S01]  /*3f20*/  MUFU.EX2 R7, R189 ;  /* 0x000000bd00077308 */ /* 0x000fe20000000800 */
[----:B------:R-:W-:Y:S02]  /*3f30*/  FMUL.FTZ R13, R184, R24 ;  /* 0x00000018b80d7220 */ /* 0x000fe40000410000 */
[--C-:B------:R-:W-:Y:S01]  /*3f40*/  FADD.FTZ R28, R28, -R18.reuse ;  /* 0x800000121c1c7221 */ /* 0x100fe20000010000 */
[----:B-1----:R-:W1:Y:S01]  /*3f50*/  LDS R0, [R237.X4+0x212a0] ;  /* 0x0212a000ed007984 */ /* 0x002e620000004800 */
[--C-:B------:R-:W-:Y:S01]  /*3f60*/  FADD.FTZ R29, R29, -R18.reuse ;  /* 0x800000121d1d7221 */ /* 0x100fe20000010000 */
[----:B------:R-:W-:Y:S01]  /*3f70*/  F2FP.PACK_AB R13, R25, R13 ;  /* 0x0000000d190d723e */ /* 0x000fe200000000ff */
[----:B------:R-:W-:Y:S01]  /*3f80*/  FMUL.FTZ R28, R180, R28 ;  /* 0x0000001cb41c7220 */ /* 0x000fe20000410000 */
[----:B------:R2:W-:Y:S01]  /*3f90*/  STS [R234+0x21480], R3 ;  /* 0x02148003ea007388 */ /* 0x0005e20000000800 */
[----:B------:R-:W-:Y:S01]  /*3fa0*/  FMUL.FTZ R15, R179, R29 ;  /* 0x0000001db30f7220 */ /* 0x000fe20000410000 */
[----:B------:R-:W4:Y:S01]  /*3fb0*/  MUFU.EX2 R14, R14 ;  /* 0x0000000e000e7308 */ /* 0x000f220000000800 */
[--C-:B------:R-:W-:Y:S01]  /*3fc0*/  FADD.FTZ R32, R32, -R18.reuse ;  /* 0x8000001220207221 */ /* 0x100fe20000010000 */
[----:B------:R3:W-:Y:S01]  /*3fd0*/  STS [R235], R2 ;  /* 0x00000002eb007388 */ /* 0x0007e20000000800 */
[--C-:B------:R-:W-:Y:S01]  /*3fe0*/  FADD.FTZ R33, R33, -R18.reuse ;  /* 0x8000001221217221 */ /* 0x100fe20000010000 */
[----:B------:R-:W-:Y:S01]  /*3ff0*/  F2FP.PACK_AB R15, R15, R28 ;  /* 0x0000001c0f0f723e */ /* 0x000fe200000000ff */
[----:B------:R-:W-:Y:S01]  /*4000*/  FMUL.FTZ R32, R178, R32 ;  /* 0x00000020b2207220 */ /* 0x000fe20000410000 */
[----:B------:R-:W-:Y:S01]  /*4010*/  STS [R234+0x21c80], R11 ;  /* 0x021c800bea007388 */ /* 0x000fe20000000800 */
[----:B------:R-:W-:Y:S02]  /*4020*/  FMUL.FTZ R10, R177, R33 ;  /* 0x00000021b10a7220 */ /* 0x000fe40000410000 */
[--C-:B------:R-:W-:Y:S01]  /*4030*/  FADD.FTZ R36, R36, -R18.reuse ;  /* 0x8000001224247221 */ /* 0x100fe20000010000 */
[----:B------:R5:W-:Y:S01]  /*4040*/  STS [R235+0x800], R4 ;  /* 0x00080004eb007388 */ /* 0x000be20000000800 */
[--C-:B------:R-:W-:Y:S01]  /*4050*/  FADD.FTZ R37, R37, -R18.reuse ;  /* 0x8000001225257221 */ /* 0x100fe20000010000 */
[----:B------:R-:W-:Y:S01]  /*4060*/  F2FP.PACK_AB R10, R10, R32 ;  /* 0x000000200a0a723e */ /* 0x000fe200000000ff */
[----:B------:R-:W-:Y:S01]  /*4070*/  FMUL.FTZ R36, R176, R36 ;  /* 0x00000024b0247220 */ /* 0x000fe20000410000 */
[----:B------:R-:W-:Y:S01]  /*4080*/  STS [R234+0x22480], R8 ;  /* 0x02248008ea007388 */ /* 0x000fe20000000800 */
[----:B------:R-:W-:Y:S02]  /*4090*/  FMUL.FTZ R9, R174, R37 ;  /* 0x00000025ae097220 */ /* 0x000fe40000410000 */
[--C-:B------:R-:W-:Y:S02]  /*40a0*/  FADD.FTZ R40, R40, -R18.reuse ;  /* 0x8000001228287221 */ /* 0x100fe40000010000 */
[----:B------:R-:W-:Y:S01]  /*40b0*/  FADD.FTZ R41, R41, -R18 ;  /* 0x8000001229297221 */ /* 0x000fe20000010000 */
[----:B------:R-:W-:Y:S01]  /*40c0*/  F2FP.PACK_AB R9, R9, R36 ;  /* 0x000000240909723e */ /* 0x000fe200000000ff */
[----:B------:R-:W-:Y:S01]  /*40d0*/  FMUL.FTZ R40, R173, R40 ;  /* 0x00000028ad287220 */ /* 0x000fe20000410000 */
[----:B--2---:R-:W-:Y:S01]  /*40e0*/  F2FP.PACK_AB R3, R20, R104 ;  /* 0x000000681403723e */ /* 0x004fe200000000ff */
[----:B------:R-:W-:Y:S01]  /*40f0*/  FMUL.FTZ R12, R188, R41 ;  /* 0x00000029bc0c7220 */ /* 0x000fe20000410000 */
[----:B---3--:R-:W-:Y:S03]  /*4100*/  F2FP.PACK_AB R2, R16, R17 ;  /* 0x000000111002723e */ /* 0x008fe600000000ff */
[----:B------:R-:W-:Y:S01]  /*4110*/  STS [R235+0x1000], R3 ;  /* 0x00100003eb007388 */ /* 0x000fe20000000800 */
[----:B------:R-:W-:Y:S03]  /*4120*/  F2FP.PACK_AB R12, R12, R40 ;  /* 0x000000280c0c723e */ /* 0x000fe600000000ff */
[----:B------:R-:W-:Y:S01]  /*4130*/  STS [R234+0x22c80], R6 ;  /* 0x022c8006ea007388 */ /* 0x000fe20000000800 */
[--C-:B-1----:R-:W-:Y:S03]  /*4140*/  FADD.FTZ R27, R27, -R0.reuse ;  /* 0x800000001b1b7221 */ /* 0x102fe60000010000 */
[----:B------:R4:W-:Y:S01]  /*4150*/  STS [R235+0x1800], R2 ;  /* 0x00180002eb007388 */ /* 0x0009e20000000800 */
[--C-:B------:R-:W-:Y:S02]  /*4160*/  FADD.FTZ R26, R26, -R0.reuse ;  /* 0x800000001a1a7221 */ /* 0x100fe40000010000 */
[----:B------:R-:W-:Y:S01]  /*4170*/  FMUL.FTZ R27, R172, R27 ;  /* 0x0000001bac1b7220 */ /* 0x000fe20000410000 */
[----:B------:R-:W-:Y:S01]  /*4180*/  STS [R234+0x23480], R5 ;  /* 0x02348005ea007388 */ /* 0x000fe20000000800 */
[----:B------:R-:W-:Y:S02]  /*4190*/  FMUL.FTZ R26, R107, R26 ;  /* 0x0000001a6b1a7220 */ /* 0x000fe40000410000 */
[--C-:B-----5:R-:W-:Y:S02]  /*41a0*/  FADD.FTZ R4, R31, -R0.reuse ;  /* 0x800000001f047221 */ /* 0x120fe40000010000 */
[--C-:B------:R-:W-:Y:S02]  /*41b0*/  FADD.FTZ R30, R30, -R0.reuse ;  /* 0x800000001e1e7221 */ /* 0x100fe40000010000 */
[----:B------:R-:W-:Y:S02]  /*41c0*/  FMUL.FTZ R4, R105, R4 ;  /* 0x0000000469047220 */ /* 0x000fe40000410000 */
[----:B------:R-:W-:Y:S02]  /*41d0*/  FMUL.FTZ R30, R106, R30 ;  /* 0x0000001e6a1e7220 */ /* 0x000fe40000410000 */
[--C-:B------:R-:W-:Y:S02]  /*41e0*/  FADD.FTZ R34, R34, -R0.reuse ;  /* 0x8000000022227221 */ /* 0x100fe40000010000 */
[--C-:B------:R-:W-:Y:S01]  /*41f0*/  FADD.FTZ R35, R35, -R0.reuse ;  /* 0x8000000023237221 */ /* 0x100fe20000010000 */
[----:B------:R-:W-:Y:S01]  /*4200*/  F2FP.PACK_AB R4, R4, R30 ;  /* 0x0000001e0404723e */ /* 0x000fe200000000ff */
[----:B------:R-:W-:Y:S02]  /*4210*/  FMUL.FTZ R34, R104, R34 ;  /* 0x0000002268227220 */ /* 0x000fe40000410000 */
[----:B------:R-:W-:Y:S02]  /*4220*/  FMUL.FTZ R35, R20, R35 ;  /* 0x0000002314237220 */ /* 0x000fe40000410000 */
[--C-:B------:R-:W-:Y:S01]  /*4230*/  FADD.FTZ R38, R38, -R0.reuse ;  /* 0x8000000026267221 */ /* 0x100fe20000010000 */
[----:B----4-:R-:W-:Y:S01]  /*4240*/  F2FP.PACK_AB R2, R7, R14 ;  /* 0x0000000e0702723e */ /* 0x010fe200000000ff */
[--C-:B------:R-:W-:Y:S02]  /*4250*/  FADD.FTZ R3, R39, -R0.reuse ;  /* 0x8000000027037221 */ /* 0x100fe40000010000 */
[--C-:B------:R-:W-:Y:S02]  /*4260*/  FADD.FTZ R43, R43, -R0.reuse ;  /* 0x800000002b2b7221 */ /* 0x100fe40000010000 */
[----:B------:R1:W-:Y:S01]  /*4270*/  STS [R235+0x2000], R2 ;  /* 0x00200002eb007388 */ /* 0x0003e20000000800 */
[----:B------:R-:W-:Y:S01]  /*4280*/  FADD.FTZ R42, R42, -R0 ;  /* 0x800000002a2a7221 */ /* 0x000fe20000010000 */
[----:B------:R-:W-:Y:S01]  /*4290*/  F2FP.PACK_AB R0, R35, R34 ;  /* 0x000000222300723e */ /* 0x000fe200000000ff */
[----:B------:R-:W-:Y:S01]  /*42a0*/  FMUL.FTZ R17, R17, R38 ;  /* 0x0000002611117220 */ /* 0x000fe20000410000 */
[----:B------:R-:W-:Y:S01]  /*42b0*/  BAR.SYNC.DEFER_BLOCKING 0x0 ;  /* 0x0000000000007b1d */ /* 0x000fe20000010000 */
[----:B------:R-:W-:Y:S02]  /*42c0*/  FMUL.FTZ R3, R16, R3 ;  /* 0x0000000310037220 */ /* 0x000fe40000410000 */
[----:B------:R-:W-:Y:S01]  /*42d0*/  FMUL.FTZ R14, R14, R42 ;  /* 0x0000002a0e0e7220 */ /* 0x000fe20000410000 */
[----:B------:R-:W-:Y:S01]  /*42e0*/  SHF.L.U32 R42, R227, 0x1, RZ ;  /* 0x00000001e32a7819 */ /* 0x000fe200000006ff */
[----:B------:R-:W-:Y:S01]  /*42f0*/  FMUL.FTZ R7, R7, R43 ;  /* 0x0000002b07077220 */ /* 0x000fe20000410000 */
[----:B------:R-:W-:Y:S02]  /*4300*/  F2FP.PACK_AB R3, R3, R17 ;  /* 0x000000110303723e */ /* 0x000fe400000000ff */
[----:B-1----:R-:W-:Y:S01]  /*4310*/  F2FP.PACK_AB R2, R27, R26 ;  /* 0x0000001a1b02723e */ /* 0x002fe200000000ff */
        /* <DEDUP_REMOVED lines=8> */
[----:B-1----:R-:W-:Y:S03]  /*43a0*/  F2FP.PACK_AB R2, R7, R14 ;  /* 0x0000000e0702723e */ /* 0x002fe600000000ff */
        /* <DEDUP_REMOVED lines=50> */
[C---:B------:R-:W-:Y:S08]  /*46d0*/  HMMA.16816.F32 R76, R36.reuse, R40, R76 ;  /* 0x00000028244c723c */ /* 0x040ff0000000184c */
[-C--:B---3--:R-:W-:Y:S08]  /*46e0*/  HMMA.16816.F32 R80, R36, R2.reuse, R80 ;  /* 0x000000022450723c */ /* 0x088ff00000001850 */
[-C--:B------:R-:W-:Y:S08]  /*46f0*/  HMMA.16816.F32 R84, R32, R2.reuse, R84 ;  /* 0x000000022054723c */ /* 0x080ff00000001854 */
[C---:B------:R-:W-:Y:S01]  /*4700*/  HMMA.16816.F32 R88, R24.reuse, R2, R88 ;  /* 0x000000021858723c */ /* 0x040fe20000001858 */
[----:B------:R-:W2:Y:S07]  /*4710*/  LDSM.16.MT88.2 R2, [R220+0x23880] ;  /* 0x02388000dc02783b */ /* 0x000eae0000004100 */
[-C--:B----4-:R-:W-:Y:S01]  /*4720*/  HMMA.16816.F32 R92, R24, R4.reuse, R92 ;  /* 0x00000004185c723c */ /* 0x090fe2000000185c */
[----:B------:R-:W3:Y:S07]  /*4730*/  LDSM.16.MT88.4 R24, [R42+0x1c880] ;  /* 0x01c880002a18783b */ /* 0x000eee0000004200 */
[-C--:B------:R-:W-:Y:S01]  /*4740*/  HMMA.16816.F32 R96, R32, R4.reuse, R96 ;  /* 0x000000042060723c */ /* 0x080fe20000001860 */
[----:B------:R-:W4:Y:S04]  /*4750*/  LDSM.16.MT88.4 R32, [R42+0x1e880] ;  /* 0x01e880002a20783b */ /* 0x000f280000004200 */
[----:B------:R-:W1:Y:S03]  /*4760*/  LDSM.16.MT88.4 R40, [R42+0x20880] ;  /* 0x020880002a28783b */ /* 0x000e660000004200 */
        /* <DEDUP_REMOVED lines=28> */
[----:B------:R2:W1:Y:S04]  /*4930*/  LDSM.16.MT88.4 R176, [R222+0x5000] ;  /* 0x00500000deb0783b */ /* 0x0004680000004200 */
[----:B------:R2:W1:Y:S03]  /*4940*/  LDSM.16.M88.4 R180, [R223+0x800] ;  /* 0x00080000dfb4783b */ /* 0x0004660000000200 */
[-C--:B------:R-:W-:Y:S01]  /*4950*/  HMMA.16816.F32 R60, R32, R104.reuse, R60 ;  /* 0x00000068203c723c */ /* 0x080fe2000000183c */
[----:B------:R2:W1:Y:S04]  /*4960*/  LDSM.16.M88.4 R188, [R223+0xc00] ;  /* 0x000c0000dfbc783b */ /* 0x0004680000000200 */
        /* <DEDUP_REMOVED lines=15> */
[----:B------:R-:W2:Y:S01]  /*4a60*/  LDL.64 R200, [R1] ;  /* 0x0000000001c87983 */ /* 0x000ea20000100a00 */
[----:B------:R-:W-:Y:S01]  /*4a70*/  USHF.R.S32.HI UR29, URZ, 0x1f, UR27 ;  /* 0x0000001f3f1d7899 */ /* 0x000fe2000801141b */
[----:B------:R-:W-:Y:S01]  /*4a80*/  IMAD.MOV.U32 R5, RZ, RZ, R249 ;  /* 0x000000ffff057224 */ /* 0x000fe200078e00f9 */
[----:B------:R-:W-:Y:S01]  /*4a90*/  ULDC.64 UR6, c[0x0][0x208] ;  /* 0x0000820000067ab9 */ /* 0x000fe20000000a00 */
[----:B------:R-:W-:Y:S01]  /*4aa0*/  IMAD.MOV.U32 R2, RZ, RZ, R244 ;  /* 0x000000ffff027224 */ /* 0x000fe200078e00f4 */
[----:B------:R-:W-:Y:S01]  /*4ab0*/  UIMAD UR29, UR29, UR6, URZ ;  /* 0x000000061d1d72a4 */ /* 0x000fe2000f8e023f */
[----:B------:R-:W1:Y:S01]  /*4ac0*/  S2R R6, SR_CTAID.Y ;  /* 0x0000000000067919 */ /* 0x000e620000002600 */
[----:B------:R-:W-:Y:S01]  /*4ad0*/  UIMAD.WIDE.U32 UR30, UR27, UR6, URZ ;  /* 0x000000061b1e72a5 */ /* 0x000fe2000f8e003f */
[----:B------:R-:W-:Y:S01]  /*4ae0*/  IMAD.MOV.U32 R15, RZ, RZ, c[0x0][0x208] ;  /* 0x00008200ff0f7624 */ /* 0x000fe200078e00ff */
[----:B------:R-:W-:Y:S01]  /*4af0*/  USHF.L.U32 UR6, UR27, 0x6, URZ ;  /* 0x000000061b067899 */ /* 0x000fe2000800063f */
[----:B------:R-:W-:Y:S01]  /*4b00*/  IMAD.MOV.U32 R3, RZ, RZ, R245 ;  /* 0x000000ffff037224 */ /* 0x000fe200078e00f5 */
[----:B------:R-:W-:Y:S01]  /*4b10*/  UIMAD UR29, UR27, UR7, UR29 ;  /* 0x000000071b1d72a4 */ /* 0x000fe2000f8e021d */
[----:B------:R-:W-:Y:S02]  /*4b20*/  IMAD.SHL.U32 R20, R15, 0x40, RZ ;  /* 0x000000400f147824 */ /* 0x000fe400078e00ff */
[----:B------:R-:W-:Y:S01]  /*4b30*/  IMAD.U32 R9, RZ, RZ, UR30 ;  /* 0x0000001eff097e24 */ /* 0x000fe2000f8e00ff */
[----:B------:R-:W-:Y:S01]  /*4b40*/  UIADD3 UR29, UR31, UR29, URZ ;  /* 0x0000001d1f1d7290 */ /* 0x000fe2000fffe03f */
[----:B------:R-:W-:Y:S01]  /*4b50*/  IMAD.U32 R14, RZ, RZ, UR6 ;  /* 0x00000006ff0e7e24 */ /* 0x000fe2000f8e00ff */
[----:B-1----:R-:W-:Y:S01]  /*4b60*/  SHF.R.S32.HI R7, RZ, 0x1f, R6 ;  /* 0x0000001fff077819 */ /* 0x002fe20000011406 */
[C---:B------:R-:W-:Y:S04]  /*4b70*/  IMAD.WIDE.U32 R2, R6.reuse, c[0x0][0x288], R2 ;  /* 0x0000a20006027a25 */ /* 0x040fe800078e0002 */
[C---:B------:R-:W-:Y:S02]  /*4b80*/  IMAD R8, R7.reuse, c[0x0][0x210], RZ ;  /* 0x0000840007087a24 */ /* 0x040fe400078e02ff */
[----:B------:R-:W-:Y:S04]  /*4b90*/  IMAD R7, R7, c[0x0][0x288], RZ ;  /* 0x0000a20007077a24 */ /* 0x000fe800078e02ff */
[C---:B------:R-:W-:Y:S02]  /*4ba0*/  IMAD R7, R6.reuse, c[0x0][0x28c], R7 ;  /* 0x0000a30006077a24 */ /* 0x040fe400078e0207 */
[----:B--2---:R-:W-:Y:S04]  /*4bb0*/  IMAD.MOV.U32 R4, RZ, RZ, R200 ;  /* 0x000000ffff047224 */ /* 0x004fe800078e00c8 */
[----:B------:R-:W-:Y:S05]  /*4bc0*/  IMAD.WIDE.U32 R4, R6, c[0x0][0x210], R4 ;  /* 0x0000840006047a25 */ /* 0x000fea00078e0004 */
[----:B------:R-:W-:Y:S01]  /*4bd0*/  IADD3 R0, P1, R4, UR18, RZ ;  /* 0x0000001204007c10 */ /* 0x000fe2000ff3e0ff */
[----:B------:R-:W-:Y:S01]  /*4be0*/  IMAD R4, R6, c[0x0][0x214], R8 ;  /* 0x0000850006047a24 */ /* 0x000fe200078e0208 */
[----:B------:R-:W-:Y:S01]  /*4bf0*/  IADD3 R6, P0, R2, UR24, RZ ;  /* 0x0000001802067c10 */ /* 0x000fe2000ff1e0ff */
[----:B------:R-:W-:Y:S01]  /*4c00*/  IMAD.U32 R8, RZ, RZ, UR30 ;  /* 0x0000001eff087e24 */ /* 0x000fe2000f8e00ff */
[----:B------:R-:W-:Y:S02]  /*4c10*/  LEA R2, P2, R0, c[0x0][0x1f0], 0x1 ;  /* 0x00007c0000027a11 */ /* 0x000fe400078408ff */
[----:B------:R-:W-:Y:S02]  /*4c20*/  IADD3.X R4, R5, UR9, R4, P1, !PT ;  /* 0x0000000905047c10 */ /* 0x000fe40008ffe404 */
[----:B------:R-:W-:Y:S01]  /*4c30*/  LEA R2, P1, R8, R2, 0x7 ;  /* 0x0000000208027211 */ /* 0x000fe200078238ff */
[----:B------:R-:W-:Y:S01]  /*4c40*/  IMAD.U32 R8, RZ, RZ, UR29 ;  /* 0x0000001dff087e24 */ /* 0x000fe2000f8e00ff */
[----:B------:R-:W-:Y:S02]  /*4c50*/  IADD3.X R7, R3, UR20, R7, P0, !PT ;  /* 0x0000001403077c10 */ /* 0x000fe400087fe407 */
[----:B------:R-:W-:Y:S02]  /*4c60*/  LEA.HI.X R0, R0, c[0x0][0x1f4], R4, 0x1, P2 ;  /* 0x00007d0000007a11 */ /* 0x000fe400010f0c04 */
[----:B------:R-:W-:Y:S02]  /*4c70*/  IADD3 R3, R238, 0x80, RZ ;  /* 0x00000080ee037810 */ /* 0x000fe40007ffe0ff */
[C---:B------:R-:W-:Y:S02]  /*4c80*/  LEA R4, P0, R6.reuse, c[0x0][0x280], 0x2 ;  /* 0x0000a00006047a11 */ /* 0x040fe400078010ff */
[----:B------:R-:W-:Y:S02]  /*4c90*/  ISETP.GE.AND P2, PT, R3, c[0x0][0x1fc], PT ;  /* 0x00007f0003007a0c */ /* 0x000fe40003f46270 */
[----:B------:R-:W-:Y:S01]  /*4ca0*/  LEA.HI.X R3, R9, R0, R8, 0x7, P1 ;  /* 0x0000000009037211 */ /* 0x000fe200008f3c08 */
[----:B------:R-:W-:Y:S01]  /*4cb0*/  IMAD.MOV.U32 R0, RZ, RZ, 0x6 ;  /* 0x00000006ff007424 */ /* 0x000fe200078e00ff */
[----:B------:R-:W-:Y:S01]  /*4cc0*/  LEA.HI.X R5, R6, c[0x0][0x284], R7, 0x2, P0 ;  /* 0x0000a10006057a11 */ /* 0x000fe200000f1407 */
[----:B------:R-:W-:Y:S01]  /*4cd0*/  IMAD.U32 R6, RZ, RZ, UR6 ;  /* 0x00000006ff067e24 */ /* 0x000fe2000f8e00ff */
[----:B------:R-:W-:Y:S02]  /*4ce0*/  ISETP.GE.AND P1, PT, R247, c[0x0][0x1fc], PT ;  /* 0x00007f00f7007a0c */ /* 0x000fe40003f26270 */
[----:B------:R-:W-:Y:S02]  /*4cf0*/  ISETP.GE.AND P0, PT, R238, c[0x0][0x1fc], PT ;  /* 0x00007f00ee007a0c */ /* 0x000fe40003f06270 */
[----:B------:R-:W-:Y:S01]  /*4d00*/  SHF.L.U64.HI R15, R15, R0, c[0x0][0x20c] ;  /* 0x000083000f0f7619 */ /* 0x000fe20000010200 */
[----:B------:R-:W-:Y:S01]  /*4d10*/  IMAD.U32 R0, RZ, RZ, UR6 ;  /* 0x00000006ff007e24 */ /* 0x000fe2000f8e00ff */
[----:B------:R-:W-:Y:S02]  /*4d20*/  SEL R13, RZ, 0x2, P1 ;  /* 0x00000002ff0d7807 */ /* 0x000fe40000800000 */
[----:B------:R-:W-:Y:S02]  /*4d30*/  SEL R12, RZ, 0x1, P0 ;  /* 0x00000001ff0c7807 */ /* 0x000fe40000000000 */
[C-C-:B------:R-:W-:Y:S02]  /*4d40*/  IADD3 R10, P1, P0, R20.reuse, 0x80, R2.reuse ;  /* 0x00000080140a7810 */ /* 0x140fe4000783e002 */
[----:B------:R-:W-:Y:S02]  /*4d50*/  SEL R7, RZ, 0x4, P2 ;  /* 0x00000004ff077807 */ /* 0x000fe40001000000 */
[C-C-:B------:R-:W-:Y:S02]  /*4d60*/  IADD3.X R11, R15.reuse, RZ, R3.reuse, P1, P0 ;  /* 0x000000ff0f0b7210 */ /* 0x140fe40000fe0403 */
[----:B------:R-:W-:Y:S02]  /*4d70*/  IADD3 R8, P1, P0, R20, 0x100, R2 ;  /* 0x0000010014087810 */ /* 0x000fe4000783e002 */
[----:B------:R-:W-:Y:S02]  /*4d80*/  IADD3 R0, -R242, c[0x0][0x168], -R0 ;  /* 0x00005a00f2007a10 */ /* 0x000fe40007ffe900 */
[--C-:B------:R-:W-:Y:S02]  /*4d90*/  IADD3.X R9, R15, RZ, R3.reuse, P1, P0 ;  /* 0x000000ff0f097210 */ /* 0x100fe40000fe0403 */
[----:B------:R-:W-:Y:S02]  /*4da0*/  LEA R4, P0, R6, R4, 0x2 ;  /* 0x0000000406047211 */ /* 0x000fe400078010ff */
[----:B------:R-:W-:Y:S02]  /*4db0*/  IADD3 R12, R7, R13, R12 ;  /* 0x0000000d070c7210 */ /* 0x000fe40007ffe00c */
[----:B------:R-:W-:Y:S02]  /*4dc0*/  ISETP.LT.OR P2, PT, R0, 0x1, P3 ;  /* 0x000000010000780c */ /* 0x000fe40001f41670 */
[----:B------:R-:W-:Y:S02]  /*4dd0*/  LEA.HI.X.SX32 R5, R14, R5, 0x2, P0 ;  /* 0x000000050e057211 */ /* 0x000fe400000f16ff */
[----:B------:R-:W-:Y:S02]  /*4de0*/  IADD3 R6, P0, R20, R2, RZ ;  /* 0x0000000214067210 */ /* 0x000fe40007f1e0ff */
[----:B------:R-:W-:Y:S03]  /*4df0*/  LOP3.LUT P1, RZ, R12, 0x2, RZ, 0xc0, !PT ;  /* 0x000000020cff7812 */ /* 0x000fe6000782c0ff */
[----:B------:R-:W-:Y:S01]  /*4e00*/  IMAD.X R7, R15, 0x1, R3, P0 ;  /* 0x000000010f077824 */ /* 0x000fe200000e0603 */
[C---:B------:R-:W-:Y:S02]  /*4e10*/  ISETP.LT.OR P0, PT, R0.reuse, 0x1, !P1 ;  /* 0x000000010000780c */ /* 0x040fe40004f01670 */
[----:B------:R-:W-:Y:S01]  /*4e20*/  ISETP.LT.OR P1, PT, R0, 0x21, !P1 ;  /* 0x000000210000780c */ /* 0x000fe20004f21670 */
        /* <DEDUP_REMOVED lines=9> */
[----:B------:R-:W-:Y:S01]  /*4ec0*/  ISETP.LT.OR P2, PT, R0, 0x21, P3 ;  /* 0x000000210000780c */ /* 0x000fe20001f41670 */
[----:B------:R-:W-:Y:S11]  /*4ed0*/  @!P5 IMAD.SHL.U32 R0, R240, 0x10, RZ ;  /* 0x00000010f000d824 */ /* 0x000ff600078e00ff */
[----:B------:R-:W-:Y:S01]  /*4ee0*/  @!UPT UIADD3 URZ, URZ, URZ, URZ ;  /* 0x0000003f3f3ff290 */ /* 0x000fe2000fffe03f */
[----:B------:R1:W-:Y:S06]  /*4ef0*/  LDGSTS.E.BYPASS.LTC128B.128 [R236+0x1c080], [R6.64], !P2 ;  /* 0x1c08000006ec7fae */ /* 0x0003ec000d101d4e */
[----:B------:R1:W-:Y:S06]  /*4f00*/  LDGSTS.E.BYPASS.LTC128B.128 [R236+0x1e080], [R10.64], !P1 ;  /* 0x1e0800000aec7fae */ /* 0x0003ec000c901d4e */
[----:B------:R1:W-:Y:S06]  /*4f10*/  LDGSTS.E.BYPASS.LTC128B.128 [R236+0x20080], [R8.64], !P0 ;  /* 0x2008000008ec7fae */ /* 0x0003ec000c101d4e */
[----:B------:R1:W-:Y:S02]  /*4f20*/  @!P5 LDGSTS.E.BYPASS.LTC128B.128 [R0+0x21280], [R4.64] ;  /* 0x212800000400dfae */ /* 0x0003e4000b901d4e */
.L_x_688:
[-C--:B-1234-:R-:W-:Y:S01]  /*4f30*/  HMMA.16816.F32 R4, R108, R16.reuse, RZ ;  /* 0x000000106c04723c */ /* 0x09efe200000018ff */
[----:B------:R-:W2:Y:S01]  /*4f40*/  LDL.64 R2, [R1+0x10] ;  /* 0x0000100001027983 */ /* 0x000ea20000100a00 */
[----:B------:R-:W-:Y:S02]  /*4f50*/  UIMAD UR23, UR23, 0x3000, URZ ;  /* 0x00003000171778a4 */ /* 0x000fe4000f8e023f */
[----:B------:R-:W-:Y:S01]  /*4f60*/  UISETP.GE.AND UP0, UPT, UR27, UR26, UPT ;  /* 0x0000001a1b00728c */ /* 0x000fe2000bf06270 */
[----:B------:R-:W-:Y:S01]  /*4f70*/  LDSM.16.M88.4 R200, [R223+0x1000] ;  /* 0x00100000dfc8783b */ /* 0x000fe20000000200 */
[----:B------:R-:W-:Y:S02]  /*4f80*/  UIADD3 UR7, UR4, 0x1, URZ ;  /* 0x0000000104077890 */ /* 0x000fe4000fffe03f */
[C---:B------:R-:W-:Y:S01]  /*4f90*/  HMMA.16816.F32 R8, R172.reuse, R16, RZ ;  /* 0x00000010ac08723c */ /* 0x040fe200000018ff */
[----:B------:R-:W1:Y:S01]  /*4fa0*/  LDSM.16.MT88.4 R204, [R222+0x1000] ;  /* 0x00100000decc783b */ /* 0x000e620000004200 */
[----:B------:R-:W-:Y:S02]  /*4fb0*/  UISETP.GE.AND UP2, UPT, UR4, 0x1, UPT ;  /* 0x000000010400788c */ /* 0x000fe4000bf46270 */
[----:B------:R-:W-:Y:S01]  /*4fc0*/  UIADD3 UR6, UR28, 0x1, URZ ;  /* 0x000000011c067890 */ /* 0x000fe2000fffe03f */
[----:B------:R-:W3:Y:S01]  /*4fd0*/  LDSM.16.M88.4 R208, [R223+0x1400] ;  /* 0x00140000dfd0783b */ /* 0x000ee20000000200 */
[----:B------:R-:W-:Y:S02]  /*4fe0*/  UISETP.GE.AND UP1, UPT, UR28, 0x1, UPT ;  /* 0x000000011c00788c */ /* 0x000fe4000bf26270 */
[-C--:B------:R-:W-:Y:S01]  /*4ff0*/  HMMA.16816.F32 R12, R172, R18.reuse, RZ ;  /* 0x00000012ac0c723c */ /* 0x080fe200000018ff */
[----:B------:R-:W-:Y:S01]  /*5000*/  LDSM.16.M88.4 R212, [R223+0x2400] ;  /* 0x00240000dfd4783b */ /* 0x000fe20000000200 */
[----:B------:R-:W-:Y:S03]  /*5010*/  USEL UR28, UR6, URZ, !UP1 ;  /* 0x0000003f061c7287 */ /* 0x000fe6000c800000 */
        /* <DEDUP_REMOVED lines=8> */
[-C--:B------:R-:W-:Y:S01]  /*50a0*/  HMMA.16816.F32 R104, R172, R178.reuse, RZ ;  /* 0x000000b2ac68723c */ /* 0x080fe200000018ff */
[----:B------:R-:W4:Y:S07]  /*50b0*/  LDSM.16.MT88.4 R172, [R222+0x3800] ;  /* 0x00380000deac783b */ /* 0x000f2e0000004200 */
[----:B------:R-:W-:Y:S01]  /*50c0*/  HMMA.16816.F32 R108, R108, R178, RZ ;  /* 0x000000b26c6c723c */ /* 0x000fe200000018ff */
[----:B------:R-:W5:Y:S07]  /*50d0*/  LDSM.16.MT88.4 R176, [R222+0x6000] ;  /* 0x00600000deb0783b */ /* 0x000f6e0000004200 */
        /* <DEDUP_REMOVED lines=15> */
[----:B------:R-:W5:Y:S04]  /*51d0*/  LDSM.16.M88.4 R180, [R223+0x1800] ;  /* 0x00180000dfb4783b */ /* 0x000f680000000200 */
[----:B------:R-:W-:Y:S03]  /*51e0*/  LDSM.16.M88.4 R196, [R223+0x2000] ;  /* 0x00200000dfc4783b */ /* 0x000fe60000000200 */
        /* <DEDUP_REMOVED lines=9> */
[----:B------:R-:W1:Y:S07]  /*5280*/  LDSM.16.MT88.4 R172, [R222+0x6800] ;  /* 0x00680000deac783b */ /* 0x000e6e0000004200 */
[-C--:B-----5:R-:W-:Y:S08]  /*5290*/  HMMA.16816.F32 R36, R200, R176.reuse, R36 ;  /* 0x000000b0c824723c */ /* 0x0a0ff00000001824 */
[C---:B------:R-:W-:Y:S08]  /*52a0*/  HMMA.16816.F32 R40, R208.reuse, R176, R40 ;  /* 0x000000b0d028723c */ /* 0x040ff00000001828 */
[-C--:B------:R-:W-:Y:S01]  /*52b0*/  HMMA.16816.F32 R104, R208, R178.reuse, R104 ;  /* 0x000000b2d068723c */ /* 0x080fe20000001868 */
[----:B------:R-:W3:Y:S07]  /*52c0*/  LDSM.16.MT88.4 R208, [R222+0x4800] ;  /* 0x00480000ded0783b */ /* 0x000eee0000004200 */
[----:B------:R-:W-:Y:S01]  /*52d0*/  HMMA.16816.F32 R108, R200, R178, R108 ;  /* 0x000000b2c86c723c */ /* 0x000fe2000000186c */
[----:B------:R-:W4:Y:S07]  /*52e0*/  LDSM.16.MT88.4 R176, [R222+0x7000] ;  /* 0x00700000deb0783b */ /* 0x000f2e0000004200 */
[-C--:B------:R-:W-:Y:S08]  /*52f0*/  HMMA.16816.F32 R4, R180, R184.reuse, R4 ;  /* 0x000000b8b404723c */ /* 0x080ff00000001804 */
[C---:B------:R-:W-:Y:S04]  /*5300*/  HMMA.16816.F32 R8, R188.reuse, R184, R8 ;  /* 0x000000b8bc08723c */ /* 0x040fe80000001808 */
[----:B--2---:R-:W-:Y:S01]  /*5310*/  IADD3 R0, P0, R2, UR23, RZ ;  /* 0x0000001702007c10 */ /* 0x004fe2000ff1e0ff */
[----:B------:R-:W-:Y:S01]  /*5320*/  IMAD.U32 R2, RZ, RZ, UR23 ;  /* 0x00000017ff027e24 */ /* 0x000fe2000f8e00ff */
[----:B------:R-:W-:Y:S02]  /*5330*/  UMOV UR23, UR27 ;  /* 0x0000001b00177c82 */ /* 0x000fe40008000000 */
[-C--:B------:R-:W-:Y:S04]  /*5340*/  HMMA.16816.F32 R12, R188, R186.reuse, R12 ;  /* 0x000000babc0c723c */ /* 0x080fe8000000180c */
[----:B------:R-:W-:Y:S04]  /*5350*/  LEA.HI.X.SX32 R2, R2, R252, 0x1, P0 ;  /* 0x000000fc02027211 */ /* 0x000fe800000f0eff */
[C---:B------:R-:W-:Y:S08]  /*5360*/  HMMA.16816.F32 R16, R180.reuse, R186, R16 ;  /* 0x000000bab410723c */ /* 0x040ff00000001810 */
[-C--:B------:R-:W-:Y:S08]  /*5370*/  HMMA.16816.F32 R20, R180, R192.reuse, R20 ;  /* 0x000000c0b414723c */ /* 0x080ff00000001814 */
[C---:B------:R-:W-:Y:S08]  /*5380*/  HMMA.16816.F32 R24, R188.reuse, R192, R24 ;  /* 0x000000c0bc18723c */ /* 0x040ff00000001818 */
[-C--:B------:R-:W-:Y:S08]  /*5390*/  HMMA.16816.F32 R28, R188, R194.reuse, R28 ;  /* 0x000000c2bc1c723c */ /* 0x080ff0000000181c */
[C---:B------:R-:W-:Y:S08]  /*53a0*/  HMMA.16816.F32 R32, R180.reuse, R194, R32 ;  /* 0x000000c2b420723c */ /* 0x040ff00000001820 */
[-C--:B-1----:R-:W-:Y:S08]  /*53b0*/  HMMA.16816.F32 R36, R180, R172.reuse, R36 ;  /* 0x000000acb424723c */ /* 0x082ff00000001824 */
[C---:B------:R-:W-:Y:S07]  /*53c0*/  HMMA.16816.F32 R40, R188.reuse, R172, R40 ;  /* 0x000000acbc28723c */ /* 0x040fee0000001828 */
[C---:B------:R-:W-:Y:S01]  /*53d0*/  LEA R172, P0, R0.reuse, c[0x0][0x220], 0x2 ;  /* 0x0000880000ac7a11 */ /* 0x040fe200078010ff */
[-C--:B------:R-:W-:Y:S04]  /*53e0*/  HMMA.16816.F32 R104, R188, R174.reuse, R104 ;  /* 0x000000aebc68723c */ /* 0x080fe80000001868 */
[----:B------:R-:W-:Y:S01]  /*53f0*/  LEA.HI.X R173, R0, c[0x0][0x224], R2, 0x2, P0 ;  /* 0x0000890000ad7a11 */ /* 0x000fe200000f1402 */
[----:B------:R-:W-:Y:S01]  /*5400*/  IMAD.U32 R0, RZ, RZ, UR4 ;  /* 0x00000004ff007e24 */ /* 0x000fe2000f8e00ff */
[----:B------:R-:W-:Y:S01]  /*5410*/  LDSM.16.MT88.2 R2, [R220+0x23c80] ;  /* 0x023c8000dc02783b */ /* 0x000fe20000004100 */
[----:B------:R-:W-:Y:S01]  /*5420*/  PLOP3.LUT P0, PT, PT, PT, UP0, 0x80, 0x0 ;  /* 0x000000000000781c */ /* 0x000fe20003f0f008 */
[----:B------:R-:W-:Y:S01]  /*5430*/  HMMA.16816.F32 R108, R180, R174, R108 ;  /* 0x000000aeb46c723c */ /* 0x000fe2000000186c */
[----:B------:R-:W-:Y:S03]  /*5440*/  USEL UR4, UR7, URZ, !UP2 ;  /* 0x0000003f07047287 */ /* 0x000fe6000d000000 */
[----:B------:R-:W-:Y:S04]  /*5450*/  IMAD R0, R0, 0x3000, R227 ;  /* 0x0000300000007824 */ /* 0x000fe800078e02e3 */
[-C--:B------:R-:W-:Y:S05]  /*5460*/  HMMA.16816.F32 R4, R196, R204.reuse, R4 ;  /* 0x000000ccc404723c */ /* 0x080fea0000001804 */
[----:B------:R-:W-:Y:S03]  /*5470*/  IMAD.SHL.U32 R0, R0, 0x2, RZ ;  /* 0x0000000200007824 */ /* 0x000fe600078e00ff */
[C---:B------:R-:W-:Y:S08]  /*5480*/  HMMA.16816.F32 R8, R212.reuse, R204, R8 ;  /* 0x000000ccd408723c */ /* 0x040ff00000001808 */
[-C--:B------:R-:W-:Y:S07]  /*5490*/  HMMA.16816.F32 R12, R212, R206.reuse, R12 ;  /* 0x000000ced40c723c */ /* 0x080fee000000180c */
[----:B------:R-:W-:Y:S01]  /*54a0*/  RED.E.ADD.F32.FTZ.RN.STRONG.GPU [R172.64], R4 ;  /* 0x00000004ac00798e */ /* 0x000fe2000c10e78e */
[C---:B------:R-:W-:Y:S03]  /*54b0*/  HMMA.16816.F32 R16, R196.reuse, R206, R16 ;  /* 0x000000cec410723c */ /* 0x040fe60000001810 */
[----:B------:R-:W-:Y:S04]  /*54c0*/  RED.E.ADD.F32.FTZ.RN.STRONG.GPU [R172.64+0x400], R5 ;  /* 0x00040005ac00798e */ /* 0x000fe8000c10e78e */
[----:B------:R-:W-:Y:S01]  /*54d0*/  RED.E.ADD.F32.FTZ.RN.STRONG.GPU [R172.64+0x800], R6 ;  /* 0x00080006ac00798e */ /* 0x000fe2000c10e78e */
[-C--:B---3--:R-:W-:Y:S03]  /*54e0*/  HMMA.16816.F32 R20, R196, R208.reuse, R20 ;  /* 0x000000d0c414723c */ /* 0x088fe60000001814 */
[----:B------:R-:W-:Y:S04]  /*54f0*/  RED.E.ADD.F32.FTZ.RN.STRONG.GPU [R172.64+0xc00], R7 ;  /* 0x000c0007ac00798e */ /* 0x000fe8000c10e78e */
[----:B------:R-:W-:Y:S01]  /*5500*/  RED.E.ADD.F32.FTZ.RN.STRONG.GPU [R172.64+0x1000], R8 ;  /* 0x00100008ac00798e */ /* 0x000fe2000c10e78e */
[C---:B------:R-:W-:Y:S03]  /*5510*/  HMMA.16816.F32 R24, R212.reuse, R208, R24 ;  /* 0x000000d0d418723c */ /* 0x040fe60000001818 */
        /* <DEDUP_REMOVED lines=8> */
[-C--:B----4-:R-:W-:Y:S03]  /*55a0*/  HMMA.16816.F32 R36, R196, R176.reuse, R36 ;  /* 0x000000b0c424723c */ /* 0x090fe60000001824 */
[----:B------:R-:W1:Y:S04]  /*55b0*/  LDSM.16.MT88.4 R4, [R0+0xf080] ;  /* 0x00f080000004783b */ /* 0x000e680000004200 */
[----:B------:R-:W-:Y:S01]  /*55c0*/  RED.E.ADD.F32.FTZ.RN.STRONG.GPU [R172.64+0x2c00], R19 ;  /* 0x002c0013ac00798e */ /* 0x000fe2000c10e78e */
[C---:B------:R-:W-:Y:S03]  /*55d0*/  HMMA.16816.F32 R40, R212.reuse, R176, R40 ;  /* 0x000000b0d428723c */ /* 0x040fe60000001828 */
[----:B------:R-:W-:Y:S04]  /*55e0*/  RED.E.ADD.F32.FTZ.RN.STRONG.GPU [R172.64+0x3000], R12 ;  /* 0x0030000cac00798e */ /* 0x000fe8000c10e78e */
[----:B------:R-:W2:Y:S01]  /*55f0*/  LDSM.16.MT88.4 R8, [R0+0x11080] ;  /* 0x011080000008783b */ /* 0x000ea20000004200 */
[-C--:B------:R-:W-:Y:S03]  /*5600*/  HMMA.16816.F32 R104, R212, R178.reuse, R104 ;  /* 0x000000b2d468723c */ /* 0x080fe60000001868 */
[----:B------:R-:W-:Y:S04]  /*5610*/  RED.E.ADD.F32.FTZ.RN.STRONG.GPU [R172.64+0x3400], R13 ;  /* 0x0034000dac00798e */ /* 0x000fe8000c10e78e */
[----:B------:R-:W-:Y:S01]  /*5620*/  RED.E.ADD.F32.FTZ.RN.STRONG.GPU [R172.64+0x3800], R14 ;  /* 0x0038000eac00798e */ /* 0x000fe2000c10e78e */
[----:B------:R-:W-:Y:S03]  /*5630*/  HMMA.16816.F32 R108, R196, R178, R108 ;  /* 0x000000b2c46c723c */ /* 0x000fe6000000186c */
[----:B------:R-:W-:Y:S04]  /*5640*/  RED.E.ADD.F32.FTZ.RN.STRONG.GPU [R172.64+0x3c00], R15 ;  /* 0x003c000fac00798e */ /* 0x000fe8000c10e78e */
[----:B------:R-:W3:Y:S04]  /*5650*/  LDSM.16.MT88.4 R12, [R0+0x13080] ;  /* 0x01308000000c783b */ /* 0x000ee80000004200 */
[----:B------:R-:W4:Y:S04]  /*5660*/  LDSM.16.MT88.2 R16, [R220+0x24480] ;  /* 0x02448000dc10783b */ /* 0x000f280000004100 */
[----:B------:R-:W5:Y:S01]  /*5670*/  LDSM.16.MT88.2 R18, [R220+0x24c80] ;  /* 0x024c8000dc12783b */ /* 0x000f620000004100 */
[-C--:B-1----:R-:W-:Y:S03]  /*5680*/  HMMA.16816.F32 R112, R4, R2.reuse, R112 ;  /* 0x000000020470723c */ /* 0x082fe60000001870 */
[----:B------:R-:W-:Y:S04]  /*5690*/  RED.E.ADD.F32.FTZ.RN.STRONG.GPU [R172.64+0x4000], R20 ;  /* 0x00400014ac00798e */ /* 0x000fe8000c10e78e */
[----:B------:R-:W-:Y:S04]  /*56a0*/  RED.E.ADD.F32.FTZ.RN.STRONG.GPU [R172.64+0x4400], R21 ;  /* 0x00440015ac00798e */ /* 0x000fe8000c10e78e */
[----:B------:R-:W1:Y:S01]  /*56b0*/  LDSM.16.MT88.2 R20, [R220+0x25480] ;  /* 0x02548000dc14783b */ /* 0x000e620000004100 */
[-C--:B--2---:R-:W-:Y:S03]  /*56c0*/  HMMA.16816.F32 R116, R8, R2.reuse, R116 ;  /* 0x000000020874723c */ /* 0x084fe60000001874 */
[----:B------:R-:W-:Y:S04]  /*56d0*/  RED.E.ADD.F32.FTZ.RN.STRONG.GPU [R172.64+0x4800], R22 ;  /* 0x00480016ac00798e */ /* 0x000fe8000c10e78e */
[----:B------:R-:W-:Y:S04]  /*56e0*/  RED.E.ADD.F32.FTZ.RN.STRONG.GPU [R172.64+0x4c00], R23 ;  /* 0x004c0017ac00798e */ /* 0x000fe8000c10e78e */
[----:B------:R-:W2:Y:S04]  /*56f0*/  LDSM.16.MT88.2 R22, [R220+0x25c80] ;  /* 0x025c8000dc16783b */ /* 0x000ea80000004100 */
[----:B------:R-:W-:Y:S01]  /*5700*/  RED.E.ADD.F32.FTZ.RN.STRONG.GPU [R172.64+0x5000], R24 ;  /* 0x00500018ac00798e */ /* 0x000fe2000c10e78e */
[C---:B---3--:R-:W-:Y:S03]  /*5710*/  HMMA.16816.F32 R120, R12.reuse, R2, R120 ;  /* 0x000000020c78723c */ /* 0x048fe60000001878 */
[----:B------:R-:W-:Y:S04]  /*5720*/  LDSM.16.MT88.2 R2, [R221+0x24c80] ;  /* 0x024c8000dd02783b */ /* 0x000fe80000004100 */
[----:B------:R-:W-:Y:S01]  /*5730*/  RED.E.ADD.F32.FTZ.RN.STRONG.GPU [R172.64+0x5400], R25 ;  /* 0x00540019ac00798e */ /* 0x000fe2000c10e78e */
[-C--:B----4-:R-:W-:Y:S03]  /*5740*/  HMMA.16816.F32 R124, R12, R16.reuse, R124 ;  /* 0x000000100c7c723c */ /* 0x090fe6000000187c */
[----:B------:R-:W-:Y:S04]  /*5750*/  RED.E.ADD.F32.FTZ.RN.STRONG.GPU [R172.64+0x5800], R26 ;  /* 0x0058001aac00798e */ /* 0x000fe8000c10e78e */
[----:B------:R-:W-:Y:S01]  /*5760*/  RED.E.ADD.F32.FTZ.RN.STRONG.GPU [R172.64+0x5c00], R27 ;  /* 0x005c001bac00798e */ /* 0x000fe2000c10e78e */
[-C--:B------:R-:W-:Y:S03]  /*5770*/  HMMA.16816.F32 R128, R8, R16.reuse, R128 ;  /* 0x000000100880723c */ /* 0x080fe60000001880 */
[----:B------:R-:W-:Y:S04]  /*5780*/  LDSM.16.MT88.4 R24, [R0+0xf880] ;  /* 0x00f880000018783b */ /* 0x000fe80000004200 */
[----:B------:R-:W-:Y:S01]  /*5790*/  RED.E.ADD.F32.FTZ.RN.STRONG.GPU [R172.64+0x6000], R32 ;  /* 0x00600020ac00798e */ /* 0x000fe2000c10e78e */
[C---:B------:R-:W-:Y:S03]  /*57a0*/  HMMA.16816.F32 R132, R4.reuse, R16, R132 ;  /* 0x000000100484723c */ /* 0x040fe60000001884 */
[----:B------:R-:W-:Y:S04]  /*57b0*/  LDSM.16.MT88.2 R16, [R221+0x25480] ;  /* 0x02548000dd10783b */ /* 0x000fe80000004100 */
[----:B------:R-:W-:Y:S01]  /*57c0*/  RED.E.ADD.F32.FTZ.RN.STRONG.GPU [R172.64+0x6400], R33 ;  /* 0x00640021ac00798e */ /* 0x000fe2000c10e78e */
[-C--:B-----5:R-:W-:Y:S03]  /*57d0*/  HMMA.16816.F32 R136, R4, R18.reuse, R136 ;  /* 0x000000120488723c */ /* 0x0a0fe60000001888 */
        /* <DEDUP_REMOVED lines=8> */
[-C--:B-1----:R-:W-:Y:S03]  /*5860*/  HMMA.16816.F32 R148, R12, R20.reuse, R148 ;  /* 0x000000140c94723c */ /* 0x082fe60000001894 */
[----:B------:R-:W-:Y:S04]  /*5870*/  RED.E.ADD.F32.FTZ.RN.STRONG.GPU [R172.64+0x7800], R30 ;  /* 0x0078001eac00798e */ /* 0x000fe8000c10e78e */
[----:B------:R-:W1:Y:S01]  /*5880*/  LDSM.16.MT88.2 R28, [R221+0x23c80] ;  /* 0x023c8000dd1c783b */ /* 0x000e620000004100 */
        /* <DEDUP_REMOVED lines=8> */
[----:B------:R-:W2:Y:S01]  /*5910*/  LDSM.16.MT88.4 R36, [R0+0x13880] ;  /* 0x013880000024783b */ /* 0x000ea20000004200 */
[-C--:B------:R-:W-:Y:S03]  /*5920*/  HMMA.16816.F32 R164, R8, R22.reuse, R164 ;  /* 0x0000001608a4723c */ /* 0x080fe600000018a4 */
[----:B------:R-:W3:Y:S04]  /*5930*/  LDSM.16.MT88.2 R30, [R221+0x24480] ;  /* 0x02448000dd1e783b */ /* 0x000ee80000004100 */
[----:B------:R-:W4:Y:S01]  /*5940*/  LDSM.16.MT88.2 R4, [R221+0x25c80] ;  /* 0x025c8000dd04783b */ /* 0x000f220000004100 */
[----:B------:R-:W-:Y:S03]  /*5950*/  HMMA.16816.F32 R168, R12, R22, R168 ;  /* 0x000000160ca8723c */ /* 0x000fe600000018a8 */
[----:B------:R-:W-:Y:S04]  /*5960*/  LDSM.16.MT88.4 R8, [R0+0x10080] ;  /* 0x010080000008783b */ /* 0x000fe80000004200 */
[----:B------:R-:W-:Y:S01]  /*5970*/  LDSM.16.MT88.4 R12, [R0+0x12080] ;  /* 0x01208000000c783b */ /* 0x000fe20000004200 */
[-C--:B-1----:R-:W-:Y:S03]  /*5980*/  HMMA.16816.F32 R112, R24, R28.reuse, R112 ;  /* 0x0000001c1870723c */ /* 0x082fe60000001870 */
[----:B------:R-:W-:Y:S04]  /*5990*/  LDSM.16.MT88.4 R20, [R0+0x14080] ;  /* 0x014080000014783b */ /* 0x000fe80000004200 */
[----:B------:R-:W-:Y:S01]  /*59a0*/  LDSM.16.MT88.2 R6, [R220+0x24880] ;  /* 0x02488000dc06783b */ /* 0x000fe20000004100 */
[-C--:B------:R-:W-:Y:S03]  /*59b0*/  HMMA.16816.F32 R116, R32, R28.reuse, R116 ;  /* 0x0000001c2074723c */ /* 0x080fe60000001874 */
[----:B------:R-:W-:Y:S04]  /*59c0*/  RED.E.ADD.F32.FTZ.RN.STRONG.GPU [R172.64+0x9000], R40 ;  /* 0x00900028ac00798e */ /* 0x000fe8000c10e78e */
[----:B------:R-:W-:Y:S04]  /*59d0*/  RED.E.ADD.F32.FTZ.RN.STRONG.GPU [R172.64+0x9400], R41 ;  /* 0x00940029ac00798e */ /* 0x000fe8000c10e78e */
[----:B------:R-:W-:Y:S01]  /*59e0*/  LDSM.16.MT88.2 R40, [R221+0x25080] ;  /* 0x02508000dd28783b */ /* 0x000fe20000004100 */
[C---:B--2---:R-:W-:Y:S03]  /*59f0*/  HMMA.16816.F32 R120, R36.reuse, R28, R120 ;  /* 0x0000001c2478723c */ /* 0x044fe60000001878 */
[----:B------:R-:W-:Y:S04]  /*5a00*/  RED.E.ADD.F32.FTZ.RN.STRONG.GPU [R172.64+0x9800], R42 ;  /* 0x0098002aac00798e */ /* 0x000fe8000c10e78e */
[----:B------:R-:W-:Y:S01]  /*5a10*/  RED.E.ADD.F32.FTZ.RN.STRONG.GPU [R172.64+0x9c00], R43 ;  /* 0x009c002bac00798e */ /* 0x000fe2000c10e78e */
[-C--:B---3--:R-:W-:Y:S03]  /*5a20*/  HMMA.16816.F32 R124, R36, R30.reuse, R124 ;  /* 0x0000001e247c723c */ /* 0x088fe6000000187c */
[----:B------:R-:W-:Y:S04]  /*5a30*/  LDSM.16.MT88.2 R42, [R221+0x25880] ;  /* 0x02588000dd2a783b */ /* 0x000fe80000004100 */
[----:B------:R-:W-:Y:S01]  /*5a40*/  RED.E.ADD.F32.FTZ.RN.STRONG.GPU [R172.64+0xa000], R108 ;  /* 0x00a0006cac00798e */ /* 0x000fe2000c10e78e */
[-C--:B------:R-:W-:Y:S03]  /*5a50*/  HMMA.16816.F32 R128, R32, R30.reuse, R128 ;  /* 0x0000001e2080723c */ /* 0x080fe60000001880 */
[----:B------:R-:W-:Y:S04]  /*5a60*/  RED.E.ADD.F32.FTZ.RN.STRONG.GPU [R172.64+0xa400], R109 ;  /* 0x00a4006dac00798e */ /* 0x000fe8000c10e78e */
[----:B------:R-:W-:Y:S01]  /*5a70*/  RED.E.ADD.F32.FTZ.RN.STRONG.GPU [R172.64+0xa800], R110 ;  /* 0x00a8006eac00798e */ /* 0x000fe2000c10e78e */
[C---:B------:R-:W-:Y:S03]  /*5a80*/  HMMA.16816.F32 R132, R24.reuse, R30, R132 ;  /* 0x0000001e1884723c */ /* 0x040fe60000001884 */
[----:B------:R-:W-:Y:S04]  /*5a90*/  LDSM.16.MT88.4 R28, [R0+0x10880] ;  /* 0x01088000001c783b */ /* 0x000fe80000004200 */
[----:B------:R-:W-:Y:S01]  /*5aa0*/  RED.E.ADD.F32.FTZ.RN.STRONG.GPU [R172.64+0xac00], R111 ;  /* 0x00ac006fac00798e */ /* 0x000fe2000c10e78e */
[-C--:B------:R-:W-:Y:S03]  /*5ab0*/  HMMA.16816.F32 R136, R24, R2.reuse, R136 ;  /* 0x000000021888723c */ /* 0x080fe60000001888 */
[----:B------:R-:W-:Y:S04]  /*5ac0*/  RED.E.ADD.F32.FTZ.RN.STRONG.GPU [R172.64+0xb000], R104 ;  /* 0x00b00068ac00798e */ /* 0x000fe8000c10e78e */
[----:B------:R-:W-:Y:S01]  /*5ad0*/  RED.E.ADD.F32.FTZ.RN.STRONG.GPU [R172.64+0xb400], R105 ;  /* 0x00b40069ac00798e */ /* 0x000fe2000c10e78e */
[-C--:B------:R-:W-:Y:S03]  /*5ae0*/  HMMA.16816.F32 R140, R32, R2.reuse, R140 ;  /* 0x00000002208c723c */ /* 0x080fe6000000188c */
[----:B------:R-:W-:Y:S04]  /*5af0*/  RED.E.ADD.F32.FTZ.RN.STRONG.GPU [R172.64+0xb800], R106 ;  /* 0x00b8006aac00798e */ /* 0x000fe8000c10e78e */
[----:B------:R-:W-:Y:S01]  /*5b00*/  RED.E.ADD.F32.FTZ.RN.STRONG.GPU [R172.64+0xbc00], R107 ;  /* 0x00bc006bac00798e */ /* 0x000fe2000c10e78e */
[C---:B------:R-:W-:Y:S03]  /*5b10*/  HMMA.16816.F32 R144, R36.reuse, R2, R144 ;  /* 0x000000022490723c */ /* 0x040fe60000001890 */
[----:B------:R-:W1:Y:S05]  /*5b20*/  LDSM.16.MT88.2 R2, [R220+0x24080] ;  /* 0x02408000dc02783b */ /* 0x000e6a0000004100 */
[-C--:B------:R-:W-:Y:S08]  /*5b30*/  HMMA.16816.F32 R148, R36, R16.reuse, R148 ;  /* 0x000000102494723c */ /* 0x080ff00000001894 */
[-C--:B------:R-:W-:Y:S08]  /*5b40*/  HMMA.16816.F32 R152, R32, R16.reuse, R152 ;  /* 0x000000102098723c */ /* 0x080ff00000001898 */
[C---:B------:R-:W-:Y:S01]  /*5b50*/  HMMA.16816.F32 R156, R24.reuse, R16, R156 ;  /* 0x00000010189c723c */ /* 0x040fe2000000189c */
[----:B------:R-:W2:Y:S07]  /*5b60*/  LDSM.16.MT88.2 R16, [R220+0x25080] ;  /* 0x02508000dc10783b */ /* 0x000eae0000004100 */
[-C--:B----4-:R-:W-:Y:S01]  /*5b70*/  HMMA.16816.F32 R160, R24, R4.reuse, R160 ;  /* 0x0000000418a0723c */ /* 0x090fe200000018a0 */
        /* <DEDUP_REMOVED lines=39> */
.L_x_686:
[----:B------:R-:W1:Y:S01]  /*5df0*/  S2R R2, SR_CTAID.Y ;  /* 0x0000000000027919 */ /* 0x000e620000002600 */
[----:B------:R-:W3:Y:S01]  /*5e00*/  S2UR UR4, SR_CTAID.X ;  /* 0x00000000000479c3 */ /* 0x000ee20000002500 */
[----:B------:R-:W-:Y:S01]  /*5e10*/  MOV R0, 0x1 ;  /* 0x0000000100007802 */ /* 0x000fe20000000f00 */
[----:B------:R-:W-:Y:S01]  /*5e20*/  USHF.R.S32.HI UR6, URZ, 0x1f, UR8 ;  /* 0x0000001f3f067899 */ /* 0x000fe20008011408 */
[----:B------:R-:W-:Y:S01]  /*5e30*/  BAR.SYNC.DEFER_BLOCKING 0x1, 0x100 ;  /* 0x0044000000007b1d */ /* 0x000fe20000010000 */
[----:B------:R-:W-:Y:S01]  /*5e40*/  FMUL.FTZ R112, R112, c[0x0][0x298] ;  /* 0x0000a60070707a20 */ /* 0x000fe20000410000 */
[----:B------:R-:W-:-:S13]  /*5e50*/  ISETP.NE.AND P0, PT, R0, c[0x0][0x338], PT ;  /* 0x0000ce0000007a0c */ /* 0x000fda0003f05270 */
[----:B-1----:R-:W-:Y:S01]  /*5e60*/  @P0 IMAD.HI.U32 R0, R2, c[0x0][0x33c], RZ ;  /* 0x0000cf0002000a27 */ /* 0x002fe200078e00ff */
[----:B---3--:R-:W-:Y:S01]  /*5e70*/  UIMAD UR4, UR4, 0x3c00, URZ ;  /* 0x00003c00040478a4 */ /* 0x008fe2000f8e023f */
[----:B------:R-:W-:-:S03]  /*5e80*/  SHF.R.S32.HI R3, RZ, 0x1f, R2 ;  /* 0x0000001fff037819 */ /* 0x000fc60000011402 */
[----:B------:R-:W-:Y:S01]  /*5e90*/  @P0 SHF.R.U32.HI R0, RZ, c[0x0][0x340], R0 ;  /* 0x0000d000ff000a19 */ /* 0x000fe20000011600 */
[----:B------:R-:W-:Y:S01]  /*5ea0*/  USHF.R.S32.HI UR7, URZ, 0x1f, UR4 ;  /* 0x0000001f3f077899 */ /* 0x000fe20008011404 */
[C---:B--2---:R-:W-:Y:S02]  /*5eb0*/  IADD3 R4, P1, R240.reuse, UR4, RZ ;  /* 0x00000004f0047c10 */ /* 0x044fe4000ff3e0ff */
[----:B------:R-:W-:Y:S01]  /*5ec0*/  @P0 SHF.R.S32.HI R6, RZ, 0x1f, R0 ;  /* 0x0000001fff060819 */ /* 0x000fe20000011400 */
[----:B------:R-:W-:Y:S01]  /*5ed0*/  ULDC.64 UR4, c[0x0][0x330] ;  /* 0x0000cc0000047ab9 */ /* 0x000fe20000000a00 */
[----:B------:R-:W-:Y:S01]  /*5ee0*/  @P0 MOV R2, R0 ;  /* 0x0000000000020202 */ /* 0x000fe20000000f00 */
[----:B------:R-:W-:Y:S01]  /*5ef0*/  UIMAD UR4, UR6, UR4, URZ ;  /* 0x00000004060472a4 */ /* 0x000fe2000f8e023f */
[----:B------:R-:W-:Y:S02]  /*5f00*/  @P0 MOV R3, R6 ;  /* 0x0000000600030202 */ /* 0x000fe40000000f00 */
[----:B------:R-:W-:Y:S01]  /*5f10*/  LEA.HI.X.SX32 R5, R240, UR7, 0x1, P1 ;  /* 0x00000007f0057c11 */ /* 0x000fe200088f0eff */
[----:B------:R-:W-:-:S02]  /*5f20*/  UIMAD UR7, UR8, UR5, UR4 ;  /* 0x00000005080772a4 */ /* 0x000fc4000f8e0204 */
[C---:B------:R-:W-:Y:S01]  /*5f30*/  IMAD R0, R3.reuse, c[0x0][0x328], RZ ;  /* 0x0000ca0003007a24 */ /* 0x040fe200078e02ff */
[----:B------:R-:W-:Y:S01]  /*5f40*/  ULDC.64 UR4, c[0x0][0x308] ;  /* 0x0000c20000047ab9 */ /* 0x000fe20000000a00 */
[----:B------:R-:W-:Y:S01]  /*5f50*/  IMAD R3, R3, c[0x0][0x300], RZ ;  /* 0x0000c00003037a24 */ /* 0x000fe200078e02ff */
[----:B------:R-:W-:Y:S01]  /*5f60*/  UIMAD UR4, UR6, UR4, URZ ;  /* 0x00000004060472a4 */ /* 0x000fe2000f8e023f */
[----:B------:R-:W-:-:S03]  /*5f70*/  IMAD.WIDE.U32 R8, R2, c[0x0][0x328], R4 ;  /* 0x0000ca0002087a25 */ /* 0x000fc600078e0004 */
[----:B------:R-:W-:Y:S01]  /*5f80*/  UIMAD UR4, UR8, UR5, UR4 ;  /* 0x00000005080472a4 */ /* 0x000fe2000f8e0204 */
[C---:B------:R-:W-:Y:S02]  /*5f90*/  IMAD R0, R2.reuse, c[0x0][0x32c], R0 ;  /* 0x0000cb0002007a24 */ /* 0x040fe400078e0200 */
[C---:B------:R-:W-:Y:S01]  /*5fa0*/  IMAD.WIDE.U32 R6, R2.reuse, c[0x0][0x300], R4 ;  /* 0x0000c00002067a25 */ /* 0x040fe200078e0004 */
[----:B------:R-:W-:Y:S02]  /*5fb0*/  MOV R4, R8 ;  /* 0x0000000800047202 */ /* 0x000fe40000000f00 */
[----:B------:R-:W-:Y:S01]  /*5fc0*/  IADD3 R5, R9, R0, RZ ;  /* 0x0000000009057210 */ /* 0x000fe20007ffe0ff */
[----:B------:R-:W-:Y:S01]  /*5fd0*/  IMAD R2, R2, c[0x0][0x304], R3 ;  /* 0x0000c10002027a24 */ /* 0x000fe200078e0203 */
[----:B------:R-:W-:Y:S02]  /*5fe0*/  MOV R9, UR8 ;  /* 0x0000000800097c02 */ /* 0x000fe40008000f00 */
[----:B------:R-:W-:-:S02]  /*5ff0*/  MOV R0, UR8 ;  /* 0x0000000800007c02 */ /* 0x000fc40008000f00 */
[----:B------:R-:W-:Y:S01]  /*6000*/  IADD3 R3, R7, R2, RZ ;  /* 0x0000000207037210 */ /* 0x000fe20007ffe0ff */
[----:B------:R-:W-:Y:S01]  /*6010*/  IMAD.WIDE.U32 R8, R9, c[0x0][0x330], R4 ;  /* 0x0000cc0009087a25 */ /* 0x000fe200078e0004 */
[----:B------:R-:W-:-:S05]  /*6020*/  MOV R2, R6 ;  /* 0x0000000600027202 */ /* 0x000fca0000000f00 */
[----:B------:R-:W-:Y:S01]  /*6030*/  IMAD.WIDE.U32 R6, R0, c[0x0][0x308], R2 ;  /* 0x0000c20000067a25 */ /* 0x000fe200078e0002 */
[----:B------:R-:W-:Y:S02]  /*6040*/  IADD3 R0, R9, UR7, RZ ;  /* 0x0000000709007c10 */ /* 0x000fe4000fffe0ff */
[----:B------:R-:W-:Y:S02]  /*6050*/  LEA R2, P1, R8, c[0x0][0x310], 0x2 ;  /* 0x0000c40008027a11 */ /* 0x000fe400078210ff */
[----:B------:R-:W-:Y:S02]  /*6060*/  LEA R4, P0, R6, c[0x0][0x2e8], 0x2 ;  /* 0x0000ba0006047a11 */ /* 0x000fe400078010ff */
[----:B------:R-:W-:Y:S02]  /*6070*/  LEA.HI.X R3, R8, c[0x0][0x314], R0, 0x2, P1 ;  /* 0x0000c50008037a11 */ /* 0x000fe400008f1400 */
        /* <DEDUP_REMOVED lines=70> */
[----:B------:R-:W-:Y:S01]  /*64e0*/  RED.E.ADD.F32.FTZ.RN.STRONG.GPU [R4.64], R112 ;  /* 0x000000700400798e */ /* 0x000fe2000c10e78e */
        /* <DEDUP_REMOVED lines=111> */
.L_x_690:
        /* <DEDUP_REMOVED lines=10> */
.L_x_1403:


//--------------------- .text._ZN7cutlass13device_kernelIN5flash19enable_sm80_to_sm89INS1_16FlashAttnBwdSm80INS1_25CollectiveMainloopBwdSm80ILi2ELi1EN4cute5tupleIJNS5_1CILi64EEENS7_ILi80EEENS7_ILi192EEEEEENS_6half_tEfNS_4arch4Sm80ELb0ELb0ELb0ELb0ELb1ELb0ELb1ELb0ELi2ELi4ELi2ELi2ELb0EEENS1_24CollectiveEpilogueBwdGQAISB_fSE_Li256ELb0ELb1EEENS1_19SingleTileSchedulerILb0ELb0ELb0ELi80EEEEEEEEEvNT_6ParamsE --------------------------
	.section	.text._ZN7cutlass13device_kernelIN5flash19enable_sm80_to_sm89INS1_16FlashAttnBwdSm80INS1_25CollectiveMainloopBwdSm80ILi2ELi1EN4cute5tupleIJNS5_1CILi64EEENS7_ILi80EEENS7_ILi192EEEEEENS_6half_tEfNS_4arch4Sm80ELb0ELb0ELb0ELb0ELb1ELb0ELb1ELb0ELi2ELi4ELi2ELi2ELb0EEENS1_24CollectiveEpilogueBwdGQAISB_fSE_Li256ELb0ELb1EEENS1_19SingleTileSchedulerILb0ELb0ELb0ELi80EEEEEEEEEvNT_6ParamsE,"ax",@progbits
	.sectioninfo	@"SHI_REGISTERS=255"
	.align	128
.text._ZN7cutlass13device_kernelIN5flash19enable_sm80_to_sm89INS1_16FlashAttnBwdSm80INS1_25CollectiveMainloopBwdSm80ILi2ELi1EN4cute5tupleIJNS5_1CILi64EEENS7_ILi80EEENS7_ILi192EEEEEENS_6half_tEfNS_4arch4Sm80ELb0ELb0ELb0ELb0ELb1ELb0ELb1ELb0ELi2ELi4ELi2ELi2ELb0EEENS1_24CollectiveEpilogueBwdGQAISB_fSE_Li256ELb0ELb1EEENS1_19SingleTileSchedulerILb0ELb0ELb0ELi80EEEEEEEEEvNT_6ParamsE:
        .type           _ZN7cutlass13device_kernelIN5flash19enable_sm80_to_sm89INS1_16FlashAttnBwdSm80INS1_25CollectiveMainloopBwdSm80ILi2ELi1EN4cute5tupleIJNS5_1CILi64EEENS7_ILi80EEENS7_ILi192EEEEEENS_6half_tEfNS_4arch4Sm80ELb0ELb0ELb0ELb0ELb1ELb0ELb1ELb0ELi2ELi4ELi2ELi2ELb0EEENS1_24CollectiveEpilogueBwdGQAISB_fSE_Li256ELb0ELb1EEENS1_19SingleTileSchedulerILb0ELb0ELb0ELi80EEEEEEEEEvNT_6ParamsE,@function
        .size           _ZN7cutlass13device_kernelIN5flash19enable_sm80_to_sm89INS1_16FlashAttnBwdSm80INS1_25CollectiveMainloopBwdSm80ILi2ELi1EN4cute5tupleIJNS5_1CILi64EEENS7_ILi80EEENS7_ILi192EEEEEENS_6half_tEfNS_4arch4Sm80ELb0ELb0ELb0ELb0ELb1ELb0ELb1ELb0ELi2ELi4ELi2ELi2ELb0EEENS1_24CollectiveEpilogueBwdGQAISB_fSE_Li256ELb0ELb1EEENS1_19SingleTileSchedulerILb0ELb0ELb0ELi80EEEEEEEEEvNT_6ParamsE,(.L_x_1404 - _ZN7cutlass13device_kernelIN5flash19enable_sm80_to_sm89INS1_16FlashAttnBwdSm80INS1_25CollectiveMainloopBwdSm80ILi2ELi1EN4cute5tupleIJNS5_1CILi64EEENS7_ILi80EEENS7_ILi192EEEEEENS_6half_tEfNS_4arch4Sm80ELb0ELb0ELb0ELb0ELb1ELb0ELb1ELb0ELi2ELi4ELi2ELi2ELb0EEENS1_24CollectiveEpilogueBwdGQAISB_fSE_Li256ELb0ELb1EEENS1_19SingleTileSchedulerILb0ELb0ELb0ELi80EEEEEEEEEvNT_6ParamsE)
        .other          _ZN7cutlass13device_kernelIN5flash19enable_sm80_to_sm89INS1_16FlashAttnBwdSm80INS1_25CollectiveMainloopBwdSm80ILi2ELi1EN4cute5tupleIJNS5_1CILi64EEENS7_ILi80EEENS7_ILi192EEEEEENS_6half_tEfNS_4arch4Sm80ELb0ELb0ELb0ELb0ELb1ELb0ELb1ELb0ELi2ELi4ELi2ELi2ELb0EEENS1_24CollectiveEpilogueBwdGQAISB_fSE_Li256ELb0ELb1EEENS1_19SingleTileSchedulerILb0ELb0ELb0ELi80EEEEEEEEEvNT_6ParamsE,@"STO_CUDA_ENTRY STV_DEFAULT"
_ZN7cutlass13device_kernelIN5flash19enable_sm80_to_sm89INS1_16FlashAttnBwdSm80INS1_25CollectiveMainloopBwdSm80ILi2ELi1EN4cute5tupleIJNS5_1CILi64EEENS7_ILi80EEENS7_ILi192EEEEEENS_6half_tEfNS_4arch4Sm80ELb0ELb0ELb0ELb0ELb1ELb0ELb1ELb0ELi2ELi4ELi2ELi2ELb0EEENS1_24CollectiveEpilogueBwdGQAISB_fSE_Li256ELb0ELb1EEENS1_19SingleTileSchedulerILb0ELb0ELb0ELi80EEEEEEEEEvNT_6ParamsE:
        /* <DEDUP_REMOVED lines=13> */
[----:B------:R-:W3:Y:S01]  /*00d0*/  S2R R28, SR_CTAID.X ;  /* 0x00000000001c7919 */ /* 0x000ee20000002500 */
[----:B------:R-:W-:Y:S01]  /*00e0*/  ULDC.64 UR24, c[0x0][0x118] ;  /* 0x0000460000187ab9 */ /* 0x000fe20000000a00 */
[----:B------:R-:W-:Y:S01]  /*00f0*/  IMAD.MOV.U32 R221, RZ, RZ, 0x120 ;  /* 0x00000120ffdd7424 */ /* 0x000fe200078e00ff */
[----:B------:R-:W-:Y:S01]  /*0100*/  UIMAD UR6, UR7, UR5, UR4 ;  /* 0x00000005070672a4 */ /* 0x000fe2000f8e0204 */
[----:B------:R-:W-:Y:S01]  /*0110*/  CS2R R170, SRZ ;  /* 0x0000000000aa7805 */ /* 0x000fe2000001ff00 */
[----:B------:R-:W-:Y:S01]  /*0120*/  CS2R R168, SRZ ;  /* 0x0000000000a87805 */ /* 0x000fe2000001ff00 */
        /* <DEDUP_REMOVED lines=9> */
[----:B------:R-:W-:Y:S01]  /*01c0*/  CS2R R154, SRZ ;  /* 0x00000000009a7805 */ /* 0x000fe2000001ff00 */
[----:B-1----:R-:W-:Y:S01]  /*01d0*/  SHF.R.S32.HI R14, RZ, 0x1f, R244 ;  /* 0x0000001fff0e7819 */ /* 0x002fe200000114f4 */
[C---:B------:R-:W-:Y:S01]  /*01e0*/  IMAD.SHL.U32 R240, R244.reuse, 0x4, RZ ;  /* 0x00000004f4f07824 */ /* 0x040fe200078e00ff */
[----:B------:R-:W-:Y:S01]  /*01f0*/  ISETP.GT.AND P3, PT, R244, 0x7f, PT ;  /* 0x0000007ff400780c */ /* 0x000fe20003f64270 */
        /* <DEDUP_REMOVED lines=38> */
[----:B------:R-:W-:Y:S01]  /*0460*/  IMAD.U32 R6, RZ, RZ, UR7 ;  /* 0x00000007ff067e24 */ /* 0x000fe2000f8e00ff */
        /* <DEDUP_REMOVED lines=13> */
[----:B------:R-:W-:Y:S01]  /*0540*/  UMOV UR6, 0x5 ;  /* 0x0000000500067882 */ /* 0x000fe20000000000 */
[----:B------:R-:W-:Y:S01]  /*0550*/  LOP3.LUT R11, R0, 0x38, R238, 0xf8, !PT ;  /* 0x00000038000b7812 */ /* 0x000fe200078ef8ee */
[----:B------:R-:W-:Y:S01]  /*0560*/  IMAD.MOV.U32 R2, RZ, RZ, R4 ;  /* 0x000000ffff027224 */ /* 0x000fe200078e0004 */
[----:B------:R-:W-:Y:S01]  /*0570*/  SHF.R.U32.HI R0, RZ, 0x3, R0 ;  /* 0x00000003ff007819 */ /* 0x000fe20000011600 */
[----:B------:R-:W-:Y:S01]  /*0580*/  IMAD R4, R9, c[0x0][0x1d8], RZ ;  /* 0x0000760009047a24 */ /* 0x000fe200078e02ff */
[----:B------:R-:W-:Y:S01]  /*0590*/  IADD3 R7, R7, UR5, RZ ;  /* 0x0000000507077c10 */ /* 0x000fe2000fffe0ff */
[----:B------:R-:W-:Y:S01]  /*05a0*/  ULDC.64 UR4, c[0x0][0x1d8] ;  /* 0x0000760000047ab9 */ /* 0x000fe20000000a00 */
[----:B------:R-:W-:Y:S01]  /*05b0*/  LOP3.LUT R11, R11, R0, RZ, 0x3c, !PT ;  /* 0x000000000b0b7212 */ /* 0x000fe200078e3cff */
[----:B------:R-:W-:Y:S01]  /*05c0*/  IMAD R10, R8, c[0x0][0x1dc], R4 ;  /* 0x00007700080a7a24 */ /* 0x000fe200078e0204 */
[----:B------:R-:W-:Y:S01]  /*05d0*/  IADD3 R0, -R242, c[0x0][0x198], RZ ;  /* 0x00006600f2007a10 */ /* 0x000fe20007ffe1ff */
[----:B------:R-:W-:Y:S01]  /*05e0*/  IMAD.WIDE.U32 R4, R8, c[0x0][0x1d8], R2 ;  /* 0x0000760008047a25 */ /* 0x000fe200078e0002 */
[----:B------:R-:W-:Y:S01]  /*05f0*/  USHF.L.U64.HI UR5, UR4, UR6, UR5 ;  /* 0x0000000604057299 */ /* 0x000fe20008010205 */
[----:B------:R-:W-:Y:S01]  /*0600*/  CS2R R118, SRZ ;  /* 0x0000000000767805 */ /* 0x000fe2000001ff00 */
[----:B------:R-:W-:Y:S01]  /*0610*/  USHF.L.U32 UR4, UR4, 0x5, URZ ;  /* 0x0000000504047899 */ /* 0x000fe2000800063f */
[----:B------:R-:W-:Y:S01]  /*0620*/  IMAD.IADD R3, R5, 0x1, R10 ;  /* 0x0000000105037824 */ /* 0x000fe200078e020a */
[----:B------:R-:W-:Y:S01]  /*0630*/  LEA R2, P0, R4, c[0x0][0x1c0], 0x1 ;  /* 0x0000700004027a11 */ /* 0x000fe200078008ff */
[----:B------:R-:W-:Y:S01]  /*0640*/  IMAD R0, R28, -0x50, R0 ;  /* 0xffffffb01c007824 */ /* 0x000fe200078e0200 */
[----:B------:R-:W-:Y:S01]  /*0650*/  CS2R R116, SRZ ;  /* 0x0000000000747805 */ /* 0x000fe2000001ff00 */
[----:B------:R-:W-:Y:S01]  /*0660*/  IMAD R5, R9, c[0x0][0x1a8], RZ ;  /* 0x00006a0009057a24 */ /* 0x000fe200078e02ff */
[----:B------:R-:W-:Y:S01]  /*0670*/  LEA.HI.X R3, R4, c[0x0][0x1c4], R3, 0x1, P0 ;  /* 0x0000710004037a11 */ /* 0x000fe200000f0c03 */
[----:B------:R-:W-:Y:S01]  /*0680*/  IMAD.WIDE.U32 R16, R242, c[0x0][0x178], R238 ;  /* 0x00005e00f2107a25 */ /* 0x000fe200078e00ee */
[----:B------:R-:W-:Y:S01]  /*0690*/  LEA.HI R4, R14, R244, RZ, 0x6 ;  /* 0x000000f40e047211 */ /* 0x000fe200078f30ff */
[----:B------:R-:W-:Y:S01]  /*06a0*/  CS2R R114, SRZ ;  /* 0x0000000000727805 */ /* 0x000fe2000001ff00 */
[----:B------:R-:W-:Y:S01]  /*06b0*/  ISETP.GE.AND P0, PT, R238, c[0x0][0x1cc], PT ;  /* 0x00007300ee007a0c */ /* 0x000fe20003f06270 */
[----:B------:R-:W-:Y:S01]  /*06c0*/  IMAD.MOV.U32 R250, RZ, RZ, R16 ;  /* 0x000000fffffa7224 */ /* 0x000fe200078e0010 */
[----:B------:R-:W-:Y:S01]  /*06d0*/  SHF.R.S32.HI R21, RZ, 0x6, R4 ;  /* 0x00000006ff157819 */ /* 0x000fe20000011404 */
[----:B------:R1:W-:Y:S01]  /*06e0*/  STL.64 [R1+0x8], R16 ;  /* 0x0000081001007387 */ /* 0x0003e20000100a00 */
[C---:B------:R-:W-:Y:S01]  /*06f0*/  ISETP.LT.OR P1, PT, R0.reuse, 0x1, P0 ;  /* 0x000000010000780c */ /* 0x040fe20000721670 */
[----:B------:R-:W-:Y:S01]  /*0700*/  CS2R R112, SRZ ;  /* 0x0000000000707805 */ /* 0x000fe2000001ff00 */
[C---:B------:R-:W-:Y:S01]  /*0710*/  ISETP.LT.OR P6, PT, R0.reuse, 0x1, P2 ;  /* 0x000000010000780c */ /* 0x040fe200017c1670 */
[----:B------:R-:W-:Y:S01]  /*0720*/  IMAD R4, R21, 0x200, R11 ;  /* 0x0000020015047824 */ /* 0x000fe200078e020b */
[----:B------:R-:W-:Y:S01]  /*0730*/  ISETP.LT.OR P0, PT, R0, 0x21, P0 ;  /* 0x000000210000780c */ /* 0x000fe20000701670 */
[----:B------:R-:W-:Y:S01]  /*0740*/  IMAD R11, R8, c[0x0][0x1ac], R5 ;  /* 0x00006b00080b7a24 */ /* 0x000fe200078e0205 */
[----:B------:R-:W-:Y:S01]  /*0750*/  ISETP.LT.OR P5, PT, R0, 0x1, P4 ;  /* 0x000000010000780c */ /* 0x000fe200027a1670 */
[----:B------:R-:W-:Y:S01]  /*0760*/  IMAD.SHL.U32 R236, R4, 0x2, RZ ;  /* 0x0000000204ec7824 */ /* 0x000fe200078e00ff */
[----:B------:R-:W-:Y:S01]  /*0770*/  P2R R4, PR, RZ, 0x1 ;  /* 0x00000001ff047803 */ /* 0x000fe20000000000 */
[----:B------:R-:W-:Y:S01]  /*0780*/  IMAD.MOV.U32 R5, RZ, RZ, c[0x0][0x1d8] ;  /* 0x00007600ff057624 */ /* 0x000fe200078e00ff */
[----:B------:R-:W-:Y:S01]  /*0790*/  @!P3 ISETP.GE.AND P0, PT, R0, 0x41, PT ;  /* 0x000000410000b80c */ /* 0x000fe20003f06270 */
[----:B------:R-:W-:Y:S01]  /*07a0*/  IMAD.WIDE.U32 R8, R8, c[0x0][0x1a8], R6 ;  /* 0x00006a0008087a25 */ /* 0x000fe200078e0006 */
[----:B------:R-:W-:Y:S01]  /*07b0*/  ISETP.LT.OR P4, PT, R0, 0x21, P4 ;  /* 0x000000210000780c */ /* 0x000fe20002781670 */
[----:B------:R2:W-:Y:S01]  /*07c0*/  LDGSTS.E.BYPASS.LTC128B.128 [R236+0x7880], [R2.64], !P1 ;  /* 0x0788000002ec7fae */ /* 0x0005e2000c901d58 */
[----:B------:R-:W-:Y:S01]  /*07d0*/  LEA R6, P1, R5, R2, 0x6 ;  /* 0x0000000205067211 */ /* 0x000fe200078230ff */
[----:B------:R-:W-:Y:S01]  /*07e0*/  IMAD.MOV.U32 R7, RZ, RZ, c[0x0][0x1dc] ;  /* 0x00007700ff077624 */ /* 0x000fe200078e00ff */
[----:B------:R-:W-:Y:S01]  /*07f0*/  CS2R R102, SRZ ;  /* 0x0000000000667805 */ /* 0x000fe2000001ff00 */
[----:B------:R2:W-:Y:S01]  /*0800*/  LDGSTS.E.BYPASS.LTC128B.128 [R236+0xa080], [R2.64+0x80], !P6 ;  /* 0x0a08008002ec7fae */ /* 0x0005e2000f101d58 */
[----:B------:R-:W-:Y:S01]  /*0810*/  @!P3 ISETP.GE.OR P6, PT, R238, c[0x0][0x1cc], !P0 ;  /* 0x00007300ee00ba0c */ /* 0x000fe200047c6670 */
[----:B------:R-:W-:Y:S01]  /*0820*/  IMAD.IADD R9, R9, 0x1, R11 ;  /* 0x0000000109097824 */ /* 0x000fe200078e020b */
[----:B------:R-:W-:Y:S01]  /*0830*/  LEA.HI.X R7, R5, R3, R7, 0x6, P1 ;  /* 0x0000000305077211 */ /* 0x000fe200008f3407 */
[----:B------:R2:W-:Y:S01]  /*0840*/  LDGSTS.E.BYPASS.LTC128B.128 [R236+0xc880], [R2.64+0x100], !P5 ;  /* 0x0c88010002ec7fae */ /* 0x0005e2000e901d58 */
[----:B------:R-:W-:Y:S01]  /*0850*/  ISETP.NE.AND P1, PT, R4, RZ, PT ;  /* 0x000000ff0400720c */ /* 0x000fe20003f25270 */
[----:B------:R-:W-:Y:S01]  /*0860*/  IMAD.U32 R5, RZ, RZ, UR5 ;  /* 0x00000005ff057e24 */ /* 0x000fe2000f8e00ff */
[C---:B------:R-:W-:Y:S01]  /*0870*/  ISETP.LT.OR P5, PT, R0.reuse, 0x21, P2 ;  /* 0x000000210000780c */ /* 0x040fe200017a1670 */
[----:B------:R-:W-:Y:S01]  /*0880*/  CS2R R100, SRZ ;  /* 0x0000000000647805 */ /* 0x000fe2000001ff00 */
[----:B------:R-:W-:Y:S01]  /*0890*/  @!P3 ISETP.LT.OR P2, PT, R0, 0x41, P2 ;  /* 0x000000410000b80c */ /* 0x000fe20001741670 */
[----:B------:R-:W-:Y:S01]  /*08a0*/  CS2R R98, SRZ ;  /* 0x0000000000627805 */ /* 0x000fe2000001ff00 */
[----:B------:R-:W-:Y:S01]  /*08b0*/  CS2R R96, SRZ ;  /* 0x0000000000607805 */ /* 0x000fe2000001ff00 */
[----:B------:R-:W-:Y:S01]  /*08c0*/  CS2R R94, SRZ ;  /* 0x00000000005e7805 */ /* 0x000fe2000001ff00 */
[----:B------:R-:W-:Y:S01]  /*08d0*/  CS2R R92, SRZ ;  /* 0x00000000005c7805 */ /* 0x000fe2000001ff00 */
[----:B------:R-:W-:Y:S01]  /*08e0*/  P2R R10, PR, RZ, 0x40 ;  /* 0x00000040ff0a7803 */ /* 0x000fe20000000000 */
[----:B------:R-:W-:Y:S01]  /*08f0*/  CS2R R82, SRZ ;  /* 0x0000000000527805 */ /* 0x000fe2000001ff00 */
[----:B------:R-:W-:Y:S01]  /*0900*/  @!P3 ISETP.GE.OR P6, PT, R247, c[0x0][0x1cc], !P0 ;  /* 0x00007300f700ba0c */ /* 0x000fe200047c6670 */
[----:B------:R-:W-:Y:S01]  /*0910*/  CS2R R80, SRZ ;  /* 0x0000000000507805 */ /* 0x000fe2000001ff00 */
[----:B------:R3:W-:Y:S01]  /*0920*/  LDGSTS.E.BYPASS.LTC128B.128 [R236+0x8880], [R6.64], !P1 ;  /* 0x0888000006ec7fae */ /* 0x0007e2000c901d58 */
[----:B------:R-:W-:Y:S01]  /*0930*/  LEA R4, P0, R8, c[0x0][0x190], 0x1 ;  /* 0x0000640008047a11 */ /* 0x000fe200078008ff */
[----:B------:R-:W-:Y:S01]  /*0940*/  CS2R R86, SRZ ;  /* 0x0000000000567805 */ /* 0x000fe2000001ff00 */
[----:B------:R-:W-:Y:S01]  /*0950*/  CS2R R84, SRZ ;  /* 0x0000000000547805 */ /* 0x000fe2000001ff00 */
[----:B------:R3:W-:Y:S01]  /*0960*/  LDGSTS.E.BYPASS.LTC128B.128 [R236+0xb080], [R6.64+0x80], !P5 ;  /* 0x0b08008006ec7fae */ /* 0x0007e2000e901d58 */
[----:B------:R-:W-:Y:S01]  /*0970*/  ISETP.GE.AND P5, PT, R238, c[0x0][0x19c], PT ;  /* 0x00006700ee007a0c */ /* 0x000fe20003fa6270 */
[----:B------:R-:W-:Y:S01]  /*0980*/  CS2R R90, SRZ ;  /* 0x00000000005a7805 */ /* 0x000fe2000001ff00 */
[----:B------:R-:W-:Y:S01]  /*0990*/  CS2R R88, SRZ ;  /* 0x0000000000587805 */ /* 0x000fe2000001ff00 */
[----:B------:R3:W-:Y:S01]  /*09a0*/  LDGSTS.E.BYPASS.LTC128B.128 [R236+0xd880], [R6.64+0x100], !P4 ;  /* 0x0d88010006ec7fae */ /* 0x0007e2000e101d58 */
[----:B------:R-:W-:Y:S01]  /*09b0*/  ISETP.GE.AND P4, PT, R13, c[0x0][0x19c], PT ;  /* 0x000067000d007a0c */ /* 0x000fe20003f86270 */
[----:B------:R-:W-:Y:S01]  /*09c0*/  CS2R R78, SRZ ;  /* 0x00000000004e7805 */ /* 0x000fe2000001ff00 */
[----:B------:R-:W-:Y:S01]  /*09d0*/  ISETP.LT.OR P5, PT, R0, 0x1, P5 ;  /* 0x000000010000780c */ /* 0x000fe20002fa1670 */
[----:B------:R-:W-:Y:S01]  /*09e0*/  CS2R R76, SRZ ;  /* 0x00000000004c7805 */ /* 0x000fe2000001ff00 */
[----:B--2---:R-:W-:Y:S01]  /*09f0*/  IMAD.U32 R3, RZ, RZ, UR4 ;  /* 0x00000004ff037e24 */ /* 0x004fe2000f8e00ff */
[----:B------:R-:W-:Y:S01]  /*0a00*/  ULDC.64 UR4, c[0x0][0x1a8] ;  /* 0x00006a0000047ab9 */ /* 0x000fe20000000a00 */
[----:B------:R-:W-:Y:S01]  /*0a10*/  CS2R R74, SRZ ;  /* 0x00000000004a7805 */ /* 0x000fe2000001ff00 */
[----:B------:R-:W-:Y:S01]  /*0a20*/  USHF.L.U32 UR8, UR4, 0x5, URZ ;  /* 0x0000000504087899 */ /* 0x000fe2000800063f */
[----:B------:R-:W-:Y:S01]  /*0a30*/  CS2R R72, SRZ ;  /* 0x0000000000487805 */ /* 0x000fe2000001ff00 */
[C---:B------:R-:W-:Y:S01]  /*0a40*/  @!P3 LEA R2, P1, R3.reuse, R6, 0x1 ;  /* 0x000000060302b211 */ /* 0x040fe200078208ff */
[----:B------:R-:W-:Y:S01]  /*0a50*/  USHF.L.U64.HI UR5, UR4, UR6, UR5 ;  /* 0x0000000604057299 */ /* 0x000fe20008010205 */
[----:B------:R-:W-:Y:S01]  /*0a60*/  CS2R R70, SRZ ;  /* 0x0000000000467805 */ /* 0x000fe2000001ff00 */
[----:B------:R-:W-:Y:S01]  /*0a70*/  CS2R R68, SRZ ;  /* 0x0000000000447805 */ /* 0x000fe2000001ff00 */
[----:B------:R-:W-:Y:S01]  /*0a80*/  @!P3 LEA.HI.X R3, R3, R7, R5, 0x1, P1 ;  /* 0x000000070303b211 */ /* 0x000fe200008f0c05 */
[----:B------:R-:W-:Y:S01]  /*0a90*/  CS2R R58, SRZ ;  /* 0x00000000003a7805 */ /* 0x000fe2000001ff00 */
[----:B------:R-:W-:Y:S01]  /*0aa0*/  ISETP.NE.AND P1, PT, R10, RZ, PT ;  /* 0x000000ff0a00720c */ /* 0x000fe20003f25270 */
[----:B------:R-:W-:Y:S01]  /*0ab0*/  CS2R R56, SRZ ;  /* 0x0000000000387805 */ /* 0x000fe2000001ff00 */
[----:B------:R-:W-:Y:S01]  /*0ac0*/  LEA.HI.X R5, R8, c[0x0][0x194], R9, 0x1, P0 ;  /* 0x0000650008057a11 */ /* 0x000fe200000f0c09 */
        /* <DEDUP_REMOVED lines=8> */
[----:B---3--:R-:W-:Y:S01]  /*0b50*/  IMAD.MOV.U32 R6, RZ, RZ, c[0x0][0x1a8] ;  /* 0x00006a00ff067624 */ /* 0x008fe200078e00ff */
[----:B------:R-:W-:Y:S01]  /*0b60*/  CS2R R46, SRZ ;  /* 0x00000000002e7805 */ /* 0x000fe2000001ff00 */
[----:B------:R2:W-:Y:S01]  /*0b70*/  @!P3 LDGSTS.E.BYPASS.LTC128B.128 [R236+0x9880], [R2.64], !P1 ;  /* 0x0988000002ecbfae */ /* 0x0005e2000c901d58 */
[----:B------:R-:W-:Y:S01]  /*0b80*/  ISETP.LT.OR P1, PT, R0, 0x1, P4 ;  /* 0x000000010000780c */ /* 0x000fe20002721670 */
[----:B------:R-:W-:-:S02]  /*0b90*/  CS2R R44, SRZ ;  /* 0x00000000002c7805 */ /* 0x000fc4000001ff00 */
[----:B------:R2:W-:Y:S01]  /*0ba0*/  @!P3 LDGSTS.E.BYPASS.LTC128B.128 [R236+0xc080], [R2.64+0x80], !P2 ;  /* 0x0c08008002ecbfae */ /* 0x0005e2000d101d58 */
[----:B------:R-:W-:-:S03]  /*0bb0*/  ISETP.GE.AND P2, PT, R238, c[0x0][0x19c], PT ;  /* 0x00006700ee007a0c */ /* 0x000fc60003f46270 */
[----:B------:R2:W-:Y:S01]  /*0bc0*/  @!P3 LDGSTS.E.BYPASS.LTC128B.128 [R236+0xe880], [R2.64+0x100], !P6 ;  /* 0x0e88010002ecbfae */ /* 0x0005e2000f101d58 */
[C---:B------:R-:W-:Y:S02]  /*0bd0*/  ISETP.GE.AND P6, PT, R247.reuse, c[0x0][0x19c], PT ;  /* 0x00006700f7007a0c */ /* 0x040fe40003fc6270 */
[----:B------:R-:W-:Y:S01]  /*0be0*/  ISETP.LT.OR P2, PT, R0, 0x21, P2 ;  /* 0x000000210000780c */ /* 0x000fe20001741670 */
[----:B------:R3:W-:Y:S01]  /*0bf0*/  LDGSTS.E.BYPASS.LTC128B.128 [R236+0x80], [R4.64], !P5 ;  /* 0x0008000004ec7fae */ /* 0x0007e2000e901d58 */
[----:B------:R-:W-:-:S03]  /*0c00*/  ISETP.GE.AND P5, PT, R247, c[0x0][0x19c], PT ;  /* 0x00006700f7007a0c */ /* 0x000fc60003fa6270 */
[----:B------:R3:W-:Y:S01]  /*0c10*/  LDGSTS.E.BYPASS.LTC128B.128 [R236+0x2880], [R4.64+0x80], !P1 ;  /* 0x0288008004ec7fae */ /* 0x0007e2000c901d58 */
[----:B------:R-:W-:Y:S01]  /*0c20*/  ISETP.LT.OR P1, PT, R0, 0x21, P4 ;  /* 0x000000210000780c */ /* 0x000fe20002721670 */
[----:B--2---:R-:W-:Y:S01]  /*0c30*/  IMAD.MOV.U32 R3, RZ, RZ, c[0x0][0x1ac] ;  /* 0x00006b00ff037624 */ /* 0x004fe200078e00ff */
[----:B------:R-:W-:-:S04]  /*0c40*/  LEA R2, P0, R6, R4, 0x6 ;  /* 0x0000000406027211 */ /* 0x000fc800078030ff */
[----:B------:R-:W-:Y:S01]  /*0c50*/  LEA.HI.X R3, R6, R5, R3, 0x6, P0 ;  /* 0x0000000506037211 */ /* 0x000fe200000f3403 */
[----:B------:R-:W-:Y:S01]  /*0c60*/  IMAD.U32 R6, RZ, RZ, UR5 ;  /* 0x00000005ff067e24 */ /* 0x000fe2000f8e00ff */
[----:B------:R-:W-:Y:S01]  /*0c70*/  ISETP.LT.OR P0, PT, R0, 0x1, P6 ;  /* 0x000000010000780c */ /* 0x000fe20003701670 */
[----:B------:R-:W-:Y:S01]  /*0c80*/  ULDC.64 UR4, c[0x0][0x188] ;  /* 0x0000620000047ab9 */ /* 0x000fe20000000a00 */
[----:B------:R-:W-:-:S04]  /*0c90*/  ISETP.GE.AND P6, PT, R238, c[0x0][0x16c], PT ;  /* 0x00005b00ee007a0c */ /* 0x000fc80003fc6270 */
[----:B------:R-:W-:-:S07]  /*0ca0*/  SEL R7, RZ, 0x1, P6 ;  /* 0x00000001ff077807 */ /* 0x000fce0003000000 */
[----:B------:R3:W-:Y:S01]  /*0cb0*/  LDGSTS.E.BYPASS.LTC128B.128 [R236+0x5080], [R4.64+0x100], !P0 ;  /* 0x0508010004ec7fae */ /* 0x0007e2000c101d58 */
[----:B------:R-:W-:-:S03]  /*0cc0*/  ISETP.LT.OR P0, PT, R0, 0x21, P5 ;  /* 0x000000210000780c */ /* 0x000fc60002f01670 */
[----:B------:R2:W-:Y:S01]  /*0cd0*/  LDGSTS.E.BYPASS.LTC128B.128 [R236+0x1080], [R2.64], !P2 ;  /* 0x0108000002ec7fae */ /* 0x0005e2000d101d58 */
[----:B------:R-:W-:-:S03]  /*0ce0*/  ISETP.GE.AND P2, PT, R13, c[0x0][0x16c], PT ;  /* 0x00005b000d007a0c */ /* 0x000fc60003f46270 */
[----:B------:R2:W-:Y:S01]  /*0cf0*/  LDGSTS.E.BYPASS.LTC128B.128 [R236+0x3880], [R2.64+0x80], !P1 ;  /* 0x0388008002ec7fae */ /* 0x0005e2000c901d58 */
[C---:B------:R-:W-:Y:S02]  /*0d00*/  @!P3 ISETP.LT.OR P1, PT, R0.reuse, 0x41, P4 ;  /* 0x000000410000b80c */ /* 0x040fe40002721670 */
[----:B------:R-:W-:Y:S02]  /*0d10*/  @!P3 ISETP.LT.OR P4, PT, R0, 0x41, P5 ;  /* 0x000000410000b80c */ /* 0x000fe40002f81670 */
[----:B------:R-:W-:Y:S01]  /*0d20*/  ISETP.GT.AND P5, PT, R244, 0xf, PT ;  /* 0x0000000ff400780c */ /* 0x000fe20003fa4270 */
[----:B------:R2:W-:Y:S04]  /*0d30*/  LDGSTS.E.BYPASS.LTC128B.128 [R236+0x6080], [R2.64+0x100], !P0 ;  /* 0x0608010002ec7fae */ /* 0x0005e8000c101d58 */
[----:B------:R-:W-:-:S04]  /*0d40*/  @P2 LOP3.LUT R246, R246, 0x2, RZ, 0xfc, !PT ;  /* 0x00000002f6f62812 */ /* 0x000fc800078efcff */
[----:B------:R-:W-:-:S04]  /*0d50*/  LOP3.LUT R246, R246, 0xfffffffe, RZ, 0xc0, !PT ;  /* 0xfffffffef6f67812 */ /* 0x000fc800078ec0ff */
[----:B------:R-:W-:Y:S01]  /*0d60*/  @P6 LOP3.LUT R246, R246, 0x1, RZ, 0xfc, !PT ;  /* 0x00000001f6f66812 */ /* 0x000fe200078efcff */
[----:B---3--:R-:W-:Y:S01]  /*0d70*/  IMAD.U32 R5, RZ, RZ, UR8 ;  /* 0x00000008ff057e24 */ /* 0x008fe2000f8e00ff */
[----:B------:R-:W-:Y:S01]  /*0d80*/  SEL R4, RZ, 0xffffffff, P2 ;  /* 0xffffffffff047807 */ /* 0x000fe20001000000 */
[----:B------:R-:W-:Y:S01]  /*0d90*/  UIMAD.WIDE.U32 UR8, UR7, UR4, URZ ;  /* 0x00000004070872a5 */ /* 0x000fe2000f8e003f */
[----:B------:R-:W-:Y:S01]  /*0da0*/  ISETP.GE.AND P2, PT, R238, c[0x0][0x19c], PT ;  /* 0x00006700ee007a0c */ /* 0x000fe20003f46270 */
[----:B------:R-:W-:Y:S01]  /*0db0*/  UIMAD UR4, UR19, UR4, URZ ;  /* 0x00000004130472a4 */ /* 0x000fe2000f8e023f */
[----:B------:R-:W-:Y:S01]  /*0dc0*/  ISETP.GE.AND P6, PT, R247, c[0x0][0x16c], PT ;  /* 0x00005b00f7007a0c */ /* 0x000fe20003fc6270 */
[----:B------:R-:W-:Y:S01]  /*0dd0*/  IMAD.SHL.U32 R8, R4, 0x2, RZ ;  /* 0x0000000204087824 */ /* 0x000fe200078e00ff */
[----:B------:R-:W-:Y:S01]  /*0de0*/  @!P3 LEA R4, P0, R5, R2, 0x1 ;  /* 0x000000020504b211 */ /* 0x000fe200078008ff */
[----:B------:R-:W-:-:S03]  /*0df0*/  UIMAD UR4, UR7, UR5, UR4 ;  /* 0x00000005070472a4 */ /* 0x000fc6000f8e0204 */
[----:B------:R-:W-:Y:S01]  /*0e00*/  @!P3 LEA.HI.X R5, R5, R3, R6, 0x1, P0 ;  /* 0x000000030505b211 */ /* 0x000fe200000f0c06 */
[----:B------:R-:W-:Y:S01]  /*0e10*/  UIADD3 UR13, UR9, UR4, URZ ;  /* 0x00000004090d7290 */ /* 0x000fe2000fffe03f */
[----:B------:R-:W-:Y:S01]  /*0e20*/  @!P3 ISETP.LT.OR P0, PT, R0, 0x41, P2 ;  /* 0x000000410000b80c */ /* 0x000fe20001701670 */
[----:B--2---:R-:W-:Y:S01]  /*0e30*/  IMAD R2, R243, c[0x0][0x178], RZ ;  /* 0x00005e00f3027a24 */ /* 0x004fe200078e02ff */
[----:B------:R-:W-:Y:S01]  /*0e40*/  LOP3.LUT R7, R8, 0x2, R7, 0xe2, !PT ;  /* 0x0000000208077812 */ /* 0x000fe200078ee207 */
[----:B------:R-:W-:Y:S01]  /*0e50*/  IMAD R8, R27, c[0x0][0x180], RZ ;  /* 0x000060001b087a24 */ /* 0x000fe200078e02ff */
[----:B------:R-:W-:Y:S01]  /*0e60*/  SEL R6, RZ, 0x4, P6 ;  /* 0x00000004ff067807 */ /* 0x000fe20003000000 */
[----:B------:R-:W-:Y:S02]  /*0e70*/  IMAD R2, R242, c[0x0][0x17c], R2 ;  /* 0x00005f00f2027a24 */ /* 0x000fe400078e0202 */
[----:B------:R-:W-:Y:S01]  /*0e80*/  IMAD R8, R26, c[0x0][0x184], R8 ;  /* 0x000061001a087a24 */ /* 0x000fe200078e0208 */
[----:B------:R-:W-:Y:S01]  /*0e90*/  LOP3.LUT R6, R7, R6, RZ, 0xfc, !PT ;  /* 0x0000000607067212 */ /* 0x000fe200078efcff */
[----:B------:R-:W-:-:S02]  /*0ea0*/  IMAD.IADD R251, R17, 0x1, R2 ;  /* 0x0000000111fb7824 */ /* 0x000fc400078e0202 */
[----:B-1----:R-:W-:Y:S01]  /*0eb0*/  IMAD.WIDE.U32 R16, R242, c[0x0][0x208], R238 ;  /* 0x00008200f2107a25 */ /* 0x002fe200078e00ee */
[----:B------:R-:W-:Y:S01]  /*0ec0*/  LOP3.LUT R0, R6, 0x1, RZ, 0xc0, !PT ;  /* 0x0000000106007812 */ /* 0x000fe200078ec0ff */
[----:B------:R1:W-:Y:S02]  /*0ed0*/  @!P3 LDGSTS.E.BYPASS.LTC128B.128 [R236+0x2080], [R4.64], !P0 ;  /* 0x0208000004ecbfae */ /* 0x0003e4000c101d58 */
[----:B------:R-:W-:Y:S01]  /*0ee0*/  IMAD.WIDE.U32 R2, R26, c[0x0][0x180], R250 ;  /* 0x000060001a027a25 */ /* 0x000fe200078e00fa */
[----:B------:R-:W-:Y:S01]  /*0ef0*/  ISETP.NE.U32.AND P2, PT, R0, 0x1, PT ;  /* 0x000000010000780c */ /* 0x000fe20003f45070 */
[----:B------:R1:W-:Y:S02]  /*0f00*/  @!P3 LDGSTS.E.BYPASS.LTC128B.128 [R236+0x4880], [R4.64+0x80], !P1 ;  /* 0x0488008004ecbfae */ /* 0x0003e4000c901d58 */
[----:B------:R-:W-:Y:S01]  /*0f10*/  IMAD R0, R243, c[0x0][0x208], RZ ;  /* 0x00008200f3007a24 */ /* 0x000fe200078e02ff */
[----:B------:R-:W-:Y:S01]  /*0f20*/  IADD3 R7, P0, R2, UR8, RZ ;  /* 0x0000000802077c10 */ /* 0x000fe2000ff1e0ff */
[----:B------:R-:W-:Y:S01]  /*0f30*/  ULDC.64 UR8, c[0x0][0x178] ;  /* 0x00005e0000087ab9 */ /* 0x000fe20000000a00 */
[----:B------:R1:W-:Y:S01]  /*0f40*/  @!P3 LDGSTS.E.BYPASS.LTC128B.128 [R236+0x7080], [R4.64+0x100], !P4 ;  /* 0x0708010004ecbfae */ /* 0x0003e2000e101d58 */
[----:B------:R-:W-:Y:S01]  /*0f50*/  USHF.L.U32 UR4, UR8, 0x5, URZ ;  /* 0x0000000508047899 */ /* 0x000fe2000800063f */
[----:B------:R-:W-:Y:S01]  /*0f60*/  IADD3.X R3, R3, UR13, R8, P0, !PT ;  /* 0x0000000d03037c10 */ /* 0x000fe200087fe408 */
[----:B------:R-:W-:Y:S01]  /*0f70*/  USHF.L.U64.HI UR9, UR8, UR6, UR9 ;  /* 0x0000000608097299 */ /* 0x000fe20008010209 */
[C---:B------:R-:W-:Y:S01]  /*0f80*/  LEA R2, P0, R7.reuse, c[0x0][0x160], 0x1 ;  /* 0x0000580007027a11 */ /* 0x040fe200078008ff */
[----:B------:R-:W-:Y:S01]  /*0f90*/  USHF.L.U32 UR10, UR4, 0x1, URZ ;  /* 0x00000001040a7899 */ /* 0x000fe2000800063f */
[----:B------:R-:W0:Y:S01]  /*0fa0*/  LDGDEPBAR ;  /* 0x00000000000079af */ /* 0x000e220000000000 */
[----:B------:R-:W-:Y:S01]  /*0fb0*/  USHF.L.U64.HI UR9, UR4, 0x1, UR9 ;  /* 0x0000000104097899 */ /* 0x000fe20008010209 */
[----:B------:R-:W-:Y:S01]  /*0fc0*/  LEA.HI.X R3, R7, c[0x0][0x164], R3, 0x1, P0 ;  /* 0x0000590007037a11 */ /* 0x000fe200000f0c03 */
[----:B------:R-:W-:Y:S01]  /*0fd0*/  IMAD R0, R242, c[0x0][0x20c], R0 ;  /* 0x00008300f2007a24 */ /* 0x000fe200078e0200 */
[----:B------:R-:W-:Y:S01]  /*0fe0*/  ISETP.LT.OR P0, PT, R12, 0x1, P2 ;  /* 0x000000010c00780c */ /* 0x000fe20001701670 */
[----:B------:R-:W-:Y:S01]  /*0ff0*/  ULDC.64 UR4, c[0x0][0x278] ;  /* 0x00009e0000047ab9 */ /* 0x000fe20000000a00 */
[C---:B------:R-:W-:Y:S01]  /*1000*/  LOP3.LUT P3, RZ, R6.reuse, 0x2, RZ, 0xc0, !PT ;  /* 0x0000000206ff7812 */ /* 0x040fe2000786c0ff */
[----:B------:R-:W-:Y:S01]  /*1010*/  UIMAD UR15, UR19, UR4, URZ ;  /* 0x00000004130f72a4 */ /* 0x000fe2000f8e023f */
[----:B------:R-:W-:Y:S01]  /*1020*/  LOP3.LUT P4, RZ, R6, 0x4, RZ, 0xc0, !PT ;  /* 0x0000000406ff7812 */ /* 0x000fe2000788c0ff */
[----:B------:R-:W-:Y:S01]  /*1030*/  UIMAD.WIDE.U32 UR16, UR7, UR4, URZ ;  /* 0x00000004071072a5 */ /* 0x000fe2000f8e003f */
[----:B------:R-:W-:Y:S01]  /*1040*/  ISETP.LT.OR P1, PT, R12, 0x1, !P3 ;  /* 0x000000010c00780c */ /* 0x000fe20005f21670 */
[----:B------:R-:W-:Y:S01]  /*1050*/  UIMAD UR15, UR7, UR5, UR15 ;  /* 0x00000005070f72a4 */ /* 0x000fe2000f8e020f */
[----:B------:R-:W-:Y:S01]  /*1060*/  IMAD R6, R27, c[0x0][0x270], RZ ;  /* 0x00009c001b067a24 */ /* 0x000fe200078e02ff */
[----:B------:R2:W-:Y:S01]  /*1070*/  STL.64 [R1], R16 ;  /* 0x0000001001007387 */ /* 0x0005e20000100a00 */
[----:B------:R-:W-:Y:S01]  /*1080*/  ULDC.64 UR4, c[0x0][0x218] ;  /* 0x0000860000047ab9 */ /* 0x000fe20000000a00 */
[----:B------:R-:W-:Y:S01]  /*1090*/  IMAD.IADD R249, R17, 0x1, R0 ;  /* 0x0000000111f97824 */ /* 0x000fe200078e0200 */
[----:B------:R-:W-:Y:S01]  /*10a0*/  UIMAD.WIDE.U32 UR20, UR7, UR4, URZ ;  /* 0x00000004071472a5 */ /* 0x000fe2000f8e003f */
[----:B------:R3:W-:Y:S01]  /*10b0*/  LDGSTS.E.BYPASS.LTC128B.128 [R236+0xf080], [R2.64], !P0 ;  /* 0x0f08000002ec7fae */ /* 0x0007e2000c101d58 */
[----:B------:R-:W-:Y:S01]  /*10c0*/  IADD3 R8, P0, R2, UR10, RZ ;  /* 0x0000000a02087c10 */ /* 0x000fe2000ff1e0ff */
[----:B------:R-:W-:Y:S01]  /*10d0*/  UIMAD UR4, UR19, UR4, URZ ;  /* 0x00000004130472a4 */ /* 0x000fe2000f8e023f */
[----:B------:R-:W-:Y:S01]  /*10e0*/  IMAD.MOV.U32 R248, RZ, RZ, R16 ;  /* 0x000000fffff87224 */ /* 0x000fe200078e0010 */
[----:B------:R-:W-:Y:S01]  /*10f0*/  UIADD3 UR15, UR17, UR15, URZ ;  /* 0x0000000f110f7290 */ /* 0x000fe2000fffe03f */
[----:B------:R-:W-:Y:S01]  /*1100*/  IADD3.X R9, R3, UR9, RZ, P0, !PT ;  /* 0x0000000903097c10 */ /* 0x000fe200087fe4ff */
[----:B-1----:R-:W-:Y:S01]  /*1110*/  IMAD.WIDE.U32 R4, R26, c[0x0][0x270], R240 ;  /* 0x00009c001a047a25 */ /* 0x002fe200078e00f0 */
[----:B------:R-:W-:Y:S01]  /*1120*/  ISETP.LT.OR P0, PT, R12, 0x1, !P4 ;  /* 0x000000010c00780c */ /* 0x000fe20006701670 */
[----:B------:R3:W-:Y:S01]  /*1130*/  LDGSTS.E.BYPASS.LTC128B.128 [R236+0x11080], [R2.64+0x80], !P1 ;  /* 0x1108008002ec7fae */ /* 0x0007e2000c901d58 */
[----:B------:R-:W-:Y:S01]  /*1140*/  UIMAD UR5, UR7, UR5, UR4 ;  /* 0x00000005070572a4 */ /* 0x000fe2000f8e0204 */
[----:B------:R-:W-:Y:S01]  /*1150*/  IMAD R0, R26, c[0x0][0x274], R6 ;  /* 0x00009d001a007a24 */ /* 0x000fe200078e0206 */
[----:B------:R-:W-:Y:S01]  /*1160*/  ISETP.LT.OR P1, PT, R12, 0x21, P2 ;  /* 0x000000210c00780c */ /* 0x000fe20001721670 */
[----:B------:R-:W-:Y:S01]  /*1170*/  IMAD.WIDE.U32 R6, R26, c[0x0][0x210], R248 ;  /* 0x000084001a067a25 */ /* 0x000fe200078e00f8 */
[----:B------:R-:W-:Y:S01]  /*1180*/  UIADD3 UR14, UR21, UR5, URZ ;  /* 0x00000005150e7290 */ /* 0x000fe2000fffe03f */
[----:B------:R-:W-:-:S02]  /*1190*/  ISETP.LT.OR P2, PT, R12, 0x21, !P3 ;  /* 0x000000210c00780c */ /* 0x000fc40005f41670 */
[----:B------:R-:W-:Y:S01]  /*11a0*/  ULDC.64 UR4, c[0x0][0x208] ;  /* 0x0000820000047ab9 */ /* 0x000fe20000000a00 */
[----:B------:R-:W-:Y:S01]  /*11b0*/  ISETP.LT.OR P3, PT, R12, 0x21, !P4 ;  /* 0x000000210c00780c */ /* 0x000fe20006761670 */
[----:B------:R-:W-:Y:S01]  /*11c0*/  USHF.L.U32 UR11, UR4, 0x5, URZ ;  /* 0x00000005040b7899 */ /* 0x000fe2000800063f */
[----:B------:R-:W-:Y:S01]  /*11d0*/  ISETP.GE.AND P4, PT, R238, c[0x0][0x1fc], PT ;  /* 0x00007f00ee007a0c */ /* 0x000fe20003f86270 */
[----:B------:R3:W-:Y:S01]  /*11e0*/  LDGSTS.E.BYPASS.LTC128B.128 [R236+0x13080], [R2.64+0x100], !P0 ;  /* 0x1308010002ec7fae */ /* 0x0007e2000c101d58 */
[----:B------:R-:W-:Y:S01]  /*11f0*/  IADD3 R10, P0, R4, UR16, RZ ;  /* 0x00000010040a7c10 */ /* 0x000fe2000ff1e0ff */
[----:B------:R-:W-:Y:S01]  /*1200*/  IMAD R4, R27, c[0x0][0x210], RZ ;  /* 0x000084001b047a24 */ /* 0x000fe200078e02ff */
[----:B------:R-:W-:Y:S01]  /*1210*/  USHF.L.U64.HI UR5, UR4, UR6, UR5 ;  /* 0x0000000604057299 */ /* 0x000fe20008010205 */
[----:B------:R1:W-:Y:S01]  /*1220*/  LDGSTS.E.BYPASS.LTC128B.128 [R236+0x10080], [R8.64], !P1 ;  /* 0x1008000008ec7fae */ /* 0x0003e2000c901d58 */
[----:B------:R-:W-:Y:S01]  /*1230*/  IADD3.X R11, R5, UR15, R0, P0, !PT ;  /* 0x0000000f050b7c10 */ /* 0x000fe200087fe400 */
[----:B------:R-:W-:Y:S01]  /*1240*/  IMAD R4, R26, c[0x0][0x214], R4 ;  /* 0x000085001a047a24 */ /* 0x000fe200078e0204 */
[----:B------:R-:W-:Y:S01]  /*1250*/  IADD3 R0, P0, R6, UR20, RZ ;  /* 0x0000001406007c10 */ /* 0x000fe2000ff1e0ff */
[----:B------:R-:W-:-:S02]  /*1260*/  USHF.L.U64.HI UR5, UR11, 0x1, UR5 ;  /* 0x000000010b057899 */ /* 0x000fc40008010205 */
[----:B------:R-:W-:Y:S01]  /*1270*/  ULDC UR20, c[0x0][0x168] ;  /* 0x00005a0000147ab9 */ /* 0x000fe20000000800 */
[----:B------:R-:W-:Y:S01]  /*1280*/  IADD3.X R6, R7, UR14, R4, P0, !PT ;  /* 0x0000000e07067c10 */ /* 0x000fe200087fe404 */
[----:B------:R-:W-:Y:S01]  /*1290*/  UISETP.GE.AND UP0, UPT, UR20, 0x1, UPT ;  /* 0x000000011400788c */ /* 0x000fe2000bf06270 */
        /* <DEDUP_REMOVED lines=29> */
[----:B------:R-:W-:-:S04]  /*1470*/  IADD3 R10, P0, R4, UR10, RZ ;  /* 0x0000000a040a7c10 */ /* 0x000fc8000ff1e0ff */
[----:B------:R-:W-:Y:S01]  /*1480*/  IADD3.X R11, R5, UR5, RZ, P0, !PT ;  /* 0x00000005050b7c10 */ /* 0x000fe200087fe4ff */
[----:B------:R-:W-:Y:S01]  /*1490*/  ULDC.64 UR4, c[0x0][0x290] ;  /* 0x0000a40000047ab9 */ /* 0x000fe20000000a00 */
[----:B------:R-:W-:Y:S01]  /*14a0*/  ISETP.LT.OR P0, PT, R12, 0x1, P2 ;  /* 0x000000010c00780c */ /* 0x000fe20001701670 */
[----:B------:R-:W-:Y:S02]  /*14b0*/  UIMAD UR6, UR19, UR4, URZ ;  /* 0x00000004130672a4 */ /* 0x000fe4000f8e023f */
[----:B------:R-:W-:Y:S02]  /*14c0*/  UIMAD.WIDE.U32 UR10, UR7, UR4, URZ ;  /* 0x00000004070a72a5 */ /* 0x000fe4000f8e003f */
        /* <DEDUP_REMOVED lines=110> */
[----:B------:R-:W-:Y:S01]  /*1bb0*/  LEA.HI R0, R25, R25, RZ, 0x1 ;  /* 0x0000001919007211 */ /* 0x000fe200078f08ff */
[----:B------:R-:W-:Y:S01]  /*1bc0*/  IMAD.SHL.U32 R234, R5, 0x2, RZ ;  /* 0x0000000205ea7824 */ /* 0x000fe200078e00ff */
[--C-:B------:R-:W-:Y:S01]  /*1bd0*/  SHF.R.S32.HI R245, RZ, 0x1f, R244.reuse ;  /* 0x0000001ffff57819 */ /* 0x100fe200000114f4 */
[----:B------:R-:W-:Y:S01]  /*1be0*/  IMAD.MOV.U32 R8, RZ, RZ, -0x50 ;  /* 0xffffffb0ff087424 */ /* 0x000fe200078e00ff */
[----:B------:R-:W-:Y:S01]  /*1bf0*/  LOP3.LUT R0, R0, 0xfffffffe, RZ, 0xc0, !PT ;  /* 0xfffffffe00007812 */ /* 0x000fe200078ec0ff */
[----:B------:R-:W-:Y:S01]  /*1c00*/  ULDC.64 UR4, c[0x0][0x240] ;  /* 0x0000900000047ab9 */ /* 0x000fe20000000a00 */
[----:B------:R-:W-:Y:S01]  /*1c10*/  SHF.L.U32 R225, R228, 0x1, RZ ;  /* 0x00000001e4e17819 */ /* 0x000fe200000006ff */
[----:B--2---:R-:W-:Y:S01]  /*1c20*/  IMAD.WIDE.U32 R4, R26, c[0x0][0x238], R244 ;  /* 0x00008e001a047a25 */ /* 0x004fe200078e00f4 */
[----:B------:R-:W-:Y:S01]  /*1c30*/  IADD3 R6, R25, -R0, RZ ;  /* 0x8000000019067210 */ /* 0x000fe20007ffe0ff */
[----:B------:R-:W-:Y:S01]  /*1c40*/  UIMAD UR4, UR19, UR4, URZ ;  /* 0x00000004130472a4 */ /* 0x000fe2000f8e023f */
[----:B------:R-:W-:Y:S01]  /*1c50*/  LOP3.LUT P0, RZ, R24, 0x1, RZ, 0xc0, !PT ;  /* 0x0000000118ff7812 */ /* 0x000fe2000780c0ff */
[----:B------:R-:W-:Y:S01]  /*1c60*/  IMAD R0, R27, c[0x0][0x238], RZ ;  /* 0x00008e001b007a24 */ /* 0x000fe200078e02ff */
[----:B------:R-:W-:Y:S01]  /*1c70*/  LOP3.LUT R3, R3, 0xfffffffc, RZ, 0xc0, !PT ;  /* 0xfffffffc03037812 */ /* 0x000fe200078ec0ff */
[----:B------:R-:W-:Y:S01]  /*1c80*/  UMOV UR6, 0x6 ;  /* 0x0000000600067882 */ /* 0x000fe20000000000 */
[----:B------:R-:W-:Y:S01]  /*1c90*/  IMAD R8, R28, R8, c[0x0][0x198] ;  /* 0x000066001c087624 */ /* 0x000fe200078e0208 */
[----:B------:R-:W-:Y:S01]  /*1ca0*/  ULDC UR17, c[0x0][0x17c] ;  /* 0x00005f0000117ab9 */ /* 0x000fe20000000800 */
[----:B------:R-:W-:Y:S01]  /*1cb0*/  IMAD R0, R26, c[0x0][0x23c], R0 ;  /* 0x00008f001a007a24 */ /* 0x000fe200078e0200 */
[----:B------:R-:W-:Y:S01]  /*1cc0*/  UIADD3 UR20, UR20, 0x3f, URZ ;  /* 0x0000003f14147890 */ /* 0x000fe2000fffe03f */
[----:B------:R-:W-:Y:S01]  /*1cd0*/  IMAD.SHL.U32 R216, R216, 0x2, RZ ;  /* 0x00000002d8d87824 */ /* 0x000fe200078e00ff */
[----:B------:R-:W-:Y:S01]  /*1ce0*/  USHF.L.U64.HI UR17, UR8, UR6, UR17 ;  /* 0x0000000608117299 */ /* 0x000fe20008010211 */
[----:B------:R-:W-:Y:S01]  /*1cf0*/  IMAD.IADD R5, R5, 0x1, R0 ;  /* 0x0000000105057824 */ /* 0x000fe200078e0200 */
[----:B------:R-:W-:Y:S01]  /*1d00*/  MOV R0, UR7 ;  /* 0x0000000700007c02 */ /* 0x000fe20008000f00 */
[----:B------:R-:W-:Y:S01]  /*1d10*/  UIMAD UR6, UR7, UR5, UR4 ;  /* 0x00000005070672a4 */ /* 0x000fe2000f8e0204 */
[----:B------:R-:W-:Y:S01]  /*1d20*/  IMAD.IADD R7, R7, 0x1, -R3 ;  /* 0x0000000107077824 */ /* 0x000fe200078e0a03 */
[----:B------:R-:W-:Y:S01]  /*1d30*/  USHF.R.S32.HI UR11, URZ, 0x1f, UR20 ;  /* 0x0000001f3f0b7899 */ /* 0x000fe20008011414 */
[----:B------:R-:W-:Y:S01]  /*1d40*/  IMAD.SHL.U32 R220, R220, 0x2, RZ ;  /* 0x00000002dcdc7824 */ /* 0x000fe200078e00ff */
[----:B------:R-:W-:Y:S01]  /*1d50*/  IADD3 R3, R234, 0x21480, RZ ;  /* 0x00021480ea037810 */ /* 0x000fe20007ffe0ff */
[----:B------:R-:W-:Y:S01]  /*1d60*/  IMAD.WIDE.U32 R10, R0, c[0x0][0x240], R4 ;  /* 0x00009000000a7a25 */ /* 0x000fe200078e0004 */
[----:B------:R-:W-:Y:S01]  /*1d70*/  IADD3 R0, R225, 0x1b080, RZ ;  /* 0x0001b080e1007810 */ /* 0x000fe20007ffe0ff */
[----:B------:R-:W-:Y:S01]  /*1d80*/  ULEA.HI UR20, UR11, UR20, URZ, 0x6 ;  /* 0x000000140b147291 */ /* 0x000fe2000f8f303f */
[----:B------:R-:W-:Y:S01]  /*1d90*/  SHF.L.U32 R230, R231, 0x1, RZ ;  /* 0x00000001e7e67819 */ /* 0x000fe200000006ff */
[----:B------:R-:W-:Y:S01]  /*1da0*/  IMAD R6, R6, -0x8, R8 ;  /* 0xfffffff806067824 */ /* 0x000fe200078e0208 */
[----:B------:R1:W-:Y:S01]  /*1db0*/  STL.64 [R1+0x10], R10 ;  /* 0x0000100a01007387 */ /* 0x0003e20000100a00 */
[----:B------:R-:W-:Y:S01]  /*1dc0*/  IMAD R224, R2, 0x2, R0 ;  /* 0x0000000202e07824 */ /* 0x000fe200078e0200 */
[----:B------:R-:W-:Y:S01]  /*1dd0*/  IADD3 R0, R236, 0xf080, RZ ;  /* 0x0000f080ec007810 */ /* 0x000fe20007ffe0ff */
[--C-:B------:R-:W-:Y:S01]  /*1de0*/  IMAD R217, R217, 0x2, R216.reuse ;  /* 0x00000002d9d97824 */ /* 0x100fe200078e02d8 */
[----:B------:R-:W-:Y:S01]  /*1df0*/  IADD3 R235, R234, 0x215a0, RZ ;  /* 0x000215a0eaeb7810 */ /* 0x000fe20007ffe0ff */
[----:B------:R-:W-:Y:S01]  /*1e00*/  IMAD R219, R218, 0x2, R216 ;  /* 0x00000002dadb7824 */ /* 0x000fe200078e02d8 */
[----:B------:R-:W-:Y:S01]  /*1e10*/  USHF.L.U32 UR18, UR8, 0x6, URZ ;  /* 0x0000000608127899 */ /* 0x000fe2000800063f */
[----:B------:R1:W-:Y:S01]  /*1e20*/  STL [R1+0x18], R0 ;  /* 0x0000180001007387 */ /* 0x0003e20000100800 */
[----:B------:R-:W-:Y:S01]  /*1e30*/  @P0 IADD3 R235, R3, 0xe0, RZ ;  /* 0x000000e003eb0810 */ /* 0x000fe20007ffe0ff */
[----:B------:R-:W-:Y:S01]  /*1e40*/  IMAD R233, R7, -0x2, R6 ;  /* 0xfffffffe07e97824 */ /* 0x000fe200078e0206 */
[----:B------:R-:W-:Y:S01]  /*1e50*/  LEA R223, R223, 0x23c80, 0x1 ;  /* 0x00023c80dfdf7811 */ /* 0x000fe200078e08ff */
[----:B------:R-:W-:Y:S01]  /*1e60*/  IMAD.IADD R229, R228, 0x1, R2 ;  /* 0x00000001e4e57824 */ /* 0x000fe200078e0202 */
[----:B------:R-:W-:Y:S01]  /*1e70*/  LEA R222, R222, 0x80, 0x1 ;  /* 0x00000080dede7811 */ /* 0x000fe200078e08ff */
        /* <DEDUP_REMOVED lines=64> */
[----:B------:R-:W-:Y:S01]  /*2280*/  IADD3 R252, R11, UR6, RZ ;  /* 0x000000060bfc7c10 */ /* 0x000fe2000fffe0ff */
[----:B------:R-:W-:Y:S01]  /*2290*/  ULDC UR9, c[0x0][0x278] ;  /* 0x00009e0000097ab9 */ /* 0x000fe20000000800 */
[----:B------:R-:W-:Y:S01]  /*22a0*/  IADD3 R232, R228, R231, RZ ;  /* 0x000000e7e4e87210 */ /* 0x000fe20007ffe0ff */
[----:B------:R-:W-:-:S02]  /*22b0*/  ULDC UR8, c[0x0][0x290] ;  /* 0x0000a40000087ab9 */ /* 0x000fc40000000800 */
[----:B------:R-:W-:Y:S02]  /*22c0*/  ULDC UR5, c[0x0][0x218] ;  /* 0x0000860000057ab9 */ /* 0x000fe40000000800 */
[----:B------:R-:W-:Y:S02]  /*22d0*/  UMOV UR4, URZ ;  /* 0x0000003f00047c82 */ /* 0x000fe40008000000 */
[----:B------:R-:W-:Y:S02]  /*22e0*/  UMOV UR22, 0x1 ;  /* 0x0000000100167882 */ /* 0x000fe40000000000 */
[----:B------:R-:W-:Y:S02]  /*22f0*/  UMOV UR12, URZ ;  /* 0x0000003f000c7c82 */ /* 0x000fe40008000000 */
[----:B------:R-:W-:Y:S02]  /*2300*/  UIMAD UR10, UR7, UR10, URZ ;  /* 0x0000000a070a72a4 */ /* 0x000fe4000f8e023f */
[----:B------:R-:W-:-:S02]  /*2310*/  UIMAD UR9, UR7, UR9, URZ ;  /* 0x00000009070972a4 */ /* 0x000fc4000f8e023f */
[----:B------:R-:W-:Y:S02]  /*2320*/  UIMAD UR8, UR7, UR8, URZ ;  /* 0x00000008070872a4 */ /* 0x000fe4000f8e023f */
[----:B------:R-:W-:Y:S02]  /*2330*/  UIMAD UR5, UR7, UR5, URZ ;  /* 0x00000005070572a4 */ /* 0x000fe4000f8e023f */
[----:B------:R-:W-:Y:S02]  /*2340*/  USHF.R.S32.HI UR20, URZ, 0x6, UR20 ;  /* 0x000000063f147899 */ /* 0x000fe40008011414 */
[----:B-1----:R-:W-:Y:S02]  /*2350*/  ULDC UR11, c[0x0][0x168] ;  /* 0x00005a00000b7ab9 */ /* 0x002fe40000000800 */
.L_x_694:
        /* <DEDUP_REMOVED lines=222> */
[----:B------:R-:W-:Y:S02]  /*3140*/  @!P5 LEA.HI.X R31, R36, c[0x0][0x25c], R31, 0x2, P0 ;  /* 0x00009700241fda11 */ /* 0x000fe400000f141f */
        /* <DEDUP_REMOVED lines=8> */
[C---:B------:R-:W-:Y:S04]  /*31d0*/  ISETP.LT.OR P2, PT, R28.reuse, 0x21, !P2 ;  /* 0x000000211c00780c */ /* 0x040fe80005741670 */
[----:B------:R-:W-:Y:S03]  /*31e0*/  @!P5 LEA R29, R29, 0x40, 0x6 ;  /* 0x000000401d1dd811 */ /* 0x000fe600078e30ff */
[----:B------:R3:W-:Y:S01]  /*31f0*/  LDGSTS.E.BYPASS.LTC128B.128 [R0+0x2000], [R24.64+0x80], !P0 ;  /* 0x0200008018007fae */ /* 0x0007e2000c101d58 */
[----:B------:R-:W-:Y:S01]  /*3200*/  ISETP.LT.OR P0, PT, R28, 0x1, !P1 ;  /* 0x000000011c00780c */ /* 0x000fe20004f01670 */
[----:B------:R-:W-:Y:S11]  /*3210*/  @!P5 IMAD.WIDE R30, R29, 0x4, R30 ;  /* 0x000000041d1ed825 */ /* 0x000ff600078e021e */
[----:B------:R-:W-:Y:S01]  /*3220*/  @!UPT UIADD3 URZ, URZ, URZ, URZ ;  /* 0x0000003f3f3ff290 */ /* 0x000fe2000fffe03f */
[----:B------:R3:W-:Y:S02]  /*3230*/  LDGSTS.E.BYPASS.LTC128B.128 [R0+0x4000], [R24.64+0x100], !P0 ;  /* 0x0400010018007fae */ /* 0x0007e4000c101d58 */
[----:B---3--:R-:W-:Y:S04]  /*3240*/  IADD3 R24, P0, R24, UR18, RZ ;  /* 0x0000001218187c10 */ /* 0x008fe8000ff1e0ff */
[----:B------:R-:W-:Y:S02]  /*3250*/  IADD3.X R25, R25, UR17, RZ, P0, !PT ;  /* 0x0000001119197c10 */ /* 0x000fe400087fe4ff */
[----:B------:R-:W-:Y:S01]  /*3260*/  ISETP.LT.OR P0, PT, R28, 0x21, !P1 ;  /* 0x000000211c00780c */ /* 0x000fe20004f01670 */
[----:B------:R-:W-:Y:S02]  /*3270*/  IMAD.U32 R28, RZ, RZ, UR22 ;  /* 0x00000016ff1c7e24 */ /* 0x000fe4000f8e00ff */
[----:B------:R3:W-:Y:S02]  /*3280*/  LDGSTS.E.BYPASS.LTC128B.128 [R0+0x1000], [R24.64], !P3 ;  /* 0x0100000018007fae */ /* 0x0007e4000d901d58 */
[----:B------:R-:W-:Y:S03]  /*3290*/  @!P5 IMAD R28, R28, 0x40, R240 ;  /* 0x000000401c1cd824 */ /* 0x000fe600078e02f0 */
[----:B------:R4:W-:Y:S05]  /*32a0*/  LDGSTS.E.BYPASS.LTC128B.128 [R0+0x3000], [R34.64], !P2 ;  /* 0x0300000022007fae */ /* 0x0009ea000d101d58 */
[----:B------:R4:W-:Y:S01]  /*32b0*/  LDGSTS.E.BYPASS.LTC128B.128 [R0+0x5000], [R32.64], !P0 ;  /* 0x0500000020007fae */ /* 0x0009e2000c101d58 */
[----:B---3--:R-:W-:Y:S05]  /*32c0*/  @!P5 IMAD.SHL.U32 R24, R28, 0x4, RZ ;  /* 0x000000041c18d824 */ /* 0x008fea00078e00ff */
[----:B------:R4:W-:Y:S02]  /*32d0*/  @!P5 LDGSTS.E.BYPASS.LTC128B.128 [R24+0x21080], [R30.64] ;  /* 0x210800001e18dfae */ /* 0x0009e4000b901d58 */
.L_x_692:
        /* <DEDUP_REMOVED lines=383> */
[----:B------:R-:W-:Y:S01]  /*4ad0*/  IMAD.MOV.U32 R5, RZ, RZ, R249 ;  /* 0x000000ffff057224 */ /* 0x000fe200078e00f9 */
[----:B------:R-:W-:Y:S01]  /*4ae0*/  USHF.R.S32.HI UR23, URZ, 0x1f, UR21 ;  /* 0x0000001f3f177899 */ /* 0x000fe20008011415 */
[----:B------:R-:W-:Y:S01]  /*4af0*/  IMAD.MOV.U32 R2, RZ, RZ, R240 ;  /* 0x000000ffff027224 */ /* 0x000fe200078e00f0 */
[----:B------:R-:W-:Y:S01]  /*4b00*/  ULDC.64 UR6, c[0x0][0x208] ;  /* 0x0000820000067ab9 */ /* 0x000fe20000000a00 */
[----:B------:R-:W-:Y:S01]  /*4b10*/  IMAD.MOV.U32 R3, RZ, RZ, R241 ;  /* 0x000000ffff037224 */ /* 0x000fe200078e00f1 */
[----:B------:R-:W1:Y:S01]  /*4b20*/  S2R R6, SR_CTAID.Y ;  /* 0x0000000000067919 */ /* 0x000e620000002600 */
[----:B------:R-:W-:Y:S01]  /*4b30*/  UIMAD.WIDE.U32 UR26, UR21, UR6, URZ ;  /* 0x00000006151a72a5 */ /* 0x000fe2000f8e003f */
[----:B------:R-:W-:Y:S01]  /*4b40*/  IMAD.MOV.U32 R15, RZ, RZ, c[0x0][0x208] ;  /* 0x00008200ff0f7624 */ /* 0x000fe200078e00ff */
[----:B------:R-:W-:Y:S02]  /*4b50*/  UIMAD UR23, UR23, UR6, URZ ;  /* 0x00000006171772a4 */ /* 0x000fe4000f8e023f */
[----:B------:R-:W-:Y:S01]  /*4b60*/  USHF.L.U32 UR6, UR21, 0x6, URZ ;  /* 0x0000000615067899 */ /* 0x000fe2000800063f */
[----:B------:R-:W-:Y:S01]  /*4b70*/  IMAD.SHL.U32 R20, R15, 0x40, RZ ;  /* 0x000000400f147824 */ /* 0x000fe200078e00ff */
[----:B------:R-:W-:Y:S01]  /*4b80*/  UIMAD UR23, UR21, UR7, UR23 ;  /* 0x00000007151772a4 */ /* 0x000fe2000f8e0217 */
[----:B------:R-:W-:Y:S03]  /*4b90*/  IMAD.U32 R9, RZ, RZ, UR26 ;  /* 0x0000001aff097e24 */ /* 0x000fe6000f8e00ff */
[----:B------:R-:W-:Y:S01]  /*4ba0*/  IMAD.U32 R14, RZ, RZ, UR6 ;  /* 0x00000006ff0e7e24 */ /* 0x000fe2000f8e00ff */
[----:B------:R-:W-:Y:S01]  /*4bb0*/  UIADD3 UR23, UR27, UR23, URZ ;  /* 0x000000171b177290 */ /* 0x000fe2000fffe03f */
        /* <DEDUP_REMOVED lines=13> */
[----:B------:R-:W-:Y:S02]  /*4c90*/  IADD3.X R7, R3, UR16, R7, P0, !PT ;  /* 0x0000001003077c10 */ /* 0x000fe400087fe407 */
[----:B------:R-:W-:Y:S01]  /*4ca0*/  LEA R2, P1, R8, R2, 0x7 ;  /* 0x0000000208027211 */ /* 0x000fe200078238ff */
[----:B------:R-:W-:Y:S01]  /*4cb0*/  IMAD.U32 R8, RZ, RZ, UR23 ;  /* 0x00000017ff087e24 */ /* 0x000fe2000f8e00ff */
[----:B------:R-:W-:Y:S02]  /*4cc0*/  LEA.HI.X R3, R0, c[0x0][0x1f4], R4, 0x1, P2 ;  /* 0x00007d0000037a11 */ /* 0x000fe400010f0c04 */
[----:B------:R-:W-:Y:S02]  /*4cd0*/  IADD3 R0, R238, 0x40, RZ ;  /* 0x00000040ee007810 */ /* 0x000fe40007ffe0ff */
[----:B------:R-:W-:Y:S02]  /*4ce0*/  LEA R4, P0, R6, c[0x0][0x280], 0x2 ;  /* 0x0000a00006047a11 */ /* 0x000fe400078010ff */
[----:B------:R-:W-:Y:S01]  /*4cf0*/  ISETP.GE.AND P2, PT, R0, c[0x0][0x1fc], PT ;  /* 0x00007f0000007a0c */ /* 0x000fe20003f46270 */
[----:B------:R-:W-:Y:S01]  /*4d00*/  IMAD.MOV.U32 R0, RZ, RZ, 0x6 ;  /* 0x00000006ff007424 */ /* 0x000fe200078e00ff */
[----:B------:R-:W-:Y:S01]  /*4d10*/  LEA.HI.X R5, R6, c[0x0][0x284], R7, 0x2, P0 ;  /* 0x0000a10006057a11 */ /* 0x000fe200000f1407 */
[----:B------:R-:W-:Y:S01]  /*4d20*/  IMAD.U32 R6, RZ, RZ, UR6 ;  /* 0x00000006ff067e24 */ /* 0x000fe2000f8e00ff */
[----:B------:R-:W-:Y:S02]  /*4d30*/  LEA.HI.X R3, R9, R3, R8, 0x7, P1 ;  /* 0x0000000309037211 */ /* 0x000fe400008f3c08 */
        /* <DEDUP_REMOVED lines=37> */
.L_x_693:
        /* <DEDUP_REMOVED lines=236> */
.L_x_691:
[----:B------:R-:W1:Y:S01]  /*5e50*/  S2UR UR14, SR_CTAID.Y ;  /* 0x00000000000e79c3 */ /* 0x000e620000002600 */
[----:B------:R-:W-:Y:S01]  /*5e60*/  UMOV UR4, 0x1 ;  /* 0x0000000100047882 */ /* 0x000fe20000000000 */
[----:B------:R-:W-:Y:S01]  /*5e70*/  ISETP.NE.AND P1, PT, R244, RZ, PT ;  /* 0x000000fff400720c */ /* 0x000fe20003f25270 */
[----:B------:R-:W-:Y:S01]  /*5e80*/  ULDC.64 UR10, c[0x0][0x338] ;  /* 0x0000ce00000a7ab9 */ /* 0x000fe20000000a00 */
[----:B------:R-:W-:Y:S01]  /*5e90*/  BSSY B0, `(.L_x_695) ;  /* 0x0000063000007945 */ /* 0x000fe20003800000 */
[----:B------:R-:W-:Y:S01]  /*5ea0*/  UISETP.NE.AND UP0, UPT, UR4, UR10, UPT ;  /* 0x0000000a0400728c */ /* 0x000fe2000bf05270 */
[----:B------:R-:W-:Y:S01]  /*5eb0*/  FMUL.FTZ R112, R112, c[0x0][0x298] ;  /* 0x0000a60070707a20 */ /* 0x000fe20000410000 */
[----:B------:R-:W-:Y:S01]  /*5ec0*/  ULDC UR8, c[0x0][0x340] ;  /* 0x0000d00000087ab9 */ /* 0x000fe20000000800 */
[----:B------:R-:W3:Y:S01]  /*5ed0*/  S2UR UR7, SR_CTAID.X ;  /* 0x00000000000779c3 */ /* 0x000ee20000002500 */
[----:B------:R-:W-:Y:S01]  /*5ee0*/  ULDC UR4, c[0x0][0x358] ;  /* 0x0000d60000047ab9 */ /* 0x000fe20000000800 */
[----:B------:R-:W-:Y:S01]  /*5ef0*/  FMUL.FTZ R113, R113, c[0x0][0x298] ;  /* 0x0000a60071717a20 */ /* 0x000fe20000410000 */
[----:B------:R-:W-:Y:S01]  /*5f00*/  ULDC UR5, c[0x0][0x2f4] ;  /* 0x0000bd0000057ab9 */ /* 0x000fe20000000800 */
[----:B------:R-:W-:-:S02]  /*5f10*/  FMUL.FTZ R114, R114, c[0x0][0x298] ;  /* 0x0000a60072727a20 */ /* 0x000fc40000410000 */
[----:B------:R-:W-:Y:S02]  /*5f20*/  FMUL.FTZ R115, R115, c[0x0][0x298] ;  /* 0x0000a60073737a20 */ /* 0x000fe40000410000 */
[----:B------:R-:W4:Y:S01]  /*5f30*/  S2UR UR6, SR_CTAID.Z ;  /* 0x00000000000679c3 */ /* 0x000f220000002700 */
[----:B------:R-:W-:Y:S02]  /*5f40*/  FMUL.FTZ R116, R116, c[0x0][0x298] ;  /* 0x0000a60074747a20 */ /* 0x000fe40000410000 */
[----:B------:R-:W-:Y:S02]  /*5f50*/  FMUL.FTZ R117, R117, c[0x0][0x298] ;  /* 0x0000a60075757a20 */ /* 0x000fe40000410000 */
[----:B------:R-:W-:Y:S02]  /*5f60*/  FMUL.FTZ R118, R118, c[0x0][0x298] ;  /* 0x0000a60076767a20 */ /* 0x000fe40000410000 */
[----:B------:R-:W-:Y:S01]  /*5f70*/  FMUL.FTZ R119, R119, c[0x0][0x298] ;  /* 0x0000a60077777a20 */ /* 0x000fe20000410000 */
[----:B-1----:R-:W-:Y:S01]  /*5f80*/  UIMAD.WIDE.U32 UR16, UR14, UR11, URZ ;  /* 0x0000000b0e1072a5 */ /* 0x002fe2000f8e003f */
[----:B------:R-:W-:Y:S01]  /*5f90*/  FMUL.FTZ R120, R120, c[0x0][0x298] ;  /* 0x0000a60078787a20 */ /* 0x000fe20000410000 */
[----:B------:R-:W-:Y:S01]  /*5fa0*/  USHF.R.S32.HI UR13, URZ, 0x1f, UR14 ;  /* 0x0000001f3f0d7899 */ /* 0x000fe2000801140e */
[----:B------:R-:W-:Y:S01]  /*5fb0*/  FMUL.FTZ R121, R121, c[0x0][0x298] ;  /* 0x0000a60079797a20 */ /* 0x000fe20000410000 */
[----:B------:R-:W-:Y:S01]  /*5fc0*/  UMOV UR11, UR14 ;  /* 0x0000000e000b7c82 */ /* 0x000fe20008000000 */
[----:B------:R-:W-:Y:S01]  /*5fd0*/  FMUL.FTZ R122, R122, c[0x0][0x298] ;  /* 0x0000a6007a7a7a20 */ /* 0x000fe20000410000 */
[----:B------:R-:W-:Y:S01]  /*5fe0*/  UMOV UR12, UR14 ;  /* 0x0000000e000c7c82 */ /* 0x000fe20008000000 */
[----:B------:R-:W-:Y:S01]  /*5ff0*/  FMUL.FTZ R123, R123, c[0x0][0x298] ;  /* 0x0000a6007b7b7a20 */ /* 0x000fe20000410000 */
[----:B------:R-:W-:Y:S01]  /*6000*/  @UP0 UMOV UR15, UR17 ;  /* 0x00000011000f0c82 */ /* 0x000fe20008000000 */
[----:B------:R-:W-:Y:S01]  /*6010*/  FMUL.FTZ R132, R132, c[0x0][0x298] ;  /* 0x0000a60084847a20 */ /* 0x000fe20000410000 */
[----:B------:R-:W-:Y:S01]  /*6020*/  @UP0 USHF.R.U32.HI UR11, URZ, UR8, UR15 ;  /* 0x000000083f0b0299 */ /* 0x000fe2000801160f */
[----:B------:R-:W-:Y:S01]  /*6030*/  FMUL.FTZ R133, R133, c[0x0][0x298] ;  /* 0x0000a60085857a20 */ /* 0x000fe20000410000 */
[----:B---3--:R-:W-:Y:S01]  /*6040*/  UIMAD UR8, UR7, UR4, URZ ;  /* 0x00000004070872a4 */ /* 0x008fe2000f8e023f */
[----:B------:R-:W-:Y:S01]  /*6050*/  FMUL.FTZ R134, R134, c[0x0][0x298] ;  /* 0x0000a60086867a20 */ /* 0x000fe20000410000 */
[----:B------:R-:W-:Y:S01]  /*6060*/  @UP0 USHF.R.S32.HI UR4, URZ, 0x1f, UR11 ;  /* 0x0000001f3f040899 */ /* 0x000fe2000801140b */
[----:B------:R-:W-:Y:S01]  /*6070*/  FMUL.FTZ R135, R135, c[0x0][0x298] ;  /* 0x0000a60087877a20 */ /* 0x000fe20000410000 */
[----:B----4-:R-:W-:Y:S01]  /*6080*/  UIMAD UR9, UR6, UR5, URZ ;  /* 0x00000005060972a4 */ /* 0x010fe2000f8e023f */
[----:B------:R-:W-:Y:S01]  /*6090*/  FMUL.FTZ R128, R128, c[0x0][0x298] ;  /* 0x0000a60080807a20 */ /* 0x000fe20000410000 */
[----:B------:R-:W-:Y:S01]  /*60a0*/  UIMAD UR5, UR8, UR5, URZ ;  /* 0x00000005080572a4 */ /* 0x000fe2000f8e023f */
[----:B------:R-:W-:Y:S01]  /*60b0*/  FMUL.FTZ R129, R129, c[0x0][0x298] ;  /* 0x0000a60081817a20 */ /* 0x000fe20000410000 */
[----:B------:R-:W-:Y:S01]  /*60c0*/  @UP0 UMOV UR12, UR11 ;  /* 0x0000000b000c0c82 */ /* 0x000fe20008000000 */
        /* <DEDUP_REMOVED lines=25> */
[----:B--2---:R-:W-:Y:S01]  /*6260*/  MOV R4, UR4 ;  /* 0x0000000400047c02 */ /* 0x004fe20008000f00 */
        /* <DEDUP_REMOVED lines=29> */
[----:B------:R-:W-:Y:S01]  /*6440*/  FMUL.FTZ R171, R171, c[0x0][0x298] ;  /* 0x0000a600abab7a20 */ /* 0x000fe20000410000 */
[----:B------:R-:W-:Y:S06]  /*6450*/  BAR.SYNC.DEFER_BLOCKING 0x1, 0x100 ;  /* 0x0044000000007b1d */ /* 0x000fec0000010000 */
[----:B------:R-:W-:Y:S05]  /*6460*/  @P1 BRA `(.L_x_696) ;  /* 0x0000005000001947 */ /* 0x000fea0003800000 */
.L_x_697:
[----:B------:R-:W2:Y:S01]  /*6470*/  LDG.E.STRONG.GPU R0, [R4.64] ;  /* 0x0000001804007981 */ /* 0x000ea2000c1ef900 */
[----:B------:R-:W-:Y:S01]  /*6480*/  YIELD ;  /* 0x0000000000007946 */ /* 0x000fe20003800000 */
[----:B--2---:R-:W-:Y:S01]  /*6490*/  ISETP.NE.AND P0, PT, R0, UR10, PT ;  /* 0x0000000a00007c0c */ /* 0x004fe2000bf05270 */
[----:B------:R-:W-:-:S12]  /*64a0*/  CCTL.IVALL ;  /* 0x00000000ff00798f */ /* 0x000fd80002000000 */
[----:B------:R-:W-:Y:S05]  /*64b0*/  @P0 BRA `(.L_x_697) ;  /* 0xffffffb000000947 */ /* 0x000fea000383ffff */
.L_x_696:
[----:B------:R-:W-:Y:S05]  /*64c0*/  BSYNC B0 ;  /* 0x0000000000007941 */ /* 0x000fea0003800000 */
.L_x_695:
[----:B------:R-:W-:Y:S01]  /*64d0*/  MOV R11, 0xffffffff ;  /* 0xffffffff000b7802 */ /* 0x000fe20000000f00 */
[----:B------:R-:W-:Y:S05]  /*64e0*/  BRA.CONV ~URZ, `(.L_x_698) ;  /* 0x000000237f007947 */ /* 0x000fea000b800000 */
[----:B------:R-:W-:Y:S02]  /*64f0*/  MOV R2, 0x6510 ;  /* 0x0000651000027802 */ /* 0x000fe40000000f00 */
[----:B------:R-:W-:Y:S05]  /*6500*/  CALL.REL.NOINC `($__internal_6_$__cuda_sm70_warpsync) ;  /* 0x00000ca000007944 */ /* 0x000fea0003c00000 */
.L_x_698:
        /* <DEDUP_REMOVED lines=82> */
[----:B------:R-:W-:Y:S05]  /*6a30*/  CALL.REL.NOINC `($__internal_6_$__cuda_sm70_warpsync) ;  /* 0x0000077000007944 */ /* 0x000fea0003c00000 */
.L_x_699:
        /* <DEDUP_REMOVED lines=12> */
.L_x_701:
[----:B------:R-:W-:Y:S05]  /*6b00*/  BSYNC B0 ;  /* 0x0000000000007941 */ /* 0x000fea0003800000 */
.L_x_700:
[----:B------:R-:W-:Y:S01]  /*6b10*/  ULDC.64 UR4, c[0x0][0x348] ;  /* 0x0000d20000047ab9 */ /* 0x000fe20000000a00 */
[----:B------:R-:W-:Y:S01]  /*6b20*/  BSSY B0, `(.L_x_702) ;  /* 0x000000b000007945 */ /* 0x000fe20003800000 */
[----:B------:R-:W-:-:S04]  /*6b30*/  UIADD3 UR4, UP0, UR8, UR4, URZ ;  /* 0x0000000408047290 */ /* 0x000fc8000ff1e03f */
[----:B------:R-:W-:Y:S02]  /*6b40*/  UIADD3.X UR5, UR9, UR5, URZ, UP0, !UPT ;  /* 0x0000000509057290 */ /* 0x000fe400087fe43f */
[----:B--2---:R-:W-:-:S04]  /*6b50*/  MOV R4, UR4 ;  /* 0x0000000400047c02 */ /* 0x004fc80008000f00 */
[----:B------:R-:W-:Y:S01]  /*6b60*/  MOV R5, UR5 ;  /* 0x0000000500057c02 */ /* 0x000fe20008000f00 */
[----:B------:R-:W-:Y:S05]  /*6b70*/  @P1 BRA `(.L_x_703) ;  /* 0x0000005000001947 */ /* 0x000fea0003800000 */
.L_x_704:
[----:B------:R-:W2:Y:S01]  /*6b80*/  LDG.E.STRONG.GPU R0, [R4.64] ;  /* 0x0000001804007981 */ /* 0x000ea2000c1ef900 */
[----:B------:R-:W-:Y:S01]  /*6b90*/  YIELD ;  /* 0x0000000000007946 */ /* 0x000fe20003800000 */
[----:B--2---:R-:W-:Y:S01]  /*6ba0*/  ISETP.NE.AND P0, PT, R0, UR10, PT ;  /* 0x0000000a00007c0c */ /* 0x004fe2000bf05270 */
[----:B------:R-:W-:-:S12]  /*6bb0*/  CCTL.IVALL ;  /* 0x00000000ff00798f */ /* 0x000fd80002000000 */
[----:B------:R-:W-:Y:S05]  /*6bc0*/  @P0 BRA `(.L_x_704) ;  /* 0xffffffb000000947 */ /* 0x000fea000383ffff */
.L_x_703:
[----:B------:R-:W-:Y:S05]  /*6bd0*/  BSYNC B0 ;  /* 0x0000000000007941 */ /* 0x000fea0003800000 */
.L_x_702:
[----:B------:R-:W-:Y:S05]  /*6be0*/  BRA.CONV ~URZ, `(.L_x_705) ;  /* 0x000000237f007947 */ /* 0x000fea000b800000 */
[----:B-1----:R-:W-:Y:S02]  /*6bf0*/  MOV R2, 0x6c10 ;  /* 0x00006c1000027802 */ /* 0x002fe40000000f00 */
[----:B------:R-:W-:Y:S05]  /*6c00*/  CALL.REL.NOINC `($__internal_6_$__cuda_sm70_warpsync) ;  /* 0x000005a000007944 */ /* 0x000fea0003c00000 */
.L_x_705:
[----:B------:R-:W-:Y:S01]  /*6c10*/  ULDC.64 UR4, c[0x0][0x300] ;  /* 0x0000c00000047ab9 */ /* 0x000fe20000000a00 */
[----:B-1----:R-:W-:Y:S01]  /*6c20*/  IMAD.U32 R2, RZ, RZ, UR12 ;  /* 0x0000000cff027e24 */ /* 0x002fe2000f8e00ff */
        /* <DEDUP_REMOVED lines=76> */
.L_x_706:
        /* <DEDUP_REMOVED lines=12> */
        .weak           $__internal_6_$__cuda_sm70_warpsync
        .type           $__internal_6_$__cuda_sm70_warpsync,@function
        .size           $__internal_6_$__cuda_sm70_warpsync,(.L_x_1404 - $__internal_6_$__cuda_sm70_warpsync)
$__internal_6_$__cuda_sm70_warpsync:
[----:B------:R-:W-:Y:S01]  /*71b0*/  MOV R3, 0x0 ;  /* 0x0000000000037802 */ /* 0x000fe20000000f00 */
[----:B------:R-:W-:Y:S04]  /*71c0*/  WARPSYNC R11 ;  /* 0x0000000b00007348 */ /* 0x000fe80003800000 */
[----:B------:R-:W-:Y:S05]  /*71d0*/  RET.REL.NODEC R2 `(_ZN7cutlass13device_kernelIN5flash19enable_sm80_to_sm89INS1_16FlashAttnBwdSm80INS1_25CollectiveMainloopBwdSm80ILi2ELi1EN4cute5tupleIJNS5_1CILi64EEENS7_ILi80EEENS7_ILi192EEEEEENS_6half_tEfNS_4arch4Sm80ELb0ELb0ELb0ELb0ELb1ELb0ELb1ELb0ELi2ELi4ELi2ELi2ELb0EEENS1_24CollectiveEpilogueBwdGQAISB_fSE_Li256ELb0ELb1EEENS1_19SingleTileSchedulerILb0ELb0ELb0ELi80EEEEEEEEEvNT_6ParamsE) ;  /* 0xffff8e2002007950 */ /* 0x000fea0003c3ffff */
.L_x_707:
        /* <DEDUP_REMOVED lines=10> */
.L_x_1404:


//--------------------- .text._ZN7cutlass13device_kernelIN5flash19enable_sm80_to_sm89INS1_16FlashAttnBwdSm80INS1_25CollectiveMainloopBwdSm80ILi2ELi1EN4cute5tupleIJNS5_1CILi64EEENS7_ILi80EEENS7_ILi192EEEEEENS_6half_tEfNS_4arch4Sm80ELb0ELb0ELb0ELb1ELb0ELb0ELb1ELb0ELi2ELi4ELi2ELi2ELb0EEENS1_21CollectiveEpilogueBwdISB_SC_SE_Li256ELb1ELb1ELi4EEENS1_19SingleTileSchedulerILb1ELb0ELb0ELi80EEEEEEEEEvNT_6ParamsE --------------------------
	.section	.text._ZN7cutlass13device_kernelIN5flash19enable_sm80_to_sm89INS1_16FlashAttnBwdSm80INS1_25CollectiveMainloopBwdSm80ILi2ELi1EN4cute5tupleIJNS5_1CILi64EEENS7_ILi80EEENS7_ILi192EEEEEENS_6half_tEfNS_4arch4Sm80ELb0ELb0ELb0ELb1ELb0ELb0ELb1ELb0ELi2ELi4ELi2ELi2ELb0EEENS1_21CollectiveEpilogueBwdISB_SC_SE_Li256ELb1ELb1ELi4EEENS1_19SingleTileSchedulerILb1ELb0ELb0ELi80EEEEEEEEEvNT_6ParamsE,"ax",@progbits
	.sectioninfo	@"SHI_REGISTERS=254"
	.align	128
.text._ZN7cutlass13device_kernelIN5flash19enable_sm80_to_sm89INS1_16FlashAttnBwdSm80INS1_25CollectiveMainloopBwdSm80ILi2ELi1EN4cute5tupleIJNS5_1CILi64EEENS7_ILi80EEENS7_ILi192EEEEEENS_6half_tEfNS_4arch4Sm80ELb0ELb0ELb0ELb1ELb0ELb0ELb1ELb0ELi2ELi4ELi2ELi2ELb0EEENS1_21CollectiveEpilogueBwdISB_SC_SE_Li256ELb1ELb1ELi4EEENS1_19SingleTileSchedulerILb1ELb0ELb0ELi80EEEEEEEEEvNT_6ParamsE:
        .type           _ZN7cutlass13device_kernelIN5flash19enable_sm80_to_sm89INS1_16FlashAttnBwdSm80INS1_25CollectiveMainloopBwdSm80ILi2ELi1EN4cute5tupleIJNS5_1CILi64EEENS7_ILi80EEENS7_ILi192EEEEEENS_6half_tEfNS_4arch4Sm80ELb0ELb0ELb0ELb1ELb0ELb0ELb1ELb0ELi2ELi4ELi2ELi2ELb0EEENS1_21CollectiveEpilogueBwdISB_SC_SE_Li256ELb1ELb1ELi4EEENS1_19SingleTileSchedulerILb1ELb0ELb0ELi80EEEEEEEEEvNT_6ParamsE,@function
        .size           _ZN7cutlass13device_kernelIN5flash19enable_sm80_to_sm89INS1_16FlashAttnBwdSm80INS1_25CollectiveMainloopBwdSm80ILi2ELi1EN4cute5tupleIJNS5_1CILi64EEENS7_ILi80EEENS7_ILi192EEEEEENS_6half_tEfNS_4arch4Sm80ELb0ELb0ELb0ELb1ELb0ELb0ELb1ELb0ELi2ELi4ELi2ELi2ELb0EEENS1_21CollectiveEpilogueBwdISB_SC_SE_Li256ELb1ELb1ELi4EEENS1_19SingleTileSchedulerILb1ELb0ELb0ELi80EEEEEEEEEvNT_6ParamsE,(.L_x_1406 - _ZN7cutlass13device_kernelIN5flash19enable_sm80_to_sm89INS1_16FlashAttnBwdSm80INS1_25CollectiveMainloopBwdSm80ILi2ELi1EN4cute5tupleIJNS5_1CILi64EEENS7_ILi80EEENS7_ILi192EEEEEENS_6half_tEfNS_4arch4Sm80ELb0ELb0ELb0ELb1ELb0ELb0ELb1ELb0ELi2ELi4ELi2ELi2ELb0EEENS1_21CollectiveEpilogueBwdISB_SC_SE_Li256ELb1ELb1ELi4EEENS1_19SingleTileSchedulerILb1ELb0ELb0ELi80EEEEEEEEEvNT_6ParamsE)
        .other          _ZN7cutlass13device_kernelIN5flash19enable_sm80_to_sm89INS1_16FlashAttnBwdSm80INS1_25CollectiveMainloopBwdSm80ILi2ELi1EN4cute5tupleIJNS5_1CILi64EEENS7_ILi80EEENS7_ILi192EEEEEENS_6half_tEfNS_4arch4Sm80ELb0ELb0ELb0ELb1ELb0ELb0ELb1ELb0ELi2ELi4ELi2ELi2ELb0EEENS1_21CollectiveEpilogueBwdISB_SC_SE_Li256ELb1ELb1ELi4EEENS1_19SingleTileSchedulerILb1ELb0ELb0ELi80EEEEEEEEEvNT_6ParamsE,@"STO_CUDA_ENTRY STV_DEFAULT"
_ZN7cutlass13device_kernelIN5flash19enable_sm80_to_sm89INS1_16FlashAttnBwdSm80INS1_25CollectiveMainloopBwdSm80ILi2ELi1EN4cute5tupleIJNS5_1CILi64EEENS7_ILi80EEENS7_ILi192EEEEEENS_6half_tEfNS_4arch4Sm80ELb0ELb0ELb0ELb1ELb0ELb0ELb1ELb0ELi2ELi4ELi2ELi2ELb0EEENS1_21CollectiveEpilogueBwdISB_SC_SE_Li256ELb1ELb1ELi4EEENS1_19SingleTileSchedulerILb1ELb0ELb0ELi80EEEEEEEEEvNT_6ParamsE:
        /* <DEDUP_REMOVED lines=17> */
.L_x_709:
        /* <DEDUP_REMOVED lines=8> */
.L_x_711:
[----:B------:R-:W-:Y:S02]  /*0190*/  MOV R4, c[0x0][0x3a4] ;  /* 0x0000e90000047a02 */ /* 0x000fe40000000f00 */
.L_x_710:
[----:B------:R-:W-:-:S05]  /*01a0*/  IMAD R3, R2, 0x50, RZ ;  /* 0x0000005002037824 */ /* 0x000fca00078e02ff */
[----:B-----5:R-:W-:-:S04]  /*01b0*/  ISETP.GE.AND P0, PT, R3, R4, PT ;  /* 0x000000040300720c */ /* 0x020fc80003f06270 */
[----:B------:R-:W-:Y:S01]  /*01c0*/  SEL R240, R240, 0xffffffff, !P0 ;  /* 0xfffffffff0f07807 */ /* 0x000fe20004000000 */
[----:B------:R-:W-:Y:S05]  /*01d0*/  BRA `(.L_x_712) ;  /* 0x0000011000007947 */ /* 0x000fea0003800000 */
.L_x_708:
[----:B---34-:R-:W-:-:S04]  /*01e0*/  ISETP.NE.U32.AND P0, PT, RZ, c[0x0][0x3c0], PT ;  /* 0x0000f000ff007a0c */ /* 0x018fc80003f05070 */
[----:B------:R-:W-:-:S13]  /*01f0*/  ISETP.NE.AND.EX P0, PT, RZ, c[0x0][0x3c4], PT, P0 ;  /* 0x0000f100ff007a0c */ /* 0x000fda0003f05300 */
[----:B------:R-:W-:Y:S05]  /*0200*/  @!P0 BRA `(.L_x_713) ;  /* 0x0000002000008947 */ /* 0x000fea0003800000 */
[----:B------:R1:W5:Y:S01]  /*0210*/  LDG.E R4, [R4.64] ;  /* 0x0000000e04047981 */ /* 0x000362000c1e1900 */
[----:B------:R-:W-:Y:S05]  /*0220*/  BRA `(.L_x_714) ;  /* 0x0000009000007947 */ /* 0x000fea0003800000 */
.L_x_713:
        /* <DEDUP_REMOVED lines=8> */
.L_x_715:
[----:B------:R-:W-:Y:S02]  /*02b0*/  MOV R4, c[0x0][0x3a4] ;  /* 0x0000e90000047a02 */ /* 0x000fe40000000f00 */
.L_x_714:
[----:B------:R-:W-:-:S05]  /*02c0*/  IMAD R3, R2, 0x50, RZ ;  /* 0x0000005002037824 */ /* 0x000fca00078e02ff */
[----:B-----5:R-:W-:-:S04]  /*02d0*/  ISETP.GE.AND P0, PT, R3, R4, PT ;  /* 0x000000040300720c */ /* 0x020fc80003f06270 */
[----:B------:R-:W-:-:S04]  /*02e0*/  SEL R240, R240, 0xffffffff, !P0 ;  /* 0xfffffffff0f07807 */ /* 0x000fc80004000000 */
.L_x_712:
        /* <DEDUP_REMOVED lines=9> */
[----:B------:R-:W2:Y:S02]  /*0380*/  @P3 LDG.E R3, [R12.64] ;  /* 0x0000000e0c033981 */ /* 0x000ea4000c1e1900 */
[----:B------:R-:W-:Y:S01]  /*0390*/  @P0 IMAD.WIDE R14, R240, R9, c[0x0][0x2d8] ;  /* 0x0000b600f00e0625 */ /* 0x000fe200078e0209 */
[----:B-1----:R-:W-:-:S03]  /*03a0*/  CS2R R4, SRZ ;  /* 0x0000000000047805 */ /* 0x002fc6000001ff00 */
[----:B------:R-:W-:Y:S01]  /*03b0*/  IMAD.MOV.U32 R6, RZ, RZ, RZ ;  /* 0x000000ffff067224 */ /* 0x000fe200078e00ff */
[----:B------:R-:W3:Y:S01]  /*03c0*/  @P0 LDG.E R7, [R14.64] ;  /* 0x0000000e0e070981 */ /* 0x000ee2000c1e1900 */
[----:B------:R-:W-:-:S03]  /*03d0*/  IMAD.WIDE R10, R240, R9, c[0x0][0x2d0] ;  /* 0x0000b400f00a7625 */ /* 0x000fc600078e0209 */
[----:B------:R1:W5:Y:S04]  /*03e0*/  @P3 LDG.E R4, [R12.64] ;  /* 0x0000000e0c043981 */ /* 0x000368000c1e1900 */
[----:B------:R1:W5:Y:S01]  /*03f0*/  @P2 LDG.E R6, [R10.64] ;  /* 0x0000000e0a062981 */ /* 0x000362000c1e1900 */
[----:B------:R-:W-:Y:S01]  /*0400*/  ULDC UR13, c[0x0][0x168] ;  /* 0x00005a00000d7ab9 */ /* 0x000fe20000000800 */
[----:B--2---:R-:W-:-:S05]  /*0410*/  @P3 IMAD R8, R240, 0x40, R3 ;  /* 0x00000040f0083824 */ /* 0x004fca00078e0203 */
[----:B------:R-:W-:Y:S01]  /*0420*/  @P3 SHF.R.S32.HI R3, RZ, 0x1f, R8 ;  /* 0x0000001fff033819 */ /* 0x000fe20000011408 */
[----:B---3--:R1:W2:Y:S03]  /*0430*/  @P0 R2UR UR13, R7 ;  /* 0x00000000070d03c2 */ /* 0x0082a600000e0000 */
[----:B------:R-:W-:-:S04]  /*0440*/  @P3 LEA.HI R3, R3, R8, RZ, 0x6 ;  /* 0x0000000803033211 */ /* 0x000fc800078f30ff */
[----:B------:R-:W-:Y:S01]  /*0450*/  @P3 LOP3.LUT R5, R3, 0xffffffc0, RZ, 0xc0, !PT ;  /* 0xffffffc003053812 */ /* 0x000fe200078ec0ff */
[----:B------:R-:W-:Y:S01]  /*0460*/  IMAD.MOV.U32 R3, RZ, RZ, c[0x0][0x198] ;  /* 0x00006600ff037624 */ /* 0x000fe200078e00ff */
[----:B-12---:R-:W-:Y:S05]  /*0470*/  @P0 BRA `(.L_x_716) ;  /* 0x0000006000000947 */ /* 0x006fea0003800000 */
[----:B------:R-:W-:Y:S05]  /*0480*/  @!P3 BRA `(.L_x_716) ;  /* 0x000000500000b947 */ /* 0x000fea0003800000 */
[----:B------:R-:W2:Y:S04]  /*0490*/  LDG.E R8, [R12.64] ;  /* 0x0000000e0c087981 */ /* 0x000ea8000c1e1900 */
[----:B------:R-:W3:Y:S01]  /*04a0*/  LDG.E R7, [R12.64+0x4] ;  /* 0x0000040e0c077981 */ /* 0x000ee2000c1e1900 */
[----:B--2---:R-:W1:Y:S08]  /*04b0*/  R2UR UR13, R8 ;  /* 0x00000000080d73c2 */ /* 0x004e7000000e0000 */
[----:B---3--:R-:W1:Y:S02]  /*04c0*/  R2UR UR4, R7 ;  /* 0x00000000070473c2 */ /* 0x008e6400000e0000 */
[----:B-1----:R-:W-:-:S06]  /*04d0*/  UIADD3 UR13, -UR13, UR4, URZ ;  /* 0x000000040d0d7290 */ /* 0x002fcc000fffe13f */
.L_x_716:
[----:B------:R-:W-:-:S04]  /*04e0*/  ISETP.NE.U32.AND P0, PT, RZ, c[0x0][0x2e0], PT ;  /* 0x0000b800ff007a0c */ /* 0x000fc80003f05070 */
[----:B------:R-:W-:-:S13]  /*04f0*/  ISETP.NE.AND.EX P0, PT, RZ, c[0x0][0x2e4], PT, P0 ;  /* 0x0000b900ff007a0c */ /* 0x000fda0003f05300 */
[----:B------:R-:W-:Y:S05]  /*0500*/  @!P0 BRA `(.L_x_717) ;  /* 0x0000003000008947 */ /* 0x000fea0003800000 */
[----:B------:R-:W-:-:S05]  /*0510*/  IMAD.WIDE R8, R240, R9, c[0x0][0x2e0] ;  /* 0x0000b800f0087625 */ /* 0x000fca00078e0209 */
[----:B------:R1:W5:Y:S01]  /*0520*/  LDG.E R3, [R8.64] ;  /* 0x0000000e08037981 */ /* 0x000362000c1e1900 */
[----:B------:R-:W-:Y:S05]  /*0530*/  BRA `(.L_x_718) ;  /* 0x0000004000007947 */ /* 0x000fea0003800000 */
.L_x_717:
[----:B------:R-:W-:Y:S05]  /*0540*/  @!P2 BRA `(.L_x_718) ;  /* 0x000000300000a947 */ /* 0x000fea0003800000 */
[----:B------:R-:W2:Y:S04]  /*0550*/  LDG.E R3, [R10.64] ;  /* 0x0000000e0a037981 */ /* 0x000ea8000c1e1900 */
[----:B------:R-:W2:Y:S02]  /*0560*/  LDG.E R8, [R10.64+0x4] ;  /* 0x0000040e0a087981 */ /* 0x000ea4000c1e1900 */
[----:B--2---:R-:W-:Y:S02]  /*0570*/  IADD3 R3, -R3, R8, RZ ;  /* 0x0000000803037210 */ /* 0x004fe40007ffe1ff */
.L_x_718:
        /* <DEDUP_REMOVED lines=66> */
[----:B------:R-:W-:Y:S01]  /*09a0*/  IMAD.SHL.U32 R10, R233, 0x4, RZ ;  /* 0x00000004e90a7824 */ /* 0x000fe200078e00ff */
[--C-:B------:R-:W-:Y:S01]  /*09b0*/  SHF.R.S32.HI R13, RZ, 0x1f, R0.reuse ;  /* 0x0000001fff0d7819 */ /* 0x100fe20000011400 */
[----:B-1----:R-:W-:Y:S01]  /*09c0*/  IMAD R8, R5, 0xc0, RZ ;  /* 0x000000c005087824 */ /* 0x002fe200078e02ff */
[----:B------:R-:W-:Y:S01]  /*09d0*/  ISETP.NE.AND P1, PT, R7, 0x1, PT ;  /* 0x000000010700780c */ /* 0x000fe20003f25270 */
[----:B------:R-:W-:Y:S01]  /*09e0*/  IMAD.MOV.U32 R9, RZ, RZ, R0 ;  /* 0x000000ffff097224 */ /* 0x000fe200078e0000 */
[----:B------:R-:W-:Y:S01]  /*09f0*/  SHF.R.S32.HI R7, RZ, 0x1f, R5 ;  /* 0x0000001fff077819 */ /* 0x000fe20000011405 */
[C---:B------:R-:W-:Y:S01]  /*0a00*/  IMAD R11, R13.reuse, c[0x0][0x288], RZ ;  /* 0x0000a2000d0b7a24 */ /* 0x040fe200078e02ff */
[----:B------:R-:W-:Y:S01]  /*0a10*/  IADD3 R26, P0, R10, R5, RZ ;  /* 0x000000050a1a7210 */ /* 0x000fe20007f1e0ff */
[----:B------:R-:W-:Y:S01]  /*0a20*/  UMOV UR6, 0x5 ;  /* 0x0000000500067882 */ /* 0x000fe20000000000 */
[----:B------:R-:W-:Y:S01]  /*0a30*/  SHF.R.S32.HI R5, RZ, 0x1f, R233 ;  /* 0x0000001fff057819 */ /* 0x000fe200000114e9 */
[----:B------:R-:W-:Y:S01]  /*0a40*/  IMAD R11, R0, c[0x0][0x28c], R11 ;  /* 0x0000a300000b7a24 */ /* 0x000fe200078e020b */
[----:B------:R-:W-:Y:S01]  /*0a50*/  LEA.HI.X.SX32 R27, R10, R7, 0x1, P0 ;  /* 0x000000070a1b7211 */ /* 0x000fe200000f0eff */
[----:B------:R-:W-:Y:S01]  /*0a60*/  ULDC.64 UR4, c[0x0][0x1d8] ;  /* 0x0000760000047ab9 */ /* 0x000fe20000000a00 */
[----:B------:R-:W-:Y:S01]  /*0a70*/  IADD3 R28, P0, R8, R233, RZ ;  /* 0x000000e9081c7210 */ /* 0x000fe20007f1e0ff */
[----:B------:R-:W-:Y:S01]  /*0a80*/  USHF.L.U64.HI UR5, UR4, UR6, UR5 ;  /* 0x0000000604057299 */ /* 0x000fe20008010205 */
[----:B------:R-:W-:Y:S01]  /*0a90*/  SEL R242, R240, RZ, !P3 ;  /* 0x000000fff0f27207 */ /* 0x000fe20005800000 */
[----:B------:R-:W-:Y:S01]  /*0aa0*/  @P1 IMAD.HI.U32 R7, R0, c[0x0][0x24c], RZ ;  /* 0x0000930000071a27 */ /* 0x000fe200078e00ff */
[----:B------:R-:W-:Y:S01]  /*0ab0*/  LEA.HI.X.SX32 R29, R8, R5, 0x1, P0 ;  /* 0x00000005081d7211 */ /* 0x000fe200000f0eff */
[----:B------:R-:W-:Y:S01]  /*0ac0*/  USHF.L.U32 UR4, UR4, 0x5, URZ ;  /* 0x0000000504047899 */ /* 0x000fe2000800063f */
[----:B------:R-:W-:Y:S01]  /*0ad0*/  LEA.HI R8, R18, R233, RZ, 0x3 ;  /* 0x000000e912087211 */ /* 0x000fe200078f18ff */
[----:B------:R-:W-:Y:S01]  /*0ae0*/  IMAD R5, R13, c[0x0][0x270], RZ ;  /* 0x00009c000d057a24 */ /* 0x000fe200078e02ff */
[----:B------:R-:W-:Y:S01]  /*0af0*/  @P1 SHF.R.U32.HI R9, RZ, c[0x0][0x250], R7 ;  /* 0x00009400ff091a19 */ /* 0x000fe20000011607 */
[----:B------:R-:W-:Y:S01]  /*0b00*/  IMAD.WIDE.U32 R14, R0, c[0x0][0x270], R26 ;  /* 0x00009c00000e7a25 */ /* 0x000fe200078e001a */
[----:B------:R-:W-:Y:S01]  /*0b10*/  LOP3.LUT R10, R8, 0xfffffff8, RZ, 0xc0, !PT ;  /* 0xfffffff8080a7812 */ /* 0x000fe200078ec0ff */
[----:B------:R-:W-:Y:S01]  /*0b20*/  ULDC.64 UR8, c[0x0][0x178] ;  /* 0x00005e0000087ab9 */ /* 0x000fe20000000a00 */
[----:B------:R-:W-:Y:S01]  /*0b30*/  SHF.R.S32.HI R32, RZ, 0x1f, R9 ;  /* 0x0000001fff207819 */ /* 0x000fe20000011409 */
[C---:B------:R-:W-:Y:S01]  /*0b40*/  IMAD R30, R0.reuse, c[0x0][0x274], R5 ;  /* 0x00009d00001e7a24 */ /* 0x040fe200078e0205 */
[----:B------:R-:W-:Y:S01]  /*0b50*/  SHF.R.S32.HI R239, RZ, 0x3, R8 ;  /* 0x00000003ffef7819 */ /* 0x000fe20000011408 */
[----:B------:R-:W-:Y:S01]  /*0b60*/  IMAD.IADD R5, R233, 0x1, -R10 ;  /* 0x00000001e9057824 */ /* 0x000fe200078e0a0a */
[----:B------:R-:W-:Y:S01]  /*0b70*/  USHF.L.U32 UR11, UR8, 0x5, URZ ;  /* 0x00000005080b7899 */ /* 0x000fe2000800063f */
[----:B------:R-:W-:Y:S01]  /*0b80*/  IMAD.WIDE.U32 R26, R0, c[0x0][0x288], R26 ;  /* 0x0000a200001a7a25 */ /* 0x000fe200078e001a */
[----:B------:R-:W-:Y:S01]  /*0b90*/  SHF.R.S32.HI R17, RZ, 0x1f, R239 ;  /* 0x0000001fff117819 */ /* 0x000fe200000114ef */
[----:B------:R-:W-:Y:S01]  /*0ba0*/  CS2R R170, SRZ ;  /* 0x0000000000aa7805 */ /* 0x000fe2000001ff00 */
[----:B-----5:R-:W-:Y:S01]  /*0bb0*/  IADD3 R20, P0, R239, R6, RZ ;  /* 0x00000006ef147210 */ /* 0x020fe20007f1e0ff */
[----:B------:R-:W-:Y:S01]  /*0bc0*/  IMAD.SHL.U32 R24, R5, 0x8, RZ ;  /* 0x0000000805187824 */ /* 0x000fe200078e00ff */
[----:B------:R-:W-:Y:S01]  /*0bd0*/  IADD3 R7, P1, R239, R4, RZ ;  /* 0x00000004ef077210 */ /* 0x000fe20007f3e0ff */
[----:B------:R-:W-:Y:S01]  /*0be0*/  IMAD R34, R32, c[0x0][0x1e0], RZ ;  /* 0x0000780020227a24 */ /* 0x000fe200078e02ff */
[-C--:B------:R-:W-:Y:S01]  /*0bf0*/  LEA.HI.X.SX32 R21, R6, R17.reuse, 0x1, P0 ;  /* 0x0000001106157211 */ /* 0x080fe200000f0eff */
[----:B------:R-:W-:Y:S01]  /*0c00*/  IMAD R32, R32, c[0x0][0x1b0], RZ ;  /* 0x00006c0020207a24 */ /* 0x000fe200078e02ff */
[----:B------:R-:W-:Y:S01]  /*0c10*/  SHF.R.S32.HI R25, RZ, 0x1f, R24 ;  /* 0x0000001fff197819 */ /* 0x000fe20000011418 */
[----:B------:R-:W-:Y:S01]  /*0c20*/  IMAD.IADD R27, R27, 0x1, R11 ;  /* 0x000000011b1b7824 */ /* 0x000fe200078e020b */
[----:B------:R-:W-:Y:S01]  /*0c30*/  SHF.R.S32.HI R6, RZ, 0x1f, R240 ;  /* 0x0000001fff067819 */ /* 0x000fe200000114f0 */
[C---:B------:R-:W-:Y:S01]  /*0c40*/  IMAD R32, R9.reuse, c[0x0][0x1b4], R32 ;  /* 0x00006d0009207a24 */ /* 0x040fe200078e0220 */
[----:B------:R-:W-:Y:S01]  /*0c50*/  LEA.HI.X.SX32 R12, R4, R17, 0x1, P1 ;  /* 0x00000011040c7211 */ /* 0x000fe200008f0eff */
[----:B------:R-:W-:Y:S01]  /*0c60*/  IMAD.WIDE.U32 R10, R9, c[0x0][0x1b0], R24 ;  /* 0x00006c00090a7a25 */ /* 0x000fe200078e0018 */
[----:B------:R-:W-:Y:S01]  /*0c70*/  USHF.L.U32 UR10, UR11, 0x1, URZ ;  /* 0x000000010b0a7899 */ /* 0x000fe2000800063f */
[----:B------:R-:W-:Y:S01]  /*0c80*/  LEA.HI R228, R18, R233, RZ, 0x7 ;  /* 0x000000e912e47211 */ /* 0x000fe200078f38ff */
[----:B------:R-:W-:Y:S01]  /*0c90*/  CS2R R168, SRZ ;  /* 0x0000000000a87805 */ /* 0x000fe2000001ff00 */
[----:B------:R-:W-:Y:S01]  /*0ca0*/  IMAD.IADD R31, R15, 0x1, R30 ;  /* 0x000000010f1f7824 */ /* 0x000fe200078e021e */
[----:B------:R-:W-:Y:S01]  /*0cb0*/  CS2R R166, SRZ ;  /* 0x0000000000a67805 */ /* 0x000fe2000001ff00 */
[----:B------:R-:W-:Y:S01]  /*0cc0*/  IMAD.MOV.U32 R30, RZ, RZ, R14 ;  /* 0x000000ffff1e7224 */ /* 0x000fe200078e000e */
[----:B------:R-:W-:Y:S01]  /*0cd0*/  SHF.R.S32.HI R228, RZ, 0x7, R228 ;  /* 0x00000007ffe47819 */ /* 0x000fe200000114e4 */
[C---:B------:R-:W-:Y:S01]  /*0ce0*/  IMAD R34, R9.reuse, c[0x0][0x1e4], R34 ;  /* 0x0000790009227a24 */ /* 0x040fe200078e0222 */
[----:B------:R-:W-:Y:S01]  /*0cf0*/  CS2R R164, SRZ ;  /* 0x0000000000a47805 */ /* 0x000fe2000001ff00 */
[----:B------:R-:W-:Y:S01]  /*0d00*/  IMAD.WIDE.U32 R14, R9, c[0x0][0x1e0], R24 ;  /* 0x00007800090e7a25 */ /* 0x000fe200078e0018 */
[----:B------:R-:W-:Y:S01]  /*0d10*/  CS2R R162, SRZ ;  /* 0x0000000000a27805 */ /* 0x000fe2000001ff00 */
[----:B------:R-:W-:Y:S01]  /*0d20*/  CS2R R160, SRZ ;  /* 0x0000000000a07805 */ /* 0x000fe2000001ff00 */
[----:B------:R-:W-:Y:S01]  /*0d30*/  CS2R R158, SRZ ;  /* 0x00000000009e7805 */ /* 0x000fe2000001ff00 */
[----:B------:R-:W-:Y:S01]  /*0d40*/  IMAD.IADD R33, R11, 0x1, R32 ;  /* 0x000000010b217824 */ /* 0x000fe200078e0220 */
[C---:B------:R-:W-:Y:S01]  /*0d50*/  SEL R11, R6.reuse, RZ, !P2 ;  /* 0x000000ff060b7207 */ /* 0x040fe20005000000 */
[----:B------:R-:W-:Y:S01]  /*0d60*/  IMAD.IADD R35, R15, 0x1, R34 ;  /* 0x000000010f237824 */ /* 0x000fe200078e0222 */
[----:B------:R-:W-:Y:S01]  /*0d70*/  SEL R6, R6, RZ, !P3 ;  /* 0x000000ff06067207 */ /* 0x000fe20005800000 */
[----:B------:R-:W-:Y:S01]  /*0d80*/  IMAD.SHL.U32 R235, R239, 0x40, RZ ;  /* 0x00000040efeb7824 */ /* 0x000fe200078e00ff */
[----:B------:R-:W-:Y:S01]  /*0d90*/  CS2R R156, SRZ ;  /* 0x00000000009c7805 */ /* 0x000fe2000001ff00 */
[----:B------:R-:W-:Y:S01]  /*0da0*/  IMAD.MOV.U32 R34, RZ, RZ, R14 ;  /* 0x000000ffff227224 */ /* 0x000fe200078e000e */
[----:B------:R-:W-:Y:S01]  /*0db0*/  SEL R14, R240, RZ, !P2 ;  /* 0x000000fff00e7207 */ /* 0x000fe20005000000 */
[----:B------:R-:W-:Y:S01]  /*0dc0*/  IMAD R17, R11, c[0x0][0x1e8], RZ ;  /* 0x00007a000b117a24 */ /* 0x000fe200078e02ff */
[----:B------:R-:W-:Y:S01]  /*0dd0*/  LOP3.LUT R235, R235, 0x1c0, RZ, 0xc0, !PT ;  /* 0x000001c0ebeb7812 */ /* 0x000fe200078ec0ff */
[----:B------:R-:W-:Y:S01]  /*0de0*/  IMAD R11, R11, c[0x0][0x1b8], RZ ;  /* 0x00006e000b0b7a24 */ /* 0x000fe200078e02ff */
[----:B------:R-:W-:Y:S01]  /*0df0*/  CS2R R154, SRZ ;  /* 0x00000000009a7805 */ /* 0x000fe2000001ff00 */
[C---:B------:R-:W-:Y:S01]  /*0e00*/  IMAD R9, R6.reuse, c[0x0][0x278], RZ ;  /* 0x00009e0006097a24 */ /* 0x040fe200078e02ff */
[----:B------:R-:W-:Y:S01]  /*0e10*/  LOP3.LUT R4, R235, 0x38, R24, 0xf8, !PT ;  /* 0x00000038eb047812 */ /* 0x000fe200078ef818 */
[----:B------:R-:W-:Y:S01]  /*0e20*/  IMAD R15, R6, c[0x0][0x290], RZ ;  /* 0x0000a400060f7a24 */ /* 0x000fe200078e02ff */
[----:B------:R-:W-:Y:S01]  /*0e30*/  SHF.R.U32.HI R235, RZ, 0x3, R235 ;  /* 0x00000003ffeb7819 */ /* 0x000fe200000116eb */
[C---:B------:R-:W-:Y:S01]  /*0e40*/  IMAD R16, R14.reuse, c[0x0][0x1ec], R17 ;  /* 0x00007b000e107a24 */ /* 0x040fe200078e0211 */
[----:B------:R-:W-:Y:S01]  /*0e50*/  CS2R R152, SRZ ;  /* 0x0000000000987805 */ /* 0x000fe2000001ff00 */
[----:B------:R-:W-:Y:S01]  /*0e60*/  IMAD.WIDE.U32 R34, R14, c[0x0][0x1e8], R34 ;  /* 0x00007a000e227a25 */ /* 0x000fe200078e0022 */
[----:B------:R-:W-:Y:S01]  /*0e70*/  LOP3.LUT R235, R4, R235, RZ, 0x3c, !PT ;  /* 0x000000eb04eb7212 */ /* 0x000fe200078e3cff */
[----:B------:R-:W-:Y:S01]  /*0e80*/  CS2R R150, SRZ ;  /* 0x0000000000967805 */ /* 0x000fe2000001ff00 */
[----:B------:R-:W-:Y:S01]  /*0e90*/  CS2R R148, SRZ ;  /* 0x0000000000947805 */ /* 0x000fe2000001ff00 */
[----:B------:R-:W-:Y:S01]  /*0ea0*/  IMAD.WIDE R20, R2, 0x50, R20 ;  /* 0x0000005002147825 */ /* 0x000fe200078e0214 */
[----:B------:R-:W-:Y:S01]  /*0eb0*/  CS2R R146, SRZ ;  /* 0x0000000000927805 */ /* 0x000fe2000001ff00 */
[----:B------:R-:W-:Y:S01]  /*0ec0*/  CS2R R144, SRZ ;  /* 0x0000000000907805 */ /* 0x000fe2000001ff00 */
[----:B------:R-:W-:Y:S01]  /*0ed0*/  CS2R R142, SRZ ;  /* 0x00000000008e7805 */ /* 0x000fe2000001ff00 */
[----:B------:R-:W-:Y:S01]  /*0ee0*/  IMAD.MOV.U32 R32, RZ, RZ, R10 ;  /* 0x000000ffff207224 */ /* 0x000fe200078e000a */
[----:B------:R-:W-:Y:S01]  /*0ef0*/  CS2R R140, SRZ ;  /* 0x00000000008c7805 */ /* 0x000fe2000001ff00 */
[C---:B------:R-:W-:Y:S01]  /*0f00*/  IMAD R9, R242.reuse, c[0x0][0x27c], R9 ;  /* 0x00009f00f2097a24 */ /* 0x040fe200078e0209 */
[----:B------:R-:W-:Y:S01]  /*0f10*/  CS2R R138, SRZ ;  /* 0x00000000008a7805 */ /* 0x000fe2000001ff00 */
[----:B------:R-:W-:Y:S01]  /*0f20*/  IMAD R10, R242, c[0x0][0x294], R15 ;  /* 0x0000a500f20a7a24 */ /* 0x000fe200078e020f */
[----:B------:R-:W-:Y:S01]  /*0f30*/  CS2R R136, SRZ ;  /* 0x0000000000887805 */ /* 0x000fe2000001ff00 */
[----:B------:R-:W-:Y:S01]  /*0f40*/  IMAD R22, R14, c[0x0][0x1bc], R11 ;  /* 0x00006f000e167a24 */ /* 0x000fe200078e020b */
[----:B------:R-:W-:Y:S01]  /*0f50*/  CS2R R134, SRZ ;  /* 0x0000000000867805 */ /* 0x000fe2000001ff00 */
[----:B------:R-:W-:Y:S01]  /*0f60*/  IMAD.IADD R17, R35, 0x1, R16 ;  /* 0x0000000123117824 */ /* 0x000fe200078e0210 */
[----:B------:R-:W-:Y:S01]  /*0f70*/  CS2R R132, SRZ ;  /* 0x0000000000847805 */ /* 0x000fe2000001ff00 */
[C---:B------:R-:W-:Y:S01]  /*0f80*/  IMAD.WIDE.U32 R30, R242.reuse, c[0x0][0x278], R30 ;  /* 0x00009e00f21e7a25 */ /* 0x040fe200078e001e */
[----:B------:R-:W-:Y:S01]  /*0f90*/  CS2R R130, SRZ ;  /* 0x0000000000827805 */ /* 0x000fe2000001ff00 */
[----:B------:R-:W-:Y:S01]  /*0fa0*/  CS2R R128, SRZ ;  /* 0x0000000000807805 */ /* 0x000fe2000001ff00 */
[----:B------:R-:W-:Y:S01]  /*0fb0*/  CS2R R126, SRZ ;  /* 0x00000000007e7805 */ /* 0x000fe2000001ff00 */
[----:B------:R-:W-:Y:S01]  /*0fc0*/  IMAD.WIDE.U32 R26, R242, c[0x0][0x290], R26 ;  /* 0x0000a400f21a7a25 */ /* 0x000fe200078e001a */
[----:B------:R-:W-:Y:S01]  /*0fd0*/  LEA R246, P1, R30, c[0x0][0x258], 0x2 ;  /* 0x000096001ef67a11 */ /* 0x000fe200078210ff */
[----:B------:R-:W-:Y:S01]  /*0fe0*/  CS2R R124, SRZ ;  /* 0x00000000007c7805 */ /* 0x000fe2000001ff00 */
[----:B------:R-:W-:Y:S01]  /*0ff0*/  CS2R R122, SRZ ;  /* 0x00000000007a7805 */ /* 0x000fe2000001ff00 */
[----:B------:R-:W-:Y:S01]  /*1000*/  IMAD.MOV.U32 R16, RZ, RZ, R34 ;  /* 0x000000ffff107224 */ /* 0x000fe200078e0022 */
[----:B------:R-:W-:Y:S01]  /*1010*/  LEA R244, P0, R26, c[0x0][0x280], 0x2 ;  /* 0x0000a0001af47a11 */ /* 0x000fe200078010ff */
[----:B------:R-:W-:Y:S01]  /*1020*/  IMAD R11, R21, c[0x0][0x1d8], RZ ;  /* 0x00007600150b7a24 */ /* 0x000fe200078e02ff */
[----:B------:R-:W-:Y:S01]  /*1030*/  CS2R R120, SRZ ;  /* 0x0000000000787805 */ /* 0x000fe2000001ff00 */
[----:B------:R-:W-:Y:S01]  /*1040*/  IMAD.IADD R9, R31, 0x1, R9 ;  /* 0x000000011f097824 */ /* 0x000fe200078e0209 */
[----:B------:R-:W-:Y:S01]  /*1050*/  CS2R R118, SRZ ;  /* 0x0000000000767805 */ /* 0x000fe2000001ff00 */
[----:B------:R-:W-:Y:S01]  /*1060*/  IMAD.IADD R10, R27, 0x1, R10 ;  /* 0x000000011b0a7824 */ /* 0x000fe200078e020a */
[----:B------:R-:W-:Y:S01]  /*1070*/  CS2R R116, SRZ ;  /* 0x0000000000747805 */ /* 0x000fe2000001ff00 */
[----:B------:R-:W-:Y:S01]  /*1080*/  IMAD R4, R20, c[0x0][0x1dc], R11 ;  /* 0x0000770014047a24 */ /* 0x000fe200078e020b */
[----:B------:R-:W-:Y:S01]  /*1090*/  LEA.HI.X R247, R30, c[0x0][0x25c], R9, 0x2, P1 ;  /* 0x000097001ef77a11 */ /* 0x000fe200008f1409 */
[----:B------:R-:W-:Y:S01]  /*10a0*/  IMAD.WIDE.U32 R16, R20, c[0x0][0x1d8], R16 ;  /* 0x0000760014107a25 */ /* 0x000fe200078e0010 */
[----:B------:R-:W-:Y:S01]  /*10b0*/  LEA.HI.X R245, R26, c[0x0][0x284], R10, 0x2, P0 ;  /* 0x0000a1001af57a11 */ /* 0x000fe200000f140a */
[----:B------:R-:W-:Y:S01]  /*10c0*/  CS2R R114, SRZ ;  /* 0x0000000000727805 */ /* 0x000fe2000001ff00 */
[----:B------:R-:W-:Y:S01]  /*10d0*/  ISETP.GE.AND P1, PT, R24, c[0x0][0x1cc], PT ;  /* 0x0000730018007a0c */ /* 0x000fe20003f26270 */
[----:B------:R-:W-:Y:S01]  /*10e0*/  IMAD.IADD R4, R17, 0x1, R4 ;  /* 0x0000000111047824 */ /* 0x000fe200078e0204 */
[----:B------:R-:W-:Y:S01]  /*10f0*/  LEA R30, P0, R16, c[0x0][0x1c0], 0x1 ;  /* 0x00007000101e7a11 */ /* 0x000fe200078008ff */
[----:B------:R-:W-:Y:S01]  /*1100*/  IMAD.IADD R11, R3, 0x1, -R239 ;  /* 0x00000001030b7824 */ /* 0x000fe200078e0aef */
[----:B------:R-:W-:Y:S01]  /*1110*/  IADD3 R10, R24, 0x40, RZ ;  /* 0x00000040180a7810 */ /* 0x000fe20007ffe0ff */
[----:B------:R-:W-:Y:S01]  /*1120*/  IMAD.WIDE.U32 R14, R14, c[0x0][0x1b8], R32 ;  /* 0x00006e000e0e7a25 */ /* 0x000fe200078e0020 */
[----:B------:R-:W-:Y:S01]  /*1130*/  LEA.HI.X R31, R16, c[0x0][0x1c4], R4, 0x1, P0 ;  /* 0x00007100101f7a11 */ /* 0x000fe200000f0c04 */
[----:B------:R-:W-:Y:S01]  /*1140*/  CS2R R112, SRZ ;  /* 0x0000000000707805 */ /* 0x000fe2000001ff00 */
[----:B------:R-:W-:Y:S01]  /*1150*/  LEA.HI R4, R18, R233, RZ, 0x6 ;  /* 0x000000e912047211 */ /* 0x000fe200078f30ff */
[----:B------:R-:W-:Y:S01]  /*1160*/  IMAD R11, R2, -0x50, R11 ;  /* 0xffffffb0020b7824 */ /* 0x000fe200078e020b */
[----:B------:R-:W-:Y:S01]  /*1170*/  ISETP.GT.AND P0, PT, R233, 0x7f, PT ;  /* 0x0000007fe900780c */ /* 0x000fe20003f04270 */
[----:B------:R-:W-:Y:S01]  /*1180*/  IMAD.IADD R23, R15, 0x1, R22 ;  /* 0x000000010f177824 */ /* 0x000fe200078e0216 */
[----:B------:R-:W-:Y:S01]  /*1190*/  SHF.R.S32.HI R4, RZ, 0x6, R4 ;  /* 0x00000006ff047819 */ /* 0x000fe20000011404 */
[----:B------:R-:W-:Y:S01]  /*11a0*/  IMAD.MOV.U32 R22, RZ, RZ, R14 ;  /* 0x000000ffff167224 */ /* 0x000fe200078e000e */
[----:B------:R-:W-:Y:S01]  /*11b0*/  ISETP.LT.OR P2, PT, R11, 0x1, P1 ;  /* 0x000000010b00780c */ /* 0x000fe20000f41670 */
[----:B------:R-:W-:Y:S01]  /*11c0*/  IMAD.MOV.U32 R14, RZ, RZ, c[0x0][0x1d8] ;  /* 0x00007600ff0e7624 */ /* 0x000fe200078e00ff */
[----:B------:R-:W-:Y:S01]  /*11d0*/  IADD3 R9, R24, 0x80, RZ ;  /* 0x0000008018097810 */ /* 0x000fe20007ffe0ff */
[----:B------:R-:W-:Y:S01]  /*11e0*/  IMAD.MOV.U32 R15, RZ, RZ, c[0x0][0x1dc] ;  /* 0x00007700ff0f7624 */ /* 0x000fe200078e00ff */
[----:B------:R-:W-:Y:S01]  /*11f0*/  ISETP.GE.AND P3, PT, R10, c[0x0][0x1cc], PT ;  /* 0x000073000a007a0c */ /* 0x000fe20003f66270 */
[----:B------:R-:W-:Y:S01]  /*1200*/  IMAD R235, R4, 0x200, R235 ;  /* 0x0000020004eb7824 */ /* 0x000fe200078e02eb */
[----:B------:R-:W-:Y:S01]  /*1210*/  LEA R26, P4, R14, R30, 0x6 ;  /* 0x0000001e0e1a7211 */ /* 0x000fe200078830ff */
[----:B------:R-:W-:Y:S01]  /*1220*/  IMAD R16, R21, c[0x0][0x1a8], RZ ;  /* 0x00006a0015107a24 */ /* 0x000fe200078e02ff */
[----:B------:R-:W-:Y:S01]  /*1230*/  ISETP.GE.AND P5, PT, R9, c[0x0][0x1cc], PT ;  /* 0x0000730009007a0c */ /* 0x000fe20003fa6270 */
[----:B------:R-:W-:Y:S01]  /*1240*/  IMAD.SHL.U32 R235, R235, 0x2, RZ ;  /* 0x00000002ebeb7824 */ /* 0x000fe200078e00ff */
[C---:B------:R-:W-:Y:S01]  /*1250*/  ISETP.LT.OR P6, PT, R11.reuse, 0x1, P3 ;  /* 0x000000010b00780c */ /* 0x040fe20001fc1670 */
[----:B------:R-:W-:Y:S01]  /*1260*/  IMAD R16, R20, c[0x0][0x1ac], R16 ;  /* 0x00006b0014107a24 */ /* 0x000fe200078e0210 */
[----:B------:R-:W-:Y:S01]  /*1270*/  LEA.HI.X R27, R14, R31, R15, 0x6, P4 ;  /* 0x0000001f0e1b7211 */ /* 0x000fe200020f340f */
[----:B------:R-:W-:Y:S01]  /*1280*/  IMAD.U32 R15, RZ, RZ, UR4 ;  /* 0x00000004ff0f7e24 */ /* 0x000fe2000f8e00ff */
[C---:B------:R-:W-:Y:S01]  /*1290*/  ISETP.LT.OR P4, PT, R11.reuse, 0x1, P5 ;  /* 0x000000010b00780c */ /* 0x040fe20002f81670 */
[----:B------:R-:W-:Y:S01]  /*12a0*/  IMAD.U32 R14, RZ, RZ, UR5 ;  /* 0x00000005ff0e7e24 */ /* 0x000fe2000f8e00ff */
[----:B------:R-:W-:Y:S01]  /*12b0*/  @!PT LDS RZ, [RZ] ;  /* 0x00000000fffff984 */ /* 0x000fe20000000800 */
[----:B------:R-:W-:Y:S01]  /*12c0*/  @!PT LDS RZ, [RZ] ;  /* 0x00000000fffff984 */ /* 0x000fe20000000800 */
[----:B------:R-:W-:Y:S01]  /*12d0*/  @!PT LDS RZ, [RZ] ;  /* 0x00000000fffff984 */ /* 0x000fe20000000800 */
[----:B------:R1:W-:Y:S01]  /*12e0*/  LDGSTS.E.BYPASS.LTC128B.128 [R235+0x7880], [R30.64], !P2 ;  /* 0x078800001eeb7fae */ /* 0x0003e2000d101d4e */
[----:B------:R-:W-:Y:S01]  /*12f0*/  ISETP.LT.OR P1, PT, R11, 0x21, P1 ;  /* 0x000000210b00780c */ /* 0x000fe20000f21670 */
[----:B------:R-:W-:Y:S01]  /*1300*/  IMAD.WIDE.U32 R20, R20, c[0x0][0x1a8], R22 ;  /* 0x00006a0014147a25 */ /* 0x000fe200078e0016 */
[----:B------:R-:W-:Y:S01]  /*1310*/  @!P0 LEA R32, P2, R15, R26, 0x1 ;  /* 0x0000001a0f208211 */ /* 0x000fe200078408ff */
[----:B------:R-:W-:Y:S01]  /*1320*/  ULDC.64 UR4, c[0x0][0x1a8] ;  /* 0x00006a0000047ab9 */ /* 0x000fe20000000a00 */
[----:B------:R-:W-:Y:S01]  /*1330*/  ISETP.LT.OR P5, PT, R11, 0x21, P5 ;  /* 0x000000210b00780c */ /* 0x000fe20002fa1670 */
[----:B------:R-:W-:Y:S01]  /*1340*/  IMAD.WIDE.U32 R22, R7, c[0x0][0x178], R24 ;  /* 0x00005e0007167a25 */ /* 0x000fe200078e0018 */
[----:B------:R-:W-:Y:S01]  /*1350*/  @!P0 LEA.HI.X R33, R15, R27, R14, 0x1, P2 ;  /* 0x0000001b0f218211 */ /* 0x000fe200010f0c0e */
[----:B------:R1:W-:Y:S01]  /*1360*/  LDGSTS.E.BYPASS.LTC128B.128 [R235+0xa080], [R30.64+0x80], !P6 ;  /* 0x0a0800801eeb7fae */ /* 0x0003e2000f101d4e */
[C---:B------:R-:W-:Y:S01]  /*1370*/  @!P0 ISETP.GE.AND P2, PT, R11.reuse, 0x41, PT ;  /* 0x000000410b00880c */ /* 0x040fe20003f46270 */
[----:B------:R-:W-:Y:S01]  /*1380*/  IMAD R14, R12, c[0x0][0x178], RZ ;  /* 0x00005e000c0e7a24 */ /* 0x000fe200078e02ff */
[----:B------:R-:W-:Y:S01]  /*1390*/  ISETP.LT.OR P6, PT, R11, 0x21, P3 ;  /* 0x000000210b00780c */ /* 0x000fe20001fc1670 */
[----:B------:R1:W-:Y:S01]  /*13a0*/  LDGSTS.E.BYPASS.LTC128B.128 [R235+0xc880], [R30.64+0x100], !P4 ;  /* 0x0c8801001eeb7fae */ /* 0x0003e2000e101d4e */
[C---:B------:R-:W-:Y:S01]  /*13b0*/  @!P0 ISETP.GE.OR P4, PT, R24.reuse, c[0x0][0x1cc], !P2 ;  /* 0x0000730018008a0c */ /* 0x040fe20005786670 */
[----:B------:R-:W-:Y:S01]  /*13c0*/  IMAD R14, R7, c[0x0][0x17c], R14 ;  /* 0x00005f00070e7a24 */ /* 0x000fe200078e020e */
[----:B------:R-:W-:Y:S01]  /*13d0*/  @!P0 ISETP.LT.OR P3, PT, R11, 0x41, P3 ;  /* 0x000000410b00880c */ /* 0x000fe20001f61670 */
[----:B------:R2:W-:Y:S01]  /*13e0*/  LDGSTS.E.BYPASS.LTC128B.128 [R235+0x8880], [R26.64], !P1 ;  /* 0x088800001aeb7fae */ /* 0x0005e2000c901d4e */
[----:B------:R-:W-:Y:S01]  /*13f0*/  @!P0 ISETP.GE.OR P2, PT, R9, c[0x0][0x1cc], !P2 ;  /* 0x0000730009008a0c */ /* 0x000fe20005746670 */
[----:B------:R-:W-:Y:S01]  /*1400*/  IMAD.IADD R16, R21, 0x1, R16 ;  /* 0x0000000115107824 */ /* 0x000fe200078e0210 */
[----:B------:R-:W-:Y:S01]  /*1410*/  USHF.L.U32 UR7, UR4, 0x5, URZ ;  /* 0x0000000504077899 */ /* 0x000fe2000800063f */
[----:B------:R-:W-:Y:S01]  /*1420*/  IMAD.IADD R23, R23, 0x1, R14 ;  /* 0x0000000117177824 */ /* 0x000fe200078e020e */
[----:B------:R-:W-:Y:S01]  /*1430*/  USHF.L.U64.HI UR5, UR4, UR6, UR5 ;  /* 0x0000000604057299 */ /* 0x000fe20008010205 */
[----:B------:R-:W-:Y:S01]  /*1440*/  IMAD R17, R13, c[0x0][0x180], RZ ;  /* 0x000060000d117a24 */ /* 0x000fe200078e02ff */
[----:B------:R-:W-:Y:S01]  /*1450*/  CS2R R102, SRZ ;  /* 0x0000000000667805 */ /* 0x000fe2000001ff00 */
[----:B------:R2:W-:Y:S01]  /*1460*/  LDGSTS.E.BYPASS.LTC128B.128 [R235+0xb080], [R26.64+0x80], !P6 ;  /* 0x0b0800801aeb7fae */ /* 0x0005e2000f101d4e */
[----:B------:R-:W-:Y:S01]  /*1470*/  ISETP.GE.AND P6, PT, R24, c[0x0][0x19c], PT ;  /* 0x0000670018007a0c */ /* 0x000fe20003fc6270 */
[----:B------:R-:W-:Y:S01]  /*1480*/  IMAD.MOV.U32 R14, RZ, RZ, c[0x0][0x1a8] ;  /* 0x00006a00ff0e7624 */ /* 0x000fe200078e00ff */
[----:B------:R-:W-:Y:S01]  /*1490*/  CS2R R100, SRZ ;  /* 0x0000000000647805 */ /* 0x000fe2000001ff00 */
[----:B------:R2:W-:Y:S01]  /*14a0*/  LDGSTS.E.BYPASS.LTC128B.128 [R235+0xd880], [R26.64+0x100], !P5 ;  /* 0x0d8801001aeb7fae */ /* 0x0005e2000e901d4e */
[----:B------:R-:W-:Y:S01]  /*14b0*/  ISETP.GE.AND P5, PT, R10, c[0x0][0x19c], PT ;  /* 0x000067000a007a0c */ /* 0x000fe20003fa6270 */
[----:B------:R-:W-:Y:S01]  /*14c0*/  IMAD.WIDE.U32 R22, R0, c[0x0][0x180], R22 ;  /* 0x0000600000167a25 */ /* 0x000fe200078e0016 */
[----:B------:R-:W-:Y:S01]  /*14d0*/  CS2R R98, SRZ ;  /* 0x0000000000627805 */ /* 0x000fe2000001ff00 */
[----:B------:R3:W-:Y:S01]  /*14e0*/  @!P0 LDGSTS.E.BYPASS.LTC128B.128 [R235+0x9880], [R32.64], !P4 ;  /* 0x0988000020eb8fae */ /* 0x0007e2000e101d4e */
[C---:B------:R-:W-:Y:S01]  /*14f0*/  ISETP.LT.OR P4, PT, R11.reuse, 0x1, P6 ;  /* 0x000000010b00780c */ /* 0x040fe20003781670 */
[----:B------:R-:W-:Y:S01]  /*1500*/  IMAD.MOV.U32 R15, RZ, RZ, c[0x0][0x1ac] ;  /* 0x00006b00ff0f7624 */ /* 0x000fe200078e00ff */
[----:B------:R-:W-:Y:S01]  /*1510*/  CS2R R96, SRZ ;  /* 0x0000000000607805 */ /* 0x000fe2000001ff00 */
[----:B------:R3:W-:Y:S01]  /*1520*/  @!P0 LDGSTS.E.BYPASS.LTC128B.128 [R235+0xc080], [R32.64+0x80], !P3 ;  /* 0x0c08008020eb8fae */ /* 0x0007e2000d901d4e */
[----:B------:R-:W-:Y:S01]  /*1530*/  IMAD R12, R12, c[0x0][0x208], RZ ;  /* 0x000082000c0c7a24 */ /* 0x000fe200078e02ff */
[----:B------:R-:W-:Y:S01]  /*1540*/  CS2R R94, SRZ ;  /* 0x00000000005e7805 */ /* 0x000fe2000001ff00 */
[C---:B-1----:R-:W-:Y:S01]  /*1550*/  LEA R30, P1, R20.reuse, c[0x0][0x190], 0x1 ;  /* 0x00006400141e7a11 */ /* 0x042fe200078208ff */
[----:B------:R3:W-:Y:S01]  /*1560*/  @!P0 LDGSTS.E.BYPASS.LTC128B.128 [R235+0xe880], [R32.64+0x100], !P2 ;  /* 0x0e88010020eb8fae */ /* 0x0007e2000d101d4e */
[----:B------:R-:W-:Y:S01]  /*1570*/  ISETP.LT.OR P2, PT, R11, 0x1, P5 ;  /* 0x000000010b00780c */ /* 0x000fe20002f41670 */
[----:B------:R-:W-:Y:S01]  /*1580*/  IMAD R12, R7, c[0x0][0x20c], R12 ;  /* 0x00008300070c7a24 */ /* 0x000fe200078e020c */
[----:B------:R-:W-:Y:S01]  /*1590*/  LEA.HI.X R31, R20, c[0x0][0x194], R16, 0x1, P1 ;  /* 0x00006500141f7a11 */ /* 0x000fe200008f0c10 */
[----:B------:R-:W-:Y:S01]  /*15a0*/  IMAD R16, R0, c[0x0][0x184], R17 ;  /* 0x0000610000107a24 */ /* 0x000fe200078e0211 */
[----:B------:R-:W-:Y:S01]  /*15b0*/  LEA R20, P3, R14, R30, 0x6 ;  /* 0x0000001e0e147211 */ /* 0x000fe200078630ff */
[----:B------:R-:W-:Y:S01]  /*15c0*/  IMAD R17, R6, c[0x0][0x188], RZ ;  /* 0x0000620006117a24 */ /* 0x000fe200078e02ff */
[----:B------:R-:W-:Y:S01]  /*15d0*/  ISETP.GE.AND P1, PT, R9, c[0x0][0x19c], PT ;  /* 0x0000670009007a0c */ /* 0x000fe20003f26270 */
[----:B------:R-:W-:Y:S01]  /*15e0*/  IMAD.IADD R23, R23, 0x1, R16 ;  /* 0x0000000117177824 */ /* 0x000fe200078e0210 */
[----:B------:R-:W-:Y:S01]  /*15f0*/  LEA.HI.X R21, R14, R31, R15, 0x6, P3 ;  /* 0x0000001f0e157211 */ /* 0x000fe200018f340f */
[C---:B------:R-:W-:Y:S01]  /*1600*/  IMAD R14, R242.reuse, c[0x0][0x18c], R17 ;  /* 0x00006300f20e7a24 */ /* 0x040fe200078e0211 */
[C---:B------:R-:W-:Y:S01]  /*1610*/  ISETP.LT.OR P3, PT, R11.reuse, 0x1, P1 ;  /* 0x000000010b00780c */ /* 0x040fe20000f61670 */
[----:B------:R-:W-:Y:S01]  /*1620*/  IMAD.WIDE.U32 R16, R242, c[0x0][0x188], R22 ;  /* 0x00006200f2107a25 */ /* 0x000fe200078e0016 */
[----:B------:R3:W-:Y:S01]  /*1630*/  LDGSTS.E.BYPASS.LTC128B.128 [R235+0x80], [R30.64], !P4 ;  /* 0x000800001eeb7fae */ /* 0x0007e2000e101d4e */
[----:B------:R-:W-:Y:S01]  /*1640*/  ISETP.LT.OR P4, PT, R11, 0x21, P6 ;  /* 0x000000210b00780c */ /* 0x000fe20003781670 */
[----:B------:R-:W-:Y:S01]  /*1650*/  CS2R R92, SRZ ;  /* 0x00000000005c7805 */ /* 0x000fe2000001ff00 */
[----:B------:R-:W-:Y:S01]  /*1660*/  IMAD.IADD R14, R17, 0x1, R14 ;  /* 0x00000001110e7824 */ /* 0x000fe200078e020e */
[----:B------:R3:W-:Y:S01]  /*1670*/  LDGSTS.E.BYPASS.LTC128B.128 [R235+0x2880], [R30.64+0x80], !P2 ;  /* 0x028800801eeb7fae */ /* 0x0007e2000d101d4e */
[C---:B------:R-:W-:Y:S01]  /*1680*/  LEA R250, P2, R16.reuse, c[0x0][0x160], 0x1 ;  /* 0x0000580010fa7a11 */ /* 0x040fe200078408ff */
[----:B------:R-:W-:Y:S01]  /*1690*/  IMAD.WIDE.U32 R22, R7, c[0x0][0x208], R24 ;  /* 0x0000820007167a25 */ /* 0x000fe200078e0018 */
[----:B------:R-:W-:Y:S01]  /*16a0*/  @!P0 ISETP.LT.OR P6, PT, R11, 0x41, P6 ;  /* 0x000000410b00880c */ /* 0x000fe200037c1670 */
[----:B------:R-:W-:Y:S01]  /*16b0*/  CS2R R90, SRZ ;  /* 0x00000000005a7805 */ /* 0x000fe2000001ff00 */
[----:B------:R-:W-:Y:S01]  /*16c0*/  LEA.HI.X R251, R16, c[0x0][0x164], R14, 0x1, P2 ;  /* 0x0000590010fb7a11 */ /* 0x000fe200010f0c0e */
[----:B------:R-:W-:Y:S01]  /*16d0*/  IMAD.IADD R23, R23, 0x1, R12 ;  /* 0x0000000117177824 */ /* 0x000fe200078e020c */
[----:B------:R-:W-:Y:S01]  /*16e0*/  ISETP.GE.AND P2, PT, R10, c[0x0][0x16c], PT ;  /* 0x00005b000a007a0c */ /* 0x000fe20003f46270 */
[----:B------:R3:W-:Y:S01]  /*16f0*/  LDGSTS.E.BYPASS.LTC128B.128 [R235+0x5080], [R30.64+0x100], !P3 ;  /* 0x050801001eeb7fae */ /* 0x0007e2000d901d4e */
[----:B------:R-:W-:Y:S01]  /*1700*/  ISETP.GE.AND P3, PT, R24, c[0x0][0x16c], PT ;  /* 0x00005b0018007a0c */ /* 0x000fe20003f66270 */
[----:B------:R-:W-:Y:S01]  /*1710*/  IMAD R15, R13, c[0x0][0x210], RZ ;  /* 0x000084000d0f7a24 */ /* 0x000fe200078e02ff */
[----:B------:R-:W-:Y:S01]  /*1720*/  SEL R7, RZ, 0xffffffff, P2 ;  /* 0xffffffffff077807 */ /* 0x000fe20001000000 */
[----:B------:R1:W-:Y:S01]  /*1730*/  LDGSTS.E.BYPASS.LTC128B.128 [R235+0x1080], [R20.64], !P4 ;  /* 0x0108000014eb7fae */ /* 0x0003e2000e101d4e */
[----:B------:R-:W-:Y:S01]  /*1740*/  SEL R17, RZ, 0x1, P3 ;  /* 0x00000001ff117807 */ /* 0x000fe20001800000 */
[C---:B------:R-:W-:Y:S01]  /*1750*/  IMAD R15, R0.reuse, c[0x0][0x214], R15 ;  /* 0x00008500000f7a24 */ /* 0x040fe200078e020f */
[----:B------:R-:W-:Y:S01]  /*1760*/  ISETP.LT.OR P4, PT, R11, 0x21, P5 ;  /* 0x000000210b00780c */ /* 0x000fe20002f81670 */
[----:B------:R-:W-:Y:S01]  /*1770*/  IMAD.SHL.U32 R12, R7, 0x2, RZ ;  /* 0x00000002070c7824 */ /* 0x000fe200078e00ff */
[C---:B------:R-:W-:Y:S01]  /*1780*/  ISETP.LT.OR P3, PT, R11.reuse, 0x21, P1 ;  /* 0x000000210b00780c */ /* 0x040fe20000f61670 */
[----:B------:R-:W-:Y:S01]  /*1790*/  IMAD.U32 R7, RZ, RZ, UR5 ;  /* 0x00000005ff077e24 */ /* 0x000fe2000f8e00ff */
[C---:B------:R-:W-:Y:S01]  /*17a0*/  @!P0 ISETP.LT.OR P5, PT, R11.reuse, 0x41, P5 ;  /* 0x000000410b00880c */ /* 0x040fe20002fa1670 */
[----:B------:R-:W-:Y:S01]  /*17b0*/  IMAD.WIDE.U32 R22, R0, c[0x0][0x210], R22 ;  /* 0x0000840000167a25 */ /* 0x000fe200078e0016 */
[----:B------:R-:W-:Y:S01]  /*17c0*/  @!P0 ISETP.LT.OR P1, PT, R11, 0x41, P1 ;  /* 0x000000410b00880c */ /* 0x000fe20000f21670 */
[----:B------:R-:W-:Y:S01]  /*17d0*/  ULDC.64 UR4, c[0x0][0x208] ;  /* 0x0000820000047ab9 */ /* 0x000fe20000000a00 */
[----:B------:R-:W-:Y:S01]  /*17e0*/  ISETP.GE.AND P2, PT, R9, c[0x0][0x16c], PT ;  /* 0x00005b0009007a0c */ /* 0x000fe20003f46270 */
[----:B------:R-:W-:Y:S01]  /*17f0*/  IMAD.U32 R11, RZ, RZ, UR7 ;  /* 0x00000007ff0b7e24 */ /* 0x000fe2000f8e00ff */
[----:B------:R-:W-:Y:S01]  /*1800*/  LOP3.LUT R17, R12, 0x2, R17, 0xe2, !PT ;  /* 0x000000020c117812 */ /* 0x000fe200078ee211 */
[----:B------:R-:W-:Y:S01]  /*1810*/  IMAD.IADD R23, R23, 0x1, R15 ;  /* 0x0000000117177824 */ /* 0x000fe200078e020f */
[----:B------:R-:W-:Y:S01]  /*1820*/  SEL R12, RZ, 0x4, P2 ;  /* 0x00000004ff0c7807 */ /* 0x000fe20001000000 */
[----:B------:R1:W-:Y:S01]  /*1830*/  LDGSTS.E.BYPASS.LTC128B.128 [R235+0x3880], [R20.64+0x80], !P4 ;  /* 0x0388008014eb7fae */ /* 0x0003e2000e101d4e */
[----:B------:R-:W-:Y:S01]  /*1840*/  @!P0 LEA R16, P2, R11, R20, 0x1 ;  /* 0x000000140b108211 */ /* 0x000fe200078408ff */
[----:B------:R-:W-:Y:S01]  /*1850*/  IMAD.WIDE.U32 R22, R242, c[0x0][0x218], R22 ;  /* 0x00008600f2167a25 */ /* 0x000fe200078e0016 */
[----:B------:R-:W-:Y:S01]  /*1860*/  LOP3.LUT R12, R17, R12, RZ, 0xfc, !PT ;  /* 0x0000000c110c7212 */ /* 0x000fe200078efcff */
[----:B------:R1:W-:Y:S01]  /*1870*/  LDGSTS.E.BYPASS.LTC128B.128 [R235+0x6080], [R20.64+0x100], !P3 ;  /* 0x0608010014eb7fae */ /* 0x0003e2000d901d4e */
[----:B------:R-:W-:Y:S01]  /*1880*/  @!P0 LEA.HI.X R17, R11, R21, R7, 0x1, P2 ;  /* 0x000000150b118211 */ /* 0x000fe200010f0c07 */
[----:B------:R-:W-:Y:S01]  /*1890*/  IMAD R11, R6, c[0x0][0x218], RZ ;  /* 0x00008600060b7a24 */ /* 0x000fe200078e02ff */
[C---:B------:R-:W-:Y:S01]  /*18a0*/  LOP3.LUT P4, RZ, R12.reuse, 0x1, RZ, 0xc0, !PT ;  /* 0x000000010cff7812 */ /* 0x040fe2000788c0ff */
[----:B------:R-:W-:Y:S01]  /*18b0*/  USHF.L.U64.HI UR7, UR8, UR6, UR9 ;  /* 0x0000000608077299 */ /* 0x000fe20008010209 */
[----:B------:R-:W-:Y:S01]  /*18c0*/  IADD3 R7, -R239, UR13, RZ ;  /* 0x0000000def077c10 */ /* 0x000fe2000fffe1ff */
[----:B------:R4:W-:Y:S01]  /*18d0*/  @!P0 LDGSTS.E.BYPASS.LTC128B.128 [R235+0x2080], [R16.64], !P6 ;  /* 0x0208000010eb8fae */ /* 0x0009e2000f101d4e */
[----:B------:R-:W-:Y:S01]  /*18e0*/  LOP3.LUT P3, RZ, R12, 0x2, RZ, 0xc0, !PT ;  /* 0x000000020cff7812 */ /* 0x000fe2000786c0ff */
[----:B------:R-:W-:Y:S01]  /*18f0*/  IMAD R11, R242, c[0x0][0x21c], R11 ;  /* 0x00008700f20b7a24 */ /* 0x000fe200078e020b */
[----:B------:R-:W-:Y:S01]  /*1900*/  LOP3.LUT P2, RZ, R12, 0x4, RZ, 0xc0, !PT ;  /* 0x000000040cff7812 */ /* 0x000fe2000784c0ff */
[----:B------:R4:W-:Y:S01]  /*1910*/  @!P0 LDGSTS.E.BYPASS.LTC128B.128 [R235+0x4880], [R16.64+0x80], !P5 ;  /* 0x0488008010eb8fae */ /* 0x0009e2000e901d4e */
[----:B------:R-:W-:Y:S01]  /*1920*/  ISETP.LT.OR P6, PT, R7, 0x1, !P4 ;  /* 0x000000010700780c */ /* 0x000fe200067c1670 */
[----:B------:R-:W-:Y:S01]  /*1930*/  IMAD.IADD R11, R23, 0x1, R11 ;  /* 0x00000001170b7824 */ /* 0x000fe200078e020b */
[C---:B------:R-:W-:Y:S01]  /*1940*/  ISETP.LT.OR P5, PT, R7.reuse, 0x1, !P3 ;  /* 0x000000010700780c */ /* 0x040fe20005fa1670 */
[----:B------:R4:W-:Y:S01]  /*1950*/  @!P0 LDGSTS.E.BYPASS.LTC128B.128 [R235+0x7080], [R16.64+0x100], !P1 ;  /* 0x0708010010eb8fae */ /* 0x0009e2000c901d4e */
[----:B------:R-:W-:Y:S01]  /*1960*/  ISETP.LT.OR P1, PT, R7, 0x1, !P2 ;  /* 0x000000010700780c */ /* 0x000fe20005721670 */
[----:B------:R-:W-:Y:S01]  /*1970*/  USHF.L.U32 UR12, UR4, 0x5, URZ ;  /* 0x00000005040c7899 */ /* 0x000fe2000800063f */
[C---:B------:R-:W-:Y:S01]  /*1980*/  LEA R248, P0, R22.reuse, c[0x0][0x1f0], 0x1 ;  /* 0x00007c0016f87a11 */ /* 0x040fe200078008ff */
[----:B------:R-:W0:Y:S01]  /*1990*/  LDGDEPBAR ;  /* 0x00000000000079af */ /* 0x000e220000000000 */
[----:B------:R-:W-:Y:S01]  /*19a0*/  USHF.L.U64.HI UR7, UR11, 0x1, UR7 ;  /* 0x000000010b077899 */ /* 0x000fe20008010207 */
[----:B------:R-:W-:Y:S01]  /*19b0*/  P2R R14, PR, RZ, 0x10 ;  /* 0x00000010ff0e7803 */ /* 0x000fe20000000000 */
[----:B------:R-:W-:Y:S01]  /*19c0*/  USHF.L.U32 UR11, UR12, 0x1, URZ ;  /* 0x000000010c0b7899 */ /* 0x000fe2000800063f */
[----:B------:R-:W-:Y:S01]  /*19d0*/  LEA.HI.X R249, R22, c[0x0][0x1f4], R11, 0x1, P0 ;  /* 0x00007d0016f97a11 */ /* 0x000fe200000f0c0b */
[----:B------:R-:W-:Y:S01]  /*19e0*/  IMAD.U32 R11, RZ, RZ, UR10 ;  /* 0x0000000aff0b7e24 */ /* 0x000fe2000f8e00ff */
[----:B------:R3:W-:Y:S01]  /*19f0*/  LDGSTS.E.BYPASS.LTC128B.128 [R235+0xf080], [R250.64], !P6 ;  /* 0x0f080000faeb7fae */ /* 0x0007e2000f101d4e */
[----:B------:R-:W-:Y:S01]  /*1a00*/  USHF.L.U64.HI UR5, UR4, UR6, UR5 ;  /* 0x0000000604057299 */ /* 0x000fe20008010205 */
[----:B------:R-:W-:Y:S01]  /*1a10*/  IMAD R3, R2, -0x50, R3 ;  /* 0xffffffb002037824 */ /* 0x000fe200078e0203 */
[-C--:B------:R-:W-:Y:S01]  /*1a20*/  LEA.HI R2, R18, R233.reuse, RZ, 0x5 ;  /* 0x000000e912027211 */ /* 0x080fe200078f28ff */
[----:B------:R3:W-:Y:S01]  /*1a30*/  LDGSTS.E.BYPASS.LTC128B.128 [R235+0x11080], [R250.64+0x80], !P5 ;  /* 0x11080080faeb7fae */ /* 0x0007e2000e901d4e */
[----:B------:R-:W-:Y:S01]  /*1a40*/  IADD3 R22, P6, P0, R11, 0x80, R250 ;  /* 0x000000800b167810 */ /* 0x000fe200078de0fa */
[----:B-1----:R-:W-:Y:S01]  /*1a50*/  IMAD.U32 R21, RZ, RZ, UR11 ;  /* 0x0000000bff157e24 */ /* 0x002fe2000f8e00ff */
[----:B------:R-:W-:Y:S01]  /*1a60*/  USHF.L.U64.HI UR5, UR12, 0x1, UR5 ;  /* 0x000000010c057899 */ /* 0x000fe20008010205 */
[----:B------:R3:W-:Y:S01]  /*1a70*/  LDGSTS.E.BYPASS.LTC128B.128 [R235+0x13080], [R250.64+0x100], !P1 ;  /* 0x13080100faeb7fae */ /* 0x0007e2000c901d4e */
[----:B--2---:R-:W-:Y:S01]  /*1a80*/  IADD3 R26, P1, R250, UR10, RZ ;  /* 0x0000000afa1a7c10 */ /* 0x004fe2000ff3e0ff */
[----:B------:R-:W-:Y:S01]  /*1a90*/  IMAD R13, R13, c[0x0][0x238], RZ ;  /* 0x00008e000d0d7a24 */ /* 0x000fe200078e02ff */
[----:B------:R-:W-:Y:S01]  /*1aa0*/  IADD3.X R23, RZ, UR7, R251, P6, P0 ;  /* 0x00000007ff177c10 */ /* 0x000fe2000b7e04fb */
[C---:B------:R-:W-:Y:S01]  /*1ab0*/  IMAD.WIDE.U32 R28, R0.reuse, c[0x0][0x238], R28 ;  /* 0x00008e00001c7a25 */ /* 0x040fe200078e001c */
[----:B------:R-:W-:Y:S01]  /*1ac0*/  IADD3.X R27, R251, UR7, RZ, P1, !PT ;  /* 0x00000007fb1b7c10 */ /* 0x000fe20008ffe4ff */
[----:B------:R-:W-:Y:S01]  /*1ad0*/  UIADD3 UR6, UR13, 0x3f, URZ ;  /* 0x0000003f0d067890 */ /* 0x000fe2000fffe03f */
[----:B------:R-:W-:Y:S01]  /*1ae0*/  ISETP.LT.OR P6, PT, R7, 0x21, !P4 ;  /* 0x000000210700780c */ /* 0x000fe200067c1670 */
[----:B------:R-:W-:Y:S01]  /*1af0*/  IMAD R13, R0, c[0x0][0x23c], R13 ;  /* 0x00008f00000d7a24 */ /* 0x000fe200078e020d */
[----:B----4-:R-:W-:Y:S01]  /*1b00*/  IADD3 R16, P5, P1, R11, 0x100, R250 ;  /* 0x000001000b107810 */ /* 0x010fe200079be0fa */
[----:B------:R-:W-:Y:S01]  /*1b10*/  IMAD R241, R6, c[0x0][0x240], RZ ;  /* 0x0000900006f17a24 */ /* 0x000fe200078e02ff */
[----:B------:R-:W-:Y:S01]  /*1b20*/  ISETP.LT.OR P0, PT, R7, 0x21, !P3 ;  /* 0x000000210700780c */ /* 0x000fe20005f01670 */
[----:B------:R-:W-:Y:S01]  /*1b30*/  IMAD.IADD R29, R29, 0x1, R13 ;  /* 0x000000011d1d7824 */ /* 0x000fe200078e020d */
[----:B------:R-:W-:Y:S01]  /*1b40*/  IADD3.X R17, RZ, UR7, R251, P5, P1 ;  /* 0x00000007ff117c10 */ /* 0x000fe2000afe24fb */
[----:B------:R-:W-:Y:S01]  /*1b50*/  IMAD.SHL.U32 R6, R5, 0x40, RZ ;  /* 0x0000004005067824 */ /* 0x000fe200078e00ff */
[----:B------:R-:W-:Y:S01]  /*1b60*/  IADD3 R20, P5, P1, R21, 0x100, R248 ;  /* 0x0000010015147810 */ /* 0x000fe200079be0f8 */
[----:B------:R-:W-:Y:S01]  /*1b70*/  IMAD.MOV.U32 R227, RZ, RZ, 0x20 ;  /* 0x00000020ffe37424 */ /* 0x000fe200078e00ff */
[----:B------:R-:W-:Y:S01]  /*1b80*/  ISETP.GE.AND P4, PT, R24, c[0x0][0x1fc], PT ;  /* 0x00007f0018007a0c */ /* 0x000fe20003f86270 */
[----:B------:R-:W-:Y:S01]  /*1b90*/  IMAD.MOV.U32 R229, RZ, RZ, 0x10 ;  /* 0x00000010ffe57424 */ /* 0x000fe200078e00ff */
[----:B------:R-:W-:Y:S01]  /*1ba0*/  IADD3.X R21, RZ, UR5, R249, P5, P1 ;  /* 0x00000005ff157c10 */ /* 0x000fe2000afe24f9 */
[----:B------:R1:W-:Y:S01]  /*1bb0*/  LDGSTS.E.BYPASS.LTC128B.128 [R235+0x10080], [R26.64], !P6 ;  /* 0x100800001aeb7fae */ /* 0x0003e2000f101d4e */
[----:B------:R-:W-:Y:S01]  /*1bc0*/  ISETP.GT.AND P1, PT, R233, 0xf, PT ;  /* 0x0000000fe900780c */ /* 0x000fe20003f24270 */
[----:B------:R-:W-:Y:S01]  /*1bd0*/  IMAD.MOV.U32 R217, RZ, RZ, 0x120 ;  /* 0x00000120ffd97424 */ /* 0x000fe200078e00ff */
[C---:B------:R-:W-:Y:S01]  /*1be0*/  ISETP.LT.OR P5, PT, R7.reuse, 0x21, !P2 ;  /* 0x000000210700780c */ /* 0x040fe200057a1670 */
[----:B------:R2:W-:Y:S01]  /*1bf0*/  LDGSTS.E.BYPASS.LTC128B.128 [R235+0x12080], [R22.64], !P0 ;  /* 0x1208000016eb7fae */ /* 0x0005e2000c101d4e */
[----:B------:R-:W-:Y:S01]  /*1c00*/  ISETP.LT.OR P0, PT, R7, 0x1, P4 ;  /* 0x000000010700780c */ /* 0x000fe20002701670 */
[----:B------:R-:W-:Y:S01]  /*1c10*/  IMAD R241, R242, c[0x0][0x244], R241 ;  /* 0x00009100f2f17a24 */ /* 0x000fe200078e02f1 */
[----:B------:R-:W-:Y:S01]  /*1c20*/  ISETP.GE.AND P6, PT, R10, c[0x0][0x1fc], PT ;  /* 0x00007f000a007a0c */ /* 0x000fe20003fc6270 */
[----:B------:R-:W-:Y:S01]  /*1c30*/  IMAD.WIDE.U32 R242, R242, c[0x0][0x240], R28 ;  /* 0x00009000f2f27a25 */ /* 0x000fe200078e001c */
[----:B------:R-:W-:Y:S01]  /*1c40*/  SHF.R.S32.HI R12, RZ, 0x1f, R2 ;  /* 0x0000001fff0c7819 */ /* 0x000fe20000011402 */
[----:B------:R-:W-:Y:S01]  /*1c50*/  UMOV UR4, 0x6 ;  /* 0x0000000600047882 */ /* 0x000fe20000000000 */
[----:B------:R-:W-:Y:S01]  /*1c60*/  CS2R R88, SRZ ;  /* 0x0000000000587805 */ /* 0x000fe2000001ff00 */
[----:B------:R-:W-:Y:S01]  /*1c70*/  CS2R R86, SRZ ;  /* 0x0000000000567805 */ /* 0x000fe2000001ff00 */
[----:B------:R-:W-:Y:S01]  /*1c80*/  CS2R R84, SRZ ;  /* 0x0000000000547805 */ /* 0x000fe2000001ff00 */
[----:B------:R-:W-:Y:S01]  /*1c90*/  @!P1 IMAD.SHL.U32 R11, R233, 0x10, RZ ;  /* 0x00000010e90b9824 */ /* 0x000fe200078e00ff */
[----:B------:R-:W-:Y:S01]  /*1ca0*/  CS2R R82, SRZ ;  /* 0x0000000000527805 */ /* 0x000fe2000001ff00 */
[----:B------:R4:W-:Y:S01]  /*1cb0*/  LDGSTS.E.BYPASS.LTC128B.128 [R235+0x14080], [R16.64], !P5 ;  /* 0x1408000010eb7fae */ /* 0x0009e2000e901d4e */
[----:B------:R-:W-:Y:S01]  /*1cc0*/  ISETP.GE.AND P5, PT, R9, c[0x0][0x1fc], PT ;  /* 0x00007f0009007a0c */ /* 0x000fe20003fa6270 */
[----:B------:R-:W-:Y:S01]  /*1cd0*/  CS2R R80, SRZ ;  /* 0x0000000000507805 */ /* 0x000fe2000001ff00 */
[----:B------:R-:W-:Y:S01]  /*1ce0*/  CS2R R78, SRZ ;  /* 0x00000000004e7805 */ /* 0x000fe2000001ff00 */
[----:B------:R2:W-:Y:S01]  /*1cf0*/  @!P1 LDGSTS.E.BYPASS.LTC128B.128 [R11+0x21080], [R246.64] ;  /* 0x21080000f60b9fae */ /* 0x0005e2000b901d4e */
[----:B------:R-:W-:Y:S01]  /*1d00*/  CS2R R76, SRZ ;  /* 0x00000000004c7805 */ /* 0x000fe2000001ff00 */
[----:B------:R-:W-:Y:S01]  /*1d10*/  CS2R R74, SRZ ;  /* 0x00000000004a7805 */ /* 0x000fe2000001ff00 */
[----:B------:R-:W-:Y:S01]  /*1d20*/  CS2R R72, SRZ ;  /* 0x0000000000487805 */ /* 0x000fe2000001ff00 */
[----:B------:R-:W0:Y:S01]  /*1d30*/  LDGDEPBAR ;  /* 0x00000000000079af */ /* 0x000e220000000000 */
[----:B------:R-:W-:Y:S01]  /*1d40*/  CS2R R70, SRZ ;  /* 0x0000000000467805 */ /* 0x000fe2000001ff00 */
[----:B------:R-:W-:Y:S01]  /*1d50*/  CS2R R68, SRZ ;  /* 0x0000000000447805 */ /* 0x000fe2000001ff00 */
[CC--:B-1----:R-:W-:Y:S01]  /*1d60*/  LEA.HI R26, R18.reuse, R233.reuse, RZ, 0x2 ;  /* 0x000000e9121a7211 */ /* 0x0c2fe200078f10ff */
[----:B------:R3:W-:Y:S01]  /*1d70*/  LDGSTS.E.BYPASS.LTC128B.128 [R235+0x1b080], [R248.64], !P0 ;  /* 0x1b080000f8eb7fae */ /* 0x0007e2000c101d4e */
[C---:B------:R-:W-:Y:S01]  /*1d80*/  ISETP.LT.OR P0, PT, R7.reuse, 0x1, P6 ;  /* 0x000000010700780c */ /* 0x040fe20003701670 */
[----:B------:R-:W-:Y:S01]  /*1d90*/  CS2R R66, SRZ ;  /* 0x0000000000427805 */ /* 0x000fe2000001ff00 */
[----:B------:R-:W-:Y:S01]  /*1da0*/  LEA.HI R18, R18, R233, RZ, 0x4 ;  /* 0x000000e912127211 */ /* 0x000fe200078f20ff */
[----:B------:R-:W-:Y:S01]  /*1db0*/  CS2R R64, SRZ ;  /* 0x0000000000407805 */ /* 0x000fe2000001ff00 */
[C---:B------:R-:W-:Y:S01]  /*1dc0*/  ISETP.LT.OR P6, PT, R7.reuse, 0x21, P6 ;  /* 0x000000210700780c */ /* 0x040fe200037c1670 */
[----:B------:R-:W-:Y:S01]  /*1dd0*/  CS2R R62, SRZ ;  /* 0x00000000003e7805 */ /* 0x000fe2000001ff00 */
[----:B------:R-:W-:Y:S01]  /*1de0*/  SHF.R.S32.HI R19, RZ, 0x4, R18 ;  /* 0x00000004ff137819 */ /* 0x000fe20000011412 */
[----:B------:R-:W-:Y:S01]  /*1df0*/  CS2R R60, SRZ ;  /* 0x00000000003c7805 */ /* 0x000fe2000001ff00 */
[----:B------:R-:W-:Y:S01]  /*1e00*/  CS2R R58, SRZ ;  /* 0x00000000003a7805 */ /* 0x000fe2000001ff00 */
[----:B------:R-:W-:Y:S01]  /*1e10*/  CS2R R56, SRZ ;  /* 0x0000000000387805 */ /* 0x000fe2000001ff00 */
[----:B------:R-:W-:Y:S01]  /*1e20*/  CS2R R54, SRZ ;  /* 0x0000000000367805 */ /* 0x000fe2000001ff00 */
[----:B------:R-:W-:Y:S01]  /*1e30*/  CS2R R52, SRZ ;  /* 0x0000000000347805 */ /* 0x000fe2000001ff00 */
[----:B------:R-:W-:Y:S01]  /*1e40*/  CS2R R50, SRZ ;  /* 0x0000000000327805 */ /* 0x000fe2000001ff00 */
[----:B------:R3:W-:Y:S01]  /*1e50*/  LDGSTS.E.BYPASS.LTC128B.128 [R235+0x1d080], [R248.64+0x80], !P0 ;  /* 0x1d080080f8eb7fae */ /* 0x0007e2000c101d4e */
[----:B------:R-:W-:Y:S01]  /*1e60*/  ISETP.LT.OR P0, PT, R7, 0x1, P5 ;  /* 0x000000010700780c */ /* 0x000fe20002f01670 */
[----:B------:R-:W-:Y:S01]  /*1e70*/  CS2R R48, SRZ ;  /* 0x0000000000307805 */ /* 0x000fe2000001ff00 */
[--C-:B----4-:R-:W-:Y:S01]  /*1e80*/  SHF.R.S32.HI R16, RZ, 0x2, R26.reuse ;  /* 0x00000002ff107819 */ /* 0x110fe2000001141a */
[----:B------:R-:W-:Y:S01]  /*1e90*/  CS2R R46, SRZ ;  /* 0x00000000002e7805 */ /* 0x000fe2000001ff00 */
[----:B------:R-:W-:Y:S01]  /*1ea0*/  SHF.R.S32.HI R17, RZ, 0x1f, R26 ;  /* 0x0000001fff117819 */ /* 0x000fe2000001141a */
[----:B------:R-:W-:Y:S01]  /*1eb0*/  CS2R R44, SRZ ;  /* 0x00000000002c7805 */ /* 0x000fe2000001ff00 */
[----:B--2---:R-:W-:Y:S01]  /*1ec0*/  SHF.R.S32.HI R11, RZ, 0x5, R2 ;  /* 0x00000005ff0b7819 */ /* 0x004fe20000011402 */
[----:B------:R-:W-:Y:S01]  /*1ed0*/  IMAD.IADD R241, R243, 0x1, R241 ;  /* 0x00000001f3f17824 */ /* 0x000fe200078e02f1 */
[----:B------:R-:W-:Y:S01]  /*1ee0*/  LEA.HI R17, R17, R16, RZ, 0x3 ;  /* 0x0000001011117211 */ /* 0x000fe200078f18ff */
[----:B------:R-:W-:Y:S01]  /*1ef0*/  USHF.L.U64.HI UR9, UR8, UR4, UR9 ;  /* 0x0000000408097299 */ /* 0x000fe20008010209 */
[----:B------:R-:W-:Y:S01]  /*1f00*/  LEA.HI R15, R12, R11, RZ, 0x2 ;  /* 0x0000000b0c0f7211 */ /* 0x000fe200078f10ff */
[----:B------:R-:W-:Y:S01]  /*1f10*/  IMAD.SHL.U32 R12, R228, 0x8, RZ ;  /* 0x00000008e40c7824 */ /* 0x000fe200078e00ff */
[----:B------:R-:W-:Y:S01]  /*1f20*/  LOP3.LUT R17, R17, 0xfffffff8, RZ, 0xc0, !PT ;  /* 0xfffffff811117812 */ /* 0x000fe200078ec0ff */
[----:B------:R3:W-:Y:S01]  /*1f30*/  LDGSTS.E.BYPASS.LTC128B.128 [R235+0x1f080], [R248.64+0x100], !P0 ;  /* 0x1f080100f8eb7fae */ /* 0x0007e2000c101d4e */
[----:B------:R-:W-:Y:S01]  /*1f40*/  LOP3.LUT R0, R15, 0xfffffffc, RZ, 0xc0, !PT ;  /* 0xfffffffc0f007812 */ /* 0x000fe200078ec0ff */
[C---:B------:R-:W-:Y:S01]  /*1f50*/  IMAD.SHL.U32 R223, R11.reuse, 0x100, RZ ;  /* 0x000001000bdf7824 */ /* 0x040fe200078e00ff */
[----:B------:R-:W-:Y:S01]  /*1f60*/  IADD3 R22, P0, R248, UR11, RZ ;  /* 0x0000000bf8167c10 */ /* 0x000fe2000ff1e0ff */
[----:B------:R-:W-:Y:S01]  /*1f70*/  IMAD.IADD R17, R16, 0x1, -R17 ;  /* 0x0000000110117824 */ /* 0x000fe200078e0a11 */
[----:B------:R-:W-:Y:S01]  /*1f80*/  LOP3.LUT R12, R12, 0x8, RZ, 0xc0, !PT ;  /* 0x000000080c0c7812 */ /* 0x000fe200078ec0ff */
[----:B------:R-:W-:Y:S01]  /*1f90*/  IMAD.IADD R0, R11, 0x1, -R0 ;  /* 0x000000010b007824 */ /* 0x000fe200078e0a00 */
[----:B------:R-:W-:Y:S01]  /*1fa0*/  IADD3.X R23, R249, UR5, RZ, P0, !PT ;  /* 0x00000005f9177c10 */ /* 0x000fe200087fe4ff */
[----:B------:R-:W-:Y:S01]  /*1fb0*/  IMAD.SHL.U32 R25, R17, 0x10, RZ ;  /* 0x0000001011197824 */ /* 0x000fe200078e00ff */
[C---:B------:R-:W-:Y:S01]  /*1fc0*/  ISETP.LT.OR P0, PT, R7.reuse, 0x21, P4 ;  /* 0x000000210700780c */ /* 0x040fe20002701670 */
[----:B------:R-:W-:Y:S01]  /*1fd0*/  IMAD.SHL.U32 R15, R0, 0x100, RZ ;  /* 0x00000100000f7824 */ /* 0x000fe200078e00ff */
[----:B------:R-:W-:Y:S01]  /*1fe0*/  ISETP.NE.AND P4, PT, R14, RZ, PT ;  /* 0x000000ff0e00720c */ /* 0x000fe20003f85270 */
[C---:B------:R-:W-:Y:S01]  /*1ff0*/  IMAD.SHL.U32 R238, R0.reuse, 0x10, RZ ;  /* 0x0000001000ee7824 */ /* 0x040fe200078e00ff */
[----:B------:R-:W-:Y:S01]  /*2000*/  LEA.HI R14, R0, R0, RZ, 0x1 ;  /* 0x00000000000e7211 */ /* 0x000fe200078f08ff */
[----:B------:R-:W-:Y:S01]  /*2010*/  USHF.R.S32.HI UR5, URZ, 0x1f, UR6 ;  /* 0x0000001f3f057899 */ /* 0x000fe20008011406 */
[----:B------:R-:W-:Y:S01]  /*2020*/  LOP3.LUT R16, R12, 0x70, R25, 0xf8, !PT ;  /* 0x000000700c107812 */ /* 0x000fe200078ef819 */
[----:B------:R-:W-:Y:S01]  /*2030*/  USHF.L.U32 UR10, UR8, 0x6, URZ ;  /* 0x00000006080a7899 */ /* 0x000fe2000800063f */
[----:B------:R-:W-:Y:S01]  /*2040*/  LOP3.LUT R26, R26, 0x3ffffffc, RZ, 0xc0, !PT ;  /* 0x3ffffffc1a1a7812 */ /* 0x000fe200078ec0ff */
[----:B------:R-:W-:Y:S01]  /*2050*/  IMAD.SHL.U32 R14, R14, 0x100, RZ ;  /* 0x000001000e0e7824 */ /* 0x000fe200078e00ff */
[----:B------:R-:W-:Y:S01]  /*2060*/  LOP3.LUT R16, R16, 0x100, R15, 0xf8, !PT ;  /* 0x0000010010107812 */ /* 0x000fe200078ef80f */
[----:B------:R-:W-:Y:S01]  /*2070*/  ULEA.HI UR5, UR5, UR6, URZ, 0x6 ;  /* 0x0000000605057291 */ /* 0x000fe2000f8f303f */
[----:B------:R-:W-:Y:S01]  /*2080*/  ISETP.LT.OR P5, PT, R7, 0x21, P5 ;  /* 0x000000210700780c */ /* 0x000fe20002fa1670 */
[----:B------:R-:W-:Y:S01]  /*2090*/  IMAD.IADD R15, R233, 0x1, -R26 ;  /* 0x00000001e90f7824 */ /* 0x000fe200078e0a1a */
[----:B------:R-:W-:Y:S01]  /*20a0*/  LOP3.LUT R14, R14, 0x7ffffe00, RZ, 0xc0, !PT ;  /* 0x7ffffe000e0e7812 */ /* 0x000fe200078ec0ff */
[----:B------:R3:W-:Y:S01]  /*20b0*/  LDGSTS.E.BYPASS.LTC128B.128 [R235+0x1c080], [R22.64], !P0 ;  /* 0x1c08000016eb7fae */ /* 0x0007e2000c101d4e */
[----:B------:R-:W-:Y:S01]  /*20c0*/  SHF.R.U32.HI R13, RZ, 0x3, R16 ;  /* 0x00000003ff0d7819 */ /* 0x000fe20000011610 */
[----:B------:R-:W-:Y:S01]  /*20d0*/  USHF.R.S32.HI UR8, URZ, 0x6, UR5 ;  /* 0x000000063f087899 */ /* 0x000fe20008011405 */
[----:B------:R-:W-:Y:S01]  /*20e0*/  LEA.HI R7, R18, R19, RZ, 0x1 ;  /* 0x0000001312077211 */ /* 0x000fe200078f08ff */
[----:B------:R-:W-:Y:S01]  /*20f0*/  IMAD R14, R15, 0x2, R14 ;  /* 0x000000020f0e7824 */ /* 0x000fe200078e020e */
[----:B------:R-:W-:Y:S01]  /*2100*/  LOP3.LUT R13, R16, 0x28, R13, 0x78, !PT ;  /* 0x00000028100d7812 */ /* 0x000fe200078e780d */
[----:B------:R3:W-:Y:S01]  /*2110*/  LDGSTS.E.BYPASS.LTC128B.128 [R235+0x1e080], [R22.64+0x80], !P6 ;  /* 0x1e08008016eb7fae */ /* 0x0007e2000f101d4e */
[----:B------:R-:W-:Y:S01]  /*2120*/  LOP3.LUT R18, R18, 0xfffffff0, RZ, 0xc0, !PT ;  /* 0xfffffff012127812 */ /* 0x000fe200078ec0ff */
[----:B------:R-:W-:Y:S01]  /*2130*/  UMOV UR4, URZ ;  /* 0x0000003f00047c82 */ /* 0x000fe20008000000 */
[----:B------:R-:W-:Y:S01]  /*2140*/  LEA.HI R15, R228, R228, RZ, 0x1 ;  /* 0x000000e4e40f7211 */ /* 0x000fe200078f08ff */
[----:B------:R-:W-:Y:S01]  /*2150*/  IMAD.IADD R14, R14, 0x1, R13 ;  /* 0x000000010e0e7824 */ /* 0x000fe200078e020d */
[----:B------:R1:W-:Y:S01]  /*2160*/  LDGSTS.E.BYPASS.LTC128B.128 [R235+0x20080], [R20.64], !P5 ;  /* 0x2008000014eb7fae */ /* 0x0003e2000e901d4e */
[----:B------:R-:W-:Y:S01]  /*2170*/  ISETP.GE.AND P0, PT, R24, c[0x0][0x1fc], PT ;  /* 0x00007f0018007a0c */ /* 0x000fe20003f06270 */
[----:B------:R-:W-:Y:S01]  /*2180*/  UMOV UR12, 0x1 ;  /* 0x00000001000c7882 */ /* 0x000fe20000000000 */
[----:B------:R-:W-:Y:S01]  /*2190*/  IMAD.SHL.U32 R237, R14, 0x2, RZ ;  /* 0x000000020eed7824 */ /* 0x000fe200078e00ff */
[----:B------:R-:W-:Y:S01]  /*21a0*/  ISETP.GE.AND P5, PT, R10, c[0x0][0x1fc], PT ;  /* 0x00007f000a007a0c */ /* 0x000fe20003fa6270 */
[----:B------:R-:W-:Y:S01]  /*21b0*/  IMAD.IADD R14, R233, 0x1, -R18 ;  /* 0x00000001e90e7824 */ /* 0x000fe200078e0a12 */
[----:B------:R-:W-:Y:S01]  /*21c0*/  LOP3.LUT R15, R15, 0xfffffffe, RZ, 0xc0, !PT ;  /* 0xfffffffe0f0f7812 */ /* 0x000fe200078ec0ff */
[----:B------:R-:W-:Y:S01]  /*21d0*/  UMOV UR5, URZ ;  /* 0x0000003f00057c82 */ /* 0x000fe20008000000 */
[----:B------:R-:W-:Y:S01]  /*21e0*/  SEL R13, RZ, 0x1, P0 ;  /* 0x00000001ff0d7807 */ /* 0x000fe20000000000 */
[----:B------:R-:W-:Y:S01]  /*21f0*/  IMAD.SHL.U32 R10, R14, 0x10, RZ ;  /* 0x000000100e0a7824 */ /* 0x000fe200078e00ff */
[----:B------:R-:W-:-:S02]  /*2200*/  ISETP.GE.AND P0, PT, R233, 0x10, PT ;  /* 0x00000010e900780c */ /* 0x000fc40003f06270 */
[----:B------:R-:W-:Y:S02]  /*2210*/  LOP3.LUT R7, R7, 0xfffffffe, RZ, 0xc0, !PT ;  /* 0xfffffffe07077812 */ /* 0x000fe400078ec0ff */
[----:B------:R-:W-:Y:S01]  /*2220*/  LOP3.LUT R11, R10, 0xf0, RZ, 0xc0, !PT ;  /* 0x000000f00a0b7812 */ /* 0x000fe200078ec0ff */
[----:B------:R-:W-:Y:S01]  /*2230*/  IMAD.IADD R10, R228, 0x1, -R15 ;  /* 0x00000001e40a7824 */ /* 0x000fe200078e0a0f */
[----:B------:R-:W-:Y:S01]  /*2240*/  LOP3.LUT P6, RZ, R17, 0x1, RZ, 0xc0, !PT ;  /* 0x0000000111ff7812 */ /* 0x000fe200078cc0ff */
[----:B------:R-:W-:Y:S01]  /*2250*/  IMAD.IADD R7, R19, 0x1, -R7 ;  /* 0x0000000113077824 */ /* 0x000fe200078e0a07 */
[C---:B------:R-:W-:Y:S01]  /*2260*/  LOP3.LUT R224, R11.reuse, R12, RZ, 0xfc, !PT ;  /* 0x0000000c0be07212 */ /* 0x040fe200078efcff */
[----:B------:R-:W-:Y:S01]  /*2270*/  IMAD R3, R10, -0x8, R3 ;  /* 0xfffffff80a037824 */ /* 0x000fe200078e0203 */
[----:B------:R-:W-:Y:S01]  /*2280*/  LOP3.LUT R10, R2, 0xffffffe0, RZ, 0xc0, !PT ;  /* 0xffffffe0020a7812 */ /* 0x000fe200078ec0ff */
[----:B------:R-:W-:Y:S01]  /*2290*/  IMAD.SHL.U32 R2, R4, 0x8, RZ ;  /* 0x0000000804027824 */ /* 0x000fe200078e00ff */
[----:B------:R-:W-:Y:S01]  /*22a0*/  LOP3.LUT R223, R11, 0x100, R223, 0xf8, !PT ;  /* 0x000001000bdf7812 */ /* 0x000fe200078ef8df */
[C---:B------:R-:W-:Y:S01]  /*22b0*/  @!P0 IMAD.SHL.U32 R11, R233.reuse, 0x10, RZ ;  /* 0x00000010e90b8824 */ /* 0x040fe200078e00ff */
[----:B------:R-:W-:Y:S01]  /*22c0*/  SHF.R.S32.HI R15, RZ, 0x1f, R14 ;  /* 0x0000001fff0f7819 */ /* 0x000fe2000001140e */
[----:B------:R-:W-:Y:S01]  /*22d0*/  IMAD.IADD R10, R233, 0x1, -R10 ;  /* 0x00000001e90a7824 */ /* 0x000fe200078e0a0a */
[----:B------:R-:W-:Y:S01]  /*22e0*/  IADD3 R16, R237, 0x21480, RZ ;  /* 0x00021480ed107810 */ /* 0x000fe20007ffe0ff */
[----:B------:R-:W-:Y:S01]  /*22f0*/  IMAD.SHL.U32 R232, R7, 0x8, RZ ;  /* 0x0000000807e87824 */ /* 0x000fe200078e00ff */
[----:B------:R2:W-:Y:S01]  /*2300*/  @!P0 LDGSTS.E.BYPASS.LTC128B.128 [R11+0x21280], [R244.64] ;  /* 0x21280000f40b8fae */ /* 0x0005e2000b901d4e */
[----:B------:R-:W-:Y:S01]  /*2310*/  LEA.HI R4, R15, R14, RZ, 0x3 ;  /* 0x0000000e0f047211 */ /* 0x000fe200078f18ff */
[----:B------:R-:W-:Y:S01]  /*2320*/  IMAD.SHL.U32 R15, R7, 0x20, RZ ;  /* 0x00000020070f7824 */ /* 0x000fe200078e00ff */
[----:B------:R-:W-:Y:S01]  /*2330*/  SHF.R.S32.HI R19, RZ, 0x1f, R10 ;  /* 0x0000001fff137819 */ /* 0x000fe2000001140a */
[----:B------:R-:W0:Y:S01]  /*2340*/  LDGDEPBAR ;  /* 0x00000000000079af */ /* 0x000e220000000000 */
[----:B-1----:R-:W-:-:S02]  /*2350*/  LOP3.LUT R21, R4, 0xfffffff8, RZ, 0xc0, !PT ;  /* 0xfffffff804157812 */ /* 0x002fc400078ec0ff */
[----:B------:R-:W-:Y:S01]  /*2360*/  LEA.HI R19, R19, R10, RZ, 0x2 ;  /* 0x0000000a13137211 */ /* 0x000fe200078f10ff */
[----:B------:R-:W0:Y:S01]  /*2370*/  LDGDEPBAR ;  /* 0x00000000000079af */ /* 0x000e220000000000 */
[----:B------:R-:W-:Y:S02]  /*2380*/  IADD3 R234, R237, 0x215a0, RZ ;  /* 0x000215a0edea7810 */ /* 0x000fe40007ffe0ff */
[----:B------:R-:W-:Y:S02]  /*2390*/  @P6 IADD3 R234, R16, 0xe0, RZ ;  /* 0x000000e010ea6810 */ /* 0x000fe40007ffe0ff */
[----:B------:R-:W-:Y:S02]  /*23a0*/  ISETP.GE.AND P6, PT, R9, c[0x0][0x1fc], PT ;  /* 0x00007f0009007a0c */ /* 0x000fe40003fc6270 */
[----:B------:R-:W-:Y:S02]  /*23b0*/  SEL R9, RZ, 0xffffffff, P5 ;  /* 0xffffffffff097807 */ /* 0x000fe40002800000 */
[----:B------:R-:W-:-:S02]  /*23c0*/  LOP3.LUT P0, RZ, R5, 0x4, RZ, 0xc0, !PT ;  /* 0x0000000405ff7812 */ /* 0x000fc4000780c0ff */
[----:B------:R-:W-:Y:S02]  /*23d0*/  SEL R236, RZ, 0x4, P6 ;  /* 0x00000004ffec7807 */ /* 0x000fe40003000000 */
[----:B------:R-:W-:Y:S02]  /*23e0*/  LOP3.LUT R232, R232, 0x8, RZ, 0xc0, !PT ;  /* 0x00000008e8e87812 */ /* 0x000fe400078ec0ff */
[----:B------:R-:W-:Y:S02]  /*23f0*/  LOP3.LUT R15, R15, 0x20, RZ, 0xc0, !PT ;  /* 0x000000200f0f7812 */ /* 0x000fe400078ec0ff */
[----:B------:R-:W-:Y:S02]  /*2400*/  LOP3.LUT P5, RZ, R5, 0x2, RZ, 0xc0, !PT ;  /* 0x0000000205ff7812 */ /* 0x000fe400078ac0ff */
[----:B--2---:R-:W-:Y:S01]  /*2410*/  LOP3.LUT R11, R6, 0x1c0, RZ, 0xc0, !PT ;  /* 0x000001c0060b7812 */ /* 0x004fe200078ec0ff */
[C---:B------:R-:W-:Y:S01]  /*2420*/  IMAD.IADD R6, R14.reuse, 0x1, -R21 ;  /* 0x000000010e067824 */ /* 0x040fe200078e0a15 */
[----:B------:R-:W-:Y:S01]  /*2430*/  LOP3.LUT R2, R15, 0x18, R2, 0xf8, !PT ;  /* 0x000000180f027812 */ /* 0x000fe200078ef802 */
[----:B------:R-:W-:Y:S01]  /*2440*/  IMAD.SHL.U32 R21, R14, 0x2, RZ ;  /* 0x000000020e157824 */ /* 0x000fe200078e00ff */
[----:B------:R-:W-:-:S02]  /*2450*/  LOP3.LUT R17, R11, 0x8, R8, 0xf8, !PT ;  /* 0x000000080b117812 */ /* 0x000fc400078ef808 */
[----:B------:R-:W-:Y:S02]  /*2460*/  SHF.R.U32.HI R230, RZ, 0x3, R11 ;  /* 0x00000003ffe67819 */ /* 0x000fe4000001160b */
[----:B------:R-:W-:Y:S02]  /*2470*/  LOP3.LUT R11, R11, 0x30, R238, 0xf8, !PT ;  /* 0x000000300b0b7812 */ /* 0x000fe400078ef8ee */
[C---:B------:R-:W-:Y:S02]  /*2480*/  LEA.HI.SX32 R238, R19.reuse, R238, 0x1e ;  /* 0x000000ee13ee7211 */ /* 0x040fe400078ff2ff */
[----:B------:R-:W-:Y:S02]  /*2490*/  LOP3.LUT R19, R19, 0xfffffffc, RZ, 0xc0, !PT ;  /* 0xfffffffc13137812 */ /* 0x000fe400078ec0ff */
[----:B------:R-:W-:Y:S01]  /*24a0*/  LOP3.LUT R11, R11, 0x8, R8, 0xf8, !PT ;  /* 0x000000080b0b7812 */ /* 0x000fe200078ef808 */
[----:B------:R-:W-:Y:S01]  /*24b0*/  IMAD.SHL.U32 R8, R9, 0x2, RZ ;  /* 0x0000000209087824 */ /* 0x000fe200078e00ff */
[----:B------:R-:W-:Y:S01]  /*24c0*/  LOP3.LUT P6, RZ, R6, 0x4, RZ, 0xc0, !PT ;  /* 0x0000000406ff7812 */ /* 0x000fe200078cc0ff */
[----:B------:R-:W-:Y:S01]  /*24d0*/  IMAD.IADD R10, R10, 0x1, -R19 ;  /* 0x000000010a0a7824 */ /* 0x000fe200078e0a13 */
[----:B------:R-:W-:-:S02]  /*24e0*/  LOP3.LUT R17, R17, R230, RZ, 0x3c, !PT ;  /* 0x000000e611117212 */ /* 0x000fc400078e3cff */
[----:B------:R-:W-:Y:S01]  /*24f0*/  LOP3.LUT R13, R8, 0x2, R13, 0xe2, !PT ;  /* 0x00000002080d7812 */ /* 0x000fe200078ee20d */
[----:B------:R-:W-:Y:S01]  /*2500*/  IMAD R231, R10, -0x2, R3 ;  /* 0xfffffffe0ae77824 */ /* 0x000fe200078e0203 */
[----:B------:R-:W-:Y:S01]  /*2510*/  SEL R3, R227, 0xffffffe0, !P0 ;  /* 0xffffffe0e3037807 */ /* 0x000fe20004000000 */
[----:B------:R-:W-:Y:S01]  /*2520*/  IMAD R228, R228, 0x200, R17 ;  /* 0x00000200e4e47824 */ /* 0x000fe200078e0211 */
[C---:B------:R-:W-:Y:S01]  /*2530*/  LOP3.LUT P0, RZ, R6.reuse, 0x2, RZ, 0xc0, !PT ;  /* 0x0000000206ff7812 */ /* 0x040fe2000780c0ff */
[----:B------:R-:W-:Y:S01]  /*2540*/  IMAD.SHL.U32 R6, R6, 0x40, RZ ;  /* 0x0000004006067824 */ /* 0x000fe200078e00ff */
[----:B------:R-:W-:Y:S01]  /*2550*/  LOP3.LUT R230, R11, R230, RZ, 0x3c, !PT ;  /* 0x000000e60be67212 */ /* 0x000fe200078e3cff */
[----:B------:R-:W-:Y:S01]  /*2560*/  IMAD.SHL.U32 R11, R4, 0x40, RZ ;  /* 0x00000040040b7824 */ /* 0x000fe200078e00ff */
[----:B------:R-:W-:Y:S01]  /*2570*/  SHF.R.U32.HI R8, RZ, 0x3, R223 ;  /* 0x00000003ff087819 */ /* 0x000fe200000116df */
[----:B------:R-:W-:Y:S01]  /*2580*/  IMAD.SHL.U32 R228, R228, 0x2, RZ ;  /* 0x00000002e4e47824 */ /* 0x000fe200078e00ff */
[----:B------:R-:W-:Y:S01]  /*2590*/  LOP3.LUT R9, R6, 0x1c0, RZ, 0xc0, !PT ;  /* 0x000001c006097812 */ /* 0x000fe200078ec0ff */
[----:B------:R-:W-:Y:S01]  /*25a0*/  IMAD R230, R7, 0x200, R230 ;  /* 0x0000020007e67824 */ /* 0x000fe200078e02e6 */
[----:B------:R-:W-:Y:S01]  /*25b0*/  LOP3.LUT R8, R8, 0x38, RZ, 0xc0, !PT ;  /* 0x0000003808087812 */ /* 0x000fe200078ec0ff */
[----:B------:R-:W-:Y:S01]  /*25c0*/  IMAD R219, R3, 0x2, R228 ;  /* 0x0000000203db7824 */ /* 0x000fe200078e02e4 */
[----:B------:R-:W-:-:S02]  /*25d0*/  LOP3.LUT R11, R11, 0xfffffe00, RZ, 0xc0, !PT ;  /* 0xfffffe000b0b7812 */ /* 0x000fc400078ec0ff */
[----:B------:R-:W-:Y:S02]  /*25e0*/  SHF.R.U32.HI R4, RZ, 0x3, R9 ;  /* 0x00000003ff047819 */ /* 0x000fe40000011609 */
[--C-:B------:R-:W-:Y:S01]  /*25f0*/  LOP3.LUT R223, R8, R223, R232.reuse, 0x1e, !PT ;  /* 0x000000df08df7212 */ /* 0x100fe200078e1ee8 */
[----:B------:R-:W-:Y:S01]  /*2600*/  IMAD R7, R0, 0x400, R11 ;  /* 0x0000040000077824 */ /* 0x000fe200078e020b */
[----:B------:R-:W-:Y:S02]  /*2610*/  LOP3.LUT R232, R4, R9, R232, 0x1e, !PT ;  /* 0x0000000904e87212 */ /* 0x000fe400078e1ee8 */
[----:B------:R-:W-:Y:S02]  /*2620*/  SEL R5, R229, 0xfffffff0, !P5 ;  /* 0xfffffff0e5057807 */ /* 0x000fe40006800000 */
[----:B------:R-:W-:Y:S01]  /*2630*/  LOP3.LUT P5, RZ, R14, 0x2, RZ, 0xc0, !PT ;  /* 0x000000020eff7812 */ /* 0x000fe200078ac0ff */
[----:B------:R-:W-:Y:S01]  /*2640*/  IMAD.IADD R232, R7, 0x1, R232 ;  /* 0x0000000107e87824 */ /* 0x000fe200078e02e8 */
[----:B------:R-:W-:Y:S01]  /*2650*/  LOP3.LUT R224, R224, 0x18, R21, 0x78, !PT ;  /* 0x00000018e0e07812 */ /* 0x000fe200078e7815 */
[----:B------:R-:W-:Y:S01]  /*2660*/  IMAD R220, R5, 0x2, R228 ;  /* 0x0000000205dc7824 */ /* 0x000fe200078e02e4 */
[----:B------:R-:W-:Y:S01]  /*2670*/  SEL R229, R229, 0xfffffff0, !P0 ;  /* 0xfffffff0e5e57807 */ /* 0x000fe20004000000 */
[----:B------:R-:W-:Y:S01]  /*2680*/  IMAD.SHL.U32 R0, R232, 0x2, RZ ;  /* 0x00000002e8007824 */ /* 0x000fe200078e00ff */
[----:B------:R-:W-:Y:S01]  /*2690*/  LOP3.LUT R2, R4, R2, R9, 0x1e, !PT ;  /* 0x0000000204027212 */ /* 0x000fe200078e1e09 */
[----:B------:R-:W-:Y:S01]  /*26a0*/  IMAD.SHL.U32 R224, R224, 0x2, RZ ;  /* 0x00000002e0e07824 */ /* 0x000fe200078e00ff */
[----:B------:R-:W-:Y:S01]  /*26b0*/  SEL R227, R227, 0xffffffe0, !P6 ;  /* 0xffffffe0e3e37807 */ /* 0x000fe20007000000 */
[----:B------:R-:W-:Y:S01]  /*26c0*/  IMAD.SHL.U32 R226, R229, 0x2, RZ ;  /* 0x00000002e5e27824 */ /* 0x000fe200078e00ff */
[----:B------:R-:W-:Y:S01]  /*26d0*/  IADD3 R0, R0, 0x1b080, RZ ;  /* 0x0001b08000007810 */ /* 0x000fe20007ffe0ff */
[----:B------:R-:W-:Y:S01]  /*26e0*/  IMAD.SHL.U32 R216, R232, 0x2, RZ ;  /* 0x00000002e8d87824 */ /* 0x000fe200078e00ff */
[----:B------:R-:W-:Y:S01]  /*26f0*/  SEL R217, R217, 0xe0, !P5 ;  /* 0x000000e0d9d97807 */ /* 0x000fe20006800000 */
[----:B------:R-:W-:Y:S01]  /*2700*/  IMAD R218, R3, 0x2, R220 ;  /* 0x0000000203da7824 */ /* 0x000fe200078e02dc */
[----:B------:R-:W-:Y:S01]  /*2710*/  LOP3.LUT R222, R2, R11, RZ, 0xfc, !PT ;  /* 0x0000000b02de7212 */ /* 0x000fe200078efcff */
[----:B------:R-:W-:Y:S01]  /*2720*/  IMAD R225, R227, 0x2, R0 ;  /* 0x00000002e3e17824 */ /* 0x000fe200078e0200 */
[----:B------:R-:W-:Y:S01]  /*2730*/  LOP3.LUT R236, R13, R236, RZ, 0xfc, !PT ;  /* 0x000000ec0dec7212 */ /* 0x000fe200078efcff */
[----:B------:R-:W-:Y:S01]  /*2740*/  IMAD R217, R217, 0x2, R224 ;  /* 0x00000002d9d97824 */ /* 0x000fe200078e02e0 */
[----:B------:R-:W-:Y:S01]  /*2750*/  LEA R223, R223, 0x23c80, 0x1 ;  /* 0x00023c80dfdf7811 */ /* 0x000fe200078e08ff */
[----:B------:R-:W-:Y:S01]  /*2760*/  IMAD.IADD R227, R232, 0x1, R227 ;  /* 0x00000001e8e37824 */ /* 0x000fe200078e02e3 */
[----:B------:R-:W-:Y:S01]  /*2770*/  LEA R222, R222, 0x80, 0x1 ;  /* 0x00000080dede7811 */ /* 0x000fe200078e08ff */
[----:B------:R-:W-:-:S02]  /*2780*/  IMAD.IADD R221, R232, 0x1, R229 ;  /* 0x00000001e8dd7824 */ /* 0x000fc400078e02e5 */
[----:B---3--:R-:W-:Y:S02]  /*2790*/  IMAD.IADD R0, R216, 0x1, R226 ;  /* 0x00000001d8007824 */ /* 0x008fe400078e02e2 */
.L_x_722:
        /* <DEDUP_REMOVED lines=171> */
[----:B--2-4-:R-:W-:Y:S01]  /*3250*/  IADD3 R26, R235, 0xf080, RZ ;  /* 0x0000f080eb1a7810 */ /* 0x014fe20007ffe0ff */
[----:B------:R-:W-:Y:S01]  /*3260*/  USHF.R.S32.HI UR16, URZ, 0x1f, UR11 ;  /* 0x0000001f3f107899 */ /* 0x000fe2000801140b */
[----:B------:R-:W-:Y:S01]  /*3270*/  IMAD.U32 R28, RZ, RZ, UR10 ;  /* 0x0000000aff1c7e24 */ /* 0x000fe2000f8e00ff */
[----:B------:R-:W-:Y:S02]  /*3280*/  ULDC.64 UR6, c[0x0][0x178] ;  /* 0x00005e0000067ab9 */ /* 0x000fe40000000a00 */
[----:B------:R-:W-:Y:S02]  /*3290*/  UIMAD UR16, UR16, UR6, URZ ;  /* 0x00000006101072a4 */ /* 0x000fe4000f8e023f */
[----:B------:R-:W-:Y:S02]  /*32a0*/  UIMAD.WIDE.U32 UR18, UR11, UR6, URZ ;  /* 0x000000060b1272a5 */ /* 0x000fe4000f8e003f */
[----:B------:R-:W-:Y:S02]  /*32b0*/  UIMAD UR16, UR11, UR7, UR16 ;  /* 0x000000070b1072a4 */ /* 0x000fe4000f8e0210 */
[----:B------:R-:W-:Y:S02]  /*32c0*/  UIMAD UR6, UR11, -0x40, UR13 ;  /* 0xffffffc00b0678a4 */ /* 0x000fe4000f8e020d */
[----:B------:R-:W-:Y:S01]  /*32d0*/  UIADD3 UR16, UR19, UR16, URZ ;  /* 0x0000001013107290 */ /* 0x000fe2000fffe03f */
[----:B------:R-:W-:Y:S02]  /*32e0*/  IMAD.U32 R31, RZ, RZ, UR18 ;  /* 0x00000012ff1f7e24 */ /* 0x000fe4000f8e00ff */
[----:B------:R-:W-:Y:S01]  /*32f0*/  IMAD.U32 R24, RZ, RZ, UR18 ;  /* 0x00000012ff187e24 */ /* 0x000fe2000f8e00ff */
[----:B------:R-:W-:Y:S02]  /*3300*/  IADD3 R25, -R239, UR6, RZ ;  /* 0x00000006ef197c10 */ /* 0x000fe4000fffe1ff */
[----:B------:R-:W-:Y:S01]  /*3310*/  LEA R30, P0, R31, R250, 0x7 ;  /* 0x000000fa1f1e7211 */ /* 0x000fe200078038ff */
[----:B------:R-:W-:Y:S03]  /*3320*/  IMAD.U32 R27, RZ, RZ, UR16 ;  /* 0x00000010ff1b7e24 */ /* 0x000fe6000f8e00ff */
[----:B------:R-:W-:Y:S02]  /*3330*/  IADD3 R28, P6, P5, R28, 0x80, R30 ;  /* 0x000000801c1c7810 */ /* 0x000fe40007dde01e */
[----:B------:R-:W-:Y:S01]  /*3340*/  LEA.HI.X R31, R24, R251, R27, 0x7, P0 ;  /* 0x000000fb181f7211 */ /* 0x000fe200000f3c1b */
[----:B------:R-:W-:Y:S01]  /*3350*/  IMAD.U32 R27, RZ, RZ, UR12 ;  /* 0x0000000cff1b7e24 */ /* 0x000fe2000f8e00ff */
[----:B------:R-:W-:Y:S01]  /*3360*/  ISETP.LT.OR P0, PT, R25, 0x1, !P4 ;  /* 0x000000011900780c */ /* 0x000fe20006701670 */
[----:B------:R-:W-:Y:S01]  /*3370*/  IMAD.U32 R24, RZ, RZ, UR10 ;  /* 0x0000000aff187e24 */ /* 0x000fe2000f8e00ff */
[--C-:B------:R-:W-:Y:S01]  /*3380*/  IADD3.X R29, RZ, UR9, R31.reuse, P6, P5 ;  /* 0x00000009ff1d7c10 */ /* 0x100fe2000b7ea41f */
[----:B------:R-:W-:Y:S01]  /*3390*/  IMAD R26, R27, 0x6000, R26 ;  /* 0x000060001b1a7824 */ /* 0x000fe200078e021a */
[----:B------:R-:W-:Y:S01]  /*33a0*/  ISETP.LT.OR P5, PT, R25, 0x1, !P3 ;  /* 0x000000011900780c */ /* 0x000fe20005fa1670 */
[----:B------:R-:W-:Y:S01]  /*33b0*/  IMAD.SHL.U32 R27, R233, 0x4, RZ ;  /* 0x00000004e91b7824 */ /* 0x000fe200078e00ff */
[C---:B------:R-:W-:Y:S07]  /*33c0*/  ISETP.LT.OR P6, PT, R25.reuse, 0x1, !P2 ;  /* 0x000000011900780c */ /* 0x040fee00057c1670 */
[----:B------:R-:W-:Y:S01]  /*33d0*/  @!PT LDS RZ, [RZ] ;  /* 0x00000000fffff984 */ /* 0x000fe20000000800 */
[----:B------:R-:W-:Y:S01]  /*33e0*/  @!PT LDS RZ, [RZ] ;  /* 0x00000000fffff984 */ /* 0x000fe20000000800 */
[----:B------:R-:W-:Y:S01]  /*33f0*/  @!PT LDS RZ, [RZ] ;  /* 0x00000000fffff984 */ /* 0x000fe20000000800 */
[----:B------:R2:W-:Y:S04]  /*3400*/  LDGSTS.E.BYPASS.LTC128B.128 [R26], [R30.64], !P0 ;  /* 0x000000001e1a7fae */ /* 0x0005e8000c101d4e */
[----:B------:R2:W-:Y:S01]  /*3410*/  LDGSTS.E.BYPASS.LTC128B.128 [R26+0x2000], [R30.64+0x80], !P5 ;  /* 0x020000801e1a7fae */ /* 0x0005e2000e901d4e */
[----:B------:R-:W-:Y:S01]  /*3420*/  IADD3 R34, P5, P0, R24, 0x100, R30 ;  /* 0x0000010018227810 */ /* 0x000fe200078be01e */
[----:B------:R-:W-:Y:S02]  /*3430*/  IMAD.U32 R24, RZ, RZ, UR12 ;  /* 0x0000000cff187e24 */ /* 0x000fe4000f8e00ff */
[----:B------:R2:W-:Y:S01]  /*3440*/  LDGSTS.E.BYPASS.LTC128B.128 [R26+0x4000], [R30.64+0x100], !P6 ;  /* 0x040001001e1a7fae */ /* 0x0005e2000f101d4e */
[----:B------:R-:W-:Y:S01]  /*3450*/  IADD3.X R35, RZ, UR9, R31, P5, P0 ;  /* 0x00000009ff237c10 */ /* 0x000fe2000afe041f */
[----:B------:R-:W-:Y:S01]  /*3460*/  @!P1 IMAD R24, R24, 0x40, R27 ;  /* 0x0000004018189824 */ /* 0x000fe200078e021b */
[C---:B------:R-:W-:Y:S02]  /*3470*/  ISETP.LT.OR P5, PT, R25.reuse, 0x21, !P4 ;  /* 0x000000211900780c */ /* 0x040fe400067a1670 */
[----:B------:R-:W-:Y:S02]  /*3480*/  IADD3 R36, P6, R30, UR10, RZ ;  /* 0x0000000a1e247c10 */ /* 0x000fe4000ffde0ff */
[----:B------:R-:W-:Y:S02]  /*3490*/  ISETP.LT.OR P0, PT, R25, 0x21, !P3 ;  /* 0x000000211900780c */ /* 0x000fe40005f01670 */
[----:B------:R-:W-:Y:S02]  /*34a0*/  IADD3.X R37, R31, UR9, RZ, P6, !PT ;  /* 0x000000091f257c10 */ /* 0x000fe4000b7fe4ff */
[----:B------:R-:W-:Y:S01]  /*34b0*/  ISETP.LT.OR P6, PT, R25, 0x21, !P2 ;  /* 0x000000211900780c */ /* 0x000fe200057c1670 */
[----:B------:R-:W-:Y:S04]  /*34c0*/  IMAD.U32 R25, RZ, RZ, UR5 ;  /* 0x00000005ff197e24 */ /* 0x000fe8000f8e00ff */
[----:B------:R4:W-:Y:S01]  /*34d0*/  LDGSTS.E.BYPASS.LTC128B.128 [R26+0x1000], [R36.64], !P5 ;  /* 0x01000000241a7fae */ /* 0x0009e2000e901d4e */
[----:B------:R-:W-:Y:S03]  /*34e0*/  @!P1 LEA R25, R25, 0x40, 0x6 ;  /* 0x0000004019199811 */ /* 0x000fe600078e30ff */
[----:B------:R4:W-:Y:S02]  /*34f0*/  LDGSTS.E.BYPASS.LTC128B.128 [R26+0x3000], [R28.64], !P0 ;  /* 0x030000001c1a7fae */ /* 0x0009e4000c101d4e */
[----:B------:R-:W-:Y:S02]  /*3500*/  @!P1 IMAD.WIDE R38, R25, 0x4, R246 ;  /* 0x0000000419269825 */ /* 0x000fe400078e02f6 */
[----:B------:R4:W-:Y:S02]  /*3510*/  LDGSTS.E.BYPASS.LTC128B.128 [R26+0x5000], [R34.64], !P6 ;  /* 0x05000000221a7fae */ /* 0x0009e4000f101d4e */
[----:B--2---:R-:W-:Y:S05]  /*3520*/  @!P1 IMAD.SHL.U32 R30, R24, 0x4, RZ ;  /* 0x00000004181e9824 */ /* 0x004fea00078e00ff */
[----:B------:R4:W-:Y:S02]  /*3530*/  @!P1 LDGSTS.E.BYPASS.LTC128B.128 [R30+0x21080], [R38.64] ;  /* 0x21080000261e9fae */ /* 0x0009e4000b901d4e */
.L_x_720:
[C---:B-12-4-:R-:W-:Y:S01]  /*3540*/  HMMA.16816.F32 R24, R104.reuse, R2, RZ ;  /* 0x000000026818723c */ /* 0x056fe200000018ff */
[----:B------:R-:W-:Y:S02]  /*3550*/  LDSM.16.M88.2 R2, [R219+0x7880] ;  /* 0x00788000db02783b */ /* 0x000fe40000000100 */
[C---:B------:R-:W-:Y:S02]  /*3560*/  ISETP.GT.AND P0, PT, R231.reuse, 0x1, PT ;  /* 0x00000001e700780c */ /* 0x040fe40003f04270 */
[----:B------:R-:W0:Y:S01]  /*3570*/  LDGDEPBAR ;  /* 0x00000000000079af */ /* 0x000e220000000000 */
[----:B------:R-:W-:Y:S02]  /*3580*/  IADD3 R188, R226, R225, RZ ;  /* 0x000000e1e2bc7210 */ /* 0x000fe40007ffe0ff */
[C---:B------:R-:W-:Y:S01]  /*3590*/  HMMA.16816.F32 R28, R104.reuse, R108, RZ ;  /* 0x0000006c681c723c */ /* 0x040fe200000018ff */
[----:B------:R-:W-:Y:S01]  /*35a0*/  LDSM.16.M88.2 R108, [R219+0x8080] ;  /* 0x00808000db6c783b */ /* 0x000fe20000000100 */
[----:B------:R-:W-:Y:S02]  /*35b0*/  ISETP.GT.AND P6, PT, R231, RZ, PT ;  /* 0x000000ffe700720c */ /* 0x000fe40003fc4270 */
[----:B------:R-:W-:Y:S02]  /*35c0*/  FSEL R5, R5, -INF , P0 ;  /* 0xff80000005057808 */ /* 0x000fe40000000000 */
[----:B------:R-:W-:Y:S02]  /*35d0*/  ISETP.GT.AND P5, PT, R231, 0x10, PT ;  /* 0x00000010e700780c */ /* 0x000fe40003fa4270 */
[C---:B------:R-:W-:Y:S08]  /*35e0*/  HMMA.16816.F32 R32, R104.reuse, R32, RZ ;  /* 0x000000206820723c */ /* 0x040ff000000018ff */
[C---:B------:R-:W-:Y:S01]  /*35f0*/  HMMA.16816.F32 R36, R104.reuse, R110, RZ ;  /* 0x0000006e6824723c */ /* 0x040fe200000018ff */
[----:B------:R-:W-:Y:S07]  /*3600*/  LDSM.16.M88.2 R110, [R219+0x8880] ;  /* 0x00888000db6e783b */ /* 0x000fee0000000100 */
[----:B------:R-:W-:Y:S01]  /*3610*/  HMMA.16816.F32 R40, R104, R172, RZ ;  /* 0x000000ac6828723c */ /* 0x000fe200000018ff */
[----:B------:R-:W1:Y:S04]  /*3620*/  LDSM.16.M88.4 R104, [R225] ;  /* 0x00000000e168783b */ /* 0x000e680000000200 */
[----:B------:R-:W2:Y:S03]  /*3630*/  LDSM.16.M88.2 R172, [R219+0x9080] ;  /* 0x00908000dbac783b */ /* 0x000ea60000000100 */
        /* <DEDUP_REMOVED lines=13> */
[----:B------:R-:W3:Y:S07]  /*3710*/  LDSM.16.M88.2 R108, [R218+0x9080] ;  /* 0x00908000da6c783b */ /* 0x000eee0000000100 */
[C---:B------:R-:W-:Y:S01]  /*3720*/  HMMA.16816.F32 R32, R104.reuse, R110, R32 ;  /* 0x0000006e6820723c */ /* 0x040fe20000001820 */
[----:B------:R-:W3:Y:S07]  /*3730*/  LDSM.16.M88.2 R110, [R218+0x9880] ;  /* 0x00988000da6e783b */ /* 0x000eee0000000100 */
[C---:B--2---:R-:W-:Y:S01]  /*3740*/  HMMA.16816.F32 R36, R104.reuse, R172, R36 ;  /* 0x000000ac6824723c */ /* 0x044fe20000001824 */
[----:B------:R-:W-:Y:S07]  /*3750*/  LDSM.16.M88.2 R172, [R228+0xa080] ;  /* 0x00a08000e4ac783b */ /* 0x000fee0000000100 */
[----:B----4-:R-:W-:Y:S01]  /*3760*/  HMMA.16816.F32 R40, R104, R174, R40 ;  /* 0x000000ae6828723c */ /* 0x010fe20000001828 */
[----:B------:R-:W2:Y:S04]  /*3770*/  LDSM.16.M88.4 R104, [R216+0x1d080] ;  /* 0x01d08000d868783b */ /* 0x000ea80000000200 */
[----:B------:R-:W4:Y:S03]  /*3780*/  LDSM.16.M88.2 R174, [R228+0xa880] ;  /* 0x00a88000e4ae783b */ /* 0x000f260000000100 */
[C---:B-----5:R-:W-:Y:S01]  /*3790*/  HMMA.16816.F32 R24, R176.reuse, R180, R24 ;  /* 0x000000b4b018723c */ /* 0x060fe20000001818 */
[----:B------:R-:W-:Y:S07]  /*37a0*/  LDSM.16.M88.2 R180, [R220+0xa080] ;  /* 0x00a08000dcb4783b */ /* 0x000fee0000000100 */
[C---:B------:R-:W-:Y:S01]  /*37b0*/  HMMA.16816.F32 R28, R176.reuse, R182, R28 ;  /* 0x000000b6b01c723c */ /* 0x040fe2000000181c */
[----:B------:R-:W-:Y:S07]  /*37c0*/  LDSM.16.M88.2 R182, [R220+0xb080] ;  /* 0x00b08000dcb6783b */ /* 0x000fee0000000100 */
[C---:B-1----:R-:W-:Y:S01]  /*37d0*/  HMMA.16816.F32 R32, R176.reuse, R2, R32 ;  /* 0x00000002b020723c */ /* 0x042fe20000001820 */
[----:B------:R-:W1:Y:S07]  /*37e0*/  LDSM.16.M88.2 R2, [R228+0xb080] ;  /* 0x00b08000e402783b */ /* 0x000e6e0000000100 */
[C---:B---3--:R-:W-:Y:S01]  /*37f0*/  HMMA.16816.F32 R36, R176.reuse, R108, R36 ;  /* 0x0000006cb024723c */ /* 0x048fe20000001824 */
[----:B------:R-:W3:Y:S07]  /*3800*/  LDSM.16.M88.2 R108, [R228+0xb880] ;  /* 0x00b88000e46c783b */ /* 0x000eee0000000100 */
[----:B------:R-:W-:Y:S01]  /*3810*/  HMMA.16816.F32 R40, R176, R110, R40 ;  /* 0x0000006eb028723c */ /* 0x000fe20000001828 */
[----:B------:R-:W5:Y:S04]  /*3820*/  LDSM.16.M88.2 R110, [R228+0xc080] ;  /* 0x00c08000e46e783b */ /* 0x000f680000000100 */
[----:B------:R-:W5:Y:S03]  /*3830*/  LDSM.16.M88.4 R176, [R0+0x1d080] ;  /* 0x01d0800000b0783b */ /* 0x000f660000000200 */
[C---:B--2---:R-:W-:Y:S01]  /*3840*/  HMMA.16816.F32 R24, R104.reuse, R172, R24 ;  /* 0x000000ac6818723c */ /* 0x044fe20000001818 */
[----:B------:R-:W2:Y:S07]  /*3850*/  LDSM.16.M88.2 R172, [R220+0xa880] ;  /* 0x00a88000dcac783b */ /* 0x000eae0000000100 */
[C---:B----4-:R-:W-:Y:S01]  /*3860*/  HMMA.16816.F32 R28, R104.reuse, R174, R28 ;  /* 0x000000ae681c723c */ /* 0x050fe2000000181c */
[----:B------:R-:W4:Y:S07]  /*3870*/  LDSM.16.M88.2 R174, [R220+0xb880] ;  /* 0x00b88000dcae783b */ /* 0x000f2e0000000100 */
[C---:B-1----:R-:W-:Y:S01]  /*3880*/  HMMA.16816.F32 R32, R104.reuse, R2, R32 ;  /* 0x000000026820723c */ /* 0x042fe20000001820 */
[----:B------:R-:W1:Y:S07]  /*3890*/  LDSM.16.M88.2 R2, [R220+0xc080] ;  /* 0x00c08000dc02783b */ /* 0x000e6e0000000100 */
[C---:B---3--:R-:W-:Y:S01]  /*38a0*/  HMMA.16816.F32 R36, R104.reuse, R108, R36 ;  /* 0x0000006c6824723c */ /* 0x048fe20000001824 */
[----:B------:R-:W3:Y:S07]  /*38b0*/  LDSM.16.M88.2 R108, [R219+0xa080] ;  /* 0x00a08000db6c783b */ /* 0x000eee0000000100 */
[----:B-----5:R-:W-:Y:S01]  /*38c0*/  HMMA.16816.F32 R40, R104, R110, R40 ;  /* 0x0000006e6828723c */ /* 0x020fe20000001828 */
[----:B------:R-:W5:Y:S04]  /*38d0*/  LDSM.16.M88.2 R104, [R219+0xa880] ;  /* 0x00a88000db68783b */ /* 0x000f680000000100 */
[----:B------:R-:W3:Y:S03]  /*38e0*/  LDSM.16.M88.2 R106, [R219+0xb080] ;  /* 0x00b08000db6a783b */ /* 0x000ee60000000100 */
[C---:B------:R-:W-:Y:S01]  /*38f0*/  HMMA.16816.F32 R24, R176.reuse, R180, R24 ;  /* 0x000000b4b018723c */ /* 0x040fe20000001818 */
[----:B------:R-:W5:Y:S07]  /*3900*/  LDSM.16.M88.2 R110, [R219+0xb880] ;  /* 0x00b88000db6e783b */ /* 0x000f6e0000000100 */
[C---:B--2---:R-:W-:Y:S08]  /*3910*/  HMMA.16816.F32 R28, R176.reuse, R172, R28 ;  /* 0x000000acb01c723c */ /* 0x044ff0000000181c */
[C---:B------:R-:W-:Y:S01]  /*3920*/  HMMA.16816.F32 R32, R176.reuse, R182, R32 ;  /* 0x000000b6b020723c */ /* 0x040fe20000001820 */
[----:B------:R-:W-:Y:S07]  /*3930*/  LDSM.16.M88.4 R180, [R216+0x1f080] ;  /* 0x01f08000d8b4783b */ /* 0x000fee0000000200 */
[C---:B----4-:R-:W-:Y:S01]  /*3940*/  HMMA.16816.F32 R36, R176.reuse, R174, R36 ;  /* 0x000000aeb024723c */ /* 0x050fe20000001824 */
[----:B------:R-:W-:Y:S07]  /*3950*/  LDSM.16.M88.4 R172, [R188+0x2000] ;  /* 0x00200000bcac783b */ /* 0x000fee0000000200 */
[----:B-1----:R-:W-:Y:S01]  /*3960*/  HMMA.16816.F32 R40, R176, R2, R40 ;  /* 0x00000002b028723c */ /* 0x002fe20000001828 */
[----:B------:R-:W1:Y:S04]  /*3970*/  LDSM.16.M88.2 R2, [R219+0xc080] ;  /* 0x00c08000db02783b */ /* 0x000e680000000100 */
[----:B------:R-:W-:Y:S03]  /*3980*/  LDSM.16.M88.2 R176, [R218+0xb080] ;  /* 0x00b08000dab0783b */ /* 0x000fe60000000100 */
[C---:B---3--:R-:W-:Y:S01]  /*3990*/  HMMA.16816.F32 R24, R184.reuse, R108, R24 ;  /* 0x0000006cb818723c */ /* 0x048fe20000001818 */
        /* <DEDUP_REMOVED lines=9> */
[----:B------:R-:W1:Y:S06]  /*3a30*/  LDSM.16.M88.2 R2, [R228+0xd080] ;  /* 0x00d08000e402783b */ /* 0x000e6c0000000100 */
[----:B------:R-:W-:Y:S01]  /*3a40*/  FSEL R184, R7, -INF , P0 ;  /* 0xff80000007b87808 */ /* 0x000fe20000000000 */
[C---:B--2---:R-:W-:Y:S01]  /*3a50*/  HMMA.16816.F32 R24, R172.reuse, R108, R24 ;  /* 0x0000006cac18723c */ /* 0x044fe20000001818 */
[----:B------:R-:W2:Y:S04]  /*3a60*/  LDSM.16.M88.2 R108, [R228+0xd880] ;  /* 0x00d88000e46c783b */ /* 0x000ea80000000100 */
[----:B------:R-:W-:Y:S02]  /*3a70*/  FSEL R186, R10, -INF , P5 ;  /* 0xff8000000aba7808 */ /* 0x000fe40002800000 */
[----:B------:R-:W-:Y:S01]  /*3a80*/  ISETP.GT.AND P0, PT, R231, 0x11, PT ;  /* 0x00000011e700780c */ /* 0x000fe20003f04270 */
[C---:B---3--:R-:W-:Y:S01]  /*3a90*/  HMMA.16816.F32 R28, R172.reuse, R104, R28 ;  /* 0x00000068ac1c723c */ /* 0x048fe2000000181c */
[----:B------:R-:W3:Y:S03]  /*3aa0*/  LDSM.16.M88.2 R104, [R228+0xe080] ;  /* 0x00e08000e468783b */ /* 0x000ee60000000100 */
[----:B------:R-:W-:Y:S02]  /*3ab0*/  FSEL R192, R11, -INF , P0 ;  /* 0xff8000000bc07808 */ /* 0x000fe40000000000 */
[----:B------:R-:W-:Y:S02]  /*3ac0*/  FSEL R9, R9, -INF , P0 ;  /* 0xff80000009097808 */ /* 0x000fe40000000000 */
[C---:B------:R-:W-:Y:S03]  /*3ad0*/  HMMA.16816.F32 R32, R172.reuse, R176, R32 ;  /* 0x000000b0ac20723c */ /* 0x040fe60000001820 */
[----:B------:R-:W-:Y:S04]  /*3ae0*/  ISETP.GT.AND P0, PT, R231, 0x30, PT ;  /* 0x00000030e700780c */ /* 0x000fe80003f04270 */
[----:B------:R-:W-:Y:S01]  /*3af0*/  FSEL R11, R16, -INF , P0 ;  /* 0xff800000100b7808 */ /* 0x000fe20000000000 */
[C---:B----4-:R-:W-:Y:S01]  /*3b00*/  HMMA.16816.F32 R36, R172.reuse, R106, R36 ;  /* 0x0000006aac24723c */ /* 0x050fe20000001824 */
[----:B------:R-:W4:Y:S03]  /*3b10*/  LDSM.16.M88.2 R106, [R228+0xe880] ;  /* 0x00e88000e46a783b */ /* 0x000f260000000100 */
[--C-:B------:R-:W-:Y:S01]  /*3b20*/  FFMA.FTZ R176, R5, c[0x0][0x29c], -R190.reuse ;  /* 0x0000a70005b07a23 */ /* 0x100fe200000108be */
[----:B------:R-:W-:Y:S02]  /*3b30*/  FSEL R5, R4, -INF , P6 ;  /* 0xff80000004057808 */ /* 0x000fe40003000000 */
[----:B------:R-:W-:Y:S01]  /*3b40*/  FSEL R18, R18, -INF , P0 ;  /* 0xff80000012127808 */ /* 0x000fe20000000000 */
[----:B------:R-:W-:Y:S01]  /*3b50*/  HMMA.16816.F32 R40, R172, R178, R40 ;  /* 0x000000b2ac28723c */ /* 0x000fe20000001828 */
[----:B------:R-:W-:Y:S01]  /*3b60*/  LDSM.16.M88.4 R172, [R0+0x1f080] ;  /* 0x01f0800000ac783b */ /* 0x000fe20000000200 */
[----:B------:R-:W-:Y:S01]  /*3b70*/  MUFU.EX2 R176, R176 ;  /* 0x000000b000b07308 */ /* 0x000fe20000000800 */
[----:B------:R-:W-:Y:S01]  /*3b80*/  ISETP.GT.AND P0, PT, R231, 0x41, PT ;  /* 0x00000041e700780c */ /* 0x000fe20003f04270 */
[--C-:B------:R-:W-:Y:S02]  /*3b90*/  FFMA.FTZ R177, R5, c[0x0][0x29c], -R190.reuse ;  /* 0x0000a70005b17a23 */ /* 0x100fe400000108be */
[----:B------:R-:W-:Y:S01]  /*3ba0*/  LDSM.16.M88.2 R4, [R220+0xd880] ;  /* 0x00d88000dc04783b */ /* 0x000fe20000000100 */
[----:B------:R-:W-:Y:S01]  /*3bb0*/  FSEL R21, R21, -INF , P0 ;  /* 0xff80000015157808 */ /* 0x000fe20000000000 */
[C---:B-----5:R-:W-:Y:S02]  /*3bc0*/  HMMA.16816.F32 R24, R180.reuse, R110, R24 ;  /* 0x0000006eb418723c */ /* 0x060fe40000001818 */
[----:B------:R-:W5:Y:S02]  /*3bd0*/  LDSM.16.M88.2 R110, [R220+0xc880] ;  /* 0x00c88000dc6e783b */ /* 0x000f640000000100 */
[----:B------:R-:W-:Y:S01]  /*3be0*/  MUFU.EX2 R177, R177 ;  /* 0x000000b100b17308 */ /* 0x000fe20000000800 */
[--C-:B------:R-:W-:Y:S02]  /*3bf0*/  FFMA.FTZ R179, R9, c[0x0][0x29c], -R190.reuse ;  /* 0x0000a70009b37a23 */ /* 0x100fe400000108be */
[--C-:B------:R-:W-:Y:S01]  /*3c00*/  FFMA.FTZ R18, R18, c[0x0][0x29c], -R189.reuse ;  /* 0x0000a70012127a23 */ /* 0x100fe200000108bd */
[C---:B-1----:R-:W-:Y:S01]  /*3c10*/  HMMA.16816.F32 R28, R180.reuse, R2, R28 ;  /* 0x00000002b41c723c */ /* 0x042fe2000000181c */
[----:B------:R-:W1:Y:S05]  /*3c20*/  LDSM.16.M88.2 R2, [R220+0xd080] ;  /* 0x00d08000dc02783b */ /* 0x000e6a0000000100 */
[----:B------:R-:W-:Y:S02]  /*3c30*/  MUFU.EX2 R179, R179 ;  /* 0x000000b300b37308 */ /* 0x000fe40000000800 */
[C---:B--2---:R-:W-:Y:S07]  /*3c40*/  HMMA.16816.F32 R32, R180.reuse, R108, R32 ;  /* 0x0000006cb420723c */ /* 0x044fee0000001820 */
[----:B------:R-:W-:Y:S01]  /*3c50*/  FSEL R109, R8, -INF , P5 ;  /* 0xff800000086d7808 */ /* 0x000fe20002800000 */
[C---:B---3--:R-:W-:Y:S01]  /*3c60*/  HMMA.16816.F32 R36, R180.reuse, R104, R36 ;  /* 0x00000068b424723c */ /* 0x048fe20000001824 */
[----:B------:R-:W2:Y:S01]  /*3c70*/  LDSM.16.M88.2 R104, [R220+0xe080] ;  /* 0x00e08000dc68783b */ /* 0x000ea20000000100 */
[----:B------:R-:W-:Y:S01]  /*3c80*/  MUFU.EX2 R18, R18 ;  /* 0x0000001200127308 */ /* 0x000fe20000000800 */
[----:B------:R-:W-:Y:S01]  /*3c90*/  ISETP.GT.AND P5, PT, R231, 0x21, PT ;  /* 0x00000021e700780c */ /* 0x000fe20003fa4270 */
[--C-:B------:R-:W-:Y:S03]  /*3ca0*/  FFMA.FTZ R178, R109, c[0x0][0x29c], -R190.reuse ;  /* 0x0000a7006db27a23 */ /* 0x100fe600000108be */
[----:B------:R-:W-:Y:S01]  /*3cb0*/  FSEL R13, R13, -INF , P5 ;  /* 0xff8000000d0d7808 */ /* 0x000fe20002800000 */
[----:B----4-:R-:W-:Y:S04]  /*3cc0*/  HMMA.16816.F32 R40, R180, R106, R40 ;  /* 0x0000006ab428723c */ /* 0x010fe80000001828 */
[----:B------:R-:W-:Y:S01]  /*3cd0*/  FSEL R196, R15, -INF , P5 ;  /* 0xff8000000fc47808 */ /* 0x000fe20002800000 */
[----:B------:R-:W-:Y:S01]  /*3ce0*/  MUFU.EX2 R178, R178 ;  /* 0x000000b200b27308 */ /* 0x000fe20000000800 */
[----:B------:R-:W-:Y:S01]  /*3cf0*/  ISETP.GT.AND P5, PT, R231, 0x40, PT ;  /* 0x00000040e700780c */ /* 0x000fe20003fa4270 */
[--C-:B------:R-:W-:Y:S01]  /*3d00*/  FFMA.FTZ R183, R11, c[0x0][0x29c], -R190.reuse ;  /* 0x0000a7000bb77a23 */ /* 0x100fe200000108be */
[----:B------:R-:W-:Y:S01]  /*3d10*/  FSEL R182, R6, -INF , P6 ;  /* 0xff80000006b67808 */ /* 0x000fe20003000000 */
[----:B------:R-:W-:Y:S01]  /*3d20*/  LDSM.16.M88.2 R10, [R219+0xe080] ;  /* 0x00e08000db0a783b */ /* 0x000fe20000000100 */
[C---:B-----5:R-:W-:Y:S03]  /*3d30*/  HMMA.16816.F32 R24, R172.reuse, R110, R24 ;  /* 0x0000006eac18723c */ /* 0x060fe60000001818 */
[----:B------:R-:W3:Y:S02]  /*3d40*/  LDSM.16.M88.2 R6, [R220+0xe880] ;  /* 0x00e88000dc06783b */ /* 0x000ee40000000100 */
[----:B------:R-:W-:Y:S01]  /*3d50*/  ISETP.GT.AND P6, PT, R231, 0x20, PT ;  /* 0x00000020e700780c */ /* 0x000fe20003fc4270 */
[--C-:B------:R-:W-:Y:S01]  /*3d60*/  FFMA.FTZ R181, R13, c[0x0][0x29c], -R190.reuse ;  /* 0x0000a7000db57a23 */ /* 0x100fe200000108be */
[----:B------:R-:W-:Y:S01]  /*3d70*/  LDSM.16.M88.4 R108, [R225+0x4000] ;  /* 0x00400000e16c783b */ /* 0x000fe20000000200 */
[C---:B-1----:R-:W-:Y:S01]  /*3d80*/  HMMA.16816.F32 R28, R172.reuse, R2, R28 ;  /* 0x00000002ac1c723c */ /* 0x042fe2000000181c */
[----:B------:R-:W-:Y:S02]  /*3d90*/  MUFU.EX2 R183, R183 ;  /* 0x000000b700b77308 */ /* 0x000fe40000000800 */
[----:B------:R-:W-:Y:S01]  /*3da0*/  LDSM.16.M88.2 R2, [R219+0xd080] ;  /* 0x00d08000db02783b */ /* 0x000fe20000000100 */
[----:B------:R-:W-:Y:S01]  /*3db0*/  FSEL R9, R12, -INF , P6 ;  /* 0xff8000000c097808 */ /* 0x000fe20003000000 */
[--C-:B------:R-:W-:Y:S01]  /*3dc0*/  FFMA.FTZ R196, R196, c[0x0][0x29c], -R189.reuse ;  /* 0x0000a700c4c47a23 */ /* 0x100fe200000108bd */
[----:B------:R-:W-:Y:S02]  /*3dd0*/  FSEL R194, R14, -INF , P6 ;  /* 0xff8000000ec27808 */ /* 0x000fe40003000000 */
[C---:B------:R-:W-:Y:S01]  /*3de0*/  HMMA.16816.F32 R32, R172.reuse, R4, R32 ;  /* 0x00000004ac20723c */ /* 0x040fe20000001820 */
[----:B------:R-:W-:Y:S02]  /*3df0*/  LDSM.16.M88.2 R4, [R219+0xd880] ;  /* 0x00d88000db04783b */ /* 0x000fe40000000100 */
[----:B------:R-:W-:Y:S01]  /*3e00*/  MUFU.EX2 R181, R181 ;  /* 0x000000b500b57308 */ /* 0x000fe20000000800 */
[--C-:B------:R-:W-:Y:S01]  /*3e10*/  FFMA.FTZ R180, R9, c[0x0][0x29c], -R190.reuse ;  /* 0x0000a70009b47a23 */ /* 0x100fe200000108be */
[----:B------:R-:W-:Y:S01]  /*3e20*/  LDSM.16.M88.4 R12, [R188+0x4000] ;  /* 0x00400000bc0c783b */ /* 0x000fe20000000200 */
[----:B------:R-:W-:Y:S02]  /*3e30*/  ISETP.GT.AND P6, PT, R231, 0x31, PT ;  /* 0x00000031e700780c */ /* 0x000fe40003fc4270 */
[C---:B--2---:R-:W-:Y:S01]  /*3e40*/  HMMA.16816.F32 R36, R172.reuse, R104, R36 ;  /* 0x00000068ac24723c */ /* 0x044fe20000001824 */
[----:B------:R-:W1:Y:S03]  /*3e50*/  LDSM.16.M88.2 R8, [R219+0xc880] ;  /* 0x00c88000db08783b */ /* 0x000e660000000100 */
[----:B------:R-:W-:Y:S01]  /*3e60*/  FSEL R17, R17, -INF , P6 ;  /* 0xff80000011117808 */ /* 0x000fe20003000000 */
[----:B------:R-:W-:Y:S01]  /*3e70*/  MUFU.EX2 R180, R180 ;  /* 0x000000b400b47308 */ /* 0x000fe20000000800 */
[----:B------:R-:W-:Y:S03]  /*3e80*/  FSEL R22, R22, -INF , P5 ;  /* 0xff80000016167808 */ /* 0x000fe60002800000 */
[--C-:B------:R-:W-:Y:S02]  /*3e90*/  FFMA.FTZ R185, R17, c[0x0][0x29c], -R190.reuse ;  /* 0x0000a70011b97a23 */ /* 0x100fe400000108be */
[----:B------:R-:W-:Y:S01]  /*3ea0*/  LDSM.16.M88.2 R16, [R218+0xc880] ;  /* 0x00c88000da10783b */ /* 0x000fe20000000100 */
[--C-:B------:R-:W-:Y:S06]  /*3eb0*/  FFMA.FTZ R22, R22, c[0x0][0x29c], -R189.reuse ;  /* 0x0000a70016167a23 */ /* 0x100fec00000108bd */
[----:B------:R-:W-:Y:S01]  /*3ec0*/  MUFU.EX2 R22, R22 ;  /* 0x0000001600167308 */ /* 0x000fe20000000800 */
[----:B---3--:R-:W-:Y:S01]  /*3ed0*/  HMMA.16816.F32 R40, R172, R6, R40 ;  /* 0x00000006ac28723c */ /* 0x008fe20000001828 */
[----:B------:R-:W2:Y:S04]  /*3ee0*/  LDSM.16.M88.2 R6, [R219+0xe880] ;  /* 0x00e88000db06783b */ /* 0x000ea80000000100 */
[----:B------:R-:W-:Y:S02]  /*3ef0*/  LDS R174, [R238.X4+0x21280] ;  /* 0x02128000eeae7984 */ /* 0x000fe40000004800 */
[----:B------:R-:W-:Y:S02]  /*3f00*/  FSEL R175, R20, -INF , P5 ;  /* 0xff80000014af7808 */ /* 0x000fe40002800000 */
[----:B------:R-:W-:Y:S03]  /*3f10*/  MUFU.EX2 R172, R185 ;  /* 0x000000b900ac7308 */ /* 0x000fe60000000800 */
[--C-:B------:R-:W-:Y:S02]  /*3f20*/  FFMA.FTZ R173, R175, c[0x0][0x29c], -R190.reuse ;  /* 0x0000a700afad7a23 */ /* 0x100fe400000108be */
[----:B------:R-:W-:Y:S02]  /*3f30*/  FFMA.FTZ R190, R21, c[0x0][0x29c], -R190 ;  /* 0x0000a70015be7a23 */ /* 0x000fe400000108be */
[----:B------:R-:W-:Y:S01]  /*3f40*/  LDSM.16.M88.2 R20, [R218+0xe080] ;  /* 0x00e08000da14783b */ /* 0x000fe20000000100 */
[--C-:B------:R-:W-:Y:S02]  /*3f50*/  FFMA.FTZ R175, R184, c[0x0][0x29c], -R189.reuse ;  /* 0x0000a700b8af7a23 */ /* 0x100fe400000108bd */
[----:B------:R-:W-:Y:S01]  /*3f60*/  MUFU.EX2 R173, R173 ;  /* 0x000000ad00ad7308 */ /* 0x000fe20000000800 */
[C---:B-1----:R-:W-:Y:S01]  /*3f70*/  HMMA.16816.F32 R24, R108.reuse, R8, R24 ;  /* 0x000000086c18723c */ /* 0x042fe20000001818 */
[----:B------:R-:W1:Y:S08]  /*3f80*/  LDSM.16.M88.2 R8, [R218+0xd080] ;  /* 0x00d08000da08783b */ /* 0x000e700000000100 */
[----:B------:R-:W-:Y:S01]  /*3f90*/  MUFU.EX2 R175, R175 ;  /* 0x000000af00af7308 */ /* 0x000fe20000000800 */
[C---:B------:R-:W-:Y:S01]  /*3fa0*/  HMMA.16816.F32 R28, R108.reuse, R2, R28 ;  /* 0x000000026c1c723c */ /* 0x040fe2000000181c */
[----:B------:R-:W3:Y:S07]  /*3fb0*/  LDSM.16.M88.2 R2, [R218+0xd880] ;  /* 0x00d88000da02783b */ /* 0x000eee0000000100 */
[C---:B------:R-:W-:Y:S01]  /*3fc0*/  HMMA.16816.F32 R32, R108.reuse, R4, R32 ;  /* 0x000000046c20723c */ /* 0x040fe20000001820 */
[----:B------:R-:W4:Y:S01]  /*3fd0*/  LDSM.16.M88.2 R4, [R218+0xe880] ;  /* 0x00e88000da04783b */ /* 0x000f220000000100 */
[----:B------:R-:W5:Y:S06]  /*3fe0*/  MUFU.EX2 R190, R190 ;  /* 0x000000be00be7308 */ /* 0x000f6c0000000800 */
[C---:B------:R-:W-:Y:S01]  /*3ff0*/  HMMA.16816.F32 R36, R108.reuse, R10, R36 ;  /* 0x0000000a6c24723c */ /* 0x040fe20000001824 */
[----:B------:R-:W4:Y:S06]  /*4000*/  LDS R11, [R238.X4+0x212a0] ;  /* 0x0212a000ee0b7984 */ /* 0x000f2c0000004800 */
[--C-:B------:R-:W-:Y:S01]  /*4010*/  FFMA.FTZ R10, R182, c[0x0][0x29c], -R189.reuse ;  /* 0x0000a700b60a7a23 */ /* 0x100fe200000108bd */
[----:B--2---:R-:W-:Y:S05]  /*4020*/  HMMA.16816.F32 R40, R108, R6, R40 ;  /* 0x000000066c28723c */ /* 0x004fea0000001828 */
[----:B------:R-:W2:Y:S02]  /*4030*/  MUFU.EX2 R10, R10 ;  /* 0x0000000a000a7308 */ /* 0x000ea40000000800 */
[--C-:B------:R-:W-:Y:S01]  /*4040*/  FFMA.FTZ R6, R186, c[0x0][0x29c], -R189.reuse ;  /* 0x0000a700ba067a23 */ /* 0x100fe200000108bd */
[C---:B------:R-:W-:Y:S05]  /*4050*/  HMMA.16816.F32 R24, R12.reuse, R16, R24 ;  /* 0x000000100c18723c */ /* 0x040fea0000001818 */
[--C-:B------:R-:W-:Y:S01]  /*4060*/  FFMA.FTZ R7, R192, c[0x0][0x29c], -R189.reuse ;  /* 0x0000a700c0077a23 */ /* 0x100fe200000108bd */
[----:B------:R-:W-:Y:S01]  /*4070*/  SHF.L.U32 R110, R230, 0x1, RZ ;  /* 0x00000001e66e7819 */ /* 0x000fe200000006ff */
[----:B------:R-:W-:Y:S01]  /*4080*/  MUFU.EX2 R6, R6 ;  /* 0x0000000600067308 */ /* 0x000fe20000000800 */
[C---:B-1----:R-:W-:Y:S04]  /*4090*/  HMMA.16816.F32 R28, R12.reuse, R8, R28 ;  /* 0x000000080c1c723c */ /* 0x042fe8000000181c */
[----:B------:R-:W-:Y:S03]  /*40a0*/  FSEL R16, R19, -INF , P6 ;  /* 0xff80000013107808 */ /* 0x000fe60003000000 */
[--C-:B------:R-:W-:Y:S01]  /*40b0*/  FFMA.FTZ R8, R194, c[0x0][0x29c], -R189.reuse ;  /* 0x0000a700c2087a23 */ /* 0x100fe200000108bd */
[C---:B---3--:R-:W-:Y:S01]  /*40c0*/  HMMA.16816.F32 R32, R12.reuse, R2, R32 ;  /* 0x000000020c20723c */ /* 0x048fe20000001820 */
[----:B------:R-:W-:Y:S03]  /*40d0*/  MUFU.EX2 R9, R196 ;  /* 0x000000c400097308 */ /* 0x000fe60000000800 */
[--C-:B------:R-:W-:Y:S04]  /*40e0*/  FFMA.FTZ R16, R16, c[0x0][0x29c], -R189.reuse ;  /* 0x0000a70010107a23 */ /* 0x100fe800000108bd */
[C---:B------:R-:W-:Y:S03]  /*40f0*/  HMMA.16816.F32 R36, R12.reuse, R20, R36 ;  /* 0x000000140c24723c */ /* 0x040fe60000001824 */
[----:B------:R-:W1:Y:S04]  /*4100*/  MUFU.EX2 R7, R7 ;  /* 0x0000000700077308 */ /* 0x000e680000000800 */
[----:B------:R-:W-:Y:S01]  /*4110*/  FSEL R20, R23, -INF , P0 ;  /* 0xff80000017147808 */ /* 0x000fe20000000000 */
[----:B----4-:R-:W-:Y:S01]  /*4120*/  HMMA.16816.F32 R40, R12, R4, R40 ;  /* 0x000000040c28723c */ /* 0x010fe20000001828 */
[----:B------:R-:W-:Y:S03]  /*4130*/  PLOP3.LUT P0, PT, PT, PT, UP0, 0x80, 0x0 ;  /* 0x000000000000781c */ /* 0x000fe60003f0f008 */
[----:B------:R-:W-:Y:S01]  /*4140*/  FFMA.FTZ R189, R20, c[0x0][0x29c], -R189 ;  /* 0x0000a70014bd7a23 */ /* 0x000fe200000108bd */
[----:B------:R-:W-:Y:S01]  /*4150*/  MUFU.EX2 R8, R8 ;  /* 0x0000000800087308 */ /* 0x000fe20000000800 */
[----:B-----5:R-:W-:Y:S01]  /*4160*/  F2FP.PACK_AB R20, R190, R173 ;  /* 0x000000adbe14723e */ /* 0x020fe200000000ff */
[--C-:B------:R-:W-:Y:S02]  /*4170*/  FADD.FTZ R5, R25, -R174.reuse ;  /* 0x800000ae19057221 */ /* 0x100fe40000010000 */
[--C-:B------:R-:W-:Y:S03]  /*4180*/  FADD.FTZ R4, R24, -R174.reuse ;  /* 0x800000ae18047221 */ /* 0x100fe60000010000 */
[C---:B------:R-:W-:Y:S01]  /*4190*/  FMUL.FTZ R5, R176.reuse, R5 ;  /* 0x00000005b0057220 */ /* 0x040fe20000410000 */
[----:B------:R-:W-:Y:S01]  /*41a0*/  F2FP.PACK_AB R176, R176, R177 ;  /* 0x000000b1b0b0723e */ /* 0x000fe200000000ff */
[----:B------:R-:W-:Y:S01]  /*41b0*/  FMUL.FTZ R4, R177, R4 ;  /* 0x00000004b1047220 */ /* 0x000fe20000410000 */
[----:B------:R3:W4:Y:S01]  /*41c0*/  MUFU.EX2 R15, R16 ;  /* 0x00000010000f7308 */ /* 0x0007220000000800 */
[--C-:B------:R-:W-:Y:S02]  /*41d0*/  FADD.FTZ R13, R28, -R174.reuse ;  /* 0x800000ae1c0d7221 */ /* 0x100fe40000010000 */
[--C-:B------:R-:W-:Y:S01]  /*41e0*/  FADD.FTZ R12, R29, -R174.reuse ;  /* 0x800000ae1d0c7221 */ /* 0x100fe20000010000 */
[----:B------:R-:W-:Y:S01]  /*41f0*/  F2FP.PACK_AB R4, R5, R4 ;  /* 0x000000040504723e */ /* 0x000fe200000000ff */
[----:B------:R-:W-:Y:S01]  /*4200*/  STS [R237+0x21480], R176 ;  /* 0x021480b0ed007388 */ /* 0x000fe20000000800 */
[----:B--2---:R-:W-:Y:S01]  /*4210*/  F2FP.PACK_AB R5, R175, R10 ;  /* 0x0000000aaf05723e */ /* 0x004fe200000000ff */
[C---:B------:R-:W-:Y:S02]  /*4220*/  FMUL.FTZ R12, R179.reuse, R12 ;  /* 0x0000000cb30c7220 */ /* 0x040fe40000410000 */
[----:B------:R-:W-:Y:S01]  /*4230*/  FMUL.FTZ R13, R178, R13 ;  /* 0x0000000db20d7220 */ /* 0x000fe20000410000 */
[----:B------:R-:W-:Y:S01]  /*4240*/  F2FP.PACK_AB R178, R179, R178 ;  /* 0x000000b2b3b2723e */ /* 0x000fe200000000ff */
[----:B------:R2:W-:Y:S01]  /*4250*/  STS [R234], R5 ;  /* 0x00000005ea007388 */ /* 0x0005e20000000800 */
[--C-:B------:R-:W-:Y:S01]  /*4260*/  FADD.FTZ R17, R32, -R174.reuse ;  /* 0x800000ae20117221 */ /* 0x100fe20000010000 */
[----:B------:R-:W5:Y:S01]  /*4270*/  MUFU.EX2 R189, R189 ;  /* 0x000000bd00bd7308 */ /* 0x000f620000000800 */
[----:B------:R-:W-:Y:S01]  /*4280*/  F2FP.PACK_AB R12, R12, R13 ;  /* 0x0000000d0c0c723e */ /* 0x000fe200000000ff */
[----:B------:R-:W-:Y:S01]  /*4290*/  STS [R237+0x21c80], R178 ;  /* 0x021c80b2ed007388 */ /* 0x000fe20000000800 */
[----:B-1----:R-:W-:Y:S01]  /*42a0*/  F2FP.PACK_AB R13, R7, R6 ;  /* 0x00000006070d723e */ /* 0x002fe200000000ff */
[--C-:B------:R-:W-:Y:S02]  /*42b0*/  FADD.FTZ R14, R33, -R174.reuse ;  /* 0x800000ae210e7221 */ /* 0x100fe40000010000 */
[----:B------:R-:W-:Y:S01]  /*42c0*/  FMUL.FTZ R17, R180, R17 ;  /* 0x00000011b4117220 */ /* 0x000fe20000410000 */
[C---:B------:R-:W-:Y:S01]  /*42d0*/  F2FP.PACK_AB R180, R181.reuse, R180 ;  /* 0x000000b4b5b4723e */ /* 0x040fe200000000ff */
[----:B------:R5:W-:Y:S01]  /*42e0*/  STS [R234+0x800], R13 ;  /* 0x0008000dea007388 */ /* 0x000be20000000800 */
[----:B------:R-:W-:Y:S01]  /*42f0*/  FMUL.FTZ R14, R181, R14 ;  /* 0x0000000eb50e7220 */ /* 0x000fe20000410000 */
[----:B---3--:R-:W-:Y:S02]  /*4300*/  F2FP.PACK_AB R16, R172, R183 ;  /* 0x000000b7ac10723e */ /* 0x008fe400000000ff */
[----:B------:R-:W-:Y:S01]  /*4310*/  STS [R237+0x22480], R180 ;  /* 0x022480b4ed007388 */ /* 0x000fe20000000800 */
[----:B----4-:R-:W-:Y:S01]  /*4320*/  F2FP.PACK_AB R19, R15, R18 ;  /* 0x000000120f13723e */ /* 0x010fe200000000ff */
[--C-:B------:R-:W-:Y:S01]  /*4330*/  FADD.FTZ R21, R30, -R11.reuse ;  /* 0x8000000b1e157221 */ /* 0x100fe20000010000 */
[----:B------:R-:W-:Y:S01]  /*4340*/  F2FP.PACK_AB R28, R14, R17 ;  /* 0x000000110e1c723e */ /* 0x000fe200000000ff */
[--C-:B------:R-:W-:Y:S01]  /*4350*/  FADD.FTZ R14, R27, -R11.reuse ;  /* 0x8000000b1b0e7221 */ /* 0x100fe20000010000 */
[----:B------:R-:W-:Y:S01]  /*4360*/  F2FP.PACK_AB R17, R9, R8 ;  /* 0x000000080911723e */ /* 0x000fe200000000ff */
[--C-:B------:R-:W-:Y:S02]  /*4370*/  FADD.FTZ R30, R31, -R11.reuse ;  /* 0x8000000b1f1e7221 */ /* 0x100fe40000010000 */
[----:B------:R-:W-:Y:S02]  /*4380*/  FMUL.FTZ R14, R175, R14 ;  /* 0x0000000eaf0e7220 */ /* 0x000fe40000410000 */
[----:B------:R-:W-:Y:S01]  /*4390*/  STS [R234+0x1000], R17 ;  /* 0x00100011ea007388 */ /* 0x000fe20000000800 */
[--C-:B--2---:R-:W-:Y:S02]  /*43a0*/  FADD.FTZ R5, R26, -R11.reuse ;  /* 0x8000000b1a057221 */ /* 0x104fe40000010000 */
[----:B------:R-:W-:Y:S01]  /*43b0*/  FMUL.FTZ R30, R7, R30 ;  /* 0x0000001e071e7220 */ /* 0x000fe20000410000 */
[----:B------:R-:W-:Y:S01]  /*43c0*/  STS [R237+0x22c80], R16 ;  /* 0x022c8010ed007388 */ /* 0x000fe20000000800 */
[----:B------:R-:W-:Y:S02]  /*43d0*/  FMUL.FTZ R5, R10, R5 ;  /* 0x000000050a057220 */ /* 0x000fe40000410000 */
[----:B------:R-:W-:Y:S01]  /*43e0*/  FMUL.FTZ R21, R6, R21 ;  /* 0x0000001506157220 */ /* 0x000fe20000410000 */
[----:B------:R1:W-:Y:S01]  /*43f0*/  STS [R234+0x1800], R19 ;  /* 0x00180013ea007388 */ /* 0x0003e20000000800 */
[--C-:B------:R-:W-:Y:S01]  /*4400*/  FADD.FTZ R7, R34, -R11.reuse ;  /* 0x8000000b22077221 */ /* 0x100fe20000010000 */
[----:B------:R-:W-:Y:S01]  /*4410*/  F2FP.PACK_AB R5, R14, R5 ;  /* 0x000000050e05723e */ /* 0x000fe200000000ff */
[--C-:B------:R-:W-:Y:S01]  /*4420*/  FADD.FTZ R6, R35, -R11.reuse ;  /* 0x8000000b23067221 */ /* 0x100fe20000010000 */
[----:B-----5:R-:W-:Y:S01]  /*4430*/  F2FP.PACK_AB R13, R189, R22 ;  /* 0x00000016bd0d723e */ /* 0x020fe200000000ff */
[----:B------:R-:W-:Y:S01]  /*4440*/  STS [R237+0x23480], R20 ;  /* 0x02348014ed007388 */ /* 0x000fe20000000800 */
[----:B------:R-:W-:Y:S01]  /*4450*/  F2FP.PACK_AB R21, R30, R21 ;  /* 0x000000151e15723e */ /* 0x000fe200000000ff */
[--C-:B------:R-:W-:Y:S02]  /*4460*/  FADD.FTZ R36, R36, -R174.reuse ;  /* 0x800000ae24247221 */ /* 0x100fe40000010000 */
[----:B------:R-:W-:Y:S01]  /*4470*/  STS [R234+0x2000], R13 ;  /* 0x0020000dea007388 */ /* 0x000fe20000000800 */
[--C-:B------:R-:W-:Y:S02]  /*4480*/  FADD.FTZ R37, R37, -R174.reuse ;  /* 0x800000ae25257221 */ /* 0x100fe40000010000 */
[----:B------:R-:W-:Y:S01]  /*4490*/  FMUL.FTZ R7, R8, R7 ;  /* 0x0000000708077220 */ /* 0x000fe20000410000 */
[----:B------:R-:W-:Y:S01]  /*44a0*/  BAR.SYNC.DEFER_BLOCKING 0x0 ;  /* 0x0000000000007b1d */ /* 0x000fe20000010000 */
[----:B------:R-:W-:Y:S02]  /*44b0*/  FMUL.FTZ R6, R9, R6 ;  /* 0x0000000609067220 */ /* 0x000fe40000410000 */
[----:B------:R-:W-:Y:S02]  /*44c0*/  FMUL.FTZ R36, R183, R36 ;  /* 0x00000024b7247220 */ /* 0x000fe40000410000 */
[----:B------:R-:W-:Y:S02]  /*44d0*/  FMUL.FTZ R37, R172, R37 ;  /* 0x00000025ac257220 */ /* 0x000fe40000410000 */
[--C-:B------:R-:W-:Y:S02]  /*44e0*/  FADD.FTZ R9, R38, -R11.reuse ;  /* 0x8000000b26097221 */ /* 0x100fe40000010000 */
[--C-:B------:R-:W-:Y:S01]  /*44f0*/  FADD.FTZ R8, R39, -R11.reuse ;  /* 0x8000000b27087221 */ /* 0x100fe20000010000 */
[----:B------:R-:W-:Y:S01]  /*4500*/  F2FP.PACK_AB R36, R37, R36 ;  /* 0x000000242524723e */ /* 0x000fe200000000ff */
[--C-:B------:R-:W-:Y:S01]  /*4510*/  FADD.FTZ R40, R40, -R174.reuse ;  /* 0x800000ae28287221 */ /* 0x100fe20000010000 */
[----:B-1----:R-:W-:Y:S01]  /*4520*/  F2FP.PACK_AB R19, R6, R7 ;  /* 0x000000070613723e */ /* 0x002fe200000000ff */
[----:B------:R-:W-:Y:S02]  /*4530*/  FADD.FTZ R41, R41, -R174 ;  /* 0x800000ae29297221 */ /* 0x000fe40000010000 */
[----:B------:R-:W-:Y:S02]  /*4540*/  FMUL.FTZ R9, R18, R9 ;  /* 0x0000000912097220 */ /* 0x000fe40000410000 */
[----:B------:R-:W-:Y:S02]  /*4550*/  FMUL.FTZ R8, R15, R8 ;  /* 0x000000080f087220 */ /* 0x000fe40000410000 */
[----:B------:R-:W-:Y:S02]  /*4560*/  FMUL.FTZ R40, R173, R40 ;  /* 0x00000028ad287220 */ /* 0x000fe40000410000 */
[----:B------:R-:W-:Y:S01]  /*4570*/  FMUL.FTZ R41, R190, R41 ;  /* 0x00000029be297220 */ /* 0x000fe20000410000 */
[----:B------:R-:W-:Y:S01]  /*4580*/  F2FP.PACK_AB R29, R8, R9 ;  /* 0x00000009081d723e */ /* 0x000fe200000000ff */
[--C-:B------:R-:W-:Y:S01]  /*4590*/  FADD.FTZ R17, R42, -R11.reuse ;  /* 0x8000000b2a117221 */ /* 0x100fe20000010000 */
[----:B------:R-:W-:Y:S01]  /*45a0*/  STS [R237+0x23c80], R4 ;  /* 0x023c8004ed007388 */ /* 0x000fe20000000800 */
[----:B------:R-:W-:Y:S01]  /*45b0*/  FADD.FTZ R10, R43, -R11 ;  /* 0x8000000b2b0a7221 */ /* 0x000fe20000010000 */
[----:B------:R-:W-:Y:S01]  /*45c0*/  F2FP.PACK_AB R40, R41, R40 ;  /* 0x000000282928723e */ /* 0x000fe200000000ff */
[----:B------:R-:W-:Y:S01]  /*45d0*/  FMUL.FTZ R17, R22, R17 ;  /* 0x0000001116117220 */ /* 0x000fe20000410000 */
[----:B------:R-:W-:Y:S01]  /*45e0*/  STS [R234+0x2800], R5 ;  /* 0x00280005ea007388 */ /* 0x000fe20000000800 */
[----:B------:R-:W-:Y:S03]  /*45f0*/  FMUL.FTZ R10, R189, R10 ;  /* 0x0000000abd0a7220 */ /* 0x000fe60000410000 */
[----:B------:R-:W-:Y:S02]  /*4600*/  STS [R237+0x24480], R12 ;  /* 0x0244800ced007388 */ /* 0x000fe40000000800 */
[----:B------:R-:W-:Y:S02]  /*4610*/  F2FP.PACK_AB R35, R10, R17 ;  /* 0x000000110a23723e */ /* 0x000fe400000000ff */
        /* <DEDUP_REMOVED lines=111> */
[----:B--234-:R-:W-:Y:S01]  /*4d10*/  LOP3.LUT P6, RZ, R236, 0x1, RZ, 0xc0, !PT ;  /* 0x00000001ecff7812 */ /* 0x01cfe200078cc0ff */
[----:B------:R-:W-:Y:S01]  /*4d20*/  USHF.R.S32.HI UR16, URZ, 0x1f, UR11 ;  /* 0x0000001f3f107899 */ /* 0x000fe2000801140b */
[----:B------:R-:W-:Y:S01]  /*4d30*/  P2R R7, PR, RZ, 0x4 ;  /* 0x00000004ff077803 */ /* 0x000fe20000000000 */
[----:B------:R-:W-:Y:S01]  /*4d40*/  ULDC.64 UR6, c[0x0][0x208] ;  /* 0x0000820000067ab9 */ /* 0x000fe20000000a00 */
[----:B------:R-:W-:Y:S01]  /*4d50*/  IMAD.MOV.U32 R5, RZ, RZ, c[0x0][0x208] ;  /* 0x00008200ff057624 */ /* 0x000fe200078e00ff */
[----:B------:R-:W-:Y:S01]  /*4d60*/  UIMAD UR16, UR16, UR6, URZ ;  /* 0x00000006101072a4 */ /* 0x000fe2000f8e023f */
[----:B------:R-:W-:Y:S01]  /*4d70*/  IMAD.MOV.U32 R4, RZ, RZ, 0x6 ;  /* 0x00000006ff047424 */ /* 0x000fe200078e00ff */
[----:B------:R-:W-:Y:S01]  /*4d80*/  UIMAD.WIDE.U32 UR18, UR11, UR6, URZ ;  /* 0x000000060b1272a5 */ /* 0x000fe2000f8e003f */
[C---:B------:R-:W-:Y:S01]  /*4d90*/  IMAD.SHL.U32 R6, R5.reuse, 0x40, RZ ;  /* 0x0000004005067824 */ /* 0x040fe200078e00ff */
[----:B------:R-:W-:Y:S02]  /*4da0*/  UIMAD UR16, UR11, UR7, UR16 ;  /* 0x000000070b1072a4 */ /* 0x000fe4000f8e0210 */
[----:B------:R-:W-:Y:S01]  /*4db0*/  SHF.L.U64.HI R4, R5, R4, c[0x0][0x20c] ;  /* 0x0000830005047619 */ /* 0x000fe20000010204 */
[----:B------:R-:W-:Y:S01]  /*4dc0*/  USHF.L.U32 UR6, UR11, 0x6, URZ ;  /* 0x000000060b067899 */ /* 0x000fe2000800063f */
[----:B------:R-:W-:Y:S01]  /*4dd0*/  IMAD.U32 R3, RZ, RZ, UR18 ;  /* 0x00000012ff037e24 */ /* 0x000fe2000f8e00ff */
[----:B------:R-:W-:Y:S01]  /*4de0*/  UIADD3 UR16, UR19, UR16, URZ ;  /* 0x0000001013107290 */ /* 0x000fe2000fffe03f */
[----:B------:R-:W-:Y:S03]  /*4df0*/  IMAD.U32 R2, RZ, RZ, UR18 ;  /* 0x00000012ff027e24 */ /* 0x000fe6000f8e00ff */
[----:B------:R-:W-:Y:S02]  /*4e00*/  LEA R8, P0, R3, R248, 0x7 ;  /* 0x000000f803087211 */ /* 0x000fe400078038ff */
[----:B------:R-:W-:Y:S05]  /*4e10*/  IMAD.U32 R3, RZ, RZ, UR16 ;  /* 0x00000010ff037e24 */ /* 0x000fea000f8e00ff */
[----:B------:R-:W-:Y:S01]  /*4e20*/  LEA.HI.X R9, R2, R249, R3, 0x7, P0 ;  /* 0x000000f902097211 */ /* 0x000fe200000f3c03 */
[----:B------:R-:W-:Y:S01]  /*4e30*/  IMAD.U32 R2, RZ, RZ, UR6 ;  /* 0x00000006ff027e24 */ /* 0x000fe2000f8e00ff */
[--C-:B------:R-:W-:Y:S01]  /*4e40*/  IADD3 R12, P5, P0, R6, 0x80, R8.reuse ;  /* 0x00000080060c7810 */ /* 0x100fe200078be008 */
[----:B------:R-:W-:Y:S03]  /*4e50*/  IMAD.U32 R3, RZ, RZ, UR6 ;  /* 0x00000006ff037e24 */ /* 0x000fe6000f8e00ff */
[--C-:B------:R-:W-:Y:S02]  /*4e60*/  IADD3.X R13, R4, RZ, R9.reuse, P5, P0 ;  /* 0x000000ff040d7210 */ /* 0x100fe40002fe0409 */
[----:B------:R-:W-:Y:S02]  /*4e70*/  IADD3 R10, P5, P0, R6, 0x100, R8 ;  /* 0x00000100060a7810 */ /* 0x000fe400078be008 */
[----:B------:R-:W-:Y:S02]  /*4e80*/  IADD3 R2, -R239, UR13, -R2 ;  /* 0x0000000def027c10 */ /* 0x000fe4000fffe902 */
[--C-:B------:R-:W-:Y:S02]  /*4e90*/  IADD3.X R11, R4, RZ, R9.reuse, P5, P0 ;  /* 0x000000ff040b7210 */ /* 0x100fe40002fe0409 */
[----:B------:R-:W-:Y:S02]  /*4ea0*/  ISETP.LT.OR P0, PT, R2, 0x1, !P6 ;  /* 0x000000010200780c */ /* 0x000fe40007701670 */
[----:B------:R-:W-:Y:S02]  /*4eb0*/  IADD3 R14, P5, R6, R8, RZ ;  /* 0x00000008060e7210 */ /* 0x000fe40007fbe0ff */
[----:B------:R-:W-:Y:S03]  /*4ec0*/  ISETP.LT.OR P6, PT, R2, 0x21, !P6 ;  /* 0x000000210200780c */ /* 0x000fe600077c1670 */
[----:B------:R-:W-:Y:S01]  /*4ed0*/  IMAD.X R15, R4, 0x1, R9, P5 ;  /* 0x00000001040f7824 */ /* 0x000fe200028e0609 */
[----:B------:R-:W-:Y:S01]  /*4ee0*/  LOP3.LUT P5, RZ, R236, 0x2, RZ, 0xc0, !PT ;  /* 0x00000002ecff7812 */ /* 0x000fe200078ac0ff */
[----:B------:R-:W-:Y:S04]  /*4ef0*/  @!P1 IMAD.WIDE R4, R3, 0x4, R244 ;  /* 0x0000000403049825 */ /* 0x000fe800078e02f4 */
[----:B------:R-:W-:Y:S01]  /*4f00*/  @!PT LDS RZ, [RZ] ;  /* 0x00000000fffff984 */ /* 0x000fe20000000800 */
[----:B------:R-:W-:Y:S01]  /*4f10*/  @!PT LDS RZ, [RZ] ;  /* 0x00000000fffff984 */ /* 0x000fe20000000800 */
[----:B------:R-:W-:Y:S01]  /*4f20*/  @!PT LDS RZ, [RZ] ;  /* 0x00000000fffff984 */ /* 0x000fe20000000800 */
[----:B------:R1:W-:Y:S01]  /*4f30*/  LDGSTS.E.BYPASS.LTC128B.128 [R235+0x1b080], [R8.64], !P0 ;  /* 0x1b08000008eb7fae */ /* 0x0003e2000c101d4e */
[C---:B------:R-:W-:Y:S02]  /*4f40*/  ISETP.LT.OR P0, PT, R2.reuse, 0x1, !P5 ;  /* 0x000000010200780c */ /* 0x040fe40006f01670 */
[----:B------:R-:W-:Y:S11]  /*4f50*/  ISETP.LT.OR P5, PT, R2, 0x21, !P5 ;  /* 0x000000210200780c */ /* 0x000ff60006fa1670 */
[----:B------:R1:W-:Y:S01]  /*4f60*/  LDGSTS.E.BYPASS.LTC128B.128 [R235+0x1d080], [R8.64+0x80], !P0 ;  /* 0x1d08008008eb7fae */ /* 0x0003e2000c101d4e */
[----:B------:R-:W-:Y:S04]  /*4f70*/  LOP3.LUT P0, RZ, R236, 0x4, RZ, 0xc0, !PT ;  /* 0x00000004ecff7812 */ /* 0x000fe8000780c0ff */
[C---:B------:R-:W-:Y:S02]  /*4f80*/  ISETP.LT.OR P2, PT, R2.reuse, 0x1, !P0 ;  /* 0x000000010200780c */ /* 0x040fe40004741670 */
[----:B------:R-:W-:Y:S01]  /*4f90*/  ISETP.LT.OR P0, PT, R2, 0x21, !P0 ;  /* 0x000000210200780c */ /* 0x000fe20004701670 */
[----:B------:R-:W-:Y:S10]  /*4fa0*/  @!P1 IMAD.SHL.U32 R2, R233, 0x10, RZ ;  /* 0x00000010e9029824 */ /* 0x000ff400078e00ff */
[----:B------:R1:W-:Y:S01]  /*4fb0*/  LDGSTS.E.BYPASS.LTC128B.128 [R235+0x1f080], [R8.64+0x100], !P2 ;  /* 0x1f08010008eb7fae */ /* 0x0003e2000d101d4e */
[----:B------:R-:W-:Y:S03]  /*4fc0*/  ISETP.NE.AND P2, PT, R7, RZ, PT ;  /* 0x000000ff0700720c */ /* 0x000fe60003f45270 */
[----:B------:R1:W-:Y:S04]  /*4fd0*/  LDGSTS.E.BYPASS.LTC128B.128 [R235+0x1c080], [R14.64], !P6 ;  /* 0x1c0800000eeb7fae */ /* 0x0003e8000f101d4e */
[----:B------:R1:W-:Y:S04]  /*4fe0*/  LDGSTS.E.BYPASS.LTC128B.128 [R235+0x1e080], [R12.64], !P5 ;  /* 0x1e0800000ceb7fae */ /* 0x0003e8000e901d4e */
[----:B------:R1:W-:Y:S04]  /*4ff0*/  LDGSTS.E.BYPASS.LTC128B.128 [R235+0x20080], [R10.64], !P0 ;  /* 0x200800000aeb7fae */ /* 0x0003e8000c101d4e */
[----:B------:R1:W-:Y:S02]  /*5000*/  @!P1 LDGSTS.E.BYPASS.LTC128B.128 [R2+0x21280], [R4.64] ;  /* 0x2128000004029fae */ /* 0x0003e4000b901d4e */
.L_x_721:
[-C--:B-1234-:R-:W-:Y:S01]  /*5010*/  HMMA.16816.F32 R4, R172, R176.reuse, RZ ;  /* 0x000000b0ac04723c */ /* 0x09efe200000018ff */
[----:B------:R-:W-:Y:S01]  /*5020*/  LDSM.16.MT88.4 R204, [R222+0x1000] ;  /* 0x00100000decc783b */ /* 0x000fe20000004200 */
[----:B------:R-:W-:Y:S02]  /*5030*/  UIMAD UR5, UR5, 0x3000, URZ ;  /* 0x00003000050578a4 */ /* 0x000fe4000f8e023f */
[----:B------:R-:W-:Y:S01]  /*5040*/  UISETP.GE.AND UP0, UPT, UR11, UR8, UPT ;  /* 0x000000080b00728c */ /* 0x000fe2000bf06270 */
[----:B------:R-:W-:Y:S01]  /*5050*/  LDSM.16.M88.4 R208, [R223+0x1400] ;  /* 0x00140000dfd0783b */ /* 0x000fe20000000200 */
[----:B------:R-:W-:Y:S02]  /*5060*/  UISETP.GE.AND UP1, UPT, UR12, 0x1, UPT ;  /* 0x000000010c00788c */ /* 0x000fe4000bf26270 */
[C---:B------:R-:W-:Y:S01]  /*5070*/  HMMA.16816.F32 R8, R180.reuse, R176, RZ ;  /* 0x000000b0b408723c */ /* 0x040fe200000018ff */
[----:B------:R-:W-:Y:S01]  /*5080*/  LDSM.16.M88.4 R212, [R223+0x2400] ;  /* 0x00240000dfd4783b */ /* 0x000fe20000000200 */
[----:B------:R-:W-:Y:S02]  /*5090*/  UIADD3 UR6, UR4, 0x1, URZ ;  /* 0x0000000104067890 */ /* 0x000fe4000fffe03f */
[----:B------:R-:W-:Y:S01]  /*50a0*/  IADD3 R2, P0, R242, UR5, RZ ;  /* 0x00000005f2027c10 */ /* 0x000fe2000ff1e0ff */
[----:B------:R-:W0:Y:S01]  /*50b0*/  LDGDEPBAR ;  /* 0x00000000000079af */ /* 0x000e220000000000 */
[----:B------:R-:W-:Y:S02]  /*50c0*/  UISETP.GE.AND UP2, UPT, UR4, 0x1, UPT ;  /* 0x000000010400788c */ /* 0x000fe4000bf46270 */
[-C--:B------:R-:W-:Y:S08]  /*50d0*/  HMMA.16816.F32 R12, R180, R178.reuse, RZ ;  /* 0x000000b2b40c723c */ /* 0x080ff000000018ff */
        /* <DEDUP_REMOVED lines=11> */
[----:B------:R-:W2:Y:S07]  /*5190*/  LDSM.16.MT88.4 R172, [R222+0x3800] ;  /* 0x00380000deac783b */ /* 0x000eae0000004200 */
        /* <DEDUP_REMOVED lines=15> */
[----:B------:R-:W3:Y:S04]  /*5290*/  LDSM.16.M88.4 R184, [R223+0x1800] ;  /* 0x00180000dfb8783b */ /* 0x000ee80000000200 */
[----:B------:R-:W-:Y:S03]  /*52a0*/  LDSM.16.M88.4 R200, [R223+0x2000] ;  /* 0x00200000dfc8783b */ /* 0x000fe60000000200 */
[-C--:B-1----:R-:W-:Y:S08]  /*52b0*/  HMMA.16816.F32 R4, R176, R204.reuse, R4 ;  /* 0x000000ccb004723c */ /* 0x082ff00000001804 */
[C---:B------:R-:W-:Y:S08]  /*52c0*/  HMMA.16816.F32 R8, R208.reuse, R204, R8 ;  /* 0x000000ccd008723c */ /* 0x040ff00000001808 */
[-C--:B------:R-:W-:Y:S08]  /*52d0*/  HMMA.16816.F32 R12, R208, R206.reuse, R12 ;  /* 0x000000ced00c723c */ /* 0x080ff0000000180c */
[C---:B------:R-:W-:Y:S01]  /*52e0*/  HMMA.16816.F32 R16, R176.reuse, R206, R16 ;  /* 0x000000ceb010723c */ /* 0x040fe20000001810 */
[----:B------:R-:W-:Y:S07]  /*52f0*/  LDSM.16.MT88.4 R204, [R222+0x2000] ;  /* 0x00200000decc783b */ /* 0x000fee0000004200 */
[-C--:B--2---:R-:W-:Y:S08]  /*5300*/  HMMA.16816.F32 R20, R176, R172.reuse, R20 ;  /* 0x000000acb014723c */ /* 0x084ff00000001814 */
[C---:B------:R-:W-:Y:S08]  /*5310*/  HMMA.16816.F32 R24, R208.reuse, R172, R24 ;  /* 0x000000acd018723c */ /* 0x040ff00000001818 */
[-C--:B------:R-:W-:Y:S08]  /*5320*/  HMMA.16816.F32 R28, R208, R174.reuse, R28 ;  /* 0x000000aed01c723c */ /* 0x080ff0000000181c */
[C---:B------:R-:W-:Y:S01]  /*5330*/  HMMA.16816.F32 R32, R176.reuse, R174, R32 ;  /* 0x000000aeb020723c */ /* 0x040fe20000001820 */
[----:B------:R-:W1:Y:S07]  /*5340*/  LDSM.16.MT88.4 R172, [R222+0x6800] ;  /* 0x00680000deac783b */ /* 0x000e6e0000004200 */
[-C--:B------:R-:W-:Y:S08]  /*5350*/  HMMA.16816.F32 R36, R176, R180.reuse, R36 ;  /* 0x000000b4b024723c */ /* 0x080ff00000001824 */
[C---:B------:R-:W-:Y:S08]  /*5360*/  HMMA.16816.F32 R40, R208.reuse, R180, R40 ;  /* 0x000000b4d028723c */ /* 0x040ff00000001828 */
[-C--:B------:R-:W-:Y:S01]  /*5370*/  HMMA.16816.F32 R104, R208, R182.reuse, R104 ;  /* 0x000000b6d068723c */ /* 0x080fe20000001868 */
[----:B------:R-:W2:Y:S07]  /*5380*/  LDSM.16.MT88.4 R208, [R222+0x4800] ;  /* 0x00480000ded0783b */ /* 0x000eae0000004200 */
[----:B------:R-:W-:Y:S01]  /*5390*/  HMMA.16816.F32 R108, R176, R182, R108 ;  /* 0x000000b6b06c723c */ /* 0x000fe2000000186c */
[----:B------:R-:W4:Y:S06]  /*53a0*/  LDSM.16.MT88.4 R176, [R222+0x7000] ;  /* 0x00700000deb0783b */ /* 0x000f2c0000004200 */
[----:B------:R-:W-:Y:S01]  /*53b0*/  IMAD.U32 R182, RZ, RZ, UR5 ;  /* 0x00000005ffb67e24 */ /* 0x000fe2000f8e00ff */
[-C--:B---3--:R-:W-:Y:S01]  /*53c0*/  HMMA.16816.F32 R4, R184, R188.reuse, R4 ;  /* 0x000000bcb804723c */ /* 0x088fe20000001804 */
[----:B------:R-:W-:Y:S04]  /*53d0*/  UIADD3 UR5, UR12, 0x1, URZ ;  /* 0x000000010c057890 */ /* 0x000fe8000fffe03f */
[----:B------:R-:W-:Y:S01]  /*53e0*/  LEA.HI.X.SX32 R3, R182, R241, 0x1, P0 ;  /* 0x000000f1b6037211 */ /* 0x000fe200000f0eff */
[----:B------:R-:W-:Y:S01]  /*53f0*/  USEL UR12, UR5, URZ, !UP1 ;  /* 0x0000003f050c7287 */ /* 0x000fe2000c800000 */
[C---:B------:R-:W-:Y:S01]  /*5400*/  LEA R180, P0, R2.reuse, c[0x0][0x220], 0x2 ;  /* 0x0000880002b47a11 */ /* 0x040fe200078010ff */
[C---:B------:R-:W-:Y:S01]  /*5410*/  HMMA.16816.F32 R8, R192.reuse, R188, R8 ;  /* 0x000000bcc008723c */ /* 0x040fe20000001808 */
[----:B------:R-:W-:Y:S03]  /*5420*/  UMOV UR5, UR11 ;  /* 0x0000000b00057c82 */ /* 0x000fe60008000000 */
[----:B------:R-:W-:Y:S01]  /*5430*/  LEA.HI.X R181, R2, c[0x0][0x224], R3, 0x2, P0 ;  /* 0x0000890002b57a11 */ /* 0x000fe200000f1403 */
[----:B------:R-:W-:Y:S01]  /*5440*/  IMAD.U32 R3, RZ, RZ, UR4 ;  /* 0x00000004ff037e24 */ /* 0x000fe2000f8e00ff */
[----:B------:R-:W-:Y:S01]  /*5450*/  PLOP3.LUT P0, PT, PT, PT, UP0, 0x80, 0x0 ;  /* 0x000000000000781c */ /* 0x000fe20003f0f008 */
[----:B------:R-:W-:Y:S01]  /*5460*/  USEL UR4, UR6, URZ, !UP2 ;  /* 0x0000003f06047287 */ /* 0x000fe2000d000000 */
[-C--:B------:R-:W-:Y:S04]  /*5470*/  HMMA.16816.F32 R12, R192, R190.reuse, R12 ;  /* 0x000000bec00c723c */ /* 0x080fe8000000180c */
[----:B------:R-:W-:Y:S04]  /*5480*/  IMAD R3, R3, 0x3000, R230 ;  /* 0x0000300003037824 */ /* 0x000fe800078e02e6 */
[C---:B------:R-:W-:Y:S08]  /*5490*/  HMMA.16816.F32 R16, R184.reuse, R190, R16 ;  /* 0x000000beb810723c */ /* 0x040ff00000001810 */
[-C--:B------:R-:W-:Y:S08]  /*54a0*/  HMMA.16816.F32 R20, R184, R196.reuse, R20 ;  /* 0x000000c4b814723c */ /* 0x080ff00000001814 */
[C---:B------:R-:W-:Y:S08]  /*54b0*/  HMMA.16816.F32 R24, R192.reuse, R196, R24 ;  /* 0x000000c4c018723c */ /* 0x040ff00000001818 */
[-C--:B------:R-:W-:Y:S08]  /*54c0*/  HMMA.16816.F32 R28, R192, R198.reuse, R28 ;  /* 0x000000c6c01c723c */ /* 0x080ff0000000181c */
[C---:B------:R-:W-:Y:S08]  /*54d0*/  HMMA.16816.F32 R32, R184.reuse, R198, R32 ;  /* 0x000000c6b820723c */ /* 0x040ff00000001820 */
[-C--:B-1----:R-:W-:Y:S08]  /*54e0*/  HMMA.16816.F32 R36, R184, R172.reuse, R36 ;  /* 0x000000acb824723c */ /* 0x082ff00000001824 */
[C---:B------:R-:W-:Y:S07]  /*54f0*/  HMMA.16816.F32 R40, R192.reuse, R172, R40 ;  /* 0x000000acc028723c */ /* 0x040fee0000001828 */
[----:B------:R-:W-:Y:S01]  /*5500*/  IMAD.SHL.U32 R172, R3, 0x2, RZ ;  /* 0x0000000203ac7824 */ /* 0x000fe200078e00ff */
[-C--:B------:R-:W-:Y:S01]  /*5510*/  HMMA.16816.F32 R104, R192, R174.reuse, R104 ;  /* 0x000000aec068723c */ /* 0x080fe20000001868 */
[----:B------:R-:W-:Y:S07]  /*5520*/  LDSM.16.MT88.2 R2, [R224+0x23c80] ;  /* 0x023c8000e002783b */ /* 0x000fee0000004100 */
[----:B------:R-:W-:Y:S08]  /*5530*/  HMMA.16816.F32 R108, R184, R174, R108 ;  /* 0x000000aeb86c723c */ /* 0x000ff0000000186c */
[-C--:B------:R-:W-:Y:S08]  /*5540*/  HMMA.16816.F32 R4, R200, R204.reuse, R4 ;  /* 0x000000ccc804723c */ /* 0x080ff00000001804 */
[C---:B------:R-:W-:Y:S08]  /*5550*/  HMMA.16816.F32 R8, R212.reuse, R204, R8 ;  /* 0x000000ccd408723c */ /* 0x040ff00000001808 */
[-C--:B------:R-:W-:Y:S07]  /*5560*/  HMMA.16816.F32 R12, R212, R206.reuse, R12 ;  /* 0x000000ced40c723c */ /* 0x080fee000000180c */
[----:B------:R-:W-:Y:S01]  /*5570*/  RED.E.ADD.F32.FTZ.RN.STRONG.GPU [R180.64], R4 ;  /* 0x00000004b400798e */ /* 0x000fe2000c10e78e */
[C---:B------:R-:W-:Y:S03]  /*5580*/  HMMA.16816.F32 R16, R200.reuse, R206, R16 ;  /* 0x000000cec810723c */ /* 0x040fe60000001810 */
[----:B------:R-:W-:Y:S04]  /*5590*/  RED.E.ADD.F32.FTZ.RN.STRONG.GPU [R180.64+0x400], R5 ;  /* 0x00040005b400798e */ /* 0x000fe8000c10e78e */
[----:B------:R-:W-:Y:S01]  /*55a0*/  RED.E.ADD.F32.FTZ.RN.STRONG.GPU [R180.64+0x800], R6 ;  /* 0x00080006b400798e */ /* 0x000fe2000c10e78e */
[-C--:B--2---:R-:W-:Y:S03]  /*55b0*/  HMMA.16816.F32 R20, R200, R208.reuse, R20 ;  /* 0x000000d0c814723c */ /* 0x084fe60000001814 */
        /* <DEDUP_REMOVED lines=12> */
[----:B------:R-:W-:Y:S04]  /*5680*/  RED.E.ADD.F32.FTZ.RN.STRONG.GPU [R180.64+0x2c00], R19 ;  /* 0x002c0013b400798e */ /* 0x000fe8000c10e78e */
[----:B------:R-:W-:Y:S01]  /*5690*/  RED.E.ADD.F32.FTZ.RN.STRONG.GPU [R180.64+0x3000], R12 ;  /* 0x0030000cb400798e */ /* 0x000fe2000c10e78e */
[C---:B------:R-:W-:Y:S03]  /*56a0*/  HMMA.16816.F32 R40, R212.reuse, R176, R40 ;  /* 0x000000b0d428723c */ /* 0x040fe60000001828 */
[----:B------:R-:W1:Y:S04]  /*56b0*/  LDSM.16.MT88.4 R8, [R172+0xf080] ;  /* 0x00f08000ac08783b */ /* 0x000e680000004200 */
[----:B------:R-:W-:Y:S01]  /*56c0*/  RED.E.ADD.F32.FTZ.RN.STRONG.GPU [R180.64+0x3400], R13 ;  /* 0x0034000db400798e */ /* 0x000fe2000c10e78e */
[-C--:B------:R-:W-:Y:S03]  /*56d0*/  HMMA.16816.F32 R104, R212, R178.reuse, R104 ;  /* 0x000000b2d468723c */ /* 0x080fe60000001868 */
[----:B------:R-:W-:Y:S04]  /*56e0*/  RED.E.ADD.F32.FTZ.RN.STRONG.GPU [R180.64+0x3800], R14 ;  /* 0x0038000eb400798e */ /* 0x000fe8000c10e78e */
[----:B------:R-:W-:Y:S01]  /*56f0*/  RED.E.ADD.F32.FTZ.RN.STRONG.GPU [R180.64+0x3c00], R15 ;  /* 0x003c000fb400798e */ /* 0x000fe2000c10e78e */
[----:B------:R-:W-:Y:S03]  /*5700*/  HMMA.16816.F32 R108, R200, R178, R108 ;  /* 0x000000b2c86c723c */ /* 0x000fe6000000186c */
        /* <DEDUP_REMOVED lines=184> */
.L_x_719:
[----:B------:R-:W-:Y:S05]  /*6290*/  @P1 BRA `(.L_x_723) ;  /* 0x000034f000001947 */ /* 0x000fea0003800000 */
[----:B------:R-:W-:Y:S01]  /*62a0*/  SHF.R.S32.HI R0, RZ, 0x1f, R233 ;  /* 0x0000001fff007819 */ /* 0x000fe200000114e9 */
[----:B-----5:R-:W-:Y:S01]  /*62b0*/  IMAD.SHL.U32 R3, R233, 0x80, RZ ;  /* 0x00000080e9037824 */ /* 0x020fe200078e00ff */
[----:B------:R-:W-:Y:S01]  /*62c0*/  BAR.SYNC.DEFER_BLOCKING 0x1, 0x100 ;  /* 0x0044000000007b1d */ /* 0x000fe20000010000 */
[----:B------:R-:W-:Y:S02]  /*62d0*/  F2FP.PACK_AB R44, R45, R44 ;  /* 0x0000002c2d2c723e */ /* 0x000fe400000000ff */
[----:B------:R-:W-:-:S02]  /*62e0*/  LEA.HI R5, R0, R233, RZ, 0x2 ;  /* 0x000000e900057211 */ /* 0x000fc400078f10ff */
[CC--:B------:R-:W-:Y:S02]  /*62f0*/  LEA.HI R2, R0.reuse, R233.reuse, RZ, 0x5 ;  /* 0x000000e900027211 */ /* 0x0c0fe400078f28ff */
[----:B------:R-:W-:Y:S02]  /*6300*/  LEA.HI R4, R0, R233, RZ, 0x7 ;  /* 0x000000e900047211 */ /* 0x000fe400078f38ff */
[--C-:B------:R-:W-:Y:S02]  /*6310*/  SHF.R.S32.HI R6, RZ, 0x2, R5.reuse ;  /* 0x00000002ff067819 */ /* 0x100fe40000011405 */
[----:B------:R-:W-:Y:S01]  /*6320*/  LOP3.LUT R3, R3, 0x180, RZ, 0xc0, !PT ;  /* 0x0000018003037812 */ /* 0x000fe200078ec0ff */
[----:B------:R-:W-:Y:S01]  /*6330*/  IMAD.SHL.U32 R4, R4, 0x4, RZ ;  /* 0x0000000404047824 */ /* 0x000fe200078e00ff */
[----:B------:R-:W-:Y:S02]  /*6340*/  SHF.R.U32.HI R2, RZ, 0x1, R2 ;  /* 0x00000001ff027819 */ /* 0x000fe40000011602 */
[----:B------:R-:W-:-:S02]  /*6350*/  SHF.R.S32.HI R5, RZ, 0x1f, R5 ;  /* 0x0000001fff057819 */ /* 0x000fc40000011405 */
[----:B------:R-:W-:Y:S02]  /*6360*/  LOP3.LUT R2, R3, 0x30, R2, 0xf8, !PT ;  /* 0x0000003003027812 */ /* 0x000fe400078ef802 */
[----:B------:R-:W-:Y:S02]  /*6370*/  LEA.HI R5, R5, R6, RZ, 0x3 ;  /* 0x0000000605057211 */ /* 0x000fe400078f18ff */
[----:B------:R-:W-:Y:S02]  /*6380*/  LOP3.LUT R179, R2, 0x40, RZ, 0xfc, !PT ;  /* 0x0000004002b37812 */ /* 0x000fe400078efcff */
[----:B------:R-:W-:Y:S02]  /*6390*/  LOP3.LUT R4, R4, 0xfffffe00, RZ, 0xc0, !PT ;  /* 0xfffffe0004047812 */ /* 0x000fe400078ec0ff */
[----:B------:R-:W-:Y:S02]  /*63a0*/  LOP3.LUT R5, R5, 0xfffffff8, RZ, 0xc0, !PT ;  /* 0xfffffff805057812 */ /* 0x000fe400078ec0ff */
[----:B------:R-:W-:-:S02]  /*63b0*/  LOP3.LUT R177, R2, 0x8, RZ, 0xfc, !PT ;  /* 0x0000000802b17812 */ /* 0x000fc400078efcff */
[----:B------:R-:W-:Y:S02]  /*63c0*/  SHF.R.U32.HI R3, RZ, 0x3, R3 ;  /* 0x00000003ff037819 */ /* 0x000fe40000011603 */
[C---:B------:R-:W-:Y:S02]  /*63d0*/  LOP3.LUT R175, R2.reuse, 0x48, RZ, 0xfc, !PT ;  /* 0x0000004802af7812 */ /* 0x040fe400078efcff */
[C---:B------:R-:W-:Y:S02]  /*63e0*/  LOP3.LUT R173, R2.reuse, 0x1400, RZ, 0xfc, !PT ;  /* 0x0000140002ad7812 */ /* 0x040fe400078efcff */
[----:B------:R-:W-:Y:S02]  /*63f0*/  LOP3.LUT R111, R2, 0x1440, RZ, 0xfc, !PT ;  /* 0x00001440026f7812 */ /* 0x000fe400078efcff */
[----:B------:R-:W-:Y:S02]  /*6400*/  LOP3.LUT R179, R179, 0x1c0, RZ, 0xc0, !PT ;  /* 0x000001c0b3b37812 */ /* 0x000fe400078ec0ff */
[----:B------:R-:W-:-:S02]  /*6410*/  IADD3 R6, R4, R6, -R5 ;  /* 0x0000000604067210 */ /* 0x000fc40007ffe805 */
[----:B------:R-:W-:Y:S02]  /*6420*/  LOP3.LUT R109, R2, 0x1408, RZ, 0xfc, !PT ;  /* 0x00001408026d7812 */ /* 0x000fe400078efcff */
[----:B------:R-:W-:Y:S02]  /*6430*/  LOP3.LUT R177, R177, 0x180, RZ, 0xc0, !PT ;  /* 0x00000180b1b17812 */ /* 0x000fe400078ec0ff */
        /* <DEDUP_REMOVED lines=29> */
[----:B------:R-:W-:Y:S02]  /*6610*/  LOP3.LUT R4, R3, R2, RZ, 0x3c, !PT ;  /* 0x0000000203047212 */ /* 0x000fe400078e3cff */
[----:B------:R-:W-:Y:S02]  /*6620*/  LOP3.LUT R107, R2, 0x1448, RZ, 0xfc, !PT ;  /* 0x00001448026b7812 */ /* 0x000fe400078efcff */
[----:B------:R-:W-:Y:S01]  /*6630*/  LOP3.LUT R175, R175, 0x1c0, RZ, 0xc0, !PT ;  /* 0x000001c0afaf7812 */ /* 0x000fe200078ec0ff */
[----:B------:R-:W-:Y:S01]  /*6640*/  IMAD.IADD R4, R6, 0x1, R4 ;  /* 0x0000000106047824 */ /* 0x000fe200078e0204 */
[C---:B------:R-:W-:Y:S02]  /*6650*/  LOP3.LUT R3, R2.reuse, 0x3848, RZ, 0xfc, !PT ;  /* 0x0000384802037812 */ /* 0x040fe400078efcff */
[----:B------:R-:W-:Y:S01]  /*6660*/  LOP3.LUT R105, R2, 0x2800, RZ, 0xfc, !PT ;  /* 0x0000280002697812 */ /* 0x000fe200078efcff */
[----:B------:R-:W-:Y:S01]  /*6670*/  IMAD.SHL.U32 R181, R4, 0x2, RZ ;  /* 0x0000000204b57824 */ /* 0x000fe200078e00ff */
[----:B------:R-:W-:-:S02]  /*6680*/  LOP3.LUT R103, R2, 0x2840, RZ, 0xfc, !PT ;  /* 0x0000284002677812 */ /* 0x000fc400078efcff */
[C---:B------:R-:W-:Y:S02]  /*6690*/  LOP3.LUT R101, R2.reuse, 0x2808, RZ, 0xfc, !PT ;  /* 0x0000280802657812 */ /* 0x040fe400078efcff */
[C---:B------:R-:W-:Y:S01]  /*66a0*/  LOP3.LUT R99, R2.reuse, 0x2848, RZ, 0xfc, !PT ;  /* 0x0000284802637812 */ /* 0x040fe200078efcff */
[----:B------:R-:W-:Y:S01]  /*66b0*/  STS.U16 [R181+0x7880], R44 ;  /* 0x0078802cb5007388 */ /* 0x000fe20000000400 */
        /* <DEDUP_REMOVED lines=44> */
[C---:B-1----:R-:W-:Y:S02]  /*6980*/  LOP3.LUT R9, R2.reuse, 0x3800, RZ, 0xfc, !PT ;  /* 0x0000380002097812 */ /* 0x042fe400078efcff */
[----:B------:R-:W-:-:S02]  /*6990*/  LOP3.LUT R7, R2, 0x3840, RZ, 0xfc, !PT ;  /* 0x0000384002077812 */ /* 0x000fc400078efcff */
[----:B------:R-:W-:Y:S02]  /*69a0*/  LOP3.LUT R5, R2, 0x3808, RZ, 0xfc, !PT ;  /* 0x0000380802057812 */ /* 0x000fe400078efcff */
[----:B------:R-:W-:Y:S02]  /*69b0*/  LOP3.LUT R173, R173, 0x180, RZ, 0xc0, !PT ;  /* 0x00000180adad7812 */ /* 0x000fe400078ec0ff */
[----:B------:R-:W-:Y:S02]  /*69c0*/  LOP3.LUT R111, R111, 0x1c0, RZ, 0xc0, !PT ;  /* 0x000001c06f6f7812 */ /* 0x000fe400078ec0ff */
[----:B------:R-:W-:Y:S02]  /*69d0*/  SHF.R.U32.HI R179, RZ, 0x3, R179 ;  /* 0x00000003ffb37819 */ /* 0x000fe400000116b3 */
[----:B------:R-:W-:Y:S02]  /*69e0*/  LOP3.LUT R109, R109, 0x180, RZ, 0xc0, !PT ;  /* 0x000001806d6d7812 */ /* 0x000fe400078ec0ff */
[----:B------:R-:W-:-:S02]  /*69f0*/  SHF.R.U32.HI R177, RZ, 0x3, R177 ;  /* 0x00000003ffb17819 */ /* 0x000fc400000116b1 */
[----:B------:R-:W-:Y:S02]  /*6a00*/  LOP3.LUT R107, R107, 0x1c0, RZ, 0xc0, !PT ;  /* 0x000001c06b6b7812 */ /* 0x000fe400078ec0ff */
[----:B------:R-:W-:Y:S02]  /*6a10*/  SHF.R.U32.HI R175, RZ, 0x3, R175 ;  /* 0x00000003ffaf7819 */ /* 0x000fe400000116af */
        /* <DEDUP_REMOVED lines=53> */
[----:B------:R-:W-:Y:S02]  /*6d70*/  SHF.R.U32.HI R111, RZ, 0x3, R111 ;  /* 0x00000003ff6f7819 */ /* 0x000fe4000001166f */
[--C-:B------:R-:W-:Y:S02]  /*6d80*/  LOP3.LUT R179, R179, 0x40, R2.reuse, 0x1e, !PT ;  /* 0x00000040b3b37812 */ /* 0x100fe400078e1e02 */
[----:B------:R-:W-:Y:S02]  /*6d90*/  SHF.R.U32.HI R109, RZ, 0x3, R109 ;  /* 0x00000003ff6d7819 */ /* 0x000fe4000001166d */
[----:B------:R-:W-:Y:S01]  /*6da0*/  LOP3.LUT R177, R177, 0x8, R2, 0x1e, !PT ;  /* 0x00000008b1b17812 */ /* 0x000fe200078e1e02 */
[----:B------:R-:W-:Y:S01]  /*6db0*/  IMAD.IADD R179, R6, 0x1, R179 ;  /* 0x0000000106b37824 */ /* 0x000fe200078e02b3 */
[----:B------:R-:W-:-:S02]  /*6dc0*/  SHF.R.U32.HI R107, RZ, 0x3, R107 ;  /* 0x00000003ff6b7819 */ /* 0x000fc4000001166b */
[----:B------:R-:W-:Y:S01]  /*6dd0*/  LOP3.LUT R175, R175, 0x48, R2, 0x1e, !PT ;  /* 0x00000048afaf7812 */ /* 0x000fe200078e1e02 */
[C---:B------:R-:W-:Y:S01]  /*6de0*/  IMAD.IADD R177, R6.reuse, 0x1, R177 ;  /* 0x0000000106b17824 */ /* 0x040fe200078e02b1 */
[----:B------:R-:W-:Y:S01]  /*6df0*/  SHF.R.U32.HI R3, RZ, 0x3, R3 ;  /* 0x00000003ff037819 */ /* 0x000fe20000011603 */
[----:B------:R-:W-:Y:S01]  /*6e00*/  IMAD.SHL.U32 R179, R179, 0x2, RZ ;  /* 0x00000002b3b37824 */ /* 0x000fe200078e00ff */
[----:B------:R-:W-:Y:S01]  /*6e10*/  SHF.R.U32.HI R105, RZ, 0x3, R105 ;  /* 0x00000003ff697819 */ /* 0x000fe20000011669 */
[----:B------:R-:W-:Y:S01]  /*6e20*/  IMAD.IADD R175, R6, 0x1, R175 ;  /* 0x0000000106af7824 */ /* 0x000fe200078e02af */
[----:B------:R-:W-:Y:S01]  /*6e30*/  SHF.R.U32.HI R103, RZ, 0x3, R103 ;  /* 0x00000003ff677819 */ /* 0x000fe20000011667 */
[----:B------:R-:W-:Y:S01]  /*6e40*/  IMAD.SHL.U32 R177, R177, 0x2, RZ ;  /* 0x00000002b1b17824 */ /* 0x000fe200078e00ff */
[----:B------:R-:W-:Y:S01]  /*6e50*/  SHF.R.U32.HI R101, RZ, 0x3, R101 ;  /* 0x00000003ff657819 */ /* 0x000fe20000011665 */
[----:B------:R-:W-:Y:S01]  /*6e60*/  IMAD.SHL.U32 R175, R175, 0x2, RZ ;  /* 0x00000002afaf7824 */ /* 0x000fe200078e00ff */
        /* <DEDUP_REMOVED lines=48> */
[----:B------:R-:W-:-:S02]  /*7170*/  LOP3.LUT R173, R173, 0x1400, R2, 0x1e, !PT ;  /* 0x00001400adad7812 */ /* 0x000fc400078e1e02 */
[--C-:B------:R-:W-:Y:S02]  /*7180*/  LOP3.LUT R111, R111, 0x1440, R2.reuse, 0x1e, !PT ;  /* 0x000014406f6f7812 */ /* 0x100fe400078e1e02 */
[--C-:B------:R-:W-:Y:S01]  /*7190*/  LOP3.LUT R109, R109, 0x1408, R2.reuse, 0x1e, !PT ;  /* 0x000014086d6d7812 */ /* 0x100fe200078e1e02 */
[C---:B------:R-:W-:Y:S01]  /*71a0*/  IMAD.IADD R173, R6.reuse, 0x1, R173 ;  /* 0x0000000106ad7824 */ /* 0x040fe200078e02ad */
        /* <DEDUP_REMOVED lines=105> */
[----:B------:R-:W-:Y:S01]  /*7840*/  IMAD.IADD R9, R6, 0x1, R9 ;  /* 0x0000000106097824 */ /* 0x000fe200078e0209 */
[----:B------:R-:W-:Y:S01]  /*7850*/  PRMT R2, R44, 0x7632, R2 ;  /* 0x000076322c027816 */ /* 0x000fe20000000002 */
[----:B------:R-:W-:Y:S01]  /*7860*/  IMAD.IADD R7, R6, 0x1, R7 ;  /* 0x0000000106077824 */ /* 0x000fe200078e0207 */
[----:B------:R-:W-:Y:S01]  /*7870*/  PRMT R4, R46, 0x7632, R4 ;  /* 0x000076322e047816 */ /* 0x000fe20000000004 */
[----:B------:R-:W-:Y:S01]  /*7880*/  IMAD.IADD R5, R6, 0x1, R5 ;  /* 0x0000000106057824 */ /* 0x000fe200078e0205 */
        /* <DEDUP_REMOVED lines=12> */
[----:B------:R-:W-:Y:S01]  /*7950*/  F2FP.PACK_AB R112, R113, R112 ;  /* 0x000000707170723e */ /* 0x000fe200000000ff */
[----:B------:R-:W-:Y:S01]  /*7960*/  IMAD.SHL.U32 R101, R101, 0x2, RZ ;  /* 0x0000000265657824 */ /* 0x000fe200078e00ff */
[----:B------:R-:W-:Y:S01]  /*7970*/  STS.U16 [R173+0x7880], R48 ;  /* 0x00788030ad007388 */ /* 0x000fe20000000400 */
[----:B------:R-:W-:Y:S01]  /*7980*/  IMAD.SHL.U32 R99, R99, 0x2, RZ ;  /* 0x0000000263637824 */ /* 0x000fe200078e00ff */
[----:B------:R-:W-:Y:S01]  /*7990*/  F2FP.PACK_AB R114, R115, R114 ;  /* 0x000000727372723e */ /* 0x000fe200000000ff */
        /* <DEDUP_REMOVED lines=10> */
[----:B-1----:R-:W-:Y:S01]  /*7a40*/  PRMT R2, R52, 0x7632, R2 ;  /* 0x0000763234027816 */ /* 0x002fe20000000002 */
[----:B------:R-:W-:Y:S01]  /*7a50*/  IMAD.SHL.U32 R87, R87, 0x2, RZ ;  /* 0x0000000257577824 */ /* 0x000fe200078e00ff */
[----:B------:R-:W-:Y:S01]  /*7a60*/  F2FP.PACK_AB R120, R121, R120 ;  /* 0x000000787978723e */ /* 0x000fe200000000ff */
[----:B------:R-:W-:Y:S01]  /*7a70*/  STS.U16 [R105+0x7880], R52 ;  /* 0x0078803469007388 */ /* 0x000fe20000000400 */
[----:B------:R-:W-:Y:S01]  /*7a80*/  IMAD.SHL.U32 R85, R85, 0x2, RZ ;  /* 0x0000000255557824 */ /* 0x000fe200078e00ff */
[----:B------:R-:W-:Y:S01]  /*7a90*/  F2FP.PACK_AB R122, R123, R122 ;  /* 0x0000007a7b7a723e */ /* 0x000fe200000000ff */
[----:B------:R-:W-:Y:S01]  /*7aa0*/  IMAD.SHL.U32 R83, R83, 0x2, RZ ;  /* 0x0000000253537824 */ /* 0x000fe200078e00ff */
[----:B------:R1:W-:Y:S01]  /*7ab0*/  STS.U16 [R103+0x7880], R2 ;  /* 0x0078800267007388 */ /* 0x0003e20000000400 */
[----:B--2---:R-:W-:Y:S01]  /*7ac0*/  PRMT R4, R64, 0x7632, R4 ;  /* 0x0000763240047816 */ /* 0x004fe20000000004 */
[----:B------:R-:W-:Y:S01]  /*7ad0*/  IMAD.SHL.U32 R81, R81, 0x2, RZ ;  /* 0x0000000251517824 */ /* 0x000fe200078e00ff */
[----:B------:R-:W-:Y:S01]  /*7ae0*/  F2FP.PACK_AB R132, R133, R132 ;  /* 0x000000848584723e */ /* 0x000fe200000000ff */
[----:B------:R-:W-:Y:S01]  /*7af0*/  STS.U16 [R101+0x7880], R54 ;  /* 0x0078803665007388 */ /* 0x000fe20000000400 */
[----:B------:R-:W-:Y:S01]  /*7b00*/  IMAD.SHL.U32 R79, R79, 0x2, RZ ;  /* 0x000000024f4f7824 */ /* 0x000fe200078e00ff */
[----:B------:R-:W-:Y:S01]  /*7b10*/  F2FP.PACK_AB R134, R135, R134 ;  /* 0x000000868786723e */ /* 0x000fe200000000ff */
[----:B------:R-:W-:Y:S01]  /*7b20*/  IMAD.SHL.U32 R77, R77, 0x2, RZ ;  /* 0x000000024d4d7824 */ /* 0x000fe200078e00ff */
[----:B------:R2:W-:Y:S01]  /*7b30*/  STS.U16 [R99+0x7880], R10 ;  /* 0x0078800a63007388 */ /* 0x0005e20000000400 */
[----:B---3--:R-:W-:Y:S01]  /*7b40*/  PRMT R6, R66, 0x7632, R6 ;  /* 0x0000763242067816 */ /* 0x008fe20000000006 */
[----:B------:R-:W-:Y:S01]  /*7b50*/  IMAD.SHL.U32 R75, R75, 0x2, RZ ;  /* 0x000000024b4b7824 */ /* 0x000fe200078e00ff */
[----:B------:R-:W-:Y:S01]  /*7b60*/  F2FP.PACK_AB R128, R129, R128 ;  /* 0x000000808180723e */ /* 0x000fe200000000ff */
[----:B------:R-:W-:Y:S01]  /*7b70*/  STS.U16 [R97+0x7880], R64 ;  /* 0x0078804061007388 */ /* 0x000fe20000000400 */
[----:B------:R-:W-:Y:S01]  /*7b80*/  IMAD.SHL.U32 R73, R73, 0x2, RZ ;  /* 0x0000000249497824 */ /* 0x000fe200078e00ff */
[----:B------:R-:W-:Y:S01]  /*7b90*/  F2FP.PACK_AB R130, R131, R130 ;  /* 0x000000828382723e */ /* 0x000fe200000000ff */
[----:B------:R-:W-:Y:S01]  /*7ba0*/  IMAD.SHL.U32 R71, R71, 0x2, RZ ;  /* 0x0000000247477824 */ /* 0x000fe200078e00ff */
[----:B------:R3:W-:Y:S01]  /*7bb0*/  STS.U16 [R95+0x7880], R4 ;  /* 0x007880045f007388 */ /* 0x0007e20000000400 */
[----:B----4-:R-:W-:Y:S01]  /*7bc0*/  PRMT R8, R60, 0x7632, R8 ;  /* 0x000076323c087816 */ /* 0x010fe20000000008 */
[----:B------:R-:W-:Y:S01]  /*7bd0*/  IMAD.SHL.U32 R69, R69, 0x2, RZ ;  /* 0x0000000245457824 */ /* 0x000fe200078e00ff */
[----:B------:R-:W-:Y:S01]  /*7be0*/  F2FP.PACK_AB R124, R125, R124 ;  /* 0x0000007c7d7c723e */ /* 0x000fe200000000ff */
        /* <DEDUP_REMOVED lines=79> */
[----:B------:R-:W-:Y:S01]  /*80e0*/  ISETP.NE.U32.AND P0, PT, RZ, c[0x0][0x360], PT ;  /* 0x0000d800ff007a0c */ /* 0x000fe20003f05070 */
[----:B------:R-:W-:Y:S01]  /*80f0*/  STS.U16 [R53+0x7880], R78 ;  /* 0x0078804e35007388 */ /* 0x000fe20000000400 */
[----:B------:R-:W-:Y:S01]  /*8100*/  IMAD.SHL.U32 R7, R7, 0x2, RZ ;  /* 0x0000000207077824 */ /* 0x000fe200078e00ff */
[----:B------:R-:W-:Y:S01]  /*8110*/  ISETP.NE.U32.AND P3, PT, RZ, c[0x0][0x358], PT ;  /* 0x0000d600ff007a0c */ /* 0x000fe20003f65070 */
[----:B------:R-:W-:Y:S01]  /*8120*/  IMAD.SHL.U32 R5, R5, 0x2, RZ ;  /* 0x0000000205057824 */ /* 0x000fe200078e00ff */
[----:B------:R2:W-:Y:S01]  /*8130*/  STS.U16 [R51+0x7880], R6 ;  /* 0x0078800633007388 */ /* 0x0005e20000000400 */
[----:B---3--:R-:W-:Y:S01]  /*8140*/  PRMT R2, R90, 0x7632, R2 ;  /* 0x000076325a027816 */ /* 0x008fe20000000002 */
[----:B------:R-:W-:Y:S01]  /*8150*/  IMAD.SHL.U32 R3, R3, 0x2, RZ ;  /* 0x0000000203037824 */ /* 0x000fe200078e00ff */
[----:B------:R-:W-:Y:S01]  /*8160*/  ISETP.NE.AND.EX P0, PT, RZ, c[0x0][0x364], PT, P0 ;  /* 0x0000d900ff007a0c */ /* 0x000fe20003f05300 */
[----:B------:R-:W-:Y:S01]  /*8170*/  STS.U16 [R49+0x7880], R88 ;  /* 0x0078805831007388 */ /* 0x000fe20000000400 */
[----:B------:R-:W-:-:S03]  /*8180*/  ISETP.NE.AND.EX P3, PT, RZ, c[0x0][0x35c], PT, P3 ;  /* 0x0000d700ff007a0c */ /* 0x000fc60003f65330 */
[----:B------:R3:W-:Y:S01]  /*8190*/  STS.U16 [R47+0x7880], R8 ;  /* 0x007880082f007388 */ /* 0x0007e20000000400 */
[----:B----4-:R-:W-:-:S03]  /*81a0*/  PRMT R10, R84, 0x7632, R10 ;  /* 0x00007632540a7816 */ /* 0x010fc6000000000a */
        /* <DEDUP_REMOVED lines=8> */
[----:B---3--:R-:W-:-:S03]  /*8230*/  PRMT R8, R82, 0x7632, R8 ;  /* 0x0000763252087816 */ /* 0x008fc60000000008 */
[----:B------:R-:W-:Y:S04]  /*8240*/  STS.U16 [R33+0x7880], R80 ;  /* 0x0078805021007388 */ /* 0x000fe80000000400 */
        /* <DEDUP_REMOVED lines=9> */
[----:B------:R-:W-:Y:S01]  /*82e0*/  STS.U16 [R19+0x7880], R10 ;  /* 0x0078800a13007388 */ /* 0x000fe20000000400 */
        /* <DEDUP_REMOVED lines=8> */
[----:B------:R1:W-:Y:S04]  /*8370*/  STS.U16 [R7+0x7880], R2 ;  /* 0x0078800207007388 */ /* 0x0003e80000000400 */
[----:B------:R-:W-:Y:S01]  /*8380*/  STS.U16 [R5+0x7880], R102 ;  /* 0x0078806605007388 */ /* 0x000fe20000000400 */
[----:B--2---:R-:W-:-:S05]  /*8390*/  PRMT R4, R102, 0x7632, R4 ;  /* 0x0000763266047816 */ /* 0x004fca0000000004 */
[----:B------:R2:W-:Y:S01]  /*83a0*/  STS.U16 [R3+0x7880], R4 ;  /* 0x0078800403007388 */ /* 0x0005e20000000400 */
[----:B---3--:R-:W-:-:S03]  /*83b0*/  PRMT R6, R112, 0x7632, R6 ;  /* 0x0000763270067816 */ /* 0x008fc60000000006 */
[----:B------:R-:W-:Y:S04]  /*83c0*/  STS.U16 [R181+0x80], R112 ;  /* 0x00008070b5007388 */ /* 0x000fe80000000400 */
[----:B------:R3:W-:Y:S01]  /*83d0*/  STS.U16 [R179+0x80], R6 ;  /* 0x00008006b3007388 */ /* 0x0007e20000000400 */
[----:B-1----:R-:W-:-:S03]  /*83e0*/  PRMT R2, R114, 0x7632, R2 ;  /* 0x0000763272027816 */ /* 0x002fc60000000002 */
[----:B------:R-:W-:Y:S04]  /*83f0*/  STS.U16 [R177+0x80], R114 ;  /* 0x00008072b1007388 */ /* 0x000fe80000000400 */
[----:B------:R1:W-:Y:S04]  /*8400*/  STS.U16 [R175+0x80], R2 ;  /* 0x00008002af007388 */ /* 0x0003e80000000400 */
        /* <DEDUP_REMOVED lines=11> */
[----:B----4-:R-:W-:-:S03]  /*84c0*/  PRMT R8, R132, 0x7632, R8 ;  /* 0x0000763284087816 */ /* 0x010fc60000000008 */
        /* <DEDUP_REMOVED lines=61> */
[----:B------:R-:W-:Y:S01]  /*88a0*/  STS.U16 [R15+0x80], R8 ;  /* 0x000080080f007388 */ /* 0x000fe20000000400 */
[----:B--2---:R-:W-:-:S03]  /*88b0*/  PRMT R4, R166, 0x7632, R4 ;  /* 0x00007632a6047816 */ /* 0x004fc60000000004 */
[----:B------:R-:W-:Y:S04]  /*88c0*/  STS.U16 [R13+0x80], R166 ;  /* 0x000080a60d007388 */ /* 0x000fe80000000400 */
[----:B------:R2:W-:Y:S01]  /*88d0*/  STS.U16 [R11+0x80], R4 ;  /* 0x000080040b007388 */ /* 0x0005e20000000400 */
[----:B---3--:R-:W-:-:S03]  /*88e0*/  PRMT R6, R170, 0x7632, R6 ;  /* 0x00007632aa067816 */ /* 0x008fc60000000006 */
[----:B------:R3:W-:Y:S01]  /*88f0*/  STS.U16 [R9+0x80], R168 ;  /* 0x000080a809007388 */ /* 0x0007e20000000400 */
[----:B-1----:R-:W-:Y:S01]  /*8900*/  PRMT R2, R168, 0x7632, R2 ;  /* 0x00007632a8027816 */ /* 0x002fe20000000002 */
[----:B------:R-:W-:-:S04]  /*8910*/  IMAD.MOV.U32 R19, RZ, RZ, 0x4 ;  /* 0x00000004ff137424 */ /* 0x000fc800078e00ff */
[----:B------:R3:W-:Y:S04]  /*8920*/  STS.U16 [R7+0x80], R2 ;  /* 0x0000800207007388 */ /* 0x0007e80000000400 */
[----:B------:R3:W-:Y:S04]  /*8930*/  STS.U16 [R5+0x80], R170 ;  /* 0x000080aa05007388 */ /* 0x0007e80000000400 */
[----:B------:R3:W-:Y:S01]  /*8940*/  STS.U16 [R3+0x80], R6 ;  /* 0x0000800603007388 */ /* 0x0007e20000000400 */
[----:B--2---:R-:W-:-:S03]  /*8950*/  IMAD.WIDE R10, R240, R19, c[0x0][0x358] ;  /* 0x0000d600f00a7625 */ /* 0x004fc600078e0213 */
[----:B------:R-:W-:Y:S01]  /*8960*/  BAR.SYNC.DEFER_BLOCKING 0x1, 0x100 ;  /* 0x0044000000007b1d */ /* 0x000fe20000010000 */
[----:B------:R-:W-:Y:S02]  /*8970*/  IMAD.MOV.U32 R76, RZ, RZ, c[0x0][0x2f0] ;  /* 0x0000bc00ff4c7624 */ /* 0x000fe400078e00ff */
[----:B------:R-:W-:-:S03]  /*8980*/  @P0 IMAD.WIDE R14, R240, R19, c[0x0][0x360] ;  /* 0x0000d800f00e0625 */ /* 0x000fc600078e0213 */
[----:B------:R-:W2:Y:S04]  /*8990*/  @P3 LDG.E R13, [R10.64] ;  /* 0x0000000e0a0d3981 */ /* 0x000ea8000c1e1900 */
[----:B------:R3:W5:Y:S01]  /*89a0*/  @P0 LDG.E R76, [R14.64] ;  /* 0x0000000e0e4c0981 */ /* 0x000762000c1e1900 */
[----:B------:R-:W-:Y:S02]  /*89b0*/  CS2R R84, SRZ ;  /* 0x0000000000547805 */ /* 0x000fe4000001ff00 */
[--C-:B--2---:R-:W-:Y:S01]  /*89c0*/  @P3 SHF.R.S32.HI R85, RZ, 0x1f, R13.reuse ;  /* 0x0000001fff553819 */ /* 0x104fe2000001140d */
[----:B------:R-:W-:Y:S01]  /*89d0*/  @P3 IMAD.MOV.U32 R84, RZ, RZ, R13 ;  /* 0x000000ffff543224 */ /* 0x000fe200078e000d */
[----:B------:R-:W-:Y:S05]  /*89e0*/  @P0 BRA `(.L_x_724) ;  /* 0x0000004000000947 */ /* 0x000fea0003800000 */
[----:B---3--:R-:W-:Y:S05]  /*89f0*/  @!P3 BRA `(.L_x_724) ;  /* 0x000000300000b947 */ /* 0x008fea0003800000 */
[----:B-----5:R-:W2:Y:S04]  /*8a00*/  LDG.E R76, [R10.64] ;  /* 0x0000000e0a4c7981 */ /* 0x020ea8000c1e1900 */
[----:B------:R-:W2:Y:S02]  /*8a10*/  LDG.E R3, [R10.64+0x4] ;  /* 0x0000040e0a037981 */ /* 0x000ea4000c1e1900 */
[----:B--2---:R-:W-:-:S02]  /*8a20*/  IADD3 R76, -R76, R3, RZ ;  /* 0x000000034c4c7210 */ /* 0x004fc40007ffe1ff */
.L_x_724:
[CC--:B---3--:R-:W-:Y:S01]  /*8a30*/  LEA.HI R2, R0.reuse, R233.reuse, RZ, 0x3 ;  /* 0x000000e900027211 */ /* 0x0c8fe200078f18ff */
[----:B------:R-:W1:Y:S01]  /*8a40*/  S2R R77, SR_CTAID.Y ;  /* 0x00000000004d7919 */ /* 0x000e620000002600 */
[----:B------:R-:W-:Y:S01]  /*8a50*/  LEA.HI R0, R0, R233, RZ, 0x6 ;  /* 0x000000e900007211 */ /* 0x000fe200078f30ff */
[----:B------:R-:W-:Y:S01]  /*8a60*/  CS2R R42, SRZ ;  /* 0x00000000002a7805 */ /* 0x000fe2000001ff00 */
[----:B------:R-:W-:Y:S01]  /*8a70*/  LOP3.LUT R82, R2, 0x1ffffff8, RZ, 0xc0, !PT ;  /* 0x1ffffff802527812 */ /* 0x000fe200078ec0ff */
[----:B------:R-:W-:Y:S01]  /*8a80*/  CS2R R40, SRZ ;  /* 0x0000000000287805 */ /* 0x000fe2000001ff00 */
[----:B------:R-:W-:Y:S01]  /*8a90*/  SHF.R.S32.HI R2, RZ, 0x3, R2 ;  /* 0x00000003ff027819 */ /* 0x000fe20000011402 */
[----:B------:R-:W-:Y:S01]  /*8aa0*/  IMAD.SHL.U32 R0, R0, 0x8, RZ ;  /* 0x0000000800007824 */ /* 0x000fe200078e00ff */
[C---:B------:R-:W-:Y:S01]  /*8ab0*/  ISETP.GT.AND P0, PT, R233.reuse, 0x7f, PT ;  /* 0x0000007fe900780c */ /* 0x040fe20003f04270 */
[C---:B------:R-:W-:Y:S01]  /*8ac0*/  IMAD.IADD R82, R233.reuse, 0x1, -R82 ;  /* 0x00000001e9527824 */ /* 0x040fe200078e0a52 */
[C---:B------:R-:W-:Y:S01]  /*8ad0*/  ISETP.GT.AND P2, PT, R233.reuse, 0x27f, PT ;  /* 0x0000027fe900780c */ /* 0x040fe20003f44270 */
[----:B------:R-:W-:Y:S01]  /*8ae0*/  IMAD.SHL.U32 R3, R2, 0x40, RZ ;  /* 0x0000004002037824 */ /* 0x000fe200078e00ff */
[----:B------:R-:W-:Y:S01]  /*8af0*/  ISETP.GT.AND P1, PT, R233, 0x17f, PT ;  /* 0x0000017fe900780c */ /* 0x000fe20003f24270 */
[----:B------:R-:W-:Y:S01]  /*8b00*/  IMAD.SHL.U32 R82, R82, 0x8, RZ ;  /* 0x0000000852527824 */ /* 0x000fe200078e00ff */
[----:B------:R-:W-:Y:S01]  /*8b10*/  CS2R R46, SRZ ;  /* 0x00000000002e7805 */ /* 0x000fe2000001ff00 */
[----:B------:R-:W-:Y:S01]  /*8b20*/  CS2R R44, SRZ ;  /* 0x00000000002c7805 */ /* 0x000fe2000001ff00 */
[----:B------:R-:W-:Y:S01]  /*8b30*/  LOP3.LUT R3, R3, 0x1c0, RZ, 0xc0, !PT ;  /* 0x000001c003037812 */ /* 0x000fe200078ec0ff */
[----:B------:R-:W-:Y:S01]  /*8b40*/  CS2R R50, SRZ ;  /* 0x0000000000327805 */ /* 0x000fe2000001ff00 */
[--C-:B------:R-:W-:Y:S01]  /*8b50*/  SHF.R.S32.HI R83, RZ, 0x1f, R82.reuse ;  /* 0x0000001fff537819 */ /* 0x100fe20000011452 */
[----:B------:R-:W-:Y:S01]  /*8b60*/  CS2R R48, SRZ ;  /* 0x0000000000307805 */ /* 0x000fe2000001ff00 */
[--C-:B------:R-:W-:Y:S01]  /*8b70*/  LOP3.LUT R4, R3, 0x38, R82.reuse, 0xf8, !PT ;  /* 0x0000003803047812 */ /* 0x100fe200078ef852 */
[----:B------:R-:W-:Y:S01]  /*8b80*/  CS2R R6, SRZ ;  /* 0x0000000000067805 */ /* 0x000fe2000001ff00 */
[----:B------:R-:W-:Y:S01]  /*8b90*/  SHF.R.U32.HI R3, RZ, 0x3, R3 ;  /* 0x00000003ff037819 */ /* 0x000fe20000011603 */
[----:B------:R-:W-:Y:S01]  /*8ba0*/  CS2R R10, SRZ ;  /* 0x00000000000a7805 */ /* 0x000fe2000001ff00 */
[----:B------:R-:W-:Y:S01]  /*8bb0*/  CS2R R8, SRZ ;  /* 0x0000000000087805 */ /* 0x000fe2000001ff00 */
[----:B-1----:R-:W-:Y:S01]  /*8bc0*/  IMAD.WIDE.U32 R86, R77, c[0x0][0x338], R82 ;  /* 0x0000ce004d567a25 */ /* 0x002fe200078e0052 */
[----:B------:R-:W-:Y:S01]  /*8bd0*/  LOP3.LUT R3, R4, R3, RZ, 0x3c, !PT ;  /* 0x0000000304037212 */ /* 0x000fe200078e3cff */
[----:B------:R-:W-:Y:S01]  /*8be0*/  CS2R R14, SRZ ;  /* 0x00000000000e7805 */ /* 0x000fe2000001ff00 */
[----:B------:R-:W-:Y:S01]  /*8bf0*/  CS2R R4, SRZ ;  /* 0x0000000000047805 */ /* 0x000fe2000001ff00 */
[----:B------:R-:W-:Y:S01]  /*8c00*/  CS2R R12, SRZ ;  /* 0x00000000000c7805 */ /* 0x000fe2000001ff00 */
[----:B------:R-:W-:Y:S01]  /*8c10*/  LOP3.LUT R81, R3, 0x7ffffe00, R0, 0xf8, !PT ;  /* 0x7ffffe0003517812 */ /* 0x000fe200078ef800 */
[----:B------:R-:W-:Y:S01]  /*8c20*/  CS2R R66, SRZ ;  /* 0x0000000000427805 */ /* 0x000fe2000001ff00 */
[----:B------:R-:W1:Y:S01]  /*8c30*/  S2R R3, SR_CTAID.X ;  /* 0x0000000000037919 */ /* 0x000e620000002500 */
[----:B------:R-:W-:Y:S01]  /*8c40*/  SHF.R.S32.HI R0, RZ, 0x1f, R77 ;  /* 0x0000001fff007819 */ /* 0x000fe2000001144d */
[----:B------:R-:W-:Y:S01]  /*8c50*/  CS2R R64, SRZ ;  /* 0x0000000000407805 */ /* 0x000fe2000001ff00 */
[----:B------:R-:W-:Y:S01]  /*8c60*/  SHF.R.S32.HI R78, RZ, 0x1f, R240 ;  /* 0x0000001fff4e7819 */ /* 0x000fe200000114f0 */
[----:B------:R-:W-:Y:S01]  /*8c70*/  IMAD.SHL.U32 R81, R81, 0x2, RZ ;  /* 0x0000000251517824 */ /* 0x000fe200078e00ff */
[----:B------:R-:W-:Y:S01]  /*8c80*/  CS2R R70, SRZ ;  /* 0x0000000000467805 */ /* 0x000fe2000001ff00 */
[----:B------:R-:W-:Y:S01]  /*8c90*/  IMAD R80, R0, c[0x0][0x338], RZ ;  /* 0x0000ce0000507a24 */ /* 0x000fe200078e02ff */
[----:B------:R-:W-:Y:S01]  /*8ca0*/  CS2R R68, SRZ ;  /* 0x0000000000447805 */ /* 0x000fe2000001ff00 */
[----:B------:R-:W-:Y:S01]  /*8cb0*/  CS2R R74, SRZ ;  /* 0x00000000004a7805 */ /* 0x000fe2000001ff00 */
[----:B------:R-:W-:Y:S01]  /*8cc0*/  CS2R R72, SRZ ;  /* 0x0000000000487805 */ /* 0x000fe2000001ff00 */
[----:B------:R-:W-:Y:S01]  /*8cd0*/  IMAD R79, R77, c[0x0][0x33c], R80 ;  /* 0x0000cf004d4f7a24 */ /* 0x000fe200078e0250 */
[----:B------:R-:W-:Y:S01]  /*8ce0*/  CS2R R54, SRZ ;  /* 0x0000000000367805 */ /* 0x000fe2000001ff00 */
[----:B------:R-:W-:Y:S01]  /*8cf0*/  CS2R R52, SRZ ;  /* 0x0000000000347805 */ /* 0x000fe2000001ff00 */
[----:B------:R-:W-:Y:S01]  /*8d00*/  CS2R R58, SRZ ;  /* 0x00000000003a7805 */ /* 0x000fe2000001ff00 */
[----:B------:R-:W-:Y:S01]  /*8d10*/  IMAD.IADD R87, R87, 0x1, R79 ;  /* 0x0000000157577824 */ /* 0x000fe200078e024f */
        /* <DEDUP_REMOVED lines=9> */
[----:B-1---5:R-:W-:Y:S01]  /*8db0*/  IMAD R76, R3, -0x50, R76 ;  /* 0xffffffb0034c7824 */ /* 0x022fe200078e024c */
[----:B------:R-:W-:Y:S01]  /*8dc0*/  CS2R R18, SRZ ;  /* 0x0000000000127805 */ /* 0x000fe2000001ff00 */
[----:B------:R-:W-:Y:S01]  /*8dd0*/  CS2R R16, SRZ ;  /* 0x0000000000107805 */ /* 0x000fe2000001ff00 */
[----:B------:R-:W-:Y:S01]  /*8de0*/  CS2R R22, SRZ ;  /* 0x0000000000167805 */ /* 0x000fe2000001ff00 */
[----:B------:R-:W-:Y:S01]  /*8df0*/  CS2R R20, SRZ ;  /* 0x0000000000147805 */ /* 0x000fe2000001ff00 */
[----:B------:R-:W-:Y:S01]  /*8e00*/  IMNMX R79, R76, 0x50, PT ;  /* 0x000000504c4f7817 */ /* 0x000fe20003800200 */
[----:B------:R-:W-:Y:S01]  /*8e10*/  CS2R R26, SRZ ;  /* 0x00000000001a7805 */ /* 0x000fe2000001ff00 */
[----:B------:R-:W-:Y:S01]  /*8e20*/  CS2R R24, SRZ ;  /* 0x0000000000187805 */ /* 0x000fe2000001ff00 */
[----:B------:R-:W-:Y:S01]  /*8e30*/  SEL R78, R78, RZ, !P3 ;  /* 0x000000ff4e4e7207 */ /* 0x000fe20005800000 */
[----:B------:R-:W1:Y:S01]  /*8e40*/  @!P0 LDS.128 R40, [R81+0x9880] ;  /* 0x0098800051288984 */ /* 0x000e620000000c00 */
[----:B------:R-:W-:Y:S01]  /*8e50*/  ISETP.GE.AND P5, PT, R2, R79, PT ;  /* 0x0000004f0200720c */ /* 0x000fe20003fa6270 */
[----:B------:R-:W-:Y:S01]  /*8e60*/  BSSY B0, `(.L_x_725) ;  /* 0x000002a000007945 */ /* 0x000fe20003800000 */
[----:B------:R-:W-:Y:S01]  /*8e70*/  SEL R240, R240, RZ, !P3 ;  /* 0x000000fff0f07207 */ /* 0x000fe20005800000 */
[----:B------:R-:W2:Y:S01]  /*8e80*/  @!P0 LDS.128 R44, [R81+0xc080] ;  /* 0x00c08000512c8984 */ /* 0x000ea20000000c00 */
[----:B------:R-:W-:-:S03]  /*8e90*/  IADD3 R80, R82, 0x40, RZ ;  /* 0x0000004052507810 */ /* 0x000fc60007ffe0ff */
[----:B------:R-:W3:Y:S04]  /*8ea0*/  @!P0 LDS.128 R48, [R81+0xe880] ;  /* 0x00e8800051308984 */ /* 0x000ee80000000c00 */
[----:B------:R-:W4:Y:S04]  /*8eb0*/  @!P0 LDS.128 R4, [R81+0x2080] ;  /* 0x0020800051048984 */ /* 0x000f280000000c00 */
[----:B------:R-:W1:Y:S04]  /*8ec0*/  @!P0 LDS.128 R8, [R81+0x4880] ;  /* 0x0048800051088984 */ /* 0x000e680000000c00 */
[----:B------:R-:W1:Y:S01]  /*8ed0*/  @!P0 LDS.128 R12, [R81+0x7080] ;  /* 0x00708000510c8984 */ /* 0x000e620000000c00 */
[----:B------:R-:W-:-:S03]  /*8ee0*/  IADD3 R88, P0, R2, R84, RZ ;  /* 0x0000005402587210 */ /* 0x000fc60007f1e0ff */
[----:B------:R-:W1:Y:S01]  /*8ef0*/  @!P2 LDS.128 R64, [R81+0x7880] ;  /* 0x007880005140a984 */ /* 0x000e620000000c00 */
[----:B------:R-:W-:Y:S01]  /*8f00*/  LEA.HI.X.SX32 R89, R2, R85, 0x1, P0 ;  /* 0x0000005502597211 */ /* 0x000fe200000f0eff */
[----:B------:R-:W-:Y:S02]  /*8f10*/  IMAD.WIDE.U32 R84, R240, c[0x0][0x340], R86 ;  /* 0x0000d000f0547a25 */ /* 0x000fe400078e0056 */
[----:B------:R-:W1:Y:S02]  /*8f20*/  @!P2 LDS.128 R68, [R81+0xa080] ;  /* 0x00a080005144a984 */ /* 0x000e640000000c00 */
[----:B------:R-:W-:Y:S01]  /*8f30*/  IMAD.WIDE R86, R3, 0x50, R88 ;  /* 0x0000005003567825 */ /* 0x000fe200078e0258 */
[----:B------:R-:W-:Y:S01]  /*8f40*/  IADD3 R3, R82, 0x80, RZ ;  /* 0x0000008052037810 */ /* 0x000fe20007ffe0ff */
[----:B------:R-:W1:Y:S04]  /*8f50*/  @!P2 LDS.128 R72, [R81+0xc880] ;  /* 0x00c880005148a984 */ /* 0x000e680000000c00 */
        /* <DEDUP_REMOVED lines=8> */
[----:B------:R2:W1:Y:S02]  /*8fe0*/  @!P1 LDS.128 R24, [R81+0x6080] ;  /* 0x0060800051189984 */ /* 0x0004640000000c00 */
[----:B--2---:R-:W-:-:S04]  /*8ff0*/  IMAD R81, R78, c[0x0][0x340], RZ ;  /* 0x0000d0004e517a24 */ /* 0x004fc800078e02ff */
[----:B------:R-:W-:-:S04]  /*9000*/  IMAD R76, R240, c[0x0][0x344], R81 ;  /* 0x0000d100f04c7a24 */ /* 0x000fc800078e0251 */
[----:B------:R-:W-:Y:S01]  /*9010*/  IMAD.IADD R89, R85, 0x1, R76 ;  /* 0x0000000155597824 */ /* 0x000fe200078e024c */
[----:B------:R-:W-:Y:S05]  /*9020*/  @P5 BRA `(.L_x_726) ;  /* 0x000000d000005947 */ /* 0x000fea0003800000 */
[----:B---34-:R-:W-:Y:S01]  /*9030*/  IMAD R76, R87, c[0x0][0x330], RZ ;  /* 0x0000cc00574c7a24 */ /* 0x018fe200078e02ff */
        /* <DEDUP_REMOVED lines=9> */
[----:B-1----:R1:W-:Y:S04]  /*90d0*/  @!P3 STG.E.128 [R92.64], R64 ;  /* 0x000000405c00b986 */ /* 0x0023e8000c101d0e */
[----:B------:R1:W-:Y:S04]  /*90e0*/  @!P2 STG.E.128 [R92.64+0x80], R68 ;  /* 0x000080445c00a986 */ /* 0x0003e8000c101d0e */
[----:B------:R1:W-:Y:S02]  /*90f0*/  @!P1 STG.E.128 [R92.64+0x100], R72 ;  /* 0x000100485c009986 */ /* 0x0003e4000c101d0e */
.L_x_726:
[----:B---34-:R-:W-:Y:S05]  /*9100*/  BSYNC B0 ;  /* 0x0000000000007941 */ /* 0x018fea0003800000 */
.L_x_725:
[----:B-1----:R-:W-:Y:S01]  /*9110*/  IADD3 R64, R2, 0x20, RZ ;  /* 0x0000002002407810 */ /* 0x002fe20007ffe0ff */
        /* <DEDUP_REMOVED lines=19> */
.L_x_728:
[----:B------:R-:W-:Y:S05]  /*9250*/  BSYNC B0 ;  /* 0x0000000000007941 */ /* 0x000fea0003800000 */
.L_x_727:
[----:B------:R-:W-:Y:S01]  /*9260*/  IADD3 R2, R2, 0x40, RZ ;  /* 0x0000004002027810 */ /* 0x000fe20007ffe0ff */
[----:B------:R-:W-:Y:S03]  /*9270*/  BSSY B0, `(.L_x_729) ;  /* 0x0000013000007945 */ /* 0x000fe60003800000 */
[----:B------:R-:W-:-:S13]  /*9280*/  ISETP.GE.AND P3, PT, R2, R79, PT ;  /* 0x0000004f0200720c */ /* 0x000fda0003f66270 */
[----:B------:R-:W-:Y:S05]  /*9290*/  @P3 BRA `(.L_x_730) ;  /* 0x0000010000003947 */ /* 0x000fea0003800000 */
[----:B-1----:R-:W-:Y:S01]  /*92a0*/  IADD3 R53, P0, R86, 0x40, RZ ;  /* 0x0000004056357810 */ /* 0x002fe20007f1e0ff */
        /* <DEDUP_REMOVED lines=15> */
.L_x_730:
[----:B------:R-:W-:Y:S05]  /*93a0*/  BSYNC B0 ;  /* 0x0000000000007941 */ /* 0x000fea0003800000 */
.L_x_729:
        /* <DEDUP_REMOVED lines=23> */
.L_x_732:
[----:B------:R-:W-:Y:S05]  /*9520*/  BSYNC B0 ;  /* 0x0000000000007941 */ /* 0x000fea0003800000 */
.L_x_731:
[----:B------:R-:W-:Y:S01]  /*9530*/  BSSY B0, `(.L_x_733) ;  /* 0x0000012000007945 */ /* 0x000fe20003800000 */
[----:B------:R-:W-:Y:S05]  /*9540*/  @P4 BRA `(.L_x_734) ;  /* 0x0000010000004947 */ /* 0x000fea0003800000 */
[----:B------:R-:W-:Y:S01]  /*9550*/  IADD3 R2, P0, R86, 0x20, RZ ;  /* 0x0000002056027810 */ /* 0x000fe20007f1e0ff */
[----:B-1----:R-:W-:Y:S01]  /*9560*/  IMAD.MOV.U32 R30, RZ, RZ, R240 ;  /* 0x000000ffff1e7224 */ /* 0x002fe200078e00f0 */
[----:B------:R-:W-:-:S02]  /*9570*/  MOV R31, R43 ;  /* 0x0000002b001f7202 */ /* 0x000fc40000000f00 */
        /* <DEDUP_REMOVED lines=13> */
.L_x_734:
[----:B------:R-:W-:Y:S05]  /*9650*/  BSYNC B0 ;  /* 0x0000000000007941 */ /* 0x000fea0003800000 */
.L_x_733:
        /* <DEDUP_REMOVED lines=19> */
.L_x_723:
[----:B------:R-:W-:Y:S01]  /*9790*/  ISETP.NE.U32.AND P0, PT, RZ, c[0x0][0x360], PT ;  /* 0x0000d800ff007a0c */ /* 0x000fe20003f05070 */
[----:B------:R-:W-:Y:S01]  /*97a0*/  IMAD.MOV.U32 R7, RZ, RZ, 0x4 ;  /* 0x00000004ff077424 */ /* 0x000fe200078e00ff */
[----:B------:R-:W-:-:S02]  /*97b0*/  ISETP.NE.U32.AND P1, PT, RZ, c[0x0][0x358], PT ;  /* 0x0000d600ff007a0c */ /* 0x000fc40003f25070 */
[----:B------:R-:W-:Y:S01]  /*97c0*/  ISETP.NE.AND.EX P0, PT, RZ, c[0x0][0x364], PT, P0 ;  /* 0x0000d900ff007a0c */ /* 0x000fe20003f05300 */
[----:B-1----:R-:W-:Y:S01]  /*97d0*/  IMAD.WIDE R8, R240, R7, c[0x0][0x358] ;  /* 0x0000d600f0087625 */ /* 0x002fe200078e0207 */
[----:B------:R-:W-:-:S03]  /*97e0*/  ISETP.NE.AND.EX P1, PT, RZ, c[0x0][0x35c], PT, P1 ;  /* 0x0000d700ff007a0c */ /* 0x000fc60003f25310 */
[----:B------:R-:W-:-:S08]  /*97f0*/  IMAD.MOV.U32 R5, RZ, RZ, c[0x0][0x2f0] ;  /* 0x0000bc00ff057624 */ /* 0x000fd000078e00ff */
[----:B------:R-:W-:Y:S02]  /*9800*/  @P0 IMAD.WIDE R10, R240, R7, c[0x0][0x360] ;  /* 0x0000d800f00a0625 */ /* 0x000fe400078e0207 */
[----:B-----5:R-:W2:Y:S04]  /*9810*/  @P1 LDG.E R3, [R8.64] ;  /* 0x0000000e08031981 */ /* 0x020ea8000c1e1900 */
        /* <DEDUP_REMOVED lines=9> */
.L_x_735:
[----:B-1----:R-:W1:Y:S01]  /*98b0*/  S2R R0, SR_CTAID.Y ;  /* 0x0000000000007919 */ /* 0x002e620000002600 */
[----:B------:R-:W-:Y:S01]  /*98c0*/  SHF.R.S32.HI R2, RZ, 0x1f, R233 ;  /* 0x0000001fff027819 */ /* 0x000fe200000114e9 */
[----:B------:R-:W-:Y:S01]  /*98d0*/  BSSY B0, `(.L_x_736) ;  /* 0x000002a000007945 */ /* 0x000fe20003800000 */
[----:B------:R-:W-:Y:S01]  /*98e0*/  SHF.R.S32.HI R4, RZ, 0x1f, R240 ;  /* 0x0000001fff047819 */ /* 0x000fe200000114f0 */
[----:B------:R-:W2:Y:S01]  /*98f0*/  S2R R14, SR_CTAID.X ;  /* 0x00000000000e7919 */ /* 0x000ea20000002500 */
[----:B------:R-:W-:-:S02]  /*9900*/  LEA.HI R3, R2, R233, RZ, 0x3 ;  /* 0x000000e902037211 */ /* 0x000fc400078f18ff */
[----:B------:R-:W-:Y:S02]  /*9910*/  SEL R4, R4, RZ, !P1 ;  /* 0x000000ff04047207 */ /* 0x000fe40004800000 */
[----:B------:R-:W-:Y:S02]  /*9920*/  LOP3.LUT R8, R3, 0x1ffffff8, RZ, 0xc0, !PT ;  /* 0x1ffffff803087812 */ /* 0x000fe400078ec0ff */
[----:B------:R-:W-:Y:S02]  /*9930*/  SHF.R.S32.HI R3, RZ, 0x3, R3 ;  /* 0x00000003ff037819 */ /* 0x000fe40000011403 */
[----:B------:R-:W-:Y:S01]  /*9940*/  SEL R240, R240, RZ, !P1 ;  /* 0x000000fff0f07207 */ /* 0x000fe20004800000 */
[----:B------:R-:W-:Y:S01]  /*9950*/  IMAD.IADD R8, R233, 0x1, -R8 ;  /* 0x00000001e9087824 */ /* 0x000fe200078e0a08 */
[----:B------:R-:W-:-:S03]  /*9960*/  IADD3 R10, P0, R3, R6, RZ ;  /* 0x00000006030a7210 */ /* 0x000fc60007f1e0ff */
[----:B------:R-:W-:-:S05]  /*9970*/  IMAD.SHL.U32 R8, R8, 0x8, RZ ;  /* 0x0000000808087824 */ /* 0x000fca00078e00ff */
[----:B------:R-:W-:Y:S02]  /*9980*/  SHF.R.S32.HI R9, RZ, 0x1f, R8 ;  /* 0x0000001fff097819 */ /* 0x000fe40000011408 */
[----:B-1----:R-:W-:Y:S01]  /*9990*/  SHF.R.S32.HI R2, RZ, 0x1f, R0 ;  /* 0x0000001fff027819 */ /* 0x002fe20000011400 */
[----:B--2--5:R-:W-:Y:S01]  /*99a0*/  IMAD R6, R14, -0x50, R5 ;  /* 0xffffffb00e067824 */ /* 0x024fe200078e0205 */
[----:B------:R-:W-:-:S03]  /*99b0*/  IADD3 R5, R8, 0x80, RZ ;  /* 0x0000008008057810 */ /* 0x000fc60007ffe0ff */
[----:B------:R-:W-:Y:S02]  /*99c0*/  IMAD R11, R2, c[0x0][0x308], RZ ;  /* 0x0000c200020b7a24 */ /* 0x000fe400078e02ff */
[----:B------:R-:W-:Y:S01]  /*99d0*/  IMAD.WIDE.U32 R16, R0, c[0x0][0x308], R8 ;  /* 0x0000c20000107a25 */ /* 0x000fe200078e0008 */
[----:B------:R-:W-:-:S03]  /*99e0*/  ISETP.GE.AND P5, PT, R3, R6, PT ;  /* 0x000000060300720c */ /* 0x000fc60003fa6270 */
[----:B------:R-:W-:Y:S01]  /*99f0*/  IMAD R12, R0, c[0x0][0x30c], R11 ;  /* 0x0000c300000c7a24 */ /* 0x000fe200078e020b */
[----:B------:R-:W-:Y:S02]  /*9a00*/  LEA.HI.X.SX32 R11, R3, R7, 0x1, P0 ;  /* 0x00000007030b7211 */ /* 0x000fe400000f0eff */
[----:B------:R-:W-:Y:S01]  /*9a10*/  IADD3 R7, R8, 0x40, RZ ;  /* 0x0000004008077810 */ /* 0x000fe20007ffe0ff */
[----:B------:R-:W-:Y:S02]  /*9a20*/  IMAD.IADD R13, R17, 0x1, R12 ;  /* 0x00000001110d7824 */ /* 0x000fe400078e020c */
[----:B------:R-:W-:Y:S02]  /*9a30*/  IMAD R17, R4, c[0x0][0x310], RZ ;  /* 0x0000c40004117a24 */ /* 0x000fe400078e02ff */
[----:B------:R-:W-:Y:S02]  /*9a40*/  IMAD.MOV.U32 R12, RZ, RZ, R16 ;  /* 0x000000ffff0c7224 */ /* 0x000fe400078e0010 */
[----:B------:R-:W-:-:S02]  /*9a50*/  IMAD R17, R240, c[0x0][0x314], R17 ;  /* 0x0000c500f0117a24 */ /* 0x000fc400078e0211 */
        /* <DEDUP_REMOVED lines=17> */
.L_x_737:
[----:B------:R-:W-:Y:S05]  /*9b70*/  BSYNC B0 ;  /* 0x0000000000007941 */ /* 0x000fea0003800000 */
.L_x_736:
        /* <DEDUP_REMOVED lines=13> */
[----:B-1----:R-:W-:-:S03]  /*9c50*/  LEA R20, P3, R18, c[0x0][0x2e8], 0x1 ;  /* 0x0000ba0012147a11 */ /* 0x002fc600078608ff */
[----:B------:R-:W-:-:S04]  /*9c60*/  IMAD R10, R11, c[0x0][0x304], R10 ;  /* 0x0000c1000b0a7a24 */ /* 0x000fc800078e020a */
[----:B------:R-:W-:-:S05]  /*9c70*/  IMAD.IADD R10, R19, 0x1, R10 ;  /* 0x00000001130a7824 */ /* 0x000fca00078e020a */
[----:B------:R-:W-:-:S05]  /*9c80*/  LEA.HI.X R21, R18, c[0x0][0x2ec], R10, 0x1, P3 ;  /* 0x0000bb0012157a11 */ /* 0x000fca00018f0c0a */
[----:B------:R1:W-:Y:S04]  /*9c90*/  @!P2 STG.E.128 [R20.64], RZ ;  /* 0x000000ff1400a986 */ /* 0x0003e8000c101d0e */
[----:B------:R1:W-:Y:S04]  /*9ca0*/  @!P1 STG.E.128 [R20.64+0x80], RZ ;  /* 0x000080ff14009986 */ /* 0x0003e8000c101d0e */
[----:B------:R1:W-:Y:S02]  /*9cb0*/  @!P0 STG.E.128 [R20.64+0x100], RZ ;  /* 0x000100ff14008986 */ /* 0x0003e4000c101d0e */
.L_x_739:
[----:B------:R-:W-:Y:S05]  /*9cc0*/  BSYNC B0 ;  /* 0x0000000000007941 */ /* 0x000fea0003800000 */
.L_x_738:
        /* <DEDUP_REMOVED lines=20> */
.L_x_741:
[----:B------:R-:W-:Y:S05]  /*9e10*/  BSYNC B0 ;  /* 0x0000000000007941 */ /* 0x000fea0003800000 */
.L_x_740:
        /* <DEDUP_REMOVED lines=23> */
.L_x_743:
[----:B------:R-:W-:Y:S05]  /*9f90*/  BSYNC B0 ;  /* 0x0000000000007941 */ /* 0x000fea0003800000 */
.L_x_742:
[----:B------:R-:W-:Y:S01]  /*9fa0*/  BSSY B0, `(.L_x_744) ;  /* 0x0000012000007945 */ /* 0x000fe20003800000 */
[----:B------:R-:W-:Y:S05]  /*9fb0*/  @P4 BRA `(.L_x_745) ;  /* 0x0000010000004947 */ /* 0x000fea0003800000 */
[----:B--2---:R-:W-:Y:S01]  /*9fc0*/  IADD3 R2, P0, R14, 0x20, RZ ;  /* 0x000000200e027810 */ /* 0x004fe20007f1e0ff */
        /* <DEDUP_REMOVED lines=12> */
[----:B------:R2:W-:Y:S04]  /*a090*/  @!P2 STG.E.128 [R2.64], RZ ;  /* 0x000000ff0200a986 */ /* 0x0005e8000c101d0e */
[----:B------:R2:W-:Y:S04]  /*a0a0*/  @!P1 STG.E.128 [R2.64+0x80], RZ ;  /* 0x000080ff02009986 */ /* 0x0005e8000c101d0e */
[----:B------:R2:W-:Y:S02]  /*a0b0*/  @!P0 STG.E.128 [R2.64+0x100], RZ ;  /* 0x000100ff02008986 */ /* 0x0005e4000c101d0e */
.L_x_745:
[----:B------:R-:W-:Y:S05]  /*a0c0*/  BSYNC B0 ;  /* 0x0000000000007941 */ /* 0x000fea0003800000 */
.L_x_744:
        /* <DEDUP_REMOVED lines=18> */
.L_x_746:
        /* <DEDUP_REMOVED lines=9> */
.L_x_1406:


//--------------------- .text._ZN7cutlass13device_kernelIN5flash19enable_sm80_to_sm89INS1_16FlashAttnBwdSm80INS1_25CollectiveMainloopBwdSm80ILi2ELi1EN4cute5tupleIJNS5_1CILi64EEENS7_ILi80EEENS7_ILi192EEEEEENS_6half_tEfNS_4arch4Sm80ELb0ELb0ELb0ELb1ELb1ELb0ELb1ELb0ELi2ELi4ELi2ELi2ELb0EEENS1_21CollectiveEpilogueBwdISB_SC_SE_Li256ELb1ELb1ELi4EEENS1_19SingleTileSchedulerILb1ELb0ELb0ELi80EEEEEEEEEvNT_6ParamsE --------------------------
	.section	.text._ZN7cutlass13device_kernelIN5flash19enable_sm80_to_sm89INS1_16FlashAttnBwdSm80INS1_25CollectiveMainloopBwdSm80ILi2ELi1EN4cute5tupleIJNS5_1CILi64EEENS7_ILi80EEENS7_ILi192EEEEEENS_6half_tEfNS_4arch4Sm80ELb0ELb0ELb0ELb1ELb1ELb0ELb1ELb0ELi2ELi4ELi2ELi2ELb0EEENS1_21CollectiveEpilogueBwdISB_SC_SE_Li256ELb1ELb1ELi4EEENS1_19SingleTileSchedulerILb1ELb0ELb0ELi80EEEEEEEEEvNT_6ParamsE,"ax",@progbits
	.sectioninfo	@"SHI_REGISTERS=254"
	.align	128
.text._ZN7cutlass13device_kernelIN5flash19enable_sm80_to_sm89INS1_16FlashAttnBwdSm80INS1_25CollectiveMainloopBwdSm80ILi2ELi1EN4cute5tupleIJNS5_1CILi64EEENS7_ILi80EEENS7_ILi192EEEEEENS_6half_tEfNS_4arch4Sm80ELb0ELb0ELb0ELb1ELb1ELb0ELb1ELb0ELi2ELi4ELi2ELi2ELb0EEENS1_21CollectiveEpilogueBwdISB_SC_SE_Li256ELb1ELb1ELi4EEENS1_19SingleTileSchedulerILb1ELb0ELb0ELi80EEEEEEEEEvNT_6ParamsE:
        .type           _ZN7cutlass13device_kernelIN5flash19enable_sm80_to_sm89INS1_16FlashAttnBwdSm80INS1_25CollectiveMainloopBwdSm80ILi2ELi1EN4cute5tupleIJNS5_1CILi64EEENS7_ILi80EEENS7_ILi192EEEEEENS_6half_tEfNS_4arch4Sm80ELb0ELb0ELb0ELb1ELb1ELb0ELb1ELb0ELi2ELi4ELi2ELi2ELb0EEENS1_21CollectiveEpilogueBwdISB_SC_SE_Li256ELb1ELb1ELi4EEENS1_19SingleTileSchedulerILb1ELb0ELb0ELi80EEEEEEEEEvNT_6ParamsE,@function
        .size           _ZN7cutlass13device_kernelIN5flash19enable_sm80_to_sm89INS1_16FlashAttnBwdSm80INS1_25CollectiveMainloopBwdSm80ILi2ELi1EN4cute5tupleIJNS5_1CILi64EEENS7_ILi80EEENS7_ILi192EEEEEENS_6half_tEfNS_4arch4Sm80ELb0ELb0ELb0ELb1ELb1ELb0ELb1ELb0ELi2ELi4ELi2ELi2ELb0EEENS1_21CollectiveEpilogueBwdISB_SC_SE_Li256ELb1ELb1ELi4EEENS1_19SingleTileSchedulerILb1ELb0ELb0ELi80EEEEEEEEEvNT_6ParamsE,(.L_x_1407 - _ZN7cutlass13device_kernelIN5flash19enable_sm80_to_sm89INS1_16FlashAttnBwdSm80INS1_25CollectiveMainloopBwdSm80ILi2ELi1EN4cute5tupleIJNS5_1CILi64EEENS7_ILi80EEENS7_ILi192EEEEEENS_6half_tEfNS_4arch4Sm80ELb0ELb0ELb0ELb1ELb1ELb0ELb1ELb0ELi2ELi4ELi2ELi2ELb0EEENS1_21CollectiveEpilogueBwdISB_SC_SE_Li256ELb1ELb1ELi4EEENS1_19SingleTileSchedulerILb1ELb0ELb0ELi80EEEEEEEEEvNT_6ParamsE)
        .other          _ZN7cutlass13device_kernelIN5flash19enable_sm80_to_sm89INS1_16FlashAttnBwdSm80INS1_25CollectiveMainloopBwdSm80ILi2ELi1EN4cute5tupleIJNS5_1CILi64EEENS7_ILi80EEENS7_ILi192EEEEEENS_6half_tEfNS_4arch4Sm80ELb0ELb0ELb0ELb1ELb1ELb0ELb1ELb0ELi2ELi4ELi2ELi2ELb0EEENS1_21CollectiveEpilogueBwdISB_SC_SE_Li256ELb1ELb1ELi4EEENS1_19SingleTileSchedulerILb1ELb0ELb0ELi80EEEEEEEEEvNT_6ParamsE,@"STO_CUDA_ENTRY STV_DEFAULT"
_ZN7cutlass13device_kernelIN5flash19enable_sm80_to_sm89INS1_16FlashAttnBwdSm80INS1_25CollectiveMainloopBwdSm80ILi2ELi1EN4cute5tupleIJNS5_1CILi64EEENS7_ILi80EEENS7_ILi192EEEEEENS_6half_tEfNS_4arch4Sm80ELb0ELb0ELb0ELb1ELb1ELb0ELb1ELb0ELi2ELi4ELi2ELi2ELb0EEENS1_21CollectiveEpilogueBwdISB_SC_SE_Li256ELb1ELb1ELi4EEENS1_19SingleTileSchedulerILb1ELb0ELb0ELi80EEEEEEEEEvNT_6ParamsE:
        /* <DEDUP_REMOVED lines=17> */
.L_x_748:
        /* <DEDUP_REMOVED lines=8> */
.L_x_750:
[----:B------:R-:W-:Y:S02]  /*0190*/  MOV R4, c[0x0][0x3a4] ;  /* 0x0000e90000047a02 */ /* 0x000fe40000000f00 */
.L_x_749:
[----:B------:R-:W-:-:S05]  /*01a0*/  IMAD R3, R2, 0x50, RZ ;  /* 0x0000005002037824 */ /* 0x000fca00078e02ff */
[----:B-----5:R-:W-:-:S04]  /*01b0*/  ISETP.GE.AND P0, PT, R3, R4, PT ;  /* 0x000000040300720c */ /* 0x020fc80003f06270 */
[----:B------:R-:W-:Y:S01]  /*01c0*/  SEL R240, R240, 0xffffffff, !P0 ;  /* 0xfffffffff0f07807 */ /* 0x000fe20004000000 */
[----:B------:R-:W-:Y:S05]  /*01d0*/  BRA `(.L_x_751) ;  /* 0x0000011000007947 */ /* 0x000fea0003800000 */
.L_x_747:
[----:B---34-:R-:W-:-:S04]  /*01e0*/  ISETP.NE.U32.AND P0, PT, RZ, c[0x0][0x3c0], PT ;  /* 0x0000f000ff007a0c */ /* 0x018fc80003f05070 */
[----:B------:R-:W-:-:S13]  /*01f0*/  ISETP.NE.AND.EX P0, PT, RZ, c[0x0][0x3c4], PT, P0 ;  /* 0x0000f100ff007a0c */ /* 0x000fda0003f05300 */
[----:B------:R-:W-:Y:S05]  /*0200*/  @!P0 BRA `(.L_x_752) ;  /* 0x0000002000008947 */ /* 0x000fea0003800000 */
[----:B------:R1:W5:Y:S01]  /*0210*/  LDG.E R4, [R4.64] ;  /* 0x0000000e04047981 */ /* 0x000362000c1e1900 */
[----:B------:R-:W-:Y:S05]  /*0220*/  BRA `(.L_x_753) ;  /* 0x0000009000007947 */ /* 0x000fea0003800000 */
.L_x_752:
        /* <DEDUP_REMOVED lines=8> */
.L_x_754:
[----:B------:R-:W-:Y:S02]  /*02b0*/  MOV R4, c[0x0][0x3a4] ;  /* 0x0000e90000047a02 */ /* 0x000fe40000000f00 */
.L_x_753:
[----:B------:R-:W-:-:S05]  /*02c0*/  IMAD R3, R2, 0x50, RZ ;  /* 0x0000005002037824 */ /* 0x000fca00078e02ff */
[----:B-----5:R-:W-:-:S04]  /*02d0*/  ISETP.GE.AND P0, PT, R3, R4, PT ;  /* 0x000000040300720c */ /* 0x020fc80003f06270 */
[----:B------:R-:W-:-:S04]  /*02e0*/  SEL R240, R240, 0xffffffff, !P0 ;  /* 0xfffffffff0f07807 */ /* 0x000fc80004000000 */
.L_x_751:
        /* <DEDUP_REMOVED lines=31> */
.L_x_755:
[----:B------:R-:W-:-:S04]  /*04e0*/  ISETP.NE.U32.AND P0, PT, RZ, c[0x0][0x2e0], PT ;  /* 0x0000b800ff007a0c */ /* 0x000fc80003f05070 */
[----:B------:R-:W-:-:S13]  /*04f0*/  ISETP.NE.AND.EX P0, PT, RZ, c[0x0][0x2e4], PT, P0 ;  /* 0x0000b900ff007a0c */ /* 0x000fda0003f05300 */
[----:B------:R-:W-:Y:S05]  /*0500*/  @!P0 BRA `(.L_x_756) ;  /* 0x0000003000008947 */ /* 0x000fea0003800000 */
[----:B------:R-:W-:-:S05]  /*0510*/  IMAD.WIDE R8, R240, R9, c[0x0][0x2e0] ;  /* 0x0000b800f0087625 */ /* 0x000fca00078e0209 */
[----:B------:R1:W5:Y:S01]  /*0520*/  LDG.E R3, [R8.64] ;  /* 0x0000000e08037981 */ /* 0x000362000c1e1900 */
[----:B------:R-:W-:Y:S05]  /*0530*/  BRA `(.L_x_757) ;  /* 0x0000004000007947 */ /* 0x000fea0003800000 */
.L_x_756:
[----:B------:R-:W-:Y:S05]  /*0540*/  @!P2 BRA `(.L_x_757) ;  /* 0x000000300000a947 */ /* 0x000fea0003800000 */
[----:B------:R-:W2:Y:S04]  /*0550*/  LDG.E R3, [R10.64] ;  /* 0x0000000e0a037981 */ /* 0x000ea8000c1e1900 */
[----:B------:R-:W2:Y:S02]  /*0560*/  LDG.E R8, [R10.64+0x4] ;  /* 0x0000040e0a087981 */ /* 0x000ea4000c1e1900 */
[----:B--2---:R-:W-:Y:S02]  /*0570*/  IADD3 R3, -R3, R8, RZ ;  /* 0x0000000803037210 */ /* 0x004fe40007ffe1ff */
.L_x_757:
        /* <DEDUP_REMOVED lines=546> */
.L_x_761:
        /* <DEDUP_REMOVED lines=218> */
.L_x_759:
        /* <DEDUP_REMOVED lines=429> */
.L_x_760:
        /* <DEDUP_REMOVED lines=296> */
.L_x_758:
        /* <DEDUP_REMOVED lines=634> */
.L_x_763:
        /* <DEDUP_REMOVED lines=109> */
.L_x_765:
[----:B---34-:R-:W-:Y:S05]  /*9100*/  BSYNC B0 ;  /* 0x0000000000007941 */ /* 0x018fea0003800000 */
.L_x_764:
        /* <DEDUP_REMOVED lines=20> */
.L_x_767:
[----:B------:R-:W-:Y:S05]  /*9250*/  BSYNC B0 ;  /* 0x0000000000007941 */ /* 0x000fea0003800000 */
.L_x_766:
        /* <DEDUP_REMOVED lines=20> */
.L_x_769:
[----:B------:R-:W-:Y:S05]  /*93a0*/  BSYNC B0 ;  /* 0x0000000000007941 */ /* 0x000fea0003800000 */
.L_x_768:
        /* <DEDUP_REMOVED lines=23> */
.L_x_771:
[----:B------:R-:W-:Y:S05]  /*9520*/  BSYNC B0 ;  /* 0x0000000000007941 */ /* 0x000fea0003800000 */
.L_x_770:
        /* <DEDUP_REMOVED lines=18> */
.L_x_773:
[----:B------:R-:W-:Y:S05]  /*9650*/  BSYNC B0 ;  /* 0x0000000000007941 */ /* 0x000fea0003800000 */
.L_x_772:
        /* <DEDUP_REMOVED lines=19> */
.L_x_762:
        /* <DEDUP_REMOVED lines=18> */
.L_x_774:
        /* <DEDUP_REMOVED lines=44> */
.L_x_776:
[----:B------:R-:W-:Y:S05]  /*9b70*/  BSYNC B0 ;  /* 0x0000000000007941 */ /* 0x000fea0003800000 */
.L_x_775:
        /* <DEDUP_REMOVED lines=20> */
.L_x_778:
[----:B------:R-:W-:Y:S05]  /*9cc0*/  BSYNC B0 ;  /* 0x0000000000007941 */ /* 0x000fea0003800000 */
.L_x_777:
        /* <DEDUP_REMOVED lines=20> */
.L_x_780:
[----:B------:R-:W-:Y:S05]  /*9e10*/  BSYNC B0 ;  /* 0x0000000000007941 */ /* 0x000fea0003800000 */
.L_x_779:
        /* <DEDUP_REMOVED lines=23> */
.L_x_782:
[----:B------:R-:W-:Y:S05]  /*9f90*/  BSYNC B0 ;  /* 0x0000000000007941 */ /* 0x000fea0003800000 */
.L_x_781:
        /* <DEDUP_REMOVED lines=18> */
.L_x_784:
[----:B------:R-:W-:Y:S05]  /*a0c0*/  BSYNC B0 ;  /* 0x0000000000007941 */ /* 0x000fea0003800000 */
.L_x_783:
        /* <DEDUP_REMOVED lines=18> */
.L_x_785:
        /* <DEDUP_REMOVED lines=9> */
.L_x_1407:


//--------------------- .text._ZN7cutlass13device_kernelIN5flash19enable_sm80_to_sm89INS1_16FlashAttnBwdSm80INS1_25CollectiveMainloopBwdSm80ILi2ELi1EN4cute5tupleIJNS5_1CILi64EEENS7_ILi80EEENS7_ILi192EEEEEENS_6half_tEfNS_4arch4Sm80ELb0ELb0ELb0ELb1ELb0ELb0ELb1ELb0ELi2ELi4ELi2ELi2ELb0EEENS1_24CollectiveEpilogueBwdGQAISB_fSE_Li256ELb1ELb0EEENS1_19SingleTileSchedulerILb1ELb0ELb0ELi80EEEEEEEEEvNT_6ParamsE --------------------------
	.section	.text._ZN7cutlass13device_kernelIN5flash19enable_sm80_to_sm89INS1_16FlashAttnBwdSm80INS1_25CollectiveMainloopBwdSm80ILi2ELi1EN4cute5tupleIJNS5_1CILi64EEENS7_ILi80EEENS7_ILi192EEEEEENS_6half_tEfNS_4arch4Sm80ELb0ELb0ELb0ELb1ELb0ELb0ELb1ELb0ELi2ELi4ELi2ELi2ELb0EEENS1_24CollectiveEpilogueBwdGQAISB_fSE_Li256ELb1ELb0EEENS1_19SingleTileSchedulerILb1ELb0ELb0ELi80EEEEEEEEEvNT_6ParamsE,"ax",@progbits
	.sectioninfo	@"SHI_REGISTERS=255"
	.align	128
.text._ZN7cutlass13device_kernelIN5flash19enable_sm80_to_sm89INS1_16FlashAttnBwdSm80INS1_25CollectiveMainloopBwdSm80ILi2ELi1EN4cute5tupleIJNS5_1CILi64EEENS7_ILi80EEENS7_ILi192EEEEEENS_6half_tEfNS_4arch4Sm80ELb0ELb0ELb0ELb1ELb0ELb0ELb1ELb0ELi2ELi4ELi2ELi2ELb0EEENS1_24CollectiveEpilogueBwdGQAISB_fSE_Li256ELb1ELb0EEENS1_19SingleTileSchedulerILb1ELb0ELb0ELi80EEEEEEEEEvNT_6ParamsE:
        .type           _ZN7cutlass13device_kernelIN5flash19enable_sm80_to_sm89INS1_16FlashAttnBwdSm80INS1_25CollectiveMainloopBwdSm80ILi2ELi1EN4cute5tupleIJNS5_1CILi64EEENS7_ILi80EEENS7_ILi192EEEEEENS_6half_tEfNS_4arch4Sm80ELb0ELb0ELb0ELb1ELb0ELb0ELb1ELb0ELi2ELi4ELi2ELi2ELb0EEENS1_24CollectiveEpilogueBwdGQAISB_fSE_Li256ELb1ELb0EEENS1_19SingleTileSchedulerILb1ELb0ELb0ELi80EEEEEEEEEvNT_6ParamsE,@function
        .size           _ZN7cutlass13device_kernelIN5flash19enable_sm80_to_sm89INS1_16FlashAttnBwdSm80INS1_25CollectiveMainloopBwdSm80ILi2ELi1EN4cute5tupleIJNS5_1CILi64EEENS7_ILi80EEENS7_ILi192EEEEEENS_6half_tEfNS_4arch4Sm80ELb0ELb0ELb0ELb1ELb0ELb0ELb1ELb0ELi2ELi4ELi2ELi2ELb0EEENS1_24CollectiveEpilogueBwdGQAISB_fSE_Li256ELb1ELb0EEENS1_19SingleTileSchedulerILb1ELb0ELb0ELi80EEEEEEEEEvNT_6ParamsE,(.L_x_1408 - _ZN7cutlass13device_kernelIN5flash19enable_sm80_to_sm89INS1_16FlashAttnBwdSm80INS1_25CollectiveMainloopBwdSm80ILi2ELi1EN4cute5tupleIJNS5_1CILi64EEENS7_ILi80EEENS7_ILi192EEEEEENS_6half_tEfNS_4arch4Sm80ELb0ELb0ELb0ELb1ELb0ELb0ELb1ELb0ELi2ELi4ELi2ELi2ELb0EEENS1_24CollectiveEpilogueBwdGQAISB_fSE_Li256ELb1ELb0EEENS1_19SingleTileSchedulerILb1ELb0ELb0ELi80EEEEEEEEEvNT_6ParamsE)
        .other          _ZN7cutlass13device_kernelIN5flash19enable_sm80_to_sm89INS1_16FlashAttnBwdSm80INS1_25CollectiveMainloopBwdSm80ILi2ELi1EN4cute5tupleIJNS5_1CILi64EEENS7_ILi80EEENS7_ILi192EEEEEENS_6half_tEfNS_4arch4Sm80ELb0ELb0ELb0ELb1ELb0ELb0ELb1ELb0ELi2ELi4ELi2ELi2ELb0EEENS1_24CollectiveEpilogueBwdGQAISB_fSE_Li256ELb1ELb0EEENS1_19SingleTileSchedulerILb1ELb0ELb0ELi80EEEEEEEEEvNT_6ParamsE,@"STO_CUDA_ENTRY STV_DEFAULT"
_ZN7cutlass13device_kernelIN5flash19enable_sm80_to_sm89INS1_16FlashAttnBwdSm80INS1_25CollectiveMainloopBwdSm80ILi2ELi1EN4cute5tupleIJNS5_1CILi64EEENS7_ILi80EEENS7_ILi192EEEEEENS_6half_tEfNS_4arch4Sm80ELb0ELb0ELb0ELb1ELb0ELb0ELb1ELb0ELi2ELi4ELi2ELi2ELb0EEENS1_24CollectiveEpilogueBwdGQAISB_fSE_Li256ELb1ELb0EEENS1_19SingleTileSchedulerILb1ELb0ELb0ELi80EEEEEEEEEvNT_6ParamsE:
        /* <DEDUP_REMOVED lines=17> */
.L_x_787:
        /* <DEDUP_REMOVED lines=8> */
.L_x_789:
[----:B------:R-:W-:Y:S02]  /*0190*/  MOV R0, c[0x0][0x3ac] ;  /* 0x0000eb0000007a02 */ /* 0x000fe40000000f00 */
.L_x_788:
[----:B-1----:R-:W-:-:S05]  /*01a0*/  IMAD R2, R37, 0x50, RZ ;  /* 0x0000005025027824 */ /* 0x002fca00078e02ff */
[----:B-----5:R-:W-:-:S04]  /*01b0*/  ISETP.GE.AND P0, PT, R2, R0, PT ;  /* 0x000000000200720c */ /* 0x020fc80003f06270 */
[----:B------:R-:W-:Y:S01]  /*01c0*/  SEL R252, R5, 0xffffffff, !P0 ;  /* 0xffffffff05fc7807 */ /* 0x000fe20004000000 */
[----:B------:R-:W-:Y:S05]  /*01d0*/  BRA `(.L_x_790) ;  /* 0x0000011000007947 */ /* 0x000fea0003800000 */
.L_x_786:
[----:B---34-:R-:W-:-:S04]  /*01e0*/  ISETP.NE.U32.AND P0, PT, RZ, c[0x0][0x3c8], PT ;  /* 0x0000f200ff007a0c */ /* 0x018fc80003f05070 */
[----:B------:R-:W-:-:S13]  /*01f0*/  ISETP.NE.AND.EX P0, PT, RZ, c[0x0][0x3cc], PT, P0 ;  /* 0x0000f300ff007a0c */ /* 0x000fda0003f05300 */
[----:B------:R-:W-:Y:S05]  /*0200*/  @!P0 BRA `(.L_x_791) ;  /* 0x0000002000008947 */ /* 0x000fea0003800000 */
[----:B------:R1:W5:Y:S01]  /*0210*/  LDG.E R0, [R2.64] ;  /* 0x0000000e02007981 */ /* 0x000362000c1e1900 */
[----:B------:R-:W-:Y:S05]  /*0220*/  BRA `(.L_x_792) ;  /* 0x0000009000007947 */ /* 0x000fea0003800000 */
.L_x_791:
        /* <DEDUP_REMOVED lines=8> */
.L_x_793:
[----:B------:R-:W-:Y:S02]  /*02b0*/  MOV R0, c[0x0][0x3ac] ;  /* 0x0000eb0000007a02 */ /* 0x000fe40000000f00 */
.L_x_792:
[----:B-1----:R-:W-:-:S05]  /*02c0*/  IMAD R2, R37, 0x50, RZ ;  /* 0x0000005025027824 */ /* 0x002fca00078e02ff */
[----:B-----5:R-:W-:-:S04]  /*02d0*/  ISETP.GE.AND P0, PT, R2, R0, PT ;  /* 0x000000000200720c */ /* 0x020fc80003f06270 */
[----:B------:R-:W-:-:S04]  /*02e0*/  SEL R252, R5, 0xffffffff, !P0 ;  /* 0xffffffff05fc7807 */ /* 0x000fc80004000000 */
.L_x_790:
        /* <DEDUP_REMOVED lines=36> */
.L_x_794:
[----:B------:R-:W-:-:S04]  /*0530*/  ISETP.NE.U32.AND P0, PT, RZ, c[0x0][0x2e0], PT ;  /* 0x0000b800ff007a0c */ /* 0x000fc80003f05070 */
[----:B------:R-:W-:-:S13]  /*0540*/  ISETP.NE.AND.EX P0, PT, RZ, c[0x0][0x2e4], PT, P0 ;  /* 0x0000b900ff007a0c */ /* 0x000fda0003f05300 */
[----:B------:R-:W-:Y:S05]  /*0550*/  @!P0 BRA `(.L_x_795) ;  /* 0x0000003000008947 */ /* 0x000fea0003800000 */
[----:B------:R-:W-:-:S05]  /*0560*/  IMAD.WIDE R2, R252, R12, c[0x0][0x2e0] ;  /* 0x0000b800fc027625 */ /* 0x000fca00078e020c */
[----:B------:R1:W5:Y:S01]  /*0570*/  LDG.E R233, [R2.64] ;  /* 0x0000000e02e97981 */ /* 0x000362000c1e1900 */
[----:B------:R-:W-:Y:S05]  /*0580*/  BRA `(.L_x_796) ;  /* 0x0000004000007947 */ /* 0x000fea0003800000 */
.L_x_795:
[----:B------:R-:W-:Y:S05]  /*0590*/  @!P2 BRA `(.L_x_796) ;  /* 0x000000300000a947 */ /* 0x000fea0003800000 */
[----:B------:R1:W2:Y:S04]  /*05a0*/  LDG.E R0, [R2.64] ;  /* 0x0000000e02007981 */ /* 0x0002a8000c1e1900 */
[----:B-1----:R-:W2:Y:S02]  /*05b0*/  LDG.E R2, [R2.64+0x4] ;  /* 0x0000040e02027981 */ /* 0x002ea4000c1e1900 */
[----:B--2---:R-:W-:Y:S02]  /*05c0*/  IADD3 R233, -R0, R2, RZ ;  /* 0x0000000200e97210 */ /* 0x004fe40007ffe1ff */
.L_x_796:
        /* <DEDUP_REMOVED lines=67> */
[----:B-1----:R-:W-:Y:S01]  /*0a00*/  SHF.R.S32.HI R3, RZ, 0x1f, R38 ;  /* 0x0000001fff037819 */ /* 0x002fe20000011426 */
[----:B------:R-:W-:Y:S01]  /*0a10*/  IMAD.SHL.U32 R7, R38, 0x4, RZ ;  /* 0x0000000426077824 */ /* 0x000fe200078e00ff */
[----:B------:R-:W-:Y:S01]  /*0a20*/  ISETP.NE.AND P1, PT, R0, 0x1, PT ;  /* 0x000000010000780c */ /* 0x000fe20003f25270 */
[----:B------:R-:W-:Y:S01]  /*0a30*/  IMAD R0, R13, 0xc0, RZ ;  /* 0x000000c00d007824 */ /* 0x000fe200078e02ff */
[-C--:B------:R-:W-:Y:S01]  /*0a40*/  LEA.HI R33, R34, R38.reuse, RZ, 0x3 ;  /* 0x0000002622217211 */ /* 0x080fe200078f18ff */
[----:B------:R-:W-:Y:S01]  /*0a50*/  ULDC.64 UR4, c[0x0][0x1d8] ;  /* 0x0000760000047ab9 */ /* 0x000fe20000000a00 */
[----:B------:R-:W-:Y:S01]  /*0a60*/  SHF.R.S32.HI R35, RZ, 0x1f, R36 ;  /* 0x0000001fff237819 */ /* 0x000fe20000011424 */
[----:B------:R-:W-:Y:S01]  /*0a70*/  USHF.L.U32 UR7, UR4, 0x5, URZ ;  /* 0x0000000504077899 */ /* 0x000fe2000800063f */
[C---:B------:R-:W-:Y:S01]  /*0a80*/  IADD3 R28, P0, R0.reuse, R38, RZ ;  /* 0x00000026001c7210 */ /* 0x040fe20007f1e0ff */
[----:B------:R-:W-:Y:S01]  /*0a90*/  UMOV UR6, 0x5 ;  /* 0x0000000500067882 */ /* 0x000fe20000000000 */
[----:B------:R-:W-:Y:S01]  /*0aa0*/  SHF.R.S32.HI R239, RZ, 0x3, R33 ;  /* 0x00000003ffef7819 */ /* 0x000fe20000011421 */
[----:B------:R-:W-:Y:S01]  /*0ab0*/  IMAD R6, R35, c[0x0][0x270], RZ ;  /* 0x00009c0023067a24 */ /* 0x000fe200078e02ff */
[----:B------:R-:W-:Y:S01]  /*0ac0*/  LEA.HI.X.SX32 R29, R0, R3, 0x1, P0 ;  /* 0x00000003001d7211 */ /* 0x000fe200000f0eff */
[----:B------:R-:W-:Y:S01]  /*0ad0*/  USHF.L.U64.HI UR5, UR4, UR6, UR5 ;  /* 0x0000000604057299 */ /* 0x000fe20008010205 */
[----:B------:R-:W-:Y:S01]  /*0ae0*/  SHF.R.S32.HI R0, RZ, 0x1f, R13 ;  /* 0x0000001fff007819 */ /* 0x000fe2000001140d */
[C---:B------:R-:W-:Y:S01]  /*0af0*/  @P1 IMAD.HI.U32 R2, R36.reuse, c[0x0][0x24c], RZ ;  /* 0x0000930024021a27 */ /* 0x040fe200078e00ff */
[----:B------:R-:W-:Y:S01]  /*0b00*/  IADD3 R4, P0, R7, R13, RZ ;  /* 0x0000000d07047210 */ /* 0x000fe20007f1e0ff */
[----:B------:R-:W-:Y:S01]  /*0b10*/  ULDC.64 UR8, c[0x0][0x178] ;  /* 0x00005e0000087ab9 */ /* 0x000fe20000000a00 */
[----:B------:R-:W-:Y:S01]  /*0b20*/  SHF.R.S32.HI R3, RZ, 0x1f, R239 ;  /* 0x0000001fff037819 */ /* 0x000fe200000114ef */
[----:B------:R-:W-:Y:S01]  /*0b30*/  IMAD R13, R35, c[0x0][0x288], RZ ;  /* 0x0000a200230d7a24 */ /* 0x000fe200078e02ff */
[----:B------:R-:W-:Y:S01]  /*0b40*/  @P1 SHF.R.U32.HI R12, RZ, c[0x0][0x250], R2 ;  /* 0x00009400ff0c1a19 */ /* 0x000fe20000011602 */
[----:B------:R-:W-:Y:S01]  /*0b50*/  IMAD.SHL.U32 R17, R239, 0x40, RZ ;  /* 0x00000040ef117824 */ /* 0x000fe200078e00ff */
[----:B------:R-:W-:Y:S01]  /*0b60*/  LOP3.LUT R2, R33, 0xfffffff8, RZ, 0xc0, !PT ;  /* 0xfffffff821027812 */ /* 0x000fe200078ec0ff */
[C---:B------:R-:W-:Y:S01]  /*0b70*/  IMAD R13, R36.reuse, c[0x0][0x28c], R13 ;  /* 0x0000a300240d7a24 */ /* 0x040fe200078e020d */
[----:B------:R-:W-:Y:S01]  /*0b80*/  LEA.HI.X.SX32 R5, R7, R0, 0x1, P0 ;  /* 0x0000000007057211 */ /* 0x000fe200000f0eff */
[----:B------:R-:W-:Y:S01]  /*0b90*/  IMAD R0, R36, c[0x0][0x274], R6 ;  /* 0x00009d0024007a24 */ /* 0x000fe200078e0206 */
[----:B------:R-:W-:Y:S01]  /*0ba0*/  SHF.R.S32.HI R16, RZ, 0x1f, R12 ;  /* 0x0000001fff107819 */ /* 0x000fe2000001140c */
[----:B------:R-:W-:Y:S01]  /*0bb0*/  IMAD.IADD R27, R38, 0x1, -R2 ;  /* 0x00000001261b7824 */ /* 0x000fe200078e0a02 */
[C---:B------:R-:W-:Y:S01]  /*0bc0*/  IADD3 R23, P1, R239.reuse, R8, RZ ;  /* 0x00000008ef177210 */ /* 0x040fe20007f3e0ff */
[----:B------:R-:W-:Y:S01]  /*0bd0*/  IMAD.WIDE.U32 R6, R36, c[0x0][0x270], R4 ;  /* 0x00009c0024067a25 */ /* 0x000fe200078e0004 */
[----:B------:R-:W-:Y:S01]  /*0be0*/  IADD3 R10, P0, R239, R10, RZ ;  /* 0x0000000aef0a7210 */ /* 0x000fe20007f1e0ff */
[----:B------:R-:W-:Y:S01]  /*0bf0*/  USHF.L.U32 UR11, UR8, 0x5, URZ ;  /* 0x00000005080b7899 */ /* 0x000fe2000800063f */
[----:B------:R-:W-:Y:S01]  /*0c00*/  SHF.R.S32.HI R8, RZ, 0x1f, R252 ;  /* 0x0000001fff087819 */ /* 0x000fe200000114fc */
[----:B------:R-:W-:Y:S01]  /*0c10*/  IMAD.SHL.U32 R14, R27, 0x8, RZ ;  /* 0x000000081b0e7824 */ /* 0x000fe200078e00ff */
[----:B------:R-:W-:Y:S01]  /*0c20*/  SEL R21, R252, RZ, !P2 ;  /* 0x000000fffc157207 */ /* 0x000fe20005000000 */
[----:B------:R-:W-:Y:S01]  /*0c30*/  IMAD R2, R16, c[0x0][0x1e0], RZ ;  /* 0x0000780010027a24 */ /* 0x000fe200078e02ff */
[C---:B------:R-:W-:Y:S01]  /*0c40*/  SEL R22, R8.reuse, RZ, !P2 ;  /* 0x000000ff08167207 */ /* 0x040fe20005000000 */
[----:B------:R-:W-:Y:S01]  /*0c50*/  IMAD.IADD R7, R7, 0x1, R0 ;  /* 0x0000000107077824 */ /* 0x000fe200078e0200 */
[----:B------:R-:W-:Y:S01]  /*0c60*/  SHF.R.S32.HI R15, RZ, 0x1f, R14 ;  /* 0x0000001fff0f7819 */ /* 0x000fe2000001140e */
[C---:B------:R-:W-:Y:S01]  /*0c70*/  IMAD.X R26, R3.reuse, 0x1, R9, P1 ;  /* 0x00000001031a7824 */ /* 0x040fe200008e0609 */
[----:B------:R-:W-:Y:S01]  /*0c80*/  SEL R24, R8, RZ, !P3 ;  /* 0x000000ff08187207 */ /* 0x000fe20005800000 */
[----:B------:R-:W-:Y:S01]  /*0c90*/  IMAD.X R11, R3, 0x1, R11, P0 ;  /* 0x00000001030b7824 */ /* 0x000fe200000e060b */
[----:B------:R-:W-:Y:S01]  /*0ca0*/  SEL R30, R252, RZ, !P3 ;  /* 0x000000fffc1e7207 */ /* 0x000fe20005800000 */
[----:B------:R-:W-:Y:S01]  /*0cb0*/  IMAD R0, R12, c[0x0][0x1e4], R2 ;  /* 0x000079000c007a24 */ /* 0x000fe200078e0202 */
[----:B------:R-:W-:Y:S01]  /*0cc0*/  IADD3 R32, R14, 0x40, RZ ;  /* 0x000000400e207810 */ /* 0x000fe20007ffe0ff */
[----:B------:R-:W-:Y:S01]  /*0cd0*/  IMAD.WIDE.U32 R2, R12, c[0x0][0x1e0], R14 ;  /* 0x000078000c027a25 */ /* 0x000fe200078e000e */
[C---:B------:R-:W-:Y:S01]  /*0ce0*/  IADD3 R31, R14.reuse, 0x80, RZ ;  /* 0x000000800e1f7810 */ /* 0x040fe20007ffe0ff */
[----:B------:R-:W-:Y:S01]  /*0cf0*/  USHF.L.U32 UR10, UR11, 0x1, URZ ;  /* 0x000000010b0a7899 */ /* 0x000fe2000800063f */
[----:B------:R-:W-:Y:S01]  /*0d00*/  ISETP.GE.AND P4, PT, R14, c[0x0][0x1cc], PT ;  /* 0x000073000e007a0c */ /* 0x000fe20003f86270 */
[----:B------:R-:W-:Y:S01]  /*0d10*/  IMAD.IADD R3, R3, 0x1, R0 ;  /* 0x0000000103037824 */ /* 0x000fe200078e0200 */
[----:B------:R-:W-:Y:S01]  /*0d20*/  ISETP.GE.AND P2, PT, R32, c[0x0][0x1cc], PT ;  /* 0x0000730020007a0c */ /* 0x000fe20003f46270 */
[----:B------:R-:W-:Y:S01]  /*0d30*/  IMAD R0, R22, c[0x0][0x1e8], RZ ;  /* 0x00007a0016007a24 */ /* 0x000fe200078e02ff */
[----:B------:R-:W-:Y:S01]  /*0d40*/  ISETP.GE.AND P5, PT, R31, c[0x0][0x1cc], PT ;  /* 0x000073001f007a0c */ /* 0x000fe20003fa6270 */
[----:B------:R-:W-:Y:S01]  /*0d50*/  IMAD.WIDE.U32 R4, R36, c[0x0][0x288], R4 ;  /* 0x0000a20024047a25 */ /* 0x000fe200078e0004 */
[----:B------:R-:W-:Y:S01]  /*0d60*/  CS2R R170, SRZ ;  /* 0x0000000000aa7805 */ /* 0x000fe2000001ff00 */
[----:B------:R-:W-:Y:S01]  /*0d70*/  CS2R R168, SRZ ;  /* 0x0000000000a87805 */ /* 0x000fe2000001ff00 */
[----:B------:R-:W-:Y:S01]  /*0d80*/  CS2R R166, SRZ ;  /* 0x0000000000a67805 */ /* 0x000fe2000001ff00 */
[----:B------:R-:W-:Y:S01]  /*0d90*/  IMAD R9, R21, c[0x0][0x1ec], R0 ;  /* 0x00007b0015097a24 */ /* 0x000fe200078e0200 */
[----:B------:R-:W-:Y:S01]  /*0da0*/  LOP3.LUT R0, R17, 0x1c0, RZ, 0xc0, !PT ;  /* 0x000001c011007812 */ /* 0x000fe200078ec0ff */
[----:B------:R-:W-:Y:S01]  /*0db0*/  IMAD.IADD R5, R5, 0x1, R13 ;  /* 0x0000000105057824 */ /* 0x000fe200078e020d */
[----:B------:R-:W-:Y:S01]  /*0dc0*/  CS2R R164, SRZ ;  /* 0x0000000000a47805 */ /* 0x000fe2000001ff00 */
[----:B------:R-:W-:Y:S01]  /*0dd0*/  IMAD.WIDE.U32 R2, R21, c[0x0][0x1e8], R2 ;  /* 0x00007a0015027a25 */ /* 0x000fe200078e0002 */
[----:B------:R-:W-:Y:S01]  /*0de0*/  LOP3.LUT R13, R0, 0x38, R14, 0xf8, !PT ;  /* 0x00000038000d7812 */ /* 0x000fe200078ef80e */
[----:B------:R-:W-:Y:S01]  /*0df0*/  CS2R R162, SRZ ;  /* 0x0000000000a27805 */ /* 0x000fe2000001ff00 */
[----:B------:R-:W-:Y:S01]  /*0e00*/  SHF.R.U32.HI R8, RZ, 0x3, R0 ;  /* 0x00000003ff087819 */ /* 0x000fe20000011600 */
[C---:B------:R-:W-:Y:S01]  /*0e10*/  IMAD R0, R24.reuse, c[0x0][0x278], RZ ;  /* 0x00009e0018007a24 */ /* 0x040fe200078e02ff */
[----:B------:R-:W-:Y:S01]  /*0e20*/  CS2R R160, SRZ ;  /* 0x0000000000a07805 */ /* 0x000fe2000001ff00 */
[----:B------:R-:W-:Y:S01]  /*0e30*/  IMAD.IADD R3, R3, 0x1, R9 ;  /* 0x0000000103037824 */ /* 0x000fe200078e0209 */
[----:B------:R-:W-:Y:S01]  /*0e40*/  LOP3.LUT R25, R13, R8, RZ, 0x3c, !PT ;  /* 0x000000080d197212 */ /* 0x000fe200078e3cff */
[----:B------:R-:W-:Y:S01]  /*0e50*/  IMAD R8, R24, c[0x0][0x290], RZ ;  /* 0x0000a40018087a24 */ /* 0x000fe200078e02ff */
[----:B------:R-:W-:Y:S01]  /*0e60*/  CS2R R158, SRZ ;  /* 0x00000000009e7805 */ /* 0x000fe2000001ff00 */
[----:B------:R-:W-:Y:S01]  /*0e70*/  IMAD R9, R26, c[0x0][0x178], RZ ;  /* 0x00005e001a097a24 */ /* 0x000fe200078e02ff */
[----:B------:R-:W-:Y:S01]  /*0e80*/  CS2R R156, SRZ ;  /* 0x00000000009c7805 */ /* 0x000fe2000001ff00 */
[----:B------:R-:W-:Y:S01]  /*0e90*/  IMAD R18, R30, c[0x0][0x27c], R0 ;  /* 0x00009f001e127a24 */ /* 0x000fe200078e0200 */
[----:B------:R-:W-:Y:S01]  /*0ea0*/  CS2R R154, SRZ ;  /* 0x00000000009a7805 */ /* 0x000fe2000001ff00 */
[----:B------:R-:W-:Y:S01]  /*0eb0*/  IMAD R0, R16, c[0x0][0x1b0], RZ ;  /* 0x00006c0010007a24 */ /* 0x000fe200078e02ff */
[----:B------:R-:W-:Y:S01]  /*0ec0*/  CS2R R152, SRZ ;  /* 0x0000000000987805 */ /* 0x000fe2000001ff00 */
[C---:B------:R-:W-:Y:S01]  /*0ed0*/  IMAD R16, R30.reuse, c[0x0][0x294], R8 ;  /* 0x0000a5001e107a24 */ /* 0x040fe200078e0208 */
[----:B------:R-:W-:Y:S01]  /*0ee0*/  CS2R R150, SRZ ;  /* 0x0000000000967805 */ /* 0x000fe2000001ff00 */
[----:B------:R-:W-:Y:S01]  /*0ef0*/  IMAD R17, R23, c[0x0][0x17c], R9 ;  /* 0x00005f0017117a24 */ /* 0x000fe200078e0209 */
[----:B------:R-:W-:Y:S01]  /*0f00*/  CS2R R148, SRZ ;  /* 0x0000000000947805 */ /* 0x000fe2000001ff00 */
[----:B------:R-:W-:Y:S01]  /*0f10*/  IMAD.WIDE.U32 R8, R30, c[0x0][0x278], R6 ;  /* 0x00009e001e087a25 */ /* 0x000fe200078e0006 */
[----:B------:R-:W-:Y:S01]  /*0f20*/  CS2R R146, SRZ ;  /* 0x0000000000927805 */ /* 0x000fe2000001ff00 */
[----:B------:R-:W-:Y:S01]  /*0f30*/  CS2R R144, SRZ ;  /* 0x0000000000907805 */ /* 0x000fe2000001ff00 */
[----:B------:R-:W-:Y:S01]  /*0f40*/  CS2R R142, SRZ ;  /* 0x00000000008e7805 */ /* 0x000fe2000001ff00 */
[----:B------:R-:W-:Y:S01]  /*0f50*/  IMAD R19, R12, c[0x0][0x1b4], R0 ;  /* 0x00006d000c137a24 */ /* 0x000fe200078e0200 */
[C---:B------:R-:W-:Y:S01]  /*0f60*/  LEA R248, P1, R8.reuse, c[0x0][0x258], 0x2 ;  /* 0x0000960008f87a11 */ /* 0x040fe200078210ff */
[----:B------:R-:W-:Y:S01]  /*0f70*/  IMAD.IADD R0, R9, 0x1, R18 ;  /* 0x0000000109007824 */ /* 0x000fe200078e0212 */
[----:B------:R-:W-:Y:S01]  /*0f80*/  CS2R R140, SRZ ;  /* 0x00000000008c7805 */ /* 0x000fe2000001ff00 */
[----:B------:R-:W-:Y:S01]  /*0f90*/  IMAD.WIDE R10, R37, 0x50, R10 ;  /* 0x00000050250a7825 */ /* 0x000fe200078e020a */
[----:B------:R-:W-:Y:S01]  /*0fa0*/  CS2R R138, SRZ ;  /* 0x00000000008a7805 */ /* 0x000fe2000001ff00 */
[----:B------:R-:W-:Y:S01]  /*0fb0*/  CS2R R136, SRZ ;  /* 0x0000000000887805 */ /* 0x000fe2000001ff00 */
[----:B------:R-:W-:Y:S01]  /*0fc0*/  LEA.HI.X R249, R8, c[0x0][0x25c], R0, 0x2, P1 ;  /* 0x0000970008f97a11 */ /* 0x000fe200008f1400 */
[----:B------:R-:W-:Y:S01]  /*0fd0*/  IMAD.WIDE.U32 R4, R30, c[0x0][0x290], R4 ;  /* 0x0000a4001e047a25 */ /* 0x000fe200078e0004 */
[----:B------:R-:W-:Y:S01]  /*0fe0*/  CS2R R134, SRZ ;  /* 0x0000000000867805 */ /* 0x000fe2000001ff00 */
[----:B------:R-:W-:Y:S01]  /*0ff0*/  CS2R R132, SRZ ;  /* 0x0000000000847805 */ /* 0x000fe2000001ff00 */
[----:B------:R-:W-:Y:S01]  /*1000*/  CS2R R130, SRZ ;  /* 0x0000000000827805 */ /* 0x000fe2000001ff00 */
[--C-:B------:R-:W-:Y:S01]  /*1010*/  IMAD.WIDE.U32 R6, R23, c[0x0][0x178], R14.reuse ;  /* 0x00005e0017067a25 */ /* 0x100fe200078e000e */
[----:B------:R-:W-:Y:S01]  /*1020*/  LEA R246, P0, R4, c[0x0][0x280], 0x2 ;  /* 0x0000a00004f67a11 */ /* 0x000fe200078010ff */
[----:B------:R-:W-:Y:S01]  /*1030*/  CS2R R128, SRZ ;  /* 0x0000000000807805 */ /* 0x000fe2000001ff00 */
[----:B------:R-:W-:Y:S01]  /*1040*/  CS2R R126, SRZ ;  /* 0x00000000007e7805 */ /* 0x000fe2000001ff00 */
[----:B------:R-:W-:Y:S01]  /*1050*/  IMAD R20, R11, c[0x0][0x1d8], RZ ;  /* 0x000076000b147a24 */ /* 0x000fe200078e02ff */
[----:B------:R-:W-:Y:S01]  /*1060*/  CS2R R124, SRZ ;  /* 0x00000000007c7805 */ /* 0x000fe2000001ff00 */
[----:B------:R-:W-:Y:S01]  /*1070*/  IMAD.WIDE.U32 R12, R12, c[0x0][0x1b0], R14 ;  /* 0x00006c000c0c7a25 */ /* 0x000fe200078e000e */
[----:B------:R-:W-:Y:S01]  /*1080*/  CS2R R122, SRZ ;  /* 0x00000000007a7805 */ /* 0x000fe2000001ff00 */
[----:B------:R-:W-:Y:S01]  /*1090*/  CS2R R120, SRZ ;  /* 0x0000000000787805 */ /* 0x000fe2000001ff00 */
[----:B------:R-:W-:Y:S01]  /*10a0*/  CS2R R118, SRZ ;  /* 0x0000000000767805 */ /* 0x000fe2000001ff00 */
        /* <DEDUP_REMOVED lines=9> */
[----:B------:R-:W-:Y:S01]  /*1140*/  CS2R R102, SRZ ;  /* 0x0000000000667805 */ /* 0x000fe2000001ff00 */
[----:B------:R-:W-:Y:S01]  /*1150*/  CS2R R100, SRZ ;  /* 0x0000000000647805 */ /* 0x000fe2000001ff00 */
[----:B------:R-:W-:Y:S01]  /*1160*/  CS2R R98, SRZ ;  /* 0x0000000000627805 */ /* 0x000fe2000001ff00 */
[----:B------:R-:W-:Y:S01]  /*1170*/  IMAD.MOV.U32 R8, RZ, RZ, R6 ;  /* 0x000000ffff087224 */ /* 0x000fe200078e0006 */
[----:B------:R-:W-:Y:S01]  /*1180*/  LEA R4, P0, R2, c[0x0][0x1c0], 0x1 ;  /* 0x0000700002047a11 */ /* 0x000fe200078008ff */
[----:B------:R-:W-:Y:S01]  /*1190*/  IMAD.IADD R7, R13, 0x1, R19 ;  /* 0x000000010d077824 */ /* 0x000fe200078e0213 */
[CC--:B------:R-:W-:Y:S01]  /*11a0*/  LEA.HI R19, R34.reuse, R38.reuse, RZ, 0x4 ;  /* 0x0000002622137211 */ /* 0x0c0fe200078f20ff */
[----:B------:R-:W-:Y:S01]  /*11b0*/  IMAD.MOV.U32 R6, RZ, RZ, R12 ;  /* 0x000000ffff067224 */ /* 0x000fe200078e000c */
[----:B------:R-:W-:Y:S01]  /*11c0*/  CS2R R96, SRZ ;  /* 0x0000000000607805 */ /* 0x000fe2000001ff00 */
[----:B------:R-:W-:Y:S01]  /*11d0*/  IMAD R18, R21, c[0x0][0x1bc], R0 ;  /* 0x00006f0015127a24 */ /* 0x000fe200078e0200 */
[----:B------:R-:W-:Y:S01]  /*11e0*/  SHF.R.S32.HI R20, RZ, 0x4, R19 ;  /* 0x00000004ff147819 */ /* 0x000fe20000011413 */
[----:B-----5:R-:W-:Y:S01]  /*11f0*/  IMAD.IADD R0, R233, 0x1, -R239 ;  /* 0x00000001e9007824 */ /* 0x020fe200078e0aef */
[----:B------:R-:W-:Y:S01]  /*1200*/  CS2R R94, SRZ ;  /* 0x00000000005e7805 */ /* 0x000fe2000001ff00 */
[----:B------:R-:W-:Y:S01]  /*1210*/  IMAD.IADD R3, R3, 0x1, R16 ;  /* 0x0000000103037824 */ /* 0x000fe200078e0210 */
[----:B------:R-:W-:Y:S01]  /*1220*/  CS2R R92, SRZ ;  /* 0x00000000005c7805 */ /* 0x000fe2000001ff00 */
[----:B------:R-:W-:Y:S01]  /*1230*/  IMAD.WIDE.U32 R12, R21, c[0x0][0x1b8], R6 ;  /* 0x00006e00150c7a25 */ /* 0x000fe200078e0006 */
[-C--:B------:R-:W-:Y:S01]  /*1240*/  LEA.HI R7, R34, R38.reuse, RZ, 0x6 ;  /* 0x0000002622077211 */ /* 0x080fe200078f30ff */
[----:B------:R-:W-:Y:S01]  /*1250*/  CS2R R90, SRZ ;  /* 0x00000000005a7805 */ /* 0x000fe2000001ff00 */
[----:B------:R-:W-:Y:S01]  /*1260*/  LEA.HI.X R5, R2, c[0x0][0x1c4], R3, 0x1, P0 ;  /* 0x0000710002057a11 */ /* 0x000fe200000f0c03 */
[----:B------:R-:W-:Y:S01]  /*1270*/  IMAD.MOV.U32 R16, RZ, RZ, c[0x0][0x1d8] ;  /* 0x00007600ff107624 */ /* 0x000fe200078e00ff */
[----:B------:R-:W-:Y:S01]  /*1280*/  SHF.R.S32.HI R22, RZ, 0x6, R7 ;  /* 0x00000006ff167819 */ /* 0x000fe20000011407 */
[----:B------:R-:W-:Y:S01]  /*1290*/  IMAD R6, R35, c[0x0][0x180], RZ ;  /* 0x0000600023067a24 */ /* 0x000fe200078e02ff */
[----:B------:R-:W-:Y:S01]  /*12a0*/  LEA.HI R21, R34, R38, RZ, 0x5 ;  /* 0x0000002622157211 */ /* 0x000fe200078f28ff */
[----:B------:R-:W-:Y:S01]  /*12b0*/  IMAD R0, R37, -0x50, R0 ;  /* 0xffffffb025007824 */ /* 0x000fe200078e0200 */
[----:B------:R-:W-:Y:S01]  /*12c0*/  LEA R2, P0, R16, R4, 0x6 ;  /* 0x0000000410027211 */ /* 0x000fe200078030ff */
[----:B------:R-:W-:Y:S01]  /*12d0*/  IMAD.MOV.U32 R3, RZ, RZ, c[0x0][0x1dc] ;  /* 0x00007700ff037624 */ /* 0x000fe200078e00ff */
[----:B------:R-:W-:Y:S01]  /*12e0*/  CS2R R88, SRZ ;  /* 0x0000000000587805 */ /* 0x000fe2000001ff00 */
[----:B------:R-:W-:Y:S01]  /*12f0*/  IMAD R6, R36, c[0x0][0x184], R6 ;  /* 0x0000610024067a24 */ /* 0x000fe200078e0206 */
[----:B------:R-:W-:Y:S01]  /*1300*/  ISETP.LT.OR P3, PT, R0, 0x1, P4 ;  /* 0x000000010000780c */ /* 0x000fe20002761670 */
[----:B------:R-:W-:Y:S01]  /*1310*/  IMAD.WIDE.U32 R8, R36, c[0x0][0x180], R8 ;  /* 0x0000600024087a25 */ /* 0x000fe200078e0008 */
[C---:B------:R-:W-:Y:S01]  /*1320*/  ISETP.LT.OR P1, PT, R0.reuse, 0x1, P2 ;  /* 0x000000010000780c */ /* 0x040fe20001721670 */
[----:B------:R-:W-:Y:S01]  /*1330*/  CS2R R86, SRZ ;  /* 0x0000000000567805 */ /* 0x000fe2000001ff00 */
[----:B------:R-:W-:Y:S01]  /*1340*/  ISETP.LT.OR P6, PT, R0, 0x1, P5 ;  /* 0x000000010000780c */ /* 0x000fe20002fc1670 */
[----:B------:R-:W-:Y:S01]  /*1350*/  IMAD.IADD R9, R9, 0x1, R6 ;  /* 0x0000000109097824 */ /* 0x000fe200078e0206 */
[----:B------:R-:W-:Y:S01]  /*1360*/  LEA.HI.X R3, R16, R5, R3, 0x6, P0 ;  /* 0x0000000510037211 */ /* 0x000fe200000f3403 */
[----:B------:R-:W-:Y:S01]  /*1370*/  IMAD R6, R22, 0x200, R25 ;  /* 0x0000020016067824 */ /* 0x000fe200078e0219 */
[----:B------:R-:W-:Y:S01]  /*1380*/  ISETP.GT.AND P0, PT, R38, 0x7f, PT ;  /* 0x0000007f2600780c */ /* 0x000fe20003f04270 */
[----:B------:R-:W-:Y:S01]  /*1390*/  IMAD.U32 R7, RZ, RZ, UR7 ;  /* 0x00000007ff077e24 */ /* 0x000fe2000f8e00ff */
[----:B------:R-:W-:Y:S01]  /*13a0*/  ISETP.LT.OR P4, PT, R0, 0x21, P4 ;  /* 0x000000210000780c */ /* 0x000fe20002781670 */
[----:B------:R-:W-:Y:S01]  /*13b0*/  IMAD.SHL.U32 R236, R6, 0x2, RZ ;  /* 0x0000000206ec7824 */ /* 0x000fe200078e00ff */
[----:B------:R-:W-:Y:S01]  /*13c0*/  ISETP.LT.OR P5, PT, R0, 0x21, P5 ;  /* 0x000000210000780c */ /* 0x000fe20002fa1670 */
[----:B------:R-:W-:Y:S01]  /*13d0*/  IMAD.U32 R16, RZ, RZ, UR5 ;  /* 0x00000005ff107e24 */ /* 0x000fe2000f8e00ff */
[----:B------:R-:W-:Y:S01]  /*13e0*/  ULDC.64 UR4, c[0x0][0x1a8] ;  /* 0x00006a0000047ab9 */ /* 0x000fe20000000a00 */
[----:B------:R-:W-:Y:S01]  /*13f0*/  IMAD R17, R24, c[0x0][0x188], RZ ;  /* 0x0000620018117a24 */ /* 0x000fe200078e02ff */
[----:B------:R-:W-:Y:S01]  /*1400*/  @!PT LDS RZ, [RZ] ;  /* 0x00000000fffff984 */ /* 0x000fe20000000800 */
[----:B------:R-:W-:Y:S01]  /*1410*/  @!PT LDS RZ, [RZ] ;  /* 0x00000000fffff984 */ /* 0x000fe20000000800 */
[----:B------:R-:W-:Y:S01]  /*1420*/  @!PT LDS RZ, [RZ] ;  /* 0x00000000fffff984 */ /* 0x000fe20000000800 */
[----:B------:R1:W-:Y:S01]  /*1430*/  LDGSTS.E.BYPASS.LTC128B.128 [R236+0x7880], [R4.64], !P3 ;  /* 0x0788000004ec7fae */ /* 0x0003e2000d901d4e */
[----:B------:R-:W-:Y:S01]  /*1440*/  IMAD.WIDE.U32 R8, R30, c[0x0][0x188], R8 ;  /* 0x000062001e087a25 */ /* 0x000fe200078e0008 */
[----:B------:R-:W-:Y:S01]  /*1450*/  USHF.L.U32 UR7, UR4, 0x5, URZ ;  /* 0x0000000504077899 */ /* 0x000fe2000800063f */
[----:B------:R-:W-:Y:S01]  /*1460*/  CS2R R84, SRZ ;  /* 0x0000000000547805 */ /* 0x000fe2000001ff00 */
[----:B------:R1:W-:Y:S01]  /*1470*/  LDGSTS.E.BYPASS.LTC128B.128 [R236+0xa080], [R4.64+0x80], !P1 ;  /* 0x0a08008004ec7fae */ /* 0x0003e2000c901d4e */
[----:B------:R-:W-:Y:S01]  /*1480*/  @!P0 LEA R6, P3, R7, R2, 0x1 ;  /* 0x0000000207068211 */ /* 0x000fe200078608ff */
[----:B------:R-:W-:Y:S01]  /*1490*/  IMAD R11, R11, c[0x0][0x1a8], RZ ;  /* 0x00006a000b0b7a24 */ /* 0x000fe200078e02ff */
[C---:B------:R-:W-:Y:S01]  /*14a0*/  @!P0 ISETP.GE.AND P1, PT, R0.reuse, 0x41, PT ;  /* 0x000000410000880c */ /* 0x040fe20003f26270 */
[----:B------:R1:W-:Y:S01]  /*14b0*/  LDGSTS.E.BYPASS.LTC128B.128 [R236+0xc880], [R4.64+0x100], !P6 ;  /* 0x0c88010004ec7fae */ /* 0x0003e2000f101d4e */
[----:B------:R-:W-:Y:S01]  /*14c0*/  ISETP.LT.OR P6, PT, R0, 0x21, P2 ;  /* 0x000000210000780c */ /* 0x000fe200017c1670 */
[----:B------:R-:W-:Y:S01]  /*14d0*/  IMAD R11, R10, c[0x0][0x1ac], R11 ;  /* 0x00006b000a0b7a24 */ /* 0x000fe200078e020b */
[----:B------:R-:W-:Y:S01]  /*14e0*/  @!P0 LEA.HI.X R7, R7, R3, R16, 0x1, P3 ;  /* 0x0000000307078211 */ /* 0x000fe200018f0c10 */
[----:B------:R2:W-:Y:S01]  /*14f0*/  LDGSTS.E.BYPASS.LTC128B.128 [R236+0x8880], [R2.64], !P4 ;  /* 0x0888000002ec7fae */ /* 0x0005e2000e101d4e */
[----:B------:R-:W-:Y:S01]  /*1500*/  @!P0 ISETP.GE.OR P3, PT, R14, c[0x0][0x1cc], !P1 ;  /* 0x000073000e008a0c */ /* 0x000fe20004f66670 */
[----:B------:R-:W-:Y:S01]  /*1510*/  USHF.L.U64.HI UR5, UR4, UR6, UR5 ;  /* 0x0000000604057299 */ /* 0x000fe20008010205 */
[----:B------:R-:W-:Y:S01]  /*1520*/  @!P0 ISETP.LT.OR P2, PT, R0, 0x41, P2 ;  /* 0x000000410000880c */ /* 0x000fe20001741670 */
[----:B------:R-:W-:Y:S01]  /*1530*/  IMAD R233, R37, -0x50, R233 ;  /* 0xffffffb025e97824 */ /* 0x000fe200078e02e9 */
[----:B------:R-:W-:Y:S01]  /*1540*/  @!P0 ISETP.GE.OR P1, PT, R31, c[0x0][0x1cc], !P1 ;  /* 0x000073001f008a0c */ /* 0x000fe20004f26670 */
[----:B------:R-:W-:Y:S01]  /*1550*/  IMAD.MOV.U32 R230, RZ, RZ, 0x10 ;  /* 0x00000010ffe67424 */ /* 0x000fe200078e00ff */
[----:B------:R-:W-:Y:S01]  /*1560*/  LEA R240, P4, R8, c[0x0][0x160], 0x1 ;  /* 0x0000580008f07a11 */ /* 0x000fe200078808ff */
[----:B------:R-:W-:Y:S01]  /*1570*/  IMAD.MOV.U32 R221, RZ, RZ, 0x120 ;  /* 0x00000120ffdd7424 */ /* 0x000fe200078e00ff */
        /* <DEDUP_REMOVED lines=8> */
[----:B------:R-:W-:Y:S01]  /*1600*/  CS2R R74, SRZ ;  /* 0x00000000004a7805 */ /* 0x000fe2000001ff00 */
[----:B------:R3:W-:Y:S01]  /*1610*/  @!P0 LDGSTS.E.BYPASS.LTC128B.128 [R236+0x9880], [R6.64], !P3 ;  /* 0x0988000006ec8fae */ /* 0x0007e2000d901d4e */
[----:B------:R-:W-:Y:S01]  /*1620*/  CS2R R72, SRZ ;  /* 0x0000000000487805 */ /* 0x000fe2000001ff00 */
[----:B------:R-:W-:Y:S01]  /*1630*/  CS2R R70, SRZ ;  /* 0x0000000000467805 */ /* 0x000fe2000001ff00 */
[----:B------:R-:W-:Y:S01]  /*1640*/  CS2R R68, SRZ ;  /* 0x0000000000447805 */ /* 0x000fe2000001ff00 */
[----:B------:R3:W-:Y:S01]  /*1650*/  @!P0 LDGSTS.E.BYPASS.LTC128B.128 [R236+0xc080], [R6.64+0x80], !P2 ;  /* 0x0c08008006ec8fae */ /* 0x0007e2000d101d4e */
[----:B-1----:R-:W-:Y:S01]  /*1660*/  IMAD R4, R30, c[0x0][0x18c], R17 ;  /* 0x000063001e047a24 */ /* 0x002fe200078e0211 */
[----:B------:R-:W-:Y:S01]  /*1670*/  ISETP.LT.OR P2, PT, R0, 0x1, P5 ;  /* 0x000000010000780c */ /* 0x000fe20002f41670 */
[----:B------:R-:W-:Y:S01]  /*1680*/  IMAD.IADD R5, R13, 0x1, R18 ;  /* 0x000000010d057824 */ /* 0x000fe200078e0212 */
[----:B------:R3:W-:Y:S01]  /*1690*/  @!P0 LDGSTS.E.BYPASS.LTC128B.128 [R236+0xe880], [R6.64+0x100], !P1 ;  /* 0x0e88010006ec8fae */ /* 0x0007e2000c901d4e */
[----:B------:R-:W-:Y:S01]  /*16a0*/  IMAD.IADD R9, R9, 0x1, R4 ;  /* 0x0000000109097824 */ /* 0x000fe200078e0204 */
[----:B------:R-:W-:Y:S01]  /*16b0*/  ISETP.GE.AND P1, PT, R31, c[0x0][0x19c], PT ;  /* 0x000067001f007a0c */ /* 0x000fe20003f26270 */
[----:B------:R-:W-:Y:S01]  /*16c0*/  IMAD.MOV.U32 R4, RZ, RZ, R12 ;  /* 0x000000ffff047224 */ /* 0x000fe200078e000c */
[----:B------:R-:W-:Y:S01]  /*16d0*/  CS2R R66, SRZ ;  /* 0x0000000000427805 */ /* 0x000fe2000001ff00 */
[----:B------:R-:W-:Y:S01]  /*16e0*/  CS2R R64, SRZ ;  /* 0x0000000000407805 */ /* 0x000fe2000001ff00 */
[----:B------:R-:W-:Y:S01]  /*16f0*/  LEA.HI.X R241, R8, c[0x0][0x164], R9, 0x1, P4 ;  /* 0x0000590008f17a11 */ /* 0x000fe200020f0c09 */
[----:B------:R-:W-:Y:S01]  /*1700*/  IMAD.WIDE.U32 R4, R10, c[0x0][0x1a8], R4 ;  /* 0x00006a000a047a25 */ /* 0x000fe200078e0004 */
[----:B------:R-:W-:Y:S01]  /*1710*/  ISETP.LT.OR P4, PT, R0, 0x1, P6 ;  /* 0x000000010000780c */ /* 0x000fe20003781670 */
[----:B------:R-:W-:Y:S01]  /*1720*/  CS2R R62, SRZ ;  /* 0x00000000003e7805 */ /* 0x000fe2000001ff00 */
[----:B------:R-:W-:Y:S01]  /*1730*/  CS2R R60, SRZ ;  /* 0x00000000003c7805 */ /* 0x000fe2000001ff00 */
[----:B------:R-:W-:Y:S01]  /*1740*/  IMAD R10, R35, c[0x0][0x210], RZ ;  /* 0x00008400230a7a24 */ /* 0x000fe200078e02ff */
[----:B------:R-:W-:Y:S01]  /*1750*/  CS2R R58, SRZ ;  /* 0x00000000003a7805 */ /* 0x000fe2000001ff00 */
[----:B------:R-:W-:Y:S01]  /*1760*/  IMAD.U32 R9, RZ, RZ, UR5 ;  /* 0x00000005ff097e24 */ /* 0x000fe2000f8e00ff */
[----:B------:R-:W-:Y:S01]  /*1770*/  ULDC.64 UR4, c[0x0][0x208] ;  /* 0x0000820000047ab9 */ /* 0x000fe20000000a00 */
[----:B--2---:R-:W-:Y:S01]  /*1780*/  IMAD.IADD R3, R5, 0x1, R11 ;  /* 0x0000000105037824 */ /* 0x004fe200078e020b */
[C---:B------:R-:W-:Y:S01]  /*1790*/  LEA R2, P3, R4.reuse, c[0x0][0x190], 0x1 ;  /* 0x0000640004027a11 */ /* 0x040fe200078608ff */
[----:B------:R-:W-:Y:S01]  /*17a0*/  IMAD.MOV.U32 R5, RZ, RZ, c[0x0][0x1a8] ;  /* 0x00006a00ff057624 */ /* 0x000fe200078e00ff */
[----:B------:R-:W-:Y:S01]  /*17b0*/  USHF.L.U32 UR12, UR4, 0x5, URZ ;  /* 0x00000005040c7899 */ /* 0x000fe2000800063f */
[----:B------:R-:W-:Y:S01]  /*17c0*/  CS2R R56, SRZ ;  /* 0x0000000000387805 */ /* 0x000fe2000001ff00 */
[----:B------:R-:W-:Y:S01]  /*17d0*/  LEA.HI.X R3, R4, c[0x0][0x194], R3, 0x1, P3 ;  /* 0x0000650004037a11 */ /* 0x000fe200018f0c03 */
[----:B------:R-:W-:Y:S01]  /*17e0*/  IMAD R4, R26, c[0x0][0x208], RZ ;  /* 0x000082001a047a24 */ /* 0x000fe200078e02ff */
[C---:B------:R-:W-:Y:S01]  /*17f0*/  ISETP.LT.OR P3, PT, R0.reuse, 0x1, P1 ;  /* 0x000000010000780c */ /* 0x040fe20000f61670 */
[----:B------:R-:W-:Y:S01]  /*1800*/  USHF.L.U64.HI UR5, UR4, UR6, UR5 ;  /* 0x0000000604057299 */ /* 0x000fe20008010205 */
[----:B------:R-:W-:Y:S01]  /*1810*/  CS2R R54, SRZ ;  /* 0x0000000000367805 */ /* 0x000fe2000001ff00 */
[----:B------:R1:W-:Y:S01]  /*1820*/  LDGSTS.E.BYPASS.LTC128B.128 [R236+0x80], [R2.64], !P4 ;  /* 0x0008000002ec7fae */ /* 0x0003e2000e101d4e */
[C---:B------:R-:W-:Y:S01]  /*1830*/  ISETP.LT.OR P4, PT, R0.reuse, 0x21, P6 ;  /* 0x000000210000780c */ /* 0x040fe20003781670 */
[----:B---3--:R-:W-:Y:S01]  /*1840*/  IMAD.MOV.U32 R7, RZ, RZ, c[0x0][0x1ac] ;  /* 0x00006b00ff077624 */ /* 0x008fe200078e00ff */
[----:B------:R-:W-:Y:S01]  /*1850*/  @!P0 ISETP.LT.OR P6, PT, R0, 0x41, P6 ;  /* 0x000000410000880c */ /* 0x000fe200037c1670 */
[----:B------:R1:W-:Y:S01]  /*1860*/  LDGSTS.E.BYPASS.LTC128B.128 [R236+0x2880], [R2.64+0x80], !P2 ;  /* 0x0288008002ec7fae */ /* 0x0003e2000d101d4e */
[----:B------:R-:W-:Y:S01]  /*1870*/  LEA R6, P2, R5, R2, 0x6 ;  /* 0x0000000205067211 */ /* 0x000fe200078430ff */
[----:B------:R-:W-:Y:S01]  /*1880*/  IMAD R4, R23, c[0x0][0x20c], R4 ;  /* 0x0000830017047a24 */ /* 0x000fe200078e0204 */
[----:B------:R-:W-:Y:S01]  /*1890*/  USHF.L.U64.HI UR5, UR12, 0x1, UR5 ;  /* 0x000000010c057899 */ /* 0x000fe20008010205 */
[----:B------:R-:W-:Y:S01]  /*18a0*/  CS2R R52, SRZ ;  /* 0x0000000000347805 */ /* 0x000fe2000001ff00 */
[----:B------:R-:W-:Y:S01]  /*18b0*/  LEA.HI.X R7, R5, R3, R7, 0x6, P2 ;  /* 0x0000000305077211 */ /* 0x000fe200010f3407 */
[----:B------:R1:W-:Y:S01]  /*18c0*/  LDGSTS.E.BYPASS.LTC128B.128 [R236+0x5080], [R2.64+0x100], !P3 ;  /* 0x0508010002ec7fae */ /* 0x0003e2000d901d4e */
[----:B------:R-:W-:Y:S01]  /*18d0*/  ISETP.GE.AND P3, PT, R14, c[0x0][0x16c], PT ;  /* 0x00005b000e007a0c */ /* 0x000fe20003f66270 */
[----:B------:R-:W-:Y:S01]  /*18e0*/  UMOV UR4, 0x6 ;  /* 0x0000000600047882 */ /* 0x000fe20000000000 */
[----:B------:R-:W-:Y:S01]  /*18f0*/  ISETP.GE.AND P2, PT, R32, c[0x0][0x16c], PT ;  /* 0x00005b0020007a0c */ /* 0x000fe20003f46270 */
[----:B------:R2:W-:Y:S01]  /*1900*/  LDGSTS.E.BYPASS.LTC128B.128 [R236+0x1080], [R6.64], !P4 ;  /* 0x0108000006ec7fae */ /* 0x0005e2000e101d4e */
[----:B------:R-:W-:Y:S01]  /*1910*/  SEL R5, RZ, 0x1, P3 ;  /* 0x00000001ff057807 */ /* 0x000fe20001800000 */
[----:B------:R-:W-:Y:S01]  /*1920*/  CS2R R50, SRZ ;  /* 0x0000000000327805 */ /* 0x000fe2000001ff00 */
[C---:B------:R-:W-:Y:S01]  /*1930*/  ISETP.LT.OR P4, PT, R0.reuse, 0x21, P5 ;  /* 0x000000210000780c */ /* 0x040fe20002f81670 */
[----:B------:R-:W-:Y:S01]  /*1940*/  CS2R R48, SRZ ;  /* 0x0000000000307805 */ /* 0x000fe2000001ff00 */
[C---:B------:R-:W-:Y:S01]  /*1950*/  ISETP.LT.OR P3, PT, R0.reuse, 0x21, P1 ;  /* 0x000000210000780c */ /* 0x040fe20000f61670 */
[----:B------:R-:W-:Y:S01]  /*1960*/  CS2R R46, SRZ ;  /* 0x00000000002e7805 */ /* 0x000fe2000001ff00 */
[C---:B------:R-:W-:Y:S01]  /*1970*/  @!P0 ISETP.LT.OR P5, PT, R0.reuse, 0x41, P5 ;  /* 0x000000410000880c */ /* 0x040fe20002fa1670 */
[----:B------:R-:W-:Y:S01]  /*1980*/  CS2R R44, SRZ ;  /* 0x00000000002c7805 */ /* 0x000fe2000001ff00 */
[----:B------:R-:W-:-:S02]  /*1990*/  @!P0 ISETP.LT.OR P1, PT, R0, 0x41, P1 ;  /* 0x000000410000880c */ /* 0x000fc40000f21670 */
[----:B------:R-:W-:Y:S02]  /*19a0*/  SEL R0, RZ, 0xffffffff, P2 ;  /* 0xffffffffff007807 */ /* 0x000fe40001000000 */
[----:B------:R-:W-:Y:S02]  /*19b0*/  ISETP.GE.AND P2, PT, R31, c[0x0][0x16c], PT ;  /* 0x00005b001f007a0c */ /* 0x000fe40003f46270 */
[----:B------:R-:W-:Y:S01]  /*19c0*/  IADD3 R250, R236, 0xf080, RZ ;  /* 0x0000f080ecfa7810 */ /* 0x000fe20007ffe0ff */
[----:B------:R-:W-:Y:S01]  /*19d0*/  IMAD.SHL.U32 R0, R0, 0x2, RZ ;  /* 0x0000000200007824 */ /* 0x000fe200078e00ff */
[----:B------:R-:W-:Y:S01]  /*19e0*/  SEL R8, RZ, 0x4, P2 ;  /* 0x00000004ff087807 */ /* 0x000fe20001000000 */
[----:B------:R2:W-:Y:S03]  /*19f0*/  LDGSTS.E.BYPASS.LTC128B.128 [R236+0x3880], [R6.64+0x80], !P4 ;  /* 0x0388008006ec7fae */ /* 0x0005e6000e101d4e */
[----:B------:R-:W-:Y:S01]  /*1a00*/  LOP3.LUT R0, R0, 0x2, R5, 0xe2, !PT ;  /* 0x0000000200007812 */ /* 0x000fe200078ee205 */
[----:B------:R-:W-:Y:S01]  /*1a10*/  IMAD.U32 R5, RZ, RZ, UR7 ;  /* 0x00000007ff057e24 */ /* 0x000fe2000f8e00ff */
[----:B------:R2:W-:Y:S01]  /*1a20*/  LDGSTS.E.BYPASS.LTC128B.128 [R236+0x6080], [R6.64+0x100], !P3 ;  /* 0x0608010006ec7fae */ /* 0x0005e2000d901d4e */
[----:B-1----:R-:W-:Y:S01]  /*1a30*/  IMAD.WIDE.U32 R2, R23, c[0x0][0x208], R14 ;  /* 0x0000820017027a25 */ /* 0x002fe200078e000e */
[----:B------:R-:W-:Y:S01]  /*1a40*/  LOP3.LUT R0, R0, R8, RZ, 0xfc, !PT ;  /* 0x0000000800007212 */ /* 0x000fe200078efcff */
[----:B------:R-:W-:Y:S01]  /*1a50*/  USHF.L.U64.HI UR7, UR8, UR6, UR9 ;  /* 0x0000000608077299 */ /* 0x000fe20008010209 */
[----:B------:R-:W-:Y:S01]  /*1a60*/  SHF.R.S32.HI R23, RZ, 0x5, R21 ;  /* 0x00000005ff177819 */ /* 0x000fe20000011415 */
[----:B------:R-:W-:Y:S01]  /*1a70*/  IMAD.IADD R3, R3, 0x1, R4 ;  /* 0x0000000103037824 */ /* 0x000fe200078e0204 */
[C---:B------:R-:W-:Y:S01]  /*1a80*/  @!P0 LEA R4, P2, R5.reuse, R6, 0x1 ;  /* 0x0000000605048211 */ /* 0x040fe200078408ff */
[----:B------:R-:W-:Y:S01]  /*1a90*/  IMAD R8, R36, c[0x0][0x214], R10 ;  /* 0x0000850024087a24 */ /* 0x000fe200078e020a */
[----:B------:R-:W-:Y:S01]  /*1aa0*/  LOP3.LUT P4, RZ, R0, 0x1, RZ, 0xc0, !PT ;  /* 0x0000000100ff7812 */ /* 0x000fe2000788c0ff */
[----:B------:R-:W-:Y:S01]  /*1ab0*/  IMAD.WIDE.U32 R2, R36, c[0x0][0x210], R2 ;  /* 0x0000840024027a25 */ /* 0x000fe200078e0002 */
[----:B------:R-:W-:Y:S01]  /*1ac0*/  @!P0 LEA.HI.X R5, R5, R7, R9, 0x1, P2 ;  /* 0x0000000705058211 */ /* 0x000fe200010f0c09 */
[----:B------:R-:W-:Y:S01]  /*1ad0*/  USHF.L.U64.HI UR7, UR11, 0x1, UR7 ;  /* 0x000000010b077899 */ /* 0x000fe20008010207 */
[C---:B------:R-:W-:Y:S01]  /*1ae0*/  LOP3.LUT P3, RZ, R0.reuse, 0x2, RZ, 0xc0, !PT ;  /* 0x0000000200ff7812 */ /* 0x040fe2000786c0ff */
[----:B------:R-:W-:Y:S01]  /*1af0*/  IMAD.IADD R3, R3, 0x1, R8 ;  /* 0x0000000103037824 */ /* 0x000fe200078e0208 */
[----:B------:R-:W-:Y:S01]  /*1b00*/  IADD3 R8, -R239, UR13, RZ ;  /* 0x0000000def087c10 */ /* 0x000fe2000fffe1ff */
[----:B------:R1:W-:Y:S01]  /*1b10*/  @!P0 LDGSTS.E.BYPASS.LTC128B.128 [R236+0x2080], [R4.64], !P6 ;  /* 0x0208000004ec8fae */ /* 0x0003e2000f101d4e */
[----:B------:R-:W-:Y:S01]  /*1b20*/  LOP3.LUT P2, RZ, R0, 0x4, RZ, 0xc0, !PT ;  /* 0x0000000400ff7812 */ /* 0x000fe2000784c0ff */
[----:B------:R-:W-:Y:S01]  /*1b30*/  IMAD R0, R24, c[0x0][0x218], RZ ;  /* 0x0000860018007a24 */ /* 0x000fe200078e02ff */
[C---:B------:R-:W-:Y:S01]  /*1b40*/  ISETP.LT.OR P6, PT, R8.reuse, 0x1, !P4 ;  /* 0x000000010800780c */ /* 0x040fe200067c1670 */
[----:B------:R1:W-:Y:S01]  /*1b50*/  @!P0 LDGSTS.E.BYPASS.LTC128B.128 [R236+0x4880], [R4.64+0x80], !P5 ;  /* 0x0488008004ec8fae */ /* 0x0003e2000e901d4e */
[----:B------:R-:W-:Y:S01]  /*1b60*/  ISETP.LT.OR P5, PT, R8, 0x1, !P3 ;  /* 0x000000010800780c */ /* 0x000fe20005fa1670 */
[----:B------:R-:W-:Y:S01]  /*1b70*/  IMAD R0, R30, c[0x0][0x21c], R0 ;  /* 0x000087001e007a24 */ /* 0x000fe200078e0200 */
[----:B------:R-:W-:Y:S01]  /*1b80*/  USHF.L.U32 UR11, UR12, 0x1, URZ ;  /* 0x000000010c0b7899 */ /* 0x000fe2000800063f */
[----:B------:R1:W-:Y:S01]  /*1b90*/  @!P0 LDGSTS.E.BYPASS.LTC128B.128 [R236+0x7080], [R4.64+0x100], !P1 ;  /* 0x0708010004ec8fae */ /* 0x0003e2000c901d4e */
[----:B------:R-:W-:Y:S01]  /*1ba0*/  ISETP.LT.OR P1, PT, R8, 0x1, !P2 ;  /* 0x000000010800780c */ /* 0x000fe20005721670 */
[----:B------:R-:W-:Y:S01]  /*1bb0*/  IMAD.WIDE.U32 R2, R30, c[0x0][0x218], R2 ;  /* 0x000086001e027a25 */ /* 0x000fe200078e0002 */
[----:B------:R-:W-:Y:S01]  /*1bc0*/  P2R R9, PR, RZ, 0x10 ;  /* 0x00000010ff097803 */ /* 0x000fe20000000000 */
[----:B------:R-:W0:Y:S01]  /*1bd0*/  LDGDEPBAR ;  /* 0x00000000000079af */ /* 0x000e220000000000 */
[----:B------:R-:W-:Y:S01]  /*1be0*/  UIADD3 UR6, UR13, 0x3f, URZ ;  /* 0x0000003f0d067890 */ /* 0x000fe2000fffe03f */
[----:B------:R-:W-:Y:S01]  /*1bf0*/  IMAD.IADD R0, R3, 0x1, R0 ;  /* 0x0000000103007824 */ /* 0x000fe200078e0200 */
[----:B------:R-:W-:Y:S01]  /*1c00*/  LEA R242, P0, R2, c[0x0][0x1f0], 0x1 ;  /* 0x00007c0002f27a11 */ /* 0x000fe200078008ff */
[----:B------:R3:W-:Y:S01]  /*1c10*/  LDGSTS.E.BYPASS.LTC128B.128 [R236+0xf080], [R240.64], !P6 ;  /* 0x0f080000f0ec7fae */ /* 0x0007e2000f101d4e */
[----:B------:R-:W-:Y:S01]  /*1c20*/  IMAD.WIDE.U32 R10, R36, c[0x0][0x238], R28 ;  /* 0x00008e00240a7a25 */ /* 0x000fe200078e001c */
[----:B------:R-:W-:Y:S01]  /*1c30*/  USHF.L.U64.HI UR9, UR8, UR4, UR9 ;  /* 0x0000000408097299 */ /* 0x000fe20008010209 */
[----:B------:R-:W-:Y:S01]  /*1c40*/  LEA.HI.X R243, R2, c[0x0][0x1f4], R0, 0x1, P0 ;  /* 0x00007d0002f37a11 */ /* 0x000fe200000f0c00 */
[----:B------:R3:W-:Y:S01]  /*1c50*/  LDGSTS.E.BYPASS.LTC128B.128 [R236+0x11080], [R240.64+0x80], !P5 ;  /* 0x11080080f0ec7fae */ /* 0x0007e2000e901d4e */
[----:B------:R-:W-:Y:S01]  /*1c60*/  IMAD.U32 R2, RZ, RZ, UR10 ;  /* 0x0000000aff027e24 */ /* 0x000fe2000f8e00ff */
[----:B------:R-:W-:Y:S01]  /*1c70*/  UMOV UR4, URZ ;  /* 0x0000003f00047c82 */ /* 0x000fe20008000000 */
[----:B------:R-:W-:Y:S01]  /*1c80*/  IMAD.U32 R0, RZ, RZ, UR11 ;  /* 0x0000000bff007e24 */ /* 0x000fe2000f8e00ff */
[----:B------:R3:W-:Y:S01]  /*1c90*/  LDGSTS.E.BYPASS.LTC128B.128 [R236+0x13080], [R240.64+0x100], !P1 ;  /* 0x13080100f0ec7fae */ /* 0x0007e2000c901d4e */
[----:B--2---:R-:W-:Y:S01]  /*1ca0*/  IADD3 R6, P1, R240, UR10, RZ ;  /* 0x0000000af0067c10 */ /* 0x004fe2000ff3e0ff */
[----:B------:R-:W-:-:S02]  /*1cb0*/  USHF.L.U32 UR10, UR8, 0x6, URZ ;  /* 0x00000006080a7899 */ /* 0x000fc4000800063f */
[----:B------:R-:W-:Y:S01]  /*1cc0*/  UMOV UR12, 0x1 ;  /* 0x00000001000c7882 */ /* 0x000fe20000000000 */
[----:B------:R-:W-:Y:S02]  /*1cd0*/  IADD3.X R7, R241, UR7, RZ, P1, !PT ;  /* 0x00000007f1077c10 */ /* 0x000fe40008ffe4ff */
[C-C-:B-1----:R-:W-:Y:S02]  /*1ce0*/  IADD3 R4, P6, P0, R2.reuse, 0x80, R240.reuse ;  /* 0x0000008002047810 */ /* 0x142fe400078de0f0 */
[----:B------:R-:W-:Y:S02]  /*1cf0*/  IADD3 R2, P5, P1, R2, 0x100, R240 ;  /* 0x0000010002027810 */ /* 0x000fe400079be0f0 */
[----:B------:R-:W-:Y:S02]  /*1d00*/  IADD3.X R5, RZ, UR7, R241, P6, P0 ;  /* 0x00000007ff057c10 */ /* 0x000fe4000b7e04f1 */
[C---:B------:R-:W-:Y:S02]  /*1d10*/  ISETP.LT.OR P6, PT, R8.reuse, 0x21, !P4 ;  /* 0x000000210800780c */ /* 0x040fe400067c1670 */
[----:B------:R-:W-:-:S02]  /*1d20*/  ISETP.LT.OR P0, PT, R8, 0x21, !P3 ;  /* 0x000000210800780c */ /* 0x000fc40005f01670 */
[----:B------:R-:W-:Y:S02]  /*1d30*/  IADD3.X R3, RZ, UR7, R241, P5, P1 ;  /* 0x00000007ff037c10 */ /* 0x000fe4000afe24f1 */
[----:B------:R-:W-:Y:S02]  /*1d40*/  IADD3 R16, P5, P1, R0, 0x100, R242 ;  /* 0x0000010000107810 */ /* 0x000fe400079be0f2 */
[----:B------:R-:W-:Y:S02]  /*1d50*/  ISETP.GE.AND P4, PT, R14, c[0x0][0x1fc], PT ;  /* 0x00007f000e007a0c */ /* 0x000fe40003f86270 */
[----:B------:R-:W-:Y:S02]  /*1d60*/  IADD3.X R17, RZ, UR5, R243, P5, P1 ;  /* 0x00000005ff117c10 */ /* 0x000fe4000afe24f3 */
[----:B------:R-:W-:Y:S01]  /*1d70*/  ISETP.GT.AND P1, PT, R38, 0xf, PT ;  /* 0x0000000f2600780c */ /* 0x000fe20003f24270 */
[----:B------:R1:W-:Y:S01]  /*1d80*/  LDGSTS.E.BYPASS.LTC128B.128 [R236+0x10080], [R6.64], !P6 ;  /* 0x1008000006ec7fae */ /* 0x0003e2000f101d4e */
[----:B------:R-:W-:-:S02]  /*1d90*/  ISETP.LT.OR P5, PT, R8, 0x21, !P2 ;  /* 0x000000210800780c */ /* 0x000fc400057a1670 */
[----:B------:R-:W-:Y:S01]  /*1da0*/  ISETP.GE.AND P6, PT, R32, c[0x0][0x1fc], PT ;  /* 0x00007f0020007a0c */ /* 0x000fe20003fc6270 */
[----:B------:R2:W-:Y:S01]  /*1db0*/  LDGSTS.E.BYPASS.LTC128B.128 [R236+0x12080], [R4.64], !P0 ;  /* 0x1208000004ec7fae */ /* 0x0005e2000c101d4e */
[----:B------:R-:W-:-:S07]  /*1dc0*/  ISETP.LT.OR P0, PT, R8, 0x1, P4 ;  /* 0x000000010800780c */ /* 0x000fce0002701670 */
[----:B------:R-:W-:Y:S02]  /*1dd0*/  @!P1 IMAD.SHL.U32 R0, R38, 0x10, RZ ;  /* 0x0000001026009824 */ /* 0x000fe400078e00ff */
[----:B------:R4:W-:Y:S01]  /*1de0*/  LDGSTS.E.BYPASS.LTC128B.128 [R236+0x14080], [R2.64], !P5 ;  /* 0x1408000002ec7fae */ /* 0x0009e2000e901d4e */
[----:B------:R-:W-:-:S03]  /*1df0*/  ISETP.GE.AND P5, PT, R31, c[0x0][0x1fc], PT ;  /* 0x00007f001f007a0c */ /* 0x000fc60003fa6270 */
[----:B------:R1:W-:Y:S04]  /*1e00*/  @!P1 LDGSTS.E.BYPASS.LTC128B.128 [R0+0x21080], [R248.64] ;  /* 0x21080000f8009fae */ /* 0x0003e8000b901d4e */
[----:B------:R-:W0:Y:S04]  /*1e10*/  LDGDEPBAR ;  /* 0x00000000000079af */ /* 0x000e280000000000 */
[----:B------:R3:W-:Y:S01]  /*1e20*/  LDGSTS.E.BYPASS.LTC128B.128 [R236+0x1b080], [R242.64], !P0 ;  /* 0x1b080000f2ec7fae */ /* 0x0007e2000c101d4e */
[C---:B------:R-:W-:Y:S02]  /*1e30*/  ISETP.LT.OR P0, PT, R8.reuse, 0x1, P6 ;  /* 0x000000010800780c */ /* 0x040fe40003701670 */
[----:B------:R-:W-:-:S02]  /*1e40*/  ISETP.LT.OR P6, PT, R8, 0x21, P6 ;  /* 0x000000210800780c */ /* 0x000fc400037c1670 */
[----:B--2---:R-:W-:Y:S01]  /*1e50*/  LEA.HI R4, R34, R38, RZ, 0x2 ;  /* 0x0000002622047211 */ /* 0x004fe200078f10ff */
[----:B------:R-:W-:-:S03]  /*1e60*/  IMAD R5, R35, c[0x0][0x238], RZ ;  /* 0x00008e0023057a24 */ /* 0x000fc600078e02ff */
[----:B------:R-:W-:Y:S01]  /*1e70*/  SHF.R.S32.HI R12, RZ, 0x2, R4 ;  /* 0x00000002ff0c7819 */ /* 0x000fe20000011404 */
[----:B------:R-:W-:-:S04]  /*1e80*/  IMAD R5, R36, c[0x0][0x23c], R5 ;  /* 0x00008f0024057a24 */ /* 0x000fc800078e0205 */
[----:B------:R3:W-:Y:S01]  /*1e90*/  LDGSTS.E.BYPASS.LTC128B.128 [R236+0x1d080], [R242.64+0x80], !P0 ;  /* 0x1d080080f2ec7fae */ /* 0x0007e2000c101d4e */
[----:B----4-:R-:W-:Y:S02]  /*1ea0*/  LEA.HI R2, R34, R38, RZ, 0x7 ;  /* 0x0000002622027211 */ /* 0x010fe400078f38ff */
[----:B------:R-:W-:Y:S02]  /*1eb0*/  SHF.R.S32.HI R3, RZ, 0x1f, R21 ;  /* 0x0000001fff037819 */ /* 0x000fe40000011415 */
[----:B-1----:R-:W-:Y:S02]  /*1ec0*/  SHF.R.S32.HI R0, RZ, 0x1f, R4 ;  /* 0x0000001fff007819 */ /* 0x002fe40000011404 */
[----:B------:R-:W-:Y:S02]  /*1ed0*/  ISETP.LT.OR P0, PT, R8, 0x1, P5 ;  /* 0x000000010800780c */ /* 0x000fe40002f01670 */
[----:B------:R-:W-:Y:S02]  /*1ee0*/  LEA.HI R0, R0, R12, RZ, 0x3 ;  /* 0x0000000c00007211 */ /* 0x000fe400078f18ff */
[----:B------:R-:W-:-:S02]  /*1ef0*/  SHF.R.S32.HI R13, RZ, 0x7, R2 ;  /* 0x00000007ff0d7819 */ /* 0x000fc40000011402 */
[----:B------:R-:W-:Y:S02]  /*1f00*/  LEA.HI R2, R3, R23, RZ, 0x2 ;  /* 0x0000001703027211 */ /* 0x000fe400078f10ff */
[----:B------:R-:W-:Y:S01]  /*1f10*/  LOP3.LUT R0, R0, 0xfffffff8, RZ, 0xc0, !PT ;  /* 0xfffffff800007812 */ /* 0x000fe200078ec0ff */
[----:B------:R-:W-:Y:S01]  /*1f20*/  IMAD.SHL.U32 R15, R13, 0x8, RZ ;  /* 0x000000080d0f7824 */ /* 0x000fe200078e00ff */
[----:B------:R-:W-:Y:S02]  /*1f30*/  LOP3.LUT R2, R2, 0xfffffffc, RZ, 0xc0, !PT ;  /* 0xfffffffc02027812 */ /* 0x000fe400078ec0ff */
[----:B------:R-:W-:Y:S01]  /*1f40*/  LOP3.LUT R4, R4, 0x3ffffffc, RZ, 0xc0, !PT ;  /* 0x3ffffffc04047812 */ /* 0x000fe200078ec0ff */
[----:B------:R-:W-:Y:S01]  /*1f50*/  IMAD.IADD R12, R12, 0x1, -R0 ;  /* 0x000000010c0c7824 */ /* 0x000fe200078e0a00 */
[----:B------:R-:W-:Y:S01]  /*1f60*/  LOP3.LUT R15, R15, 0x8, RZ, 0xc0, !PT ;  /* 0x000000080f0f7812 */ /* 0x000fe200078ec0ff */
[----:B------:R-:W-:Y:S01]  /*1f70*/  IMAD.IADD R18, R23, 0x1, -R2 ;  /* 0x0000000117127824 */ /* 0x000fe200078e0a02 */
[----:B------:R3:W-:Y:S01]  /*1f80*/  LDGSTS.E.BYPASS.LTC128B.128 [R236+0x1f080], [R242.64+0x100], !P0 ;  /* 0x1f080100f2ec7fae */ /* 0x0007e2000c101d4e */
[----:B------:R-:W-:Y:S01]  /*1f90*/  IMAD.SHL.U32 R0, R12, 0x10, RZ ;  /* 0x000000100c007824 */ /* 0x000fe200078e00ff */
[----:B------:R-:W-:Y:S01]  /*1fa0*/  IADD3 R6, P0, R242, UR11, RZ ;  /* 0x0000000bf2067c10 */ /* 0x000fe2000ff1e0ff */
[C---:B------:R-:W-:Y:S01]  /*1fb0*/  IMAD.SHL.U32 R2, R18.reuse, 0x100, RZ ;  /* 0x0000010012027824 */ /* 0x040fe200078e00ff */
[----:B------:R-:W-:-:S02]  /*1fc0*/  LEA.HI R3, R18, R18, RZ, 0x1 ;  /* 0x0000001212037211 */ /* 0x000fc400078f08ff */
[----:B------:R-:W-:Y:S02]  /*1fd0*/  LOP3.LUT R0, R15, 0x70, R0, 0xf8, !PT ;  /* 0x000000700f007812 */ /* 0x000fe400078ef800 */
[----:B------:R-:W-:Y:S01]  /*1fe0*/  IADD3.X R7, R243, UR5, RZ, P0, !PT ;  /* 0x00000005f3077c10 */ /* 0x000fe200087fe4ff */
[----:B------:R-:W-:Y:S01]  /*1ff0*/  USHF.R.S32.HI UR5, URZ, 0x1f, UR6 ;  /* 0x0000001f3f057899 */ /* 0x000fe20008011406 */
[C---:B------:R-:W-:Y:S02]  /*2000*/  ISETP.LT.OR P0, PT, R8.reuse, 0x21, P4 ;  /* 0x000000210800780c */ /* 0x040fe40002701670 */
[----:B------:R-:W-:Y:S01]  /*2010*/  ISETP.LT.OR P5, PT, R8, 0x21, P5 ;  /* 0x000000210800780c */ /* 0x000fe20002fa1670 */
[----:B------:R-:W-:Y:S01]  /*2020*/  ULEA.HI UR5, UR5, UR6, URZ, 0x6 ;  /* 0x0000000605057291 */ /* 0x000fe2000f8f303f */
[----:B------:R-:W-:Y:S02]  /*2030*/  LEA.HI R8, R19, R20, RZ, 0x1 ;  /* 0x0000001413087211 */ /* 0x000fe400078f08ff */
[----:B------:R-:W-:Y:S01]  /*2040*/  LOP3.LUT R2, R0, 0x100, R2, 0xf8, !PT ;  /* 0x0000010000027812 */ /* 0x000fe200078ef802 */
[----:B------:R-:W-:Y:S01]  /*2050*/  IMAD.SHL.U32 R0, R3, 0x100, RZ ;  /* 0x0000010003007824 */ /* 0x000fe200078e00ff */
[----:B------:R-:W-:Y:S01]  /*2060*/  ISETP.NE.AND P4, PT, R9, RZ, PT ;  /* 0x000000ff0900720c */ /* 0x000fe20003f85270 */
[----:B------:R-:W-:Y:S01]  /*2070*/  IMAD.IADD R9, R38, 0x1, -R4 ;  /* 0x0000000126097824 */ /* 0x000fe200078e0a04 */
[----:B------:R-:W-:Y:S01]  /*2080*/  LOP3.LUT R4, R8, 0xfffffffe, RZ, 0xc0, !PT ;  /* 0xfffffffe08047812 */ /* 0x000fe200078ec0ff */
[----:B------:R-:W-:Y:S01]  /*2090*/  IMAD.IADD R3, R11, 0x1, R5 ;  /* 0x000000010b037824 */ /* 0x000fe200078e0205 */
[----:B------:R-:W-:Y:S01]  /*20a0*/  LOP3.LUT R5, R0, 0x7ffffe00, RZ, 0xc0, !PT ;  /* 0x7ffffe0000057812 */ /* 0x000fe200078ec0ff */
[----:B------:R1:W-:Y:S01]  /*20b0*/  LDGSTS.E.BYPASS.LTC128B.128 [R236+0x1c080], [R6.64], !P0 ;  /* 0x1c08000006ec7fae */ /* 0x0003e2000c101d4e */
[----:B------:R-:W-:Y:S01]  /*20c0*/  SHF.R.U32.HI R8, RZ, 0x3, R2 ;  /* 0x00000003ff087819 */ /* 0x000fe20000011602 */
[----:B------:R-:W-:Y:S01]  /*20d0*/  IMAD.IADD R0, R20, 0x1, -R4 ;  /* 0x0000000114007824 */ /* 0x000fe200078e0a04 */
[----:B------:R-:W-:Y:S01]  /*20e0*/  ISETP.GE.AND P0, PT, R14, c[0x0][0x1fc], PT ;  /* 0x00007f000e007a0c */ /* 0x000fe20003f06270 */
[----:B------:R-:W-:Y:S01]  /*20f0*/  IMAD R5, R9, 0x2, R5 ;  /* 0x0000000209057824 */ /* 0x000fe200078e0205 */
[----:B------:R-:W-:Y:S01]  /*2100*/  LOP3.LUT R4, R2, 0x28, R8, 0x78, !PT ;  /* 0x0000002802047812 */ /* 0x000fe200078e7808 */
[----:B------:R1:W-:Y:S01]  /*2110*/  LDGSTS.E.BYPASS.LTC128B.128 [R236+0x1e080], [R6.64+0x80], !P6 ;  /* 0x1e08008006ec7fae */ /* 0x0003e2000f101d4e */
[----:B------:R-:W-:Y:S01]  /*2120*/  LOP3.LUT P6, RZ, R12, 0x1, RZ, 0xc0, !PT ;  /* 0x000000010cff7812 */ /* 0x000fe200078cc0ff */
[----:B------:R-:W-:Y:S01]  /*2130*/  IMAD.MOV.U32 R2, RZ, RZ, R10 ;  /* 0x000000ffff027224 */ /* 0x000fe200078e000a */
[----:B------:R-:W-:Y:S01]  /*2140*/  USHF.R.S32.HI UR8, URZ, 0x6, UR5 ;  /* 0x000000063f087899 */ /* 0x000fe20008011405 */
[----:B------:R-:W-:Y:S01]  /*2150*/  IMAD.IADD R4, R5, 0x1, R4 ;  /* 0x0000000105047824 */ /* 0x000fe200078e0204 */
[----:B------:R-:W-:Y:S01]  /*2160*/  LOP3.LUT R5, R19, 0xfffffff0, RZ, 0xc0, !PT ;  /* 0xfffffff013057812 */ /* 0x000fe200078ec0ff */
[----:B------:R2:W-:Y:S01]  /*2170*/  LDGSTS.E.BYPASS.LTC128B.128 [R236+0x20080], [R16.64], !P5 ;  /* 0x2008000010ec7fae */ /* 0x0005e2000e901d4e */
[----:B------:R-:W-:Y:S01]  /*2180*/  IMAD.SHL.U32 R8, R23, 0x100, RZ ;  /* 0x0000010017087824 */ /* 0x000fe200078e00ff */
[----:B------:R-:W-:Y:S01]  /*2190*/  ISETP.GE.AND P5, PT, R32, c[0x0][0x1fc], PT ;  /* 0x00007f0020007a0c */ /* 0x000fe20003fa6270 */
[----:B------:R-:W-:Y:S01]  /*21a0*/  IMAD.SHL.U32 R234, R4, 0x2, RZ ;  /* 0x0000000204ea7824 */ /* 0x000fe200078e00ff */
[----:B------:R-:W-:Y:S01]  /*21b0*/  UMOV UR5, URZ ;  /* 0x0000003f00057c82 */ /* 0x000fe20008000000 */
[----:B------:R-:W-:Y:S01]  /*21c0*/  IMAD.IADD R4, R38, 0x1, -R5 ;  /* 0x0000000126047824 */ /* 0x000fe200078e0a05 */
[----:B------:R-:W-:Y:S01]  /*21d0*/  SEL R14, RZ, 0xffffffff, P5 ;  /* 0xffffffffff0e7807 */ /* 0x000fe20002800000 */
[----:B------:R-:W-:Y:S01]  /*21e0*/  IMAD.WIDE.U32 R244, R30, c[0x0][0x240], R2 ;  /* 0x000090001ef47a25 */ /* 0x000fe200078e0002 */
[----:B------:R-:W-:-:S02]  /*21f0*/  IADD3 R5, R234, 0x21480, RZ ;  /* 0x00021480ea057810 */ /* 0x000fc40007ffe0ff */
[----:B------:R-:W-:Y:S01]  /*2200*/  IADD3 R235, R234, 0x215a0, RZ ;  /* 0x000215a0eaeb7810 */ /* 0x000fe20007ffe0ff */
[----:B------:R-:W-:Y:S01]  /*2210*/  IMAD.SHL.U32 R3, R27, 0x40, RZ ;  /* 0x000000401b037824 */ /* 0x000fe200078e00ff */
[----:B------:R-:W-:Y:S01]  /*2220*/  @P6 IADD3 R235, R5, 0xe0, RZ ;  /* 0x000000e005eb6810 */ /* 0x000fe20007ffe0ff */
[----:B------:R-:W-:Y:S01]  /*2230*/  IMAD.SHL.U32 R220, R4, 0x2, RZ ;  /* 0x0000000204dc7824 */ /* 0x000fe200078e00ff */
[----:B------:R-:W-:Y:S01]  /*2240*/  LOP3.LUT R2, R21, 0xffffffe0, RZ, 0xc0, !PT ;  /* 0xffffffe015027812 */ /* 0x000fe200078ec0ff */
[----:B------:R-:W-:Y:S01]  /*2250*/  IMAD.SHL.U32 R11, R22, 0x8, RZ ;  /* 0x00000008160b7824 */ /* 0x000fe200078e00ff */
[----:B------:R-:W-:Y:S02]  /*2260*/  LOP3.LUT P5, RZ, R27, 0x2, RZ, 0xc0, !PT ;  /* 0x000000021bff7812 */ /* 0x000fe400078ac0ff */
[----:B------:R-:W-:Y:S01]  /*2270*/  LOP3.LUT R3, R3, 0x1c0, RZ, 0xc0, !PT ;  /* 0x000001c003037812 */ /* 0x000fe200078ec0ff */
[----:B------:R-:W-:Y:S01]  /*2280*/  IMAD.IADD R2, R38, 0x1, -R2 ;  /* 0x0000000126027824 */ /* 0x000fe200078e0a02 */
[----:B------:R-:W-:Y:S01]  /*2290*/  SEL R217, R230, 0xfffffff0, !P5 ;  /* 0xfffffff0e6d97807 */ /* 0x000fe20006800000 */
[----:B-1----:R-:W-:Y:S01]  /*22a0*/  IMAD.SHL.U32 R6, R4, 0x10, RZ ;  /* 0x0000001004067824 */ /* 0x002fe200078e00ff */
[----:B------:R-:W-:-:S02]  /*22b0*/  LEA.HI R7, R13, R13, RZ, 0x1 ;  /* 0x0000000d0d077211 */ /* 0x000fc400078f08ff */
[----:B------:R-:W-:Y:S02]  /*22c0*/  LOP3.LUT R216, R3, 0x8, R33, 0xf8, !PT ;  /* 0x0000000803d87812 */ /* 0x000fe400078ef821 */
[----:B------:R-:W-:Y:S01]  /*22d0*/  LOP3.LUT R5, R6, 0xf0, RZ, 0xc0, !PT ;  /* 0x000000f006057812 */ /* 0x000fe200078ec0ff */
[----:B------:R-:W-:Y:S01]  /*22e0*/  IMAD R6, R24, c[0x0][0x240], RZ ;  /* 0x0000900018067a24 */ /* 0x000fe200078e02ff */
[----:B--2---:R-:W-:Y:S02]  /*22f0*/  SEL R16, RZ, 0x1, P0 ;  /* 0x00000001ff107807 */ /* 0x004fe40000000000 */
[----:B------:R-:W-:Y:S01]  /*2300*/  ISETP.GE.AND P0, PT, R38, 0x10, PT ;  /* 0x000000102600780c */ /* 0x000fe20003f06270 */
[----:B------:R-:W-:Y:S01]  /*2310*/  IMAD R17, R30, c[0x0][0x244], R6 ;  /* 0x000091001e117a24 */ /* 0x000fe200078e0206 */
[C---:B------:R-:W-:Y:S02]  /*2320*/  LOP3.LUT R15, R5.reuse, R15, RZ, 0xfc, !PT ;  /* 0x0000000f050f7212 */ /* 0x040fe400078efcff */
[----:B------:R-:W-:Y:S01]  /*2330*/  LOP3.LUT R12, R5, 0x100, R8, 0xf8, !PT ;  /* 0x00000100050c7812 */ /* 0x000fe200078ef808 */
[----:B------:R-:W-:Y:S01]  /*2340*/  IMAD.SHL.U32 R8, R0, 0x20, RZ ;  /* 0x0000002000087824 */ /* 0x000fe200078e00ff */
[----:B------:R-:W-:Y:S01]  /*2350*/  LOP3.LUT R7, R7, 0xfffffffe, RZ, 0xc0, !PT ;  /* 0xfffffffe07077812 */ /* 0x000fe200078ec0ff */
[----:B------:R-:W-:Y:S01]  /*2360*/  IMAD.IADD R251, R245, 0x1, R17 ;  /* 0x00000001f5fb7824 */ /* 0x000fe200078e0211 */
[----:B------:R-:W-:-:S02]  /*2370*/  SHF.R.S32.HI R6, RZ, 0x1f, R2 ;  /* 0x0000001fff067819 */ /* 0x000fc40000011402 */
[----:B------:R-:W-:Y:S01]  /*2380*/  SHF.R.U32.HI R10, RZ, 0x3, R3 ;  /* 0x00000003ff0a7819 */ /* 0x000fe20000011603 */
[----:B------:R-:W-:Y:S01]  /*2390*/  IMAD.IADD R7, R13, 0x1, -R7 ;  /* 0x000000010d077824 */ /* 0x000fe200078e0a07 */
[----:B------:R-:W-:Y:S01]  /*23a0*/  LOP3.LUT P5, RZ, R4, 0x2, RZ, 0xc0, !PT ;  /* 0x0000000204ff7812 */ /* 0x000fe200078ac0ff */
[----:B------:R-:W-:Y:S01]  /*23b0*/  @!P0 IMAD.SHL.U32 R5, R38, 0x10, RZ ;  /* 0x0000001026058824 */ /* 0x000fe200078e00ff */
[----:B------:R-:W-:Y:S01]  /*23c0*/  ISETP.GE.AND P6, PT, R31, c[0x0][0x1fc], PT ;  /* 0x00007f001f007a0c */ /* 0x000fe20003fc6270 */
[----:B------:R-:W-:Y:S01]  /*23d0*/  IMAD R233, R7, -0x8, R233 ;  /* 0xfffffff807e97824 */ /* 0x000fe200078e02e9 */
[----:B------:R-:W-:Y:S02]  /*23e0*/  LOP3.LUT R216, R216, R10, RZ, 0x3c, !PT ;  /* 0x0000000ad8d87212 */ /* 0x000fe400078e3cff */
[----:B------:R1:W-:Y:S01]  /*23f0*/  @!P0 LDGSTS.E.BYPASS.LTC128B.128 [R5+0x21280], [R246.64] ;  /* 0x21280000f6058fae */ /* 0x0003e2000b901d4e */
[----:B------:R-:W-:Y:S02]  /*2400*/  LOP3.LUT P0, RZ, R27, 0x4, RZ, 0xc0, !PT ;  /* 0x000000041bff7812 */ /* 0x000fe4000780c0ff */
[----:B------:R-:W-:Y:S01]  /*2410*/  IMAD R216, R13, 0x200, R216 ;  /* 0x000002000dd87824 */ /* 0x000fe200078e02d8 */
[----:B------:R-:W0:Y:S01]  /*2420*/  LDGDEPBAR ;  /* 0x00000000000079af */ /* 0x000e220000000000 */
[----:B------:R-:W-:-:S02]  /*2430*/  SHF.R.U32.HI R223, RZ, 0x3, R12 ;  /* 0x00000003ffdf7819 */ /* 0x000fc4000001160c */
[----:B------:R-:W-:Y:S01]  /*2440*/  LOP3.LUT R220, R15, 0x18, R220, 0x78, !PT ;  /* 0x000000180fdc7812 */ /* 0x000fe200078e78dc */
[----:B------:R-:W0:Y:S01]  /*2450*/  LDGDEPBAR ;  /* 0x00000000000079af */ /* 0x000e220000000000 */
[----:B------:R-:W-:Y:S01]  /*2460*/  LOP3.LUT R223, R223, 0x38, RZ, 0xc0, !PT ;  /* 0x00000038dfdf7812 */ /* 0x000fe200078ec0ff */
[----:B------:R-:W-:Y:S01]  /*2470*/  IMAD.SHL.U32 R216, R216, 0x2, RZ ;  /* 0x00000002d8d87824 */ /* 0x000fe200078e00ff */
[----:B------:R-:W-:Y:S01]  /*2480*/  SEL R221, R221, 0xe0, !P5 ;  /* 0x000000e0dddd7807 */ /* 0x000fe20006800000 */
[----:B------:R-:W-:Y:S02]  /*2490*/  IMAD.SHL.U32 R220, R220, 0x2, RZ ;  /* 0x00000002dcdc7824 */ /* 0x000fe400078e00ff */
[----:B------:R-:W-:Y:S02]  /*24a0*/  IMAD R217, R217, 0x2, R216 ;  /* 0x00000002d9d97824 */ /* 0x000fe400078e02d8 */
[----:B------:R-:W-:Y:S01]  /*24b0*/  IMAD R221, R221, 0x2, R220 ;  /* 0x00000002dddd7824 */ /* 0x000fe200078e02dc */
[----:B-1----:R-:W-:-:S04]  /*24c0*/  SHF.R.S32.HI R5, RZ, 0x1f, R4 ;  /* 0x0000001fff057819 */ /* 0x002fc80000011404 */
[----:B------:R-:W-:Y:S02]  /*24d0*/  LEA.HI R222, R5, R4, RZ, 0x3 ;  /* 0x0000000405de7211 */ /* 0x000fe400078f18ff */
[----:B------:R-:W-:Y:S01]  /*24e0*/  LEA.HI R5, R6, R2, RZ, 0x2 ;  /* 0x0000000206057211 */ /* 0x000fe200078f10ff */
[----:B------:R-:W-:Y:S01]  /*24f0*/  IMAD.SHL.U32 R6, R18, 0x10, RZ ;  /* 0x0000001012067824 */ /* 0x000fe200078e00ff */
[C---:B------:R-:W-:Y:S01]  /*2500*/  LOP3.LUT R7, R222.reuse, 0xfffffff8, RZ, 0xc0, !PT ;  /* 0xfffffff8de077812 */ /* 0x040fe200078ec0ff */
[----:B------:R-:W-:-:S03]  /*2510*/  IMAD.SHL.U32 R222, R222, 0x40, RZ ;  /* 0x00000040dede7824 */ /* 0x000fc600078e00ff */
[----:B------:R-:W-:Y:S01]  /*2520*/  LOP3.LUT R9, R3, 0x30, R6, 0xf8, !PT ;  /* 0x0000003003097812 */ /* 0x000fe200078ef806 */
[----:B------:R-:W-:Y:S01]  /*2530*/  IMAD.IADD R3, R4, 0x1, -R7 ;  /* 0x0000000104037824 */ /* 0x000fe200078e0a07 */
[----:B------:R-:W-:Y:S01]  /*2540*/  LOP3.LUT R4, R8, 0x20, RZ, 0xc0, !PT ;  /* 0x0000002008047812 */ /* 0x000fe200078ec0ff */
[----:B------:R-:W-:Y:S01]  /*2550*/  IMAD.MOV.U32 R8, RZ, RZ, 0x20 ;  /* 0x00000020ff087424 */ /* 0x000fe200078e00ff */
[C---:B------:R-:W-:Y:S02]  /*2560*/  LEA.HI.SX32 R238, R5.reuse, R6, 0x1e ;  /* 0x0000000605ee7211 */ /* 0x040fe400078ff2ff */
[----:B------:R-:W-:Y:S02]  /*2570*/  LOP3.LUT R5, R5, 0xfffffffc, RZ, 0xc0, !PT ;  /* 0xfffffffc05057812 */ /* 0x000fe400078ec0ff */
[----:B------:R-:W-:Y:S01]  /*2580*/  LOP3.LUT R11, R4, 0x18, R11, 0xf8, !PT ;  /* 0x00000018040b7812 */ /* 0x000fe200078ef80b */
[----:B------:R-:W-:Y:S01]  /*2590*/  IMAD.SHL.U32 R4, R14, 0x2, RZ ;  /* 0x000000020e047824 */ /* 0x000fe200078e00ff */
[----:B------:R-:W-:Y:S01]  /*25a0*/  SEL R218, R8, 0xffffffe0, !P0 ;  /* 0xffffffe008da7807 */ /* 0x000fe20004000000 */
[----:B------:R-:W-:Y:S01]  /*25b0*/  IMAD.IADD R5, R2, 0x1, -R5 ;  /* 0x0000000102057824 */ /* 0x000fe200078e0a05 */
[----:B------:R-:W-:Y:S01]  /*25c0*/  SEL R7, RZ, 0x4, P6 ;  /* 0x00000004ff077807 */ /* 0x000fe20003000000 */
[----:B------:R-:W-:Y:S01]  /*25d0*/  IMAD.SHL.U32 R2, R0, 0x8, RZ ;  /* 0x0000000800027824 */ /* 0x000fe200078e00ff */
[----:B------:R-:W-:Y:S01]  /*25e0*/  LOP3.LUT P6, RZ, R3, 0x4, RZ, 0xc0, !PT ;  /* 0x0000000403ff7812 */ /* 0x000fe200078cc0ff */
[----:B------:R-:W-:Y:S01]  /*25f0*/  IMAD R233, R5, -0x2, R233 ;  /* 0xfffffffe05e97824 */ /* 0x000fe200078e02e9 */
[C---:B------:R-:W-:Y:S01]  /*2600*/  LOP3.LUT P0, RZ, R3.reuse, 0x2, RZ, 0xc0, !PT ;  /* 0x0000000203ff7812 */ /* 0x040fe2000780c0ff */
[----:B------:R-:W-:Y:S01]  /*2610*/  IMAD.SHL.U32 R3, R3, 0x40, RZ ;  /* 0x0000004003037824 */ /* 0x000fe200078e00ff */
[----:B------:R-:W-:Y:S01]  /*2620*/  LOP3.LUT R6, R9, 0x8, R33, 0xf8, !PT ;  /* 0x0000000809067812 */ /* 0x000fe200078ef821 */
[----:B------:R-:W-:Y:S01]  /*2630*/  IMAD R219, R218, 0x2, R216 ;  /* 0x00000002dadb7824 */ /* 0x000fe200078e02d8 */
[----:B------:R-:W-:Y:S01]  /*2640*/  LOP3.LUT R4, R4, 0x2, R16, 0xe2, !PT ;  /* 0x0000000204047812 */ /* 0x000fe200078ee210 */
[----:B------:R-:W-:Y:S01]  /*2650*/  IMAD R218, R218, 0x2, R217 ;  /* 0x00000002dada7824 */ /* 0x000fe200078e02d9 */
[----:B------:R-:W-:-:S02]  /*2660*/  LOP3.LUT R3, R3, 0x1c0, RZ, 0xc0, !PT ;  /* 0x000001c003037812 */ /* 0x000fc400078ec0ff */
[----:B------:R-:W-:Y:S02]  /*2670*/  LOP3.LUT R5, R2, 0x8, RZ, 0xc0, !PT ;  /* 0x0000000802057812 */ /* 0x000fe400078ec0ff */
[----:B------:R-:W-:Y:S02]  /*2680*/  LOP3.LUT R2, R6, R10, RZ, 0x3c, !PT ;  /* 0x0000000a06027212 */ /* 0x000fe400078e3cff */
[----:B------:R-:W-:Y:S02]  /*2690*/  LOP3.LUT R237, R4, R7, RZ, 0xfc, !PT ;  /* 0x0000000704ed7212 */ /* 0x000fe400078efcff */
[----:B------:R-:W-:Y:S01]  /*26a0*/  LOP3.LUT R222, R222, 0xfffffe00, RZ, 0xc0, !PT ;  /* 0xfffffe00dede7812 */ /* 0x000fe200078ec0ff */
[----:B------:R-:W-:Y:S01]  /*26b0*/  IMAD R229, R0, 0x200, R2 ;  /* 0x0000020000e57824 */ /* 0x000fe200078e0202 */
[----:B------:R-:W-:Y:S02]  /*26c0*/  SHF.R.U32.HI R4, RZ, 0x3, R3 ;  /* 0x00000003ff047819 */ /* 0x000fe40000011603 */
[----:B------:R-:W-:Y:S01]  /*26d0*/  SEL R230, R230, 0xfffffff0, !P0 ;  /* 0xfffffff0e6e67807 */ /* 0x000fe20004000000 */
[----:B------:R-:W-:Y:S01]  /*26e0*/  IMAD R2, R18, 0x400, R222 ;  /* 0x0000040012027824 */ /* 0x000fe200078e02de */
[----:B------:R-:W-:-:S02]  /*26f0*/  LOP3.LUT R0, R4, R3, R5, 0x1e, !PT ;  /* 0x0000000304007212 */ /* 0x000fc400078e1e05 */
[----:B------:R-:W-:Y:S01]  /*2700*/  LOP3.LUT R3, R4, R11, R3, 0x1e, !PT ;  /* 0x0000000b04037212 */ /* 0x000fe200078e1e03 */
[----:B------:R-:W-:Y:S01]  /*2710*/  IMAD.SHL.U32 R231, R230, 0x2, RZ ;  /* 0x00000002e6e77824 */ /* 0x000fe200078e00ff */
[----:B------:R-:W-:Y:S01]  /*2720*/  LOP3.LUT R223, R223, R12, R5, 0x1e, !PT ;  /* 0x0000000cdfdf7212 */ /* 0x000fe200078e1e05 */
[----:B------:R-:W-:Y:S01]  /*2730*/  IMAD.IADD R227, R2, 0x1, R0 ;  /* 0x0000000102e37824 */ /* 0x000fe200078e0200 */
[----:B------:R-:W-:Y:S02]  /*2740*/  SEL R0, R8, 0xffffffe0, !P6 ;  /* 0xffffffe008007807 */ /* 0x000fe40007000000 */
[----:B------:R-:W-:Y:S01]  /*2750*/  LOP3.LUT R222, R3, R222, RZ, 0xfc, !PT ;  /* 0x000000de03de7212 */ /* 0x000fe200078efcff */
[----:B------:R-:W-:Y:S01]  /*2760*/  IMAD.SHL.U32 R225, R227, 0x2, RZ ;  /* 0x00000002e3e17824 */ /* 0x000fe200078e00ff */
[----:B------:R-:W-:Y:S01]  /*2770*/  LEA R223, R223, 0x23c80, 0x1 ;  /* 0x00023c80dfdf7811 */ /* 0x000fe200078e08ff */
[----:B------:R-:W-:Y:S01]  /*2780*/  IMAD.IADD R228, R227, 0x1, R0 ;  /* 0x00000001e3e47824 */ /* 0x000fe200078e0200 */
[----:B------:R-:W-:Y:S01]  /*2790*/  LEA R222, R222, 0x80, 0x1 ;  /* 0x00000080dede7811 */ /* 0x000fe200078e08ff */
[C---:B------:R-:W-:Y:S01]  /*27a0*/  IMAD.IADD R226, R225.reuse, 0x1, R231 ;  /* 0x00000001e1e27824 */ /* 0x040fe200078e02e7 */
[----:B------:R-:W-:Y:S01]  /*27b0*/  IADD3 R224, R225, 0x1b080, RZ ;  /* 0x0001b080e1e07810 */ /* 0x000fe20007ffe0ff */
[----:B------:R-:W-:-:S04]  /*27c0*/  IMAD.IADD R232, R227, 0x1, R230 ;  /* 0x00000001e3e87824 */ /* 0x000fc800078e02e6 */
[----:B---3--:R-:W-:Y:S02]  /*27d0*/  IMAD R224, R0, 0x2, R224 ;  /* 0x0000000200e07824 */ /* 0x008fe400078e02e0 */
.L_x_800:
        /* <DEDUP_REMOVED lines=171> */
[----:B---34-:R-:W3:Y:S01]  /*3290*/  S2R R190, SR_TID.X ;  /* 0x0000000000be7919 */ /* 0x018ee20000002100 */
[----:B------:R-:W-:Y:S01]  /*32a0*/  USHF.R.S32.HI UR16, URZ, 0x1f, UR11 ;  /* 0x0000001f3f107899 */ /* 0x000fe2000801140b */
[----:B------:R-:W-:Y:S01]  /*32b0*/  IMAD.U32 R32, RZ, RZ, UR10 ;  /* 0x0000000aff207e24 */ /* 0x000fe2000f8e00ff */
[----:B------:R-:W-:Y:S01]  /*32c0*/  ULDC.64 UR6, c[0x0][0x178] ;  /* 0x00005e0000067ab9 */ /* 0x000fe20000000a00 */
[----:B------:R-:W-:Y:S01]  /*32d0*/  IMAD.U32 R30, RZ, RZ, UR10 ;  /* 0x0000000aff1e7e24 */ /* 0x000fe2000f8e00ff */
        /* <DEDUP_REMOVED lines=10> */
[----:B------:R-:W-:Y:S01]  /*3380*/  IADD3 R32, P5, P0, R32, 0x80, R24 ;  /* 0x0000008020207810 */ /* 0x000fe200078be018 */
[----:B---3--:R-:W-:Y:S01]  /*3390*/  IMAD.SHL.U32 R190, R190, 0x4, RZ ;  /* 0x00000004bebe7824 */ /* 0x008fe200078e00ff */
[----:B------:R-:W-:Y:S01]  /*33a0*/  LEA.HI.X R25, R25, R241, R0, 0x7, P6 ;  /* 0x000000f119197211 */ /* 0x000fe200030f3c00 */
[----:B------:R-:W-:Y:S01]  /*33b0*/  IMAD.U32 R0, RZ, RZ, UR12 ;  /* 0x0000000cff007e24 */ /* 0x000fe2000f8e00ff */
[----:B------:R-:W-:Y:S02]  /*33c0*/  ISETP.LT.OR P6, PT, R28, 0x1, !P4 ;  /* 0x000000011c00780c */ /* 0x000fe400067c1670 */
[--C-:B------:R-:W-:Y:S01]  /*33d0*/  IADD3.X R33, RZ, UR9, R25.reuse, P5, P0 ;  /* 0x00000009ff217c10 */ /* 0x100fe2000afe0419 */
[----:B------:R-:W-:Y:S01]  /*33e0*/  IMAD R0, R0, 0x6000, R250 ;  /* 0x0000600000007824 */ /* 0x000fe200078e02fa */
[----:B------:R-:W-:Y:S04]  /*33f0*/  IADD3 R30, P5, P0, R30, 0x100, R24 ;  /* 0x000001001e1e7810 */ /* 0x000fe800078be018 */
[----:B------:R-:W-:Y:S02]  /*3400*/  IADD3.X R31, RZ, UR9, R25, P5, P0 ;  /* 0x00000009ff1f7c10 */ /* 0x000fe4000afe0419 */
[C---:B------:R-:W-:Y:S02]  /*3410*/  ISETP.LT.OR P5, PT, R28.reuse, 0x1, !P3 ;  /* 0x000000011c00780c */ /* 0x040fe40005fa1670 */
[----:B------:R-:W-:Y:S01]  /*3420*/  ISETP.LT.OR P0, PT, R28, 0x1, !P2 ;  /* 0x000000011c00780c */ /* 0x000fe20005701670 */
[----:B------:R-:W-:Y:S01]  /*3430*/  @!PT LDS RZ, [RZ] ;  /* 0x00000000fffff984 */ /* 0x000fe20000000800 */
[----:B------:R-:W-:Y:S01]  /*3440*/  @!PT LDS RZ, [RZ] ;  /* 0x00000000fffff984 */ /* 0x000fe20000000800 */
[----:B------:R-:W-:Y:S01]  /*3450*/  @!PT LDS RZ, [RZ] ;  /* 0x00000000fffff984 */ /* 0x000fe20000000800 */
[----:B------:R3:W-:Y:S01]  /*3460*/  LDGSTS.E.BYPASS.LTC128B.128 [R0], [R24.64], !P6 ;  /* 0x0000000018007fae */ /* 0x0007e2000f101d4e */
[----:B------:R-:W-:Y:S04]  /*3470*/  IADD3 R34, P6, R24, UR10, RZ ;  /* 0x0000000a18227c10 */ /* 0x000fe8000ffde0ff */
[----:B------:R-:W-:Y:S02]  /*3480*/  IADD3.X R35, R25, UR9, RZ, P6, !PT ;  /* 0x0000000919237c10 */ /* 0x000fe4000b7fe4ff */
[C---:B------:R-:W-:Y:S03]  /*3490*/  ISETP.LT.OR P6, PT, R28.reuse, 0x21, !P2 ;  /* 0x000000211c00780c */ /* 0x040fe600057c1670 */
[----:B------:R3:W-:Y:S01]  /*34a0*/  LDGSTS.E.BYPASS.LTC128B.128 [R0+0x2000], [R24.64+0x80], !P5 ;  /* 0x0200008018007fae */ /* 0x0007e2000e901d4e */
[C---:B------:R-:W-:Y:S03]  /*34b0*/  ISETP.LT.OR P5, PT, R28.reuse, 0x21, !P4 ;  /* 0x000000211c00780c */ /* 0x040fe600067a1670 */
[----:B------:R3:W-:Y:S01]  /*34c0*/  LDGSTS.E.BYPASS.LTC128B.128 [R0+0x4000], [R24.64+0x100], !P0 ;  /* 0x0400010018007fae */ /* 0x0007e2000c101d4e */
[----:B------:R-:W-:Y:S09]  /*34d0*/  ISETP.LT.OR P0, PT, R28, 0x21, !P3 ;  /* 0x000000211c00780c */ /* 0x000ff20005f01670 */
[----:B------:R4:W-:Y:S04]  /*34e0*/  LDGSTS.E.BYPASS.LTC128B.128 [R0+0x1000], [R34.64], !P5 ;  /* 0x0100000022007fae */ /* 0x0009e8000e901d4e */
[----:B------:R4:W-:Y:S04]  /*34f0*/  LDGSTS.E.BYPASS.LTC128B.128 [R0+0x3000], [R32.64], !P0 ;  /* 0x0300000020007fae */ /* 0x0009e8000c101d4e */
[----:B------:R4:W-:Y:S01]  /*3500*/  LDGSTS.E.BYPASS.LTC128B.128 [R0+0x5000], [R30.64], !P6 ;  /* 0x050000001e007fae */ /* 0x0009e2000f101d4e */
[----:B---3--:R-:W-:Y:S02]  /*3510*/  IMAD.U32 R25, RZ, RZ, UR5 ;  /* 0x00000005ff197e24 */ /* 0x008fe4000f8e00ff */
[----:B------:R-:W-:Y:S03]  /*3520*/  IMAD.U32 R24, RZ, RZ, UR12 ;  /* 0x0000000cff187e24 */ /* 0x000fe6000f8e00ff */
[----:B------:R-:W-:Y:S01]  /*3530*/  @!P1 LEA R25, R25, 0x40, 0x6 ;  /* 0x0000004019199811 */ /* 0x000fe200078e30ff */
[----:B------:R-:W-:Y:S04]  /*3540*/  @!P1 IMAD R24, R24, 0x40, R190 ;  /* 0x0000004018189824 */ /* 0x000fe800078e02be */
[----:B------:R-:W-:Y:S02]  /*3550*/  @!P1 IMAD.SHL.U32 R28, R24, 0x4, RZ ;  /* 0x00000004181c9824 */ /* 0x000fe400078e00ff */
[----:B------:R-:W-:Y:S05]  /*3560*/  @!P1 IMAD.WIDE R24, R25, 0x4, R248 ;  /* 0x0000000419189825 */ /* 0x000fea00078e02f8 */
[----:B------:R4:W-:Y:S02]  /*3570*/  @!P1 LDGSTS.E.BYPASS.LTC128B.128 [R28+0x21080], [R24.64] ;  /* 0x21080000181c9fae */ /* 0x0009e4000b901d4e */
.L_x_798:
        /* <DEDUP_REMOVED lines=9> */
[----:B------:R-:W-:Y:S02]  /*3610*/  ISETP.GT.AND P5, PT, R233, 0x10, PT ;  /* 0x00000010e900780c */ /* 0x000fe40003fa4270 */
[----:B------:R-:W-:Y:S01]  /*3620*/  FSEL R4, R4, -INF , P6 ;  /* 0xff80000004047808 */ /* 0x000fe20003000000 */
[C---:B------:R-:W-:Y:S01]  /*3630*/  HMMA.16816.F32 R32, R104.reuse, R2, RZ ;  /* 0x000000026820723c */ /* 0x040fe200000018ff */
[----:B------:R-:W-:Y:S03]  /*3640*/  LDSM.16.M88.2 R2, [R219+0x7880] ;  /* 0x00788000db02783b */ /* 0x000fe60000000100 */
[----:B------:R-:W-:Y:S04]  /*3650*/  FSEL R8, R8, -INF , P5 ;  /* 0xff80000008087808 */ /* 0x000fe80002800000 */
[C---:B------:R-:W-:Y:S01]  /*3660*/  HMMA.16816.F32 R36, R104.reuse, R110, RZ ;  /* 0x0000006e6824723c */ /* 0x040fe200000018ff */
[----:B------:R-:W-:Y:S03]  /*3670*/  LDSM.16.M88.2 R110, [R219+0x8880] ;  /* 0x00888000db6e783b */ /* 0x000fe60000000100 */
[--C-:B------:R-:W-:Y:S04]  /*3680*/  FFMA.FTZ R8, R8, c[0x0][0x29c], -R188.reuse ;  /* 0x0000a70008087a23 */ /* 0x100fe800000108bc */
[----:B------:R-:W-:Y:S01]  /*3690*/  HMMA.16816.F32 R40, R104, R172, RZ ;  /* 0x000000ac6828723c */ /* 0x000fe200000018ff */
[----:B------:R-:W1:Y:S04]  /*36a0*/  LDSM.16.M88.4 R104, [R224] ;  /* 0x00000000e068783b */ /* 0x000e680000000200 */
        /* <DEDUP_REMOVED lines=73> */
[C---:B------:R-:W-:Y:S04]  /*3b40*/  HMMA.16816.F32 R32, R172.reuse, R176, R32 ;  /* 0x000000b0ac20723c */ /* 0x040fe80000001820 */
[--C-:B------:R-:W-:Y:S04]  /*3b50*/  FFMA.FTZ R9, R9, c[0x0][0x29c], -R188.reuse ;  /* 0x0000a70009097a23 */ /* 0x100fe800000108bc */
[C---:B----4-:R-:W-:Y:S01]  /*3b60*/  HMMA.16816.F32 R36, R172.reuse, R106, R36 ;  /* 0x0000006aac24723c */ /* 0x050fe20000001824 */
[----:B------:R-:W4:Y:S07]  /*3b70*/  LDSM.16.M88.2 R106, [R216+0xe880] ;  /* 0x00e88000d86a783b */ /* 0x000f2e0000000100 */
[----:B------:R-:W-:Y:S01]  /*3b80*/  HMMA.16816.F32 R40, R172, R178, R40 ;  /* 0x000000b2ac28723c */ /* 0x000fe20000001828 */
[----:B------:R-:W-:Y:S01]  /*3b90*/  LDSM.16.M88.4 R172, [R226+0x1f080] ;  /* 0x01f08000e2ac783b */ /* 0x000fe20000000200 */
[----:B------:R-:W-:Y:S06]  /*3ba0*/  MUFU.EX2 R179, R9 ;  /* 0x0000000900b37308 */ /* 0x000fec0000000800 */
[C---:B-----5:R-:W-:Y:S01]  /*3bb0*/  HMMA.16816.F32 R24, R180.reuse, R110, R24 ;  /* 0x0000006eb418723c */ /* 0x060fe20000001818 */
[----:B------:R-:W5:Y:S07]  /*3bc0*/  LDSM.16.M88.2 R110, [R217+0xc880] ;  /* 0x00c88000d96e783b */ /* 0x000f6e0000000100 */
        /* <DEDUP_REMOVED lines=18> */
[C---:B------:R-:W-:Y:S01]  /*3cf0*/  ISETP.GT.AND P6, PT, R233.reuse, 0x20, PT ;  /* 0x00000020e900780c */ /* 0x040fe20003fc4270 */
[----:B------:R-:W-:Y:S01]  /*3d00*/  MUFU.EX2 R107, R107 ;  /* 0x0000006b006b7308 */ /* 0x000fe20000000800 */
[----:B---3--:R-:W-:Y:S01]  /*3d10*/  LDSM.16.M88.4 R108, [R224+0x4000] ;  /* 0x00400000e06c783b */ /* 0x008fe20000000200 */
[C---:B------:R-:W-:Y:S01]  /*3d20*/  ISETP.GT.AND P5, PT, R233.reuse, 0x21, PT ;  /* 0x00000021e900780c */ /* 0x040fe20003fa4270 */
        /* <DEDUP_REMOVED lines=10> */
[----:B------:R-:W-:Y:S01]  /*3dd0*/  ISETP.GT.AND P6, PT, R233, 0x31, PT ;  /* 0x00000031e900780c */ /* 0x000fe20003fc4270 */
[--C-:B------:R-:W-:Y:S01]  /*3de0*/  FFMA.FTZ R12, R12, c[0x0][0x29c], -R188.reuse ;  /* 0x0000a7000c0c7a23 */ /* 0x100fe200000108bc */
[----:B------:R-:W-:Y:S02]  /*3df0*/  FSEL R13, R13, -INF , P5 ;  /* 0xff8000000d0d7808 */ /* 0x000fe40002800000 */
[----:B------:R-:W-:Y:S01]  /*3e00*/  FSEL R16, R16, -INF , P0 ;  /* 0xff80000010107808 */ /* 0x000fe20000000000 */
[C---:B------:R-:W-:Y:S01]  /*3e10*/  HMMA.16816.F32 R36, R172.reuse, R104, R36 ;  /* 0x00000068ac24723c */ /* 0x040fe20000001824 */
[----:B------:R-:W-:Y:S02]  /*3e20*/  MUFU.EX2 R178, R12 ;  /* 0x0000000c00b27308 */ /* 0x000fe40000000800 */
[----:B------:R-:W-:Y:S01]  /*3e30*/  ISETP.GT.AND P5, PT, R233, 0x40, PT ;  /* 0x00000040e900780c */ /* 0x000fe20003fa4270 */
[--C-:B------:R-:W-:Y:S01]  /*3e40*/  FFMA.FTZ R13, R13, c[0x0][0x29c], -R188.reuse ;  /* 0x0000a7000d0d7a23 */ /* 0x100fe200000108bc */
[----:B------:R-:W-:Y:S01]  /*3e50*/  FSEL R17, R17, -INF , P6 ;  /* 0xff80000011117808 */ /* 0x000fe20003000000 */
[--C-:B------:R-:W-:Y:S01]  /*3e60*/  FFMA.FTZ R16, R16, c[0x0][0x29c], -R188.reuse ;  /* 0x0000a70010107a23 */ /* 0x100fe200000108bc */
[----:B------:R-:W-:Y:S01]  /*3e70*/  FSEL R22, R22, -INF , P5 ;  /* 0xff80000016167808 */ /* 0x000fe20002800000 */
[--C-:B------:R-:W-:Y:S01]  /*3e80*/  FFMA.FTZ R105, R183, c[0x0][0x29c], -R189.reuse ;  /* 0x0000a700b7697a23 */ /* 0x100fe200000108bd */
[----:B-----5:R-:W-:Y:S01]  /*3e90*/  HMMA.16816.F32 R40, R172, R6, R40 ;  /* 0x00000006ac28723c */ /* 0x020fe20000001828 */
[----:B------:R-:W3:Y:S01]  /*3ea0*/  LDSM.16.M88.2 R6, [R219+0xe880] ;  /* 0x00e88000db06783b */ /* 0x000ee20000000100 */
[----:B------:R4:W-:Y:S01]  /*3eb0*/  MUFU.EX2 R177, R13 ;  /* 0x0000000d00b17308 */ /* 0x0009e20000000800 */
[--C-:B------:R-:W-:Y:S01]  /*3ec0*/  FFMA.FTZ R17, R17, c[0x0][0x29c], -R188.reuse ;  /* 0x0000a70011117a23 */ /* 0x100fe200000108bc */
[----:B------:R-:W-:Y:S01]  /*3ed0*/  FSEL R20, R20, -INF , P5 ;  /* 0xff80000014147808 */ /* 0x000fe20002800000 */
[--C-:B------:R-:W-:Y:S02]  /*3ee0*/  FFMA.FTZ R104, R182, c[0x0][0x29c], -R189.reuse ;  /* 0x0000a700b6687a23 */ /* 0x100fe400000108bd */
[----:B------:R-:W-:Y:S01]  /*3ef0*/  FSEL R175, R18, -INF , P0 ;  /* 0xff80000012af7808 */ /* 0x000fe20000000000 */
[--C-:B------:R-:W-:Y:S01]  /*3f00*/  FFMA.FTZ R172, R186, c[0x0][0x29c], -R189.reuse ;  /* 0x0000a700baac7a23 */ /* 0x100fe200000108bd */
[----:B------:R-:W-:Y:S01]  /*3f10*/  LDS R18, [R238.X4+0x21280] ;  /* 0x02128000ee127984 */ /* 0x000fe20000004800 */
[----:B------:R-:W-:Y:S02]  /*3f20*/  ISETP.GT.AND P0, PT, R233, 0x41, PT ;  /* 0x00000041e900780c */ /* 0x000fe40003f04270 */
[----:B------:R-:W-:Y:S01]  /*3f30*/  MUFU.EX2 R176, R16 ;  /* 0x0000001000b07308 */ /* 0x000fe20000000800 */
[--C-:B------:R-:W-:Y:S01]  /*3f40*/  FFMA.FTZ R20, R20, c[0x0][0x29c], -R188.reuse ;  /* 0x0000a70014147a23 */ /* 0x100fe200000108bc */
[----:B------:R-:W-:Y:S02]  /*3f50*/  FSEL R21, R21, -INF , P0 ;  /* 0xff80000015157808 */ /* 0x000fe40000000000 */
[----:B------:R-:W-:Y:S02]  /*3f60*/  FSEL R23, R23, -INF , P0 ;  /* 0xff80000017177808 */ /* 0x000fe40000000000 */
[----:B------:R-:W-:Y:S01]  /*3f70*/  PLOP3.LUT P0, PT, PT, PT, UP0, 0x80, 0x0 ;  /* 0x000000000000781c */ /* 0x000fe20003f0f008 */
[----:B------:R-:W-:Y:S01]  /*3f80*/  FFMA.FTZ R188, R21, c[0x0][0x29c], -R188 ;  /* 0x0000a70015bc7a23 */ /* 0x000fe200000108bc */
[C---:B-1----:R-:W-:Y:S01]  /*3f90*/  HMMA.16816.F32 R24, R108.reuse, R8, R24 ;  /* 0x000000086c18723c */ /* 0x042fe20000001818 */
[----:B------:R-:W-:Y:S01]  /*3fa0*/  LDSM.16.M88.2 R8, [R218+0xd080] ;  /* 0x00d08000da08783b */ /* 0x000fe20000000100 */
[----:B------:R1:W5:Y:S03]  /*3fb0*/  MUFU.EX2 R174, R17 ;  /* 0x0000001100ae7308 */ /* 0x0003660000000800 */
[----:B----4-:R4:W-:Y:S03]  /*3fc0*/  LDSM.16.M88.4 R12, [R0+0x4000] ;  /* 0x00400000000c783b */ /* 0x0109e60000000200 */
[C---:B------:R-:W-:Y:S01]  /*3fd0*/  HMMA.16816.F32 R28, R108.reuse, R2, R28 ;  /* 0x000000026c1c723c */ /* 0x040fe2000000181c */
[----:B------:R-:W-:Y:S03]  /*3fe0*/  LDSM.16.M88.2 R2, [R218+0xd880] ;  /* 0x00d88000da02783b */ /* 0x000fe60000000100 */
[----:B------:R5:W-:Y:S04]  /*3ff0*/  MUFU.EX2 R173, R20 ;  /* 0x0000001400ad7308 */ /* 0x000be80000000800 */
[C---:B--2---:R-:W-:Y:S01]  /*4000*/  HMMA.16816.F32 R32, R108.reuse, R4, R32 ;  /* 0x000000046c20723c */ /* 0x044fe20000001820 */
[----:B------:R-:W-:Y:S05]  /*4010*/  LDSM.16.M88.2 R4, [R218+0xe880] ;  /* 0x00e88000da04783b */ /* 0x000fea0000000100 */
[----:B------:R-:W2:Y:S02]  /*4020*/  MUFU.EX2 R172, R172 ;  /* 0x000000ac00ac7308 */ /* 0x000ea40000000800 */
[C---:B------:R-:W-:Y:S01]  /*4030*/  HMMA.16816.F32 R36, R108.reuse, R10, R36 ;  /* 0x0000000a6c24723c */ /* 0x040fe20000001824 */
[----:B-1----:R-:W1:Y:S03]  /*4040*/  LDSM.16.M88.2 R16, [R218+0xc880] ;  /* 0x00c88000da10783b */ /* 0x002e660000000100 */
[--C-:B----4-:R-:W-:Y:S03]  /*4050*/  FFMA.FTZ R0, R181, c[0x0][0x29c], -R189.reuse ;  /* 0x0000a700b5007a23 */ /* 0x110fe600000108bd */
[----:B------:R-:W-:Y:S01]  /*4060*/  F2FP.PACK_AB R11, R179, R180 ;  /* 0x000000b4b30b723e */ /* 0x000fe200000000ff */
[----:B---3--:R-:W-:Y:S01]  /*4070*/  HMMA.16816.F32 R40, R108, R6, R40 ;  /* 0x000000066c28723c */ /* 0x008fe20000001828 */
[----:B------:R-:W3:Y:S01]  /*4080*/  MUFU.EX2 R105, R105 ;  /* 0x0000006900697308 */ /* 0x000ee20000000800 */
[----:B-----5:R-:W4:Y:S05]  /*4090*/  LDSM.16.M88.2 R20, [R218+0xe080] ;  /* 0x00e08000da14783b */ /* 0x020f2a0000000100 */
[----:B------:R-:W-:Y:S04]  /*40a0*/  F2FP.PACK_AB R6, R174, R176 ;  /* 0x000000b0ae06723e */ /* 0x000fe800000000ff */
[----:B------:R-:W-:Y:S10]  /*40b0*/  MUFU.EX2 R104, R104 ;  /* 0x0000006800687308 */ /* 0x000ff40000000800 */
[----:B------:R-:W5:Y:S01]  /*40c0*/  MUFU.EX2 R188, R188 ;  /* 0x000000bc00bc7308 */ /* 0x000f620000000800 */
[C---:B-1----:R-:W-:Y:S07]  /*40d0*/  HMMA.16816.F32 R24, R12.reuse, R16, R24 ;  /* 0x000000100c18723c */ /* 0x042fee0000001818 */
[----:B------:R-:W-:Y:S01]  /*40e0*/  FSEL R16, R19, -INF , P6 ;  /* 0xff80000013107808 */ /* 0x000fe20003000000 */
[C---:B------:R-:W-:Y:S04]  /*40f0*/  HMMA.16816.F32 R28, R12.reuse, R8, R28 ;  /* 0x000000080c1c723c */ /* 0x040fe8000000181c */
[--C-:B------:R-:W-:Y:S02]  /*4100*/  FFMA.FTZ R17, R175, c[0x0][0x29c], -R189.reuse ;  /* 0x0000a700af117a23 */ /* 0x100fe400000108bd */
[--C-:B------:R-:W-:Y:S01]  /*4110*/  FFMA.FTZ R16, R16, c[0x0][0x29c], -R189.reuse ;  /* 0x0000a70010107a23 */ /* 0x100fe200000108bd */
[----:B------:R-:W-:Y:S01]  /*4120*/  F2FP.PACK_AB R8, R177, R178 ;  /* 0x000000b2b108723e */ /* 0x000fe200000000ff */
[C---:B------:R-:W-:Y:S02]  /*4130*/  HMMA.16816.F32 R32, R12.reuse, R2, R32 ;  /* 0x000000020c20723c */ /* 0x040fe40000001820 */
[----:B------:R-:W-:Y:S05]  /*4140*/  MUFU.EX2 R17, R17 ;  /* 0x0000001100117308 */ /* 0x000fea0000000800 */
[----:B------:R-:W-:Y:S01]  /*4150*/  F2FP.PACK_AB R3, R185, R184 ;  /* 0x000000b8b903723e */ /* 0x000fe200000000ff */
[C---:B----4-:R-:W-:Y:S04]  /*4160*/  HMMA.16816.F32 R36, R12.reuse, R20, R36 ;  /* 0x000000140c24723c */ /* 0x050fe80000001824 */
[----:B------:R1:W4:Y:S01]  /*4170*/  MUFU.EX2 R20, R0 ;  /* 0x0000000000147308 */ /* 0x0003220000000800 */
[----:B--2---:R-:W-:Y:S01]  /*4180*/  F2FP.PACK_AB R2, R172, R107 ;  /* 0x0000006bac02723e */ /* 0x004fe200000000ff */
[--C-:B------:R-:W-:Y:S02]  /*4190*/  FADD.FTZ R25, R25, -R18.reuse ;  /* 0x8000001219197221 */ /* 0x100fe40000010000 */
[----:B------:R-:W-:Y:S04]  /*41a0*/  HMMA.16816.F32 R40, R12, R4, R40 ;  /* 0x000000040c28723c */ /* 0x000fe80000001828 */
[--C-:B------:R-:W-:Y:S02]  /*41b0*/  FADD.FTZ R24, R24, -R18.reuse ;  /* 0x8000001218187221 */ /* 0x100fe40000010000 */
[----:B------:R-:W2:Y:S01]  /*41c0*/  MUFU.EX2 R16, R16 ;  /* 0x0000001000107308 */ /* 0x000ea20000000800 */
[----:B---3--:R-:W-:Y:S01]  /*41d0*/  F2FP.PACK_AB R4, R105, R106 ;  /* 0x0000006a6904723e */ /* 0x008fe200000000ff */
[--C-:B------:R-:W-:Y:S01]  /*41e0*/  FFMA.FTZ R14, R22, c[0x0][0x29c], -R189.reuse ;  /* 0x0000a700160e7a23 */ /* 0x100fe200000108bd */
[----:B-----5:R-:W-:Y:S03]  /*41f0*/  F2FP.PACK_AB R5, R188, R173 ;  /* 0x000000adbc05723e */ /* 0x020fe600000000ff */
        /* <DEDUP_REMOVED lines=11> */
[----:B------:R-:W3:Y:S01]  /*42b0*/  MUFU.EX2 R14, R14 ;  /* 0x0000000e000e7308 */ /* 0x000ee20000000800 */
        /* <DEDUP_REMOVED lines=18> */
[----:B----4-:R-:W-:Y:S01]  /*43e0*/  F2FP.PACK_AB R3, R20, R104 ;  /* 0x000000681403723e */ /* 0x010fe200000000ff */
[----:B------:R-:W-:Y:S01]  /*43f0*/  FMUL.FTZ R12, R188, R41 ;  /* 0x00000029bc0c7220 */ /* 0x000fe20000410000 */
[----:B--2---:R-:W-:Y:S03]  /*4400*/  F2FP.PACK_AB R2, R16, R17 ;  /* 0x000000111002723e */ /* 0x004fe600000000ff */
        /* <DEDUP_REMOVED lines=19> */
[----:B---3--:R-:W-:Y:S01]  /*4540*/  F2FP.PACK_AB R2, R7, R14 ;  /* 0x0000000e0702723e */ /* 0x008fe200000000ff */
        /* <DEDUP_REMOVED lines=137> */
[----:B------:R-:W-:Y:S01]  /*4de0*/  UIMAD UR16, UR11, UR7, UR16 ;  /* 0x000000070b1072a4 */ /* 0x000fe2000f8e0210 */
[----:B------:R-:W1:Y:S01]  /*4df0*/  S2R R200, SR_TID.X ;  /* 0x0000000000c87919 */ /* 0x000e620000002100 */
        /* <DEDUP_REMOVED lines=9> */
[C-C-:B------:R-:W-:Y:S04]  /*4e90*/  IADD3 R6, P5, P0, R8.reuse, 0x80, R2.reuse ;  /* 0x0000008008067810 */ /* 0x140fe800078be002 */
[--C-:B------:R-:W-:Y:S02]  /*4ea0*/  IADD3.X R7, R9, RZ, R3.reuse, P5, P0 ;  /* 0x000000ff09077210 */ /* 0x100fe40002fe0403 */
[----:B------:R-:W-:Y:S02]  /*4eb0*/  IADD3 R4, P5, P0, R8, 0x100, R2 ;  /* 0x0000010008047810 */ /* 0x000fe400078be002 */
[----:B------:R-:W-:Y:S02]  /*4ec0*/  IADD3 R0, -R239, UR13, -R0 ;  /* 0x0000000def007c10 */ /* 0x000fe4000fffe900 */
[C-C-:B------:R-:W-:Y:S02]  /*4ed0*/  IADD3.X R5, R9.reuse, RZ, R3.reuse, P5, P0 ;  /* 0x000000ff09057210 */ /* 0x140fe40002fe0403 */
[----:B------:R-:W-:Y:S02]  /*4ee0*/  ISETP.LT.OR P0, PT, R0, 0x1, !P6 ;  /* 0x000000010000780c */ /* 0x000fe40007701670 */
[----:B------:R-:W-:Y:S02]  /*4ef0*/  IADD3 R8, P5, R8, R2, RZ ;  /* 0x0000000208087210 */ /* 0x000fe40007fbe0ff */
[C---:B------:R-:W-:Y:S03]  /*4f00*/  ISETP.LT.OR P6, PT, R0.reuse, 0x21, !P6 ;  /* 0x000000210000780c */ /* 0x040fe600077c1670 */
[----:B------:R-:W-:Y:S01]  /*4f10*/  IMAD.X R9, R9, 0x1, R3, P5 ;  /* 0x0000000109097824 */ /* 0x000fe200028e0603 */
[C---:B------:R-:W-:Y:S05]  /*4f20*/  LOP3.LUT P5, RZ, R237.reuse, 0x2, RZ, 0xc0, !PT ;  /* 0x00000002edff7812 */ /* 0x040fea00078ac0ff */
[----:B------:R-:W-:Y:S01]  /*4f30*/  @!PT LDS RZ, [RZ] ;  /* 0x00000000fffff984 */ /* 0x000fe20000000800 */
[----:B------:R-:W-:Y:S01]  /*4f40*/  @!PT LDS RZ, [RZ] ;  /* 0x00000000fffff984 */ /* 0x000fe20000000800 */
[----:B------:R-:W-:Y:S01]  /*4f50*/  @!PT LDS RZ, [RZ] ;  /* 0x00000000fffff984 */ /* 0x000fe20000000800 */
[----:B------:R2:W-:Y:S01]  /*4f60*/  LDGSTS.E.BYPASS.LTC128B.128 [R236+0x1b080], [R2.64], !P0 ;  /* 0x1b08000002ec7fae */ /* 0x0005e2000c101d4e */
[C---:B------:R-:W-:Y:S02]  /*4f70*/  ISETP.LT.OR P0, PT, R0.reuse, 0x1, !P5 ;  /* 0x000000010000780c */ /* 0x040fe40006f01670 */
[C---:B------:R-:W-:Y:S11]  /*4f80*/  ISETP.LT.OR P5, PT, R0.reuse, 0x21, !P5 ;  /* 0x000000210000780c */ /* 0x040ff60006fa1670 */
[----:B------:R2:W-:Y:S01]  /*4f90*/  LDGSTS.E.BYPASS.LTC128B.128 [R236+0x1d080], [R2.64+0x80], !P0 ;  /* 0x1d08008002ec7fae */ /* 0x0005e2000c101d4e */
[----:B------:R-:W-:Y:S04]  /*4fa0*/  LOP3.LUT P0, RZ, R237, 0x4, RZ, 0xc0, !PT ;  /* 0x00000004edff7812 */ /* 0x000fe8000780c0ff */
[C---:B------:R-:W-:Y:S02]  /*4fb0*/  ISETP.LT.OR P2, PT, R0.reuse, 0x1, !P0 ;  /* 0x000000010000780c */ /* 0x040fe40004741670 */
[----:B------:R-:W-:Y:S01]  /*4fc0*/  ISETP.LT.OR P0, PT, R0, 0x21, !P0 ;  /* 0x000000210000780c */ /* 0x000fe20004701670 */
[----:B-1----:R-:W-:Y:S10]  /*4fd0*/  @!P1 IMAD.SHL.U32 R0, R200, 0x10, RZ ;  /* 0x00000010c8009824 */ /* 0x002ff400078e00ff */
[----:B------:R2:W-:Y:S01]  /*4fe0*/  LDGSTS.E.BYPASS.LTC128B.128 [R236+0x1f080], [R2.64+0x100], !P2 ;  /* 0x1f08010002ec7fae */ /* 0x0005e2000d101d4e */
[----:B------:R-:W-:Y:S03]  /*4ff0*/  ISETP.NE.AND P2, PT, R10, RZ, PT ;  /* 0x000000ff0a00720c */ /* 0x000fe60003f45270 */
[----:B------:R1:W-:Y:S04]  /*5000*/  LDGSTS.E.BYPASS.LTC128B.128 [R236+0x1c080], [R8.64], !P6 ;  /* 0x1c08000008ec7fae */ /* 0x0003e8000f101d4e */
[----:B------:R1:W-:Y:S04]  /*5010*/  LDGSTS.E.BYPASS.LTC128B.128 [R236+0x1e080], [R6.64], !P5 ;  /* 0x1e08000006ec7fae */ /* 0x0003e8000e901d4e */
[----:B------:R1:W-:Y:S01]  /*5020*/  LDGSTS.E.BYPASS.LTC128B.128 [R236+0x20080], [R4.64], !P0 ;  /* 0x2008000004ec7fae */ /* 0x0003e2000c101d4e */
[----:B--2---:R-:W-:Y:S04]  /*5030*/  IMAD.U32 R2, RZ, RZ, UR6 ;  /* 0x00000006ff027e24 */ /* 0x004fe8000f8e00ff */
[----:B------:R-:W-:Y:S05]  /*5040*/  @!P1 IMAD.WIDE R2, R2, 0x4, R246 ;  /* 0x0000000402029825 */ /* 0x000fea00078e02f6 */
[----:B------:R1:W-:Y:S02]  /*5050*/  @!P1 LDGSTS.E.BYPASS.LTC128B.128 [R0+0x21280], [R2.64] ;  /* 0x2128000002009fae */ /* 0x0003e4000b901d4e */
.L_x_799:
[-C--:B-1234-:R-:W-:Y:S01]  /*5060*/  HMMA.16816.F32 R4, R108, R16.reuse, RZ ;  /* 0x000000106c04723c */ /* 0x09efe200000018ff */
[----:B------:R-:W-:Y:S01]  /*5070*/  LDSM.16.M88.4 R200, [R223+0x1000] ;  /* 0x00100000dfc8783b */ /* 0x000fe20000000200 */
[----:B------:R-:W-:Y:S02]  /*5080*/  UIMAD UR5, UR5, 0x3000, URZ ;  /* 0x00003000050578a4 */ /* 0x000fe4000f8e023f */
[----:B------:R-:W-:Y:S01]  /*5090*/  UISETP.GE.AND UP0, UPT, UR11, UR8, UPT ;  /* 0x000000080b00728c */ /* 0x000fe2000bf06270 */
[----:B------:R-:W1:Y:S01]  /*50a0*/  LDSM.16.MT88.4 R204, [R222+0x1000] ;  /* 0x00100000decc783b */ /* 0x000e620000004200 */
[----:B------:R-:W-:Y:S02]  /*50b0*/  UISETP.GE.AND UP1, UPT, UR12, 0x1, UPT ;  /* 0x000000010c00788c */ /* 0x000fe4000bf26270 */
[C---:B------:R-:W-:Y:S01]  /*50c0*/  HMMA.16816.F32 R8, R172.reuse, R16, RZ ;  /* 0x00000010ac08723c */ /* 0x040fe200000018ff */
[----:B------:R-:W2:Y:S01]  /*50d0*/  LDSM.16.M88.4 R208, [R223+0x1400] ;  /* 0x00140000dfd0783b */ /* 0x000ea20000000200 */
[----:B------:R-:W-:Y:S02]  /*50e0*/  UIADD3 UR6, UR4, 0x1, URZ ;  /* 0x0000000104067890 */ /* 0x000fe4000fffe03f */
[----:B------:R-:W-:Y:S01]  /*50f0*/  IMAD.U32 R2, RZ, RZ, UR5 ;  /* 0x00000005ff027e24 */ /* 0x000fe2000f8e00ff */
[----:B------:R-:W-:Y:S01]  /*5100*/  LDSM.16.M88.4 R212, [R223+0x2400] ;  /* 0x00240000dfd4783b */ /* 0x000fe20000000200 */
[----:B------:R-:W-:Y:S01]  /*5110*/  IADD3 R0, P0, R244, UR5, RZ ;  /* 0x00000005f4007c10 */ /* 0x000fe2000ff1e0ff */
[----:B------:R-:W-:Y:S01]  /*5120*/  UIADD3 UR5, UR12, 0x1, URZ ;  /* 0x000000010c057890 */ /* 0x000fe2000fffe03f */
[-C--:B------:R-:W-:Y:S01]  /*5130*/  HMMA.16816.F32 R12, R172, R18.reuse, RZ ;  /* 0x00000012ac0c723c */ /* 0x080fe200000018ff */
[----:B------:R-:W0:Y:S01]  /*5140*/  LDGDEPBAR ;  /* 0x00000000000079af */ /* 0x000e220000000000 */
[----:B------:R-:W-:Y:S02]  /*5150*/  UISETP.GE.AND UP2, UPT, UR4, 0x1, UPT ;  /* 0x000000010400788c */ /* 0x000fe4000bf46270 */
[----:B------:R-:W-:Y:S01]  /*5160*/  LEA.HI.X.SX32 R2, R2, R251, 0x1, P0 ;  /* 0x000000fb02027211 */ /* 0x000fe200000f0eff */
[----:B------:R-:W-:Y:S03]  /*5170*/  USEL UR12, UR5, URZ, !UP1 ;  /* 0x0000003f050c7287 */ /* 0x000fe6000c800000 */
[C---:B------:R-:W-:Y:S01]  /*5180*/  HMMA.16816.F32 R16, R108.reuse, R18, RZ ;  /* 0x000000126c10723c */ /* 0x040fe200000018ff */
[----:B------:R-:W-:Y:S07]  /*5190*/  UMOV UR5, UR11 ;  /* 0x0000000b00057c82 */ /* 0x000fee0008000000 */
[-C--:B------:R-:W-:Y:S08]  /*51a0*/  HMMA.16816.F32 R20, R108, R36.reuse, RZ ;  /* 0x000000246c14723c */ /* 0x080ff000000018ff */
[C---:B------:R-:W-:Y:S08]  /*51b0*/  HMMA.16816.F32 R24, R172.reuse, R36, RZ ;  /* 0x00000024ac18723c */ /* 0x040ff000000018ff */
[-C--:B------:R-:W-:Y:S08]  /*51c0*/  HMMA.16816.F32 R28, R172, R38.reuse, RZ ;  /* 0x00000026ac1c723c */ /* 0x080ff000000018ff */
[C---:B------:R-:W-:Y:S08]  /*51d0*/  HMMA.16816.F32 R32, R108.reuse, R38, RZ ;  /* 0x000000266c20723c */ /* 0x040ff000000018ff */
[-C--:B------:R-:W-:Y:S08]  /*51e0*/  HMMA.16816.F32 R36, R108, R176.reuse, RZ ;  /* 0x000000b06c24723c */ /* 0x080ff000000018ff */
[C---:B------:R-:W-:Y:S08]  /*51f0*/  HMMA.16816.F32 R40, R172.reuse, R176, RZ ;  /* 0x000000b0ac28723c */ /* 0x040ff000000018ff */
[-C--:B------:R-:W-:Y:S01]  /*5200*/  HMMA.16816.F32 R104, R172, R178.reuse, RZ ;  /* 0x000000b2ac68723c */ /* 0x080fe200000018ff */
[----:B------:R-:W3:Y:S07]  /*5210*/  LDSM.16.MT88.4 R172, [R222+0x3800] ;  /* 0x00380000deac783b */ /* 0x000eee0000004200 */
[----:B------:R-:W-:Y:S01]  /*5220*/  HMMA.16816.F32 R108, R108, R178, RZ ;  /* 0x000000b26c6c723c */ /* 0x000fe200000018ff */
[----:B------:R-:W4:Y:S07]  /*5230*/  LDSM.16.MT88.4 R176, [R222+0x6000] ;  /* 0x00600000deb0783b */ /* 0x000f2e0000004200 */
        /* <DEDUP_REMOVED lines=27> */
[-C--:B----4-:R-:W-:Y:S08]  /*53f0*/  HMMA.16816.F32 R36, R200, R176.reuse, R36 ;  /* 0x000000b0c824723c */ /* 0x090ff00000001824 */
[C---:B------:R-:W-:Y:S08]  /*5400*/  HMMA.16816.F32 R40, R208.reuse, R176, R40 ;  /* 0x000000b0d028723c */ /* 0x040ff00000001828 */
[-C--:B------:R-:W-:Y:S01]  /*5410*/  HMMA.16816.F32 R104, R208, R178.reuse, R104 ;  /* 0x000000b2d068723c */ /* 0x080fe20000001868 */
[----:B------:R-:W2:Y:S07]  /*5420*/  LDSM.16.MT88.4 R208, [R222+0x4800] ;  /* 0x00480000ded0783b */ /* 0x000eae0000004200 */
[----:B------:R-:W-:Y:S01]  /*5430*/  HMMA.16816.F32 R108, R200, R178, R108 ;  /* 0x000000b2c86c723c */ /* 0x000fe2000000186c */
[----:B------:R-:W3:Y:S07]  /*5440*/  LDSM.16.MT88.4 R176, [R222+0x7000] ;  /* 0x00700000deb0783b */ /* 0x000eee0000004200 */
[-C--:B-----5:R-:W-:Y:S08]  /*5450*/  HMMA.16816.F32 R4, R180, R184.reuse, R4 ;  /* 0x000000b8b404723c */ /* 0x0a0ff00000001804 */
[C---:B------:R-:W-:Y:S08]  /*5460*/  HMMA.16816.F32 R8, R188.reuse, R184, R8 ;  /* 0x000000b8bc08723c */ /* 0x040ff00000001808 */
[-C--:B------:R-:W-:Y:S08]  /*5470*/  HMMA.16816.F32 R12, R188, R186.reuse, R12 ;  /* 0x000000babc0c723c */ /* 0x080ff0000000180c */
        /* <DEDUP_REMOVED lines=36> */
[-C--:B---3--:R-:W-:Y:S03]  /*56c0*/  HMMA.16816.F32 R36, R196, R176.reuse, R36 ;  /* 0x000000b0c424723c */ /* 0x088fe60000001824 */
        /* <DEDUP_REMOVED lines=193> */
.L_x_797:
[----:B------:R-:W-:Y:S05]  /*62e0*/  @P1 EXIT ;  /* 0x000000000000194d */ /* 0x000fea0003800000 */
[----:B------:R-:W-:-:S04]  /*62f0*/  ISETP.NE.U32.AND P2, PT, RZ, c[0x0][0x360], PT ;  /* 0x0000d800ff007a0c */ /* 0x000fc80003f45070 */
[----:B------:R-:W-:-:S13]  /*6300*/  ISETP.NE.AND.EX P2, PT, RZ, c[0x0][0x364], PT, P2 ;  /* 0x0000d900ff007a0c */ /* 0x000fda0003f45320 */
[----:B-1----:R-:W-:-:S04]  /*6310*/  @P2 IMAD.MOV.U32 R2, RZ, RZ, 0x4 ;  /* 0x00000004ff022424 */ /* 0x002fc800078e00ff */
[----:B------:R-:W-:-:S05]  /*6320*/  @P2 IMAD.WIDE R2, R252, R2, c[0x0][0x360] ;  /* 0x0000d800fc022625 */ /* 0x000fca00078e0202 */
[----:B------:R1:W2:Y:S01]  /*6330*/  @P2 LDG.E R0, [R2.64] ;  /* 0x0000000e02002981 */ /* 0x0002a2000c1e1900 */
[----:B------:R-:W3:Y:S03]  /*6340*/  S2UR UR5, SR_CTAID.X ;  /* 0x00000000000579c3 */ /* 0x000ee60000002500 */
[----:B------:R-:W4:Y:S04]  /*6350*/  S2R R5, SR_TID.X ;  /* 0x0000000000057919 */ /* 0x000f280000002100 */
[----:B-1----:R-:W1:Y:S01]  /*6360*/  S2R R3, SR_CTAID.Y ;  /* 0x0000000000037919 */ /* 0x002e620000002600 */
[----:B------:R-:W-:Y:S01]  /*6370*/  MOV R2, 0x1 ;  /* 0x0000000100027802 */ /* 0x000fe20000000f00 */
[----:B---3--:R-:W-:Y:S01]  /*6380*/  UIMAD UR5, UR5, 0x3c00, URZ ;  /* 0x00003c00050578a4 */ /* 0x008fe2000f8e023f */
[----:B----4-:R-:W-:Y:S01]  /*6390*/  SHF.R.S32.HI R6, RZ, 0x1f, R5 ;  /* 0x0000001fff067819 */ /* 0x010fe20000011405 */
[----:B------:R-:W-:Y:S01]  /*63a0*/  BAR.SYNC.DEFER_BLOCKING 0x1, 0x100 ;  /* 0x0044000000007b1d */ /* 0x000fe20000010000 */
[----:B------:R-:W-:Y:S01]  /*63b0*/  ISETP.NE.AND P0, PT, R2, c[0x0][0x338], PT ;  /* 0x0000ce0002007a0c */ /* 0x000fe20003f05270 */
[----:B------:R-:W-:-:S12]  /*63c0*/  USHF.R.S32.HI UR4, URZ, 0x1f, UR5 ;  /* 0x0000001f3f047899 */ /* 0x000fd80008011405 */
[----:B-1----:R-:W-:-:S04]  /*63d0*/  @P0 IMAD.HI.U32 R4, R3, c[0x0][0x33c], RZ ;  /* 0x0000cf0003040a27 */ /* 0x002fc800078e00ff */
[----:B--2---:R-:W-:-:S04]  /*63e0*/  @P2 IMAD R0, R252, 0x50, R0 ;  /* 0x00000050fc002824 */ /* 0x004fc800078e0200 */
[----:B------:R-:W-:-:S05]  /*63f0*/  @P2 IMAD.HI R0, R0, 0x66666667, RZ ;  /* 0x6666666700002827 */ /* 0x000fca00078e02ff */
[----:B------:R-:W-:-:S04]  /*6400*/  @P2 SHF.R.U32.HI R2, RZ, 0x1f, R0 ;  /* 0x0000001fff022819 */ /* 0x000fc80000011600 */
[----:B------:R-:W-:Y:S01]  /*6410*/  @P2 LEA.HI.SX32 R2, R0, R2, 0x1b ;  /* 0x0000000200022211 */ /* 0x000fe200078fdaff */
[----:B------:R-:W-:Y:S01]  /*6420*/  IMAD.MOV.U32 R0, RZ, RZ, R3 ;  /* 0x000000ffff007224 */ /* 0x000fe200078e0003 */
[----:B------:R-:W-:-:S03]  /*6430*/  @P0 SHF.R.U32.HI R0, RZ, c[0x0][0x340], R4 ;  /* 0x0000d000ff000a19 */ /* 0x000fc60000011604 */
[----:B------:R-:W-:Y:S01]  /*6440*/  @P2 IMAD R2, R2, 0x3c00, RZ ;  /* 0x00003c0002022824 */ /* 0x000fe200078e02ff */
[----:B------:R-:W-:-:S04]  /*6450*/  SHF.R.S32.HI R4, RZ, 0x1f, R0 ;  /* 0x0000001fff047819 */ /* 0x000fc80000011400 */
[----:B------:R-:W-:Y:S02]  /*6460*/  @P2 SHF.R.S32.HI R3, RZ, 0x1f, R2 ;  /* 0x0000001fff032819 */ /* 0x000fe40000011402 */
[----:B------:R-:W-:-:S06]  /*6470*/  @!P2 CS2R R2, SRZ ;  /* 0x000000000002a805 */ /* 0x000fcc000001ff00 */
[----:B------:R-:W-:Y:S01]  /*6480*/  IADD3 R2, P1, P0, R2, UR5, R5 ;  /* 0x0000000502027c10 */ /* 0x000fe2000f83e005 */
[C---:B------:R-:W-:Y:S02]  /*6490*/  IMAD R5, R4.reuse, c[0x0][0x328], RZ ;  /* 0x0000ca0004057a24 */ /* 0x040fe400078e02ff */
[----:B------:R-:W-:Y:S01]  /*64a0*/  IMAD R4, R4, c[0x0][0x300], RZ ;  /* 0x0000c00004047a24 */ /* 0x000fe200078e02ff */
[----:B------:R-:W-:Y:S01]  /*64b0*/  IADD3.X R3, R3, UR4, R6, P1, P0 ;  /* 0x0000000403037c10 */ /* 0x000fe20008fe0406 */
[C---:B------:R-:W-:Y:S01]  /*64c0*/  IMAD R7, R0.reuse, c[0x0][0x32c], R5 ;  /* 0x0000cb0000077a24 */ /* 0x040fe200078e0205 */
[----:B------:R-:W-:Y:S01]  /*64d0*/  SHF.R.S32.HI R6, RZ, 0x1f, R252 ;  /* 0x0000001fff067819 */ /* 0x000fe200000114fc */
[C---:B------:R-:W-:Y:S02]  /*64e0*/  IMAD R8, R0.reuse, c[0x0][0x304], R4 ;  /* 0x0000c10000087a24 */ /* 0x040fe400078e0204 */
[----:B------:R-:W-:-:S04]  /*64f0*/  IMAD.WIDE.U32 R4, R0, c[0x0][0x328], R2 ;  /* 0x0000ca0000047a25 */ /* 0x000fc800078e0002 */
[----:B------:R-:W-:Y:S01]  /*6500*/  IMAD.WIDE.U32 R2, R0, c[0x0][0x300], R2 ;  /* 0x0000c00000027a25 */ /* 0x000fe200078e0002 */
[----:B------:R-:W-:Y:S02]  /*6510*/  SEL R0, R6, RZ, !P2 ;  /* 0x000000ff06007207 */ /* 0x000fe40005000000 */
[----:B------:R-:W-:Y:S01]  /*6520*/  IADD3 R5, R5, R7, RZ ;  /* 0x0000000705057210 */ /* 0x000fe20007ffe0ff */
[----:B------:R-:W-:Y:S01]  /*6530*/  IMAD.IADD R3, R3, 0x1, R8 ;  /* 0x0000000103037824 */ /* 0x000fe200078e0208 */
[----:B------:R-:W-:Y:S01]  /*6540*/  SEL R6, R252, RZ, !P2 ;  /* 0x000000fffc067207 */ /* 0x000fe20005000000 */
[C---:B------:R-:W-:Y:S02]  /*6550*/  IMAD R10, R0.reuse, c[0x0][0x330], RZ ;  /* 0x0000cc00000a7a24 */ /* 0x040fe400078e02ff */
[----:B------:R-:W-:Y:S02]  /*6560*/  IMAD R0, R0, c[0x0][0x308], RZ ;  /* 0x0000c20000007a24 */ /* 0x000fe400078e02ff */
[----:B------:R-:W-:-:S02]  /*6570*/  IMAD R10, R6, c[0x0][0x334], R10 ;  /* 0x0000cd00060a7a24 */ /* 0x000fc400078e020a */
[----:B------:R-:W-:-:S04]  /*6580*/  IMAD.WIDE.U32 R8, R6, c[0x0][0x330], R4 ;  /* 0x0000cc0006087a25 */ /* 0x000fc800078e0004 */
[----:B------:R-:W-:Y:S01]  /*6590*/  IMAD R0, R6, c[0x0][0x30c], R0 ;  /* 0x0000c30006007a24 */ /* 0x000fe200078e0200 */
[----:B------:R-:W-:Y:S01]  /*65a0*/  LEA R4, P1, R8, c[0x0][0x310], 0x2 ;  /* 0x0000c40008047a11 */ /* 0x000fe200078210ff */
[----:B------:R-:W-:Y:S01]  /*65b0*/  IMAD.WIDE.U32 R6, R6, c[0x0][0x308], R2 ;  /* 0x0000c20006067a25 */ /* 0x000fe200078e0002 */
[----:B------:R-:W-:-:S03]  /*65c0*/  IADD3 R3, R9, R10, RZ ;  /* 0x0000000a09037210 */ /* 0x000fc60007ffe0ff */
[----:B------:R-:W-:Y:S01]  /*65d0*/  IMAD.IADD R0, R7, 0x1, R0 ;  /* 0x0000000107007824 */ /* 0x000fe200078e0200 */
[----:B------:R-:W-:Y:S02]  /*65e0*/  LEA.HI.X R5, R8, c[0x0][0x314], R3, 0x2, P1 ;  /* 0x0000c50008057a11 */ /* 0x000fe400008f1403 */
[----:B------:R-:W-:-:S03]  /*65f0*/  LEA R2, P0, R6, c[0x0][0x2e8], 0x2 ;  /* 0x0000ba0006027a11 */ /* 0x000fc600078010ff */
        /* <DEDUP_REMOVED lines=122> */
.L_x_801:
        /* <DEDUP_REMOVED lines=14> */
.L_x_1408:


//--------------------- .text._ZN7cutlass13device_kernelIN5flash19enable_sm80_to_sm89INS1_16FlashAttnBwdSm80INS1_25CollectiveMainloopBwdSm80ILi2ELi1EN4cute5tupleIJNS5_1CILi64EEENS7_ILi80EEENS7_ILi192EEEEEENS_6half_tEfNS_4arch4Sm80ELb0ELb0ELb0ELb1ELb1ELb0ELb1ELb0ELi2ELi4ELi2ELi2ELb0EEENS1_24CollectiveEpilogueBwdGQAISB_fSE_Li256ELb1ELb1EEENS1_19SingleTileSchedulerILb1ELb0ELb0ELi80EEEEEEEEEvNT_6ParamsE --------------------------
	.section	.text._ZN7cutlass13device_kernelIN5flash19enable_sm80_to_sm89INS1_16FlashAttnBwdSm80INS1_25CollectiveMainloopBwdSm80ILi2ELi1EN4cute5tupleIJNS5_1CILi64EEENS7_ILi80EEENS7_ILi192EEEEEENS_6half_tEfNS_4arch4Sm80ELb0ELb0ELb0ELb1ELb1ELb0ELb1ELb0ELi2ELi4ELi2ELi2ELb0EEENS1_24CollectiveEpilogueBwdGQAISB_fSE_Li256ELb1ELb1EEENS1_19SingleTileSchedulerILb1ELb0ELb0ELi80EEEEEEEEEvNT_6ParamsE,"ax",@progbits
	.sectioninfo	@"SHI_REGISTERS=254"
	.align	128
.text._ZN7cutlass13device_kernelIN5flash19enable_sm80_to_sm89INS1_16FlashAttnBwdSm80INS1_25CollectiveMainloopBwdSm80ILi2ELi1EN4cute5tupleIJNS5_1CILi64EEENS7_ILi80EEENS7_ILi192EEEEEENS_6half_tEfNS_4arch4Sm80ELb0ELb0ELb0ELb1ELb1ELb0ELb1ELb0ELi2ELi4ELi2ELi2ELb0EEENS1_24CollectiveEpilogueBwdGQAISB_fSE_Li256ELb1ELb1EEENS1_19SingleTileSchedulerILb1ELb0ELb0ELi80EEEEEEEEEvNT_6ParamsE:
        .type           _ZN7cutlass13device_kernelIN5flash19enable_sm80_to_sm89INS1_16FlashAttnBwdSm80INS1_25CollectiveMainloopBwdSm80ILi2ELi1EN4cute5tupleIJNS5_1CILi64EEENS7_ILi80EEENS7_ILi192EEEEEENS_6half_tEfNS_4arch4Sm80ELb0ELb0ELb0ELb1ELb1ELb0ELb1ELb0ELi2ELi4ELi2ELi2ELb0EEENS1_24CollectiveEpilogueBwdGQAISB_fSE_Li256ELb1ELb1EEENS1_19SingleTileSchedulerILb1ELb0ELb0ELi80EEEEEEEEEvNT_6ParamsE,@function
        .size           _ZN7cutlass13device_kernelIN5flash19enable_sm80_to_sm89INS1_16FlashAttnBwdSm80INS1_25CollectiveMainloopBwdSm80ILi2ELi1EN4cute5tupleIJNS5_1CILi64EEENS7_ILi80EEENS7_ILi192EEEEEENS_6half_tEfNS_4arch4Sm80ELb0ELb0ELb0ELb1ELb1ELb0ELb1ELb0ELi2ELi4ELi2ELi2ELb0EEENS1_24CollectiveEpilogueBwdGQAISB_fSE_Li256ELb1ELb1EEENS1_19SingleTileSchedulerILb1ELb0ELb0ELi80EEEEEEEEEvNT_6ParamsE,(.L_x_1409 - _ZN7cutlass13device_kernelIN5flash19enable_sm80_to_sm89INS1_16FlashAttnBwdSm80INS1_25CollectiveMainloopBwdSm80ILi2ELi1EN4cute5tupleIJNS5_1CILi64EEENS7_ILi80EEENS7_ILi192EEEEEENS_6half_tEfNS_4arch4Sm80ELb0ELb0ELb0ELb1ELb1ELb0ELb1ELb0ELi2ELi4ELi2ELi2ELb0EEENS1_24CollectiveEpilogueBwdGQAISB_fSE_Li256ELb1ELb1EEENS1_19SingleTileSchedulerILb1ELb0ELb0ELi80EEEEEEEEEvNT_6ParamsE)
        .other          _ZN7cutlass13device_kernelIN5flash19enable_sm80_to_sm89INS1_16FlashAttnBwdSm80INS1_25CollectiveMainloopBwdSm80ILi2ELi1EN4cute5tupleIJNS5_1CILi64EEENS7_ILi80EEENS7_ILi192EEEEEENS_6half_tEfNS_4arch4Sm80ELb0ELb0ELb0ELb1ELb1ELb0ELb1ELb0ELi2ELi4ELi2ELi2ELb0EEENS1_24CollectiveEpilogueBwdGQAISB_fSE_Li256ELb1ELb1EEENS1_19SingleTileSchedulerILb1ELb0ELb0ELi80EEEEEEEEEvNT_6ParamsE,@"STO_CUDA_ENTRY STV_DEFAULT"
_ZN7cutlass13device_kernelIN5flash19enable_sm80_to_sm89INS1_16FlashAttnBwdSm80INS1_25CollectiveMainloopBwdSm80ILi2ELi1EN4cute5tupleIJNS5_1CILi64EEENS7_ILi80EEENS7_ILi192EEEEEENS_6half_tEfNS_4arch4Sm80ELb0ELb0ELb0ELb1ELb1ELb0ELb1ELb0ELi2ELi4ELi2ELi2ELb0EEENS1_24CollectiveEpilogueBwdGQAISB_fSE_Li256ELb1ELb1EEENS1_19SingleTileSchedulerILb1ELb0ELb0ELi80EEEEEEEEEvNT_6ParamsE:
        /* <DEDUP_REMOVED lines=17> */
.L_x_803:
        /* <DEDUP_REMOVED lines=8> */
.L_x_805:
[----:B------:R-:W-:Y:S02]  /*0190*/  MOV R4, c[0x0][0x3ac] ;  /* 0x0000eb0000047a02 */ /* 0x000fe40000000f00 */
.L_x_804:
[----:B------:R-:W-:-:S05]  /*01a0*/  IMAD R3, R2, 0x50, RZ ;  /* 0x0000005002037824 */ /* 0x000fca00078e02ff */
[----:B-----5:R-:W-:-:S04]  /*01b0*/  ISETP.GE.AND P0, PT, R3, R4, PT ;  /* 0x000000040300720c */ /* 0x020fc80003f06270 */
[----:B------:R-:W-:Y:S01]  /*01c0*/  SEL R240, R240, 0xffffffff, !P0 ;  /* 0xfffffffff0f07807 */ /* 0x000fe20004000000 */
[----:B------:R-:W-:Y:S05]  /*01d0*/  BRA `(.L_x_806) ;  /* 0x0000011000007947 */ /* 0x000fea0003800000 */
.L_x_802:
[----:B---34-:R-:W-:-:S04]  /*01e0*/  ISETP.NE.U32.AND P0, PT, RZ, c[0x0][0x3c8], PT ;  /* 0x0000f200ff007a0c */ /* 0x018fc80003f05070 */
[----:B------:R-:W-:-:S13]  /*01f0*/  ISETP.NE.AND.EX P0, PT, RZ, c[0x0][0x3cc], PT, P0 ;  /* 0x0000f300ff007a0c */ /* 0x000fda0003f05300 */
[----:B------:R-:W-:Y:S05]  /*0200*/  @!P0 BRA `(.L_x_807) ;  /* 0x0000002000008947 */ /* 0x000fea0003800000 */
[----:B------:R1:W5:Y:S01]  /*0210*/  LDG.E R4, [R4.64] ;  /* 0x0000000e04047981 */ /* 0x000362000c1e1900 */
[----:B------:R-:W-:Y:S05]  /*0220*/  BRA `(.L_x_808) ;  /* 0x0000009000007947 */ /* 0x000fea0003800000 */
.L_x_807:
        /* <DEDUP_REMOVED lines=8> */
.L_x_809:
[----:B------:R-:W-:Y:S02]  /*02b0*/  MOV R4, c[0x0][0x3ac] ;  /* 0x0000eb0000047a02 */ /* 0x000fe40000000f00 */
.L_x_808:
[----:B------:R-:W-:-:S05]  /*02c0*/  IMAD R3, R2, 0x50, RZ ;  /* 0x0000005002037824 */ /* 0x000fca00078e02ff */
[----:B-----5:R-:W-:-:S04]  /*02d0*/  ISETP.GE.AND P0, PT, R3, R4, PT ;  /* 0x000000040300720c */ /* 0x020fc80003f06270 */
[----:B------:R-:W-:-:S04]  /*02e0*/  SEL R240, R240, 0xffffffff, !P0 ;  /* 0xfffffffff0f07807 */ /* 0x000fc80004000000 */
.L_x_806:
        /* <DEDUP_REMOVED lines=10> */
[CC--:B------:R-:W-:Y:S02]  /*0390*/  @P0 IMAD.WIDE R6, R240.reuse, R11.reuse, c[0x0][0x2d8] ;  /* 0x0000b600f0060625 */ /* 0x0c0fe400078e020b */
[----:B------:R-:W3:Y:S02]  /*03a0*/  @P4 LDG.E R13, [R16.64] ;  /* 0x0000000e100d4981 */ /* 0x000ee4000c1e1900 */
[C---:B------:R-:W-:Y:S02]  /*03b0*/  IMAD.WIDE R14, R240.reuse, R11, c[0x0][0x2d0] ;  /* 0x0000b400f00e7625 */ /* 0x040fe400078e020b */
[----:B------:R4:W5:Y:S04]  /*03c0*/  @P0 LDG.E R10, [R6.64] ;  /* 0x0000000e060a0981 */ /* 0x000968000c1e1900 */
[----:B-1----:R-:W3:Y:S01]  /*03d0*/  @P3 LDG.E R5, [R14.64] ;  /* 0x0000000e0e053981 */ /* 0x002ee2000c1e1900 */
[----:B------:R-:W-:Y:S01]  /*03e0*/  ULDC UR13, c[0x0][0x168] ;  /* 0x00005a00000d7ab9 */ /* 0x000fe20000000800 */
[----:B------:R-:W-:Y:S01]  /*03f0*/  CS2R R8, SRZ ;  /* 0x0000000000087805 */ /* 0x000fe2000001ff00 */
[----:B----4-:R-:W-:Y:S01]  /*0400*/  CS2R R6, SRZ ;  /* 0x0000000000067805 */ /* 0x010fe2000001ff00 */
[----:B--2---:R-:W-:-:S05]  /*0410*/  @P4 IMAD R4, R240, 0x40, R3 ;  /* 0x00000040f0044824 */ /* 0x004fca00078e0203 */
[----:B------:R-:W-:-:S04]  /*0420*/  @P4 SHF.R.S32.HI R3, RZ, 0x1f, R4 ;  /* 0x0000001fff034819 */ /* 0x000fc80000011404 */
[----:B------:R-:W-:Y:S01]  /*0430*/  @P4 LEA.HI R3, R3, R4, RZ, 0x6 ;  /* 0x0000000403034211 */ /* 0x000fe200078f30ff */
[----:B-----5:R1:W2:Y:S01]  /*0440*/  @P0 R2UR UR13, R10 ;  /* 0x000000000a0d03c2 */ /* 0x0202a200000e0000 */
[----:B------:R-:W-:Y:S01]  /*0450*/  IMAD.MOV.U32 R4, RZ, RZ, RZ ;  /* 0x000000ffff047224 */ /* 0x000fe200078e00ff */
[--C-:B---3--:R-:W-:Y:S01]  /*0460*/  @P4 SHF.R.S32.HI R7, RZ, 0x1f, R13.reuse ;  /* 0x0000001fff074819 */ /* 0x108fe2000001140d */
[----:B------:R-:W-:Y:S01]  /*0470*/  @P4 IMAD.MOV.U32 R6, RZ, RZ, R13 ;  /* 0x000000ffff064224 */ /* 0x000fe200078e000d */
[----:B------:R-:W-:Y:S01]  /*0480*/  @P4 LOP3.LUT R4, R3, 0xffffffc0, RZ, 0xc0, !PT ;  /* 0xffffffc003044812 */ /* 0x000fe200078ec0ff */
[----:B------:R-:W-:Y:S01]  /*0490*/  IMAD.MOV.U32 R3, RZ, RZ, c[0x0][0x198] ;  /* 0x00006600ff037624 */ /* 0x000fe200078e00ff */
[--C-:B------:R-:W-:Y:S01]  /*04a0*/  @P3 SHF.R.S32.HI R9, RZ, 0x1f, R5.reuse ;  /* 0x0000001fff093819 */ /* 0x100fe20000011405 */
[----:B------:R-:W-:Y:S01]  /*04b0*/  @P3 IMAD.MOV.U32 R8, RZ, RZ, R5 ;  /* 0x000000ffff083224 */ /* 0x000fe200078e0005 */
[----:B-12---:R-:W-:Y:S05]  /*04c0*/  @P0 BRA `(.L_x_810) ;  /* 0x0000006000000947 */ /* 0x006fea0003800000 */
[----:B------:R-:W-:Y:S05]  /*04d0*/  @!P4 BRA `(.L_x_810) ;  /* 0x000000500000c947 */ /* 0x000fea0003800000 */
[----:B------:R-:W2:Y:S04]  /*04e0*/  LDG.E R10, [R16.64] ;  /* 0x0000000e100a7981 */ /* 0x000ea8000c1e1900 */
[----:B------:R-:W3:Y:S01]  /*04f0*/  LDG.E R5, [R16.64+0x4] ;  /* 0x0000040e10057981 */ /* 0x000ee2000c1e1900 */
[----:B--2---:R-:W1:Y:S08]  /*0500*/  R2UR UR13, R10 ;  /* 0x000000000a0d73c2 */ /* 0x004e7000000e0000 */
[----:B---3--:R-:W1:Y:S02]  /*0510*/  R2UR UR4, R5 ;  /* 0x00000000050473c2 */ /* 0x008e6400000e0000 */
[----:B-1----:R-:W-:-:S06]  /*0520*/  UIADD3 UR13, -UR13, UR4, URZ ;  /* 0x000000040d0d7290 */ /* 0x002fcc000fffe13f */
.L_x_810:
[----:B------:R-:W-:-:S04]  /*0530*/  ISETP.NE.U32.AND P0, PT, RZ, c[0x0][0x2e0], PT ;  /* 0x0000b800ff007a0c */ /* 0x000fc80003f05070 */
[----:B------:R-:W-:-:S13]  /*0540*/  ISETP.NE.AND.EX P0, PT, RZ, c[0x0][0x2e4], PT, P0 ;  /* 0x0000b900ff007a0c */ /* 0x000fda0003f05300 */
[----:B------:R-:W-:Y:S05]  /*0550*/  @!P0 BRA `(.L_x_811) ;  /* 0x0000003000008947 */ /* 0x000fea0003800000 */
[----:B------:R-:W-:-:S05]  /*0560*/  IMAD.WIDE R10, R240, R11, c[0x0][0x2e0] ;  /* 0x0000b800f00a7625 */ /* 0x000fca00078e020b */
[----:B------:R1:W5:Y:S01]  /*0570*/  LDG.E R3, [R10.64] ;  /* 0x0000000e0a037981 */ /* 0x000362000c1e1900 */
[----:B------:R-:W-:Y:S05]  /*0580*/  BRA `(.L_x_812) ;  /* 0x0000004000007947 */ /* 0x000fea0003800000 */
.L_x_811:
[----:B------:R-:W-:Y:S05]  /*0590*/  @!P3 BRA `(.L_x_812) ;  /* 0x000000300000b947 */ /* 0x000fea0003800000 */
[----:B------:R-:W2:Y:S04]  /*05a0*/  LDG.E R3, [R14.64] ;  /* 0x0000000e0e037981 */ /* 0x000ea8000c1e1900 */
[----:B------:R-:W2:Y:S02]  /*05b0*/  LDG.E R10, [R14.64+0x4] ;  /* 0x0000040e0e0a7981 */ /* 0x000ea4000c1e1900 */
[----:B--2---:R-:W-:Y:S02]  /*05c0*/  IADD3 R3, -R3, R10, RZ ;  /* 0x0000000a03037210 */ /* 0x004fe40007ffe1ff */
.L_x_812:
        /* <DEDUP_REMOVED lines=65> */
[--C-:B-1----:R-:W-:Y:S01]  /*09e0*/  SHF.R.S32.HI R10, RZ, 0x1f, R233.reuse ;  /* 0x0000001fff0a7819 */ /* 0x102fe200000114e9 */
[----:B------:R-:W-:Y:S01]  /*09f0*/  IMAD.SHL.U32 R12, R233, 0x4, RZ ;  /* 0x00000004e90c7824 */ /* 0x000fe200078e00ff */
[----:B------:R-:W-:Y:S01]  /*0a00*/  SHF.R.S32.HI R11, RZ, 0x1f, R4 ;  /* 0x0000001fff0b7819 */ /* 0x000fe20000011404 */
[----:B------:R-:W-:Y:S01]  /*0a10*/  IMAD R14, R4, 0xc0, RZ ;  /* 0x000000c0040e7824 */ /* 0x000fe200078e02ff */
[----:B------:R-:W-:Y:S01]  /*0a20*/  ISETP.NE.AND P2, PT, R5, 0x1, PT ;  /* 0x000000010500780c */ /* 0x000fe20003f45270 */
[----:B------:R-:W-:Y:S01]  /*0a30*/  ULDC.64 UR4, c[0x0][0x1d8] ;  /* 0x0000760000047ab9 */ /* 0x000fe20000000a00 */
[----:B------:R-:W-:Y:S01]  /*0a40*/  IADD3 R24, P1, R12, R4, RZ ;  /* 0x000000040c187210 */ /* 0x000fe20007f3e0ff */
[----:B------:R-:W-:Y:S01]  /*0a50*/  USHF.L.U32 UR7, UR4, 0x5, URZ ;  /* 0x0000000504077899 */ /* 0x000fe2000800063f */
[----:B------:R-:W-:Y:S01]  /*0a60*/  SHF.R.S32.HI R5, RZ, 0x1f, R233 ;  /* 0x0000001fff057819 */ /* 0x000fe200000114e9 */
[----:B------:R-:W-:Y:S01]  /*0a70*/  UMOV UR6, 0x5 ;  /* 0x0000000500067882 */ /* 0x000fe20000000000 */
[-C--:B------:R-:W-:Y:S01]  /*0a80*/  IADD3 R28, P0, R14, R233.reuse, RZ ;  /* 0x000000e90e1c7210 */ /* 0x080fe20007f1e0ff */
[----:B------:R-:W-:Y:S01]  /*0a90*/  USHF.L.U64.HI UR5, UR4, UR6, UR5 ;  /* 0x0000000604057299 */ /* 0x000fe20008010205 */
[----:B------:R-:W-:Y:S01]  /*0aa0*/  LEA.HI R4, R10, R233, RZ, 0x3 ;  /* 0x000000e90a047211 */ /* 0x000fe200078f18ff */
[----:B------:R-:W-:Y:S01]  /*0ab0*/  ULDC.64 UR8, c[0x0][0x178] ;  /* 0x00005e0000087ab9 */ /* 0x000fe20000000a00 */
[----:B------:R-:W-:Y:S01]  /*0ac0*/  LEA.HI.X.SX32 R25, R12, R11, 0x1, P1 ;  /* 0x0000000b0c197211 */ /* 0x000fe200008f0eff */
[--C-:B------:R-:W-:Y:S01]  /*0ad0*/  IMAD.MOV.U32 R11, RZ, RZ, R0.reuse ;  /* 0x000000ffff0b7224 */ /* 0x100fe200078e0000 */
[----:B------:R-:W-:Y:S01]  /*0ae0*/  LEA.HI.X.SX32 R29, R14, R5, 0x1, P0 ;  /* 0x000000050e1d7211 */ /* 0x000fe200000f0eff */
[----:B------:R-:W-:Y:S01]  /*0af0*/  @P2 IMAD.HI.U32 R14, R0, c[0x0][0x24c], RZ ;  /* 0x00009300000e2a27 */ /* 0x000fe200078e00ff */
[----:B------:R-:W-:Y:S01]  /*0b00*/  SHF.R.S32.HI R12, RZ, 0x1f, R0 ;  /* 0x0000001fff0c7819 */ /* 0x000fe20000011400 */
[----:B------:R-:W-:Y:S01]  /*0b10*/  USHF.L.U32 UR11, UR8, 0x5, URZ ;  /* 0x00000005080b7899 */ /* 0x000fe2000800063f */
[----:B------:R-:W-:Y:S01]  /*0b20*/  LOP3.LUT R16, R4, 0xfffffff8, RZ, 0xc0, !PT ;  /* 0xfffffff804107812 */ /* 0x000fe200078ec0ff */
[----:B------:R-:W-:Y:S01]  /*0b30*/  IMAD.WIDE.U32 R26, R0, c[0x0][0x270], R24 ;  /* 0x00009c00001a7a25 */ /* 0x000fe200078e0018 */
[----:B------:R-:W-:Y:S01]  /*0b40*/  SHF.R.S32.HI R239, RZ, 0x3, R4 ;  /* 0x00000003ffef7819 */ /* 0x000fe20000011404 */
[----:B------:R-:W-:Y:S01]  /*0b50*/  USHF.L.U32 UR10, UR11, 0x1, URZ ;  /* 0x000000010b0a7899 */ /* 0x000fe2000800063f */
[----:B------:R-:W-:Y:S01]  /*0b60*/  @P2 SHF.R.U32.HI R11, RZ, c[0x0][0x250], R14 ;  /* 0x00009400ff0b2a19 */ /* 0x000fe2000001160e */
[----:B------:R-:W-:Y:S01]  /*0b70*/  IMAD R15, R12, c[0x0][0x270], RZ ;  /* 0x00009c000c0f7a24 */ /* 0x000fe200078e02ff */
[----:B------:R-:W-:Y:S01]  /*0b80*/  SHF.R.S32.HI R17, RZ, 0x1f, R239 ;  /* 0x0000001fff117819 */ /* 0x000fe200000114ef */
[----:B------:R-:W-:Y:S01]  /*0b90*/  IMAD.IADD R5, R233, 0x1, -R16 ;  /* 0x00000001e9057824 */ /* 0x000fe200078e0a10 */
[----:B------:R-:W-:Y:S01]  /*0ba0*/  IADD3 R13, P0, R239, R6, RZ ;  /* 0x00000006ef0d7210 */ /* 0x000fe20007f1e0ff */
[----:B------:R-:W-:Y:S01]  /*0bb0*/  IMAD R34, R0, c[0x0][0x274], R15 ;  /* 0x00009d0000227a24 */ /* 0x000fe200078e020f */
[----:B------:R-:W-:Y:S01]  /*0bc0*/  SHF.R.S32.HI R15, RZ, 0x1f, R11 ;  /* 0x0000001fff0f7819 */ /* 0x000fe2000001140b */
[----:B------:R-:W-:Y:S01]  /*0bd0*/  IMAD.SHL.U32 R20, R5, 0x8, RZ ;  /* 0x0000000805147824 */ /* 0x000fe200078e00ff */
[C---:B------:R-:W-:Y:S01]  /*0be0*/  SEL R30, R240.reuse, RZ, !P3 ;  /* 0x000000fff01e7207 */ /* 0x040fe20005800000 */
[----:B------:R-:W-:Y:S01]  /*0bf0*/  IMAD.X R7, R17, 0x1, R7, P0 ;  /* 0x0000000111077824 */ /* 0x000fe200000e0607 */
[----:B------:R-:W-:Y:S01]  /*0c00*/  IADD3 R22, P0, R239, R8, RZ ;  /* 0x00000008ef167210 */ /* 0x000fe20007f1e0ff */
[----:B------:R-:W-:Y:S01]  /*0c10*/  IMAD R16, R15, c[0x0][0x1e0], RZ ;  /* 0x000078000f107a24 */ /* 0x000fe200078e02ff */
[----:B------:R-:W-:Y:S01]  /*0c20*/  SHF.R.S32.HI R21, RZ, 0x1f, R20 ;  /* 0x0000001fff157819 */ /* 0x000fe20000011414 */
[----:B------:R-:W-:Y:S01]  /*0c30*/  IMAD.IADD R35, R27, 0x1, R34 ;  /* 0x000000011b237824 */ /* 0x000fe200078e0222 */
[----:B------:R-:W-:Y:S01]  /*0c40*/  SHF.R.S32.HI R8, RZ, 0x1f, R240 ;  /* 0x0000001fff087819 */ /* 0x000fe200000114f0 */
[----:B------:R-:W-:Y:S01]  /*0c50*/  IMAD.X R23, R17, 0x1, R9, P0 ;  /* 0x0000000111177824 */ /* 0x000fe200000e0609 */
[----:B------:R-:W-:Y:S01]  /*0c60*/  SEL R242, R240, RZ, !P4 ;  /* 0x000000fff0f27207 */ /* 0x000fe20006000000 */
[C---:B------:R-:W-:Y:S01]  /*0c70*/  IMAD R16, R11.reuse, c[0x0][0x1e4], R16 ;  /* 0x000079000b107a24 */ /* 0x040fe200078e0210 */
[C---:B------:R-:W-:Y:S01]  /*0c80*/  SEL R6, R8.reuse, RZ, !P3 ;  /* 0x000000ff08067207 */ /* 0x040fe20005800000 */
[----:B------:R-:W-:Y:S01]  /*0c90*/  IMAD.WIDE.U32 R18, R11, c[0x0][0x1e0], R20 ;  /* 0x000078000b127a25 */ /* 0x000fe200078e0014 */
[----:B------:R-:W-:Y:S01]  /*0ca0*/  SEL R8, R8, RZ, !P4 ;  /* 0x000000ff08087207 */ /* 0x000fe20006000000 */
[----:B------:R-:W-:Y:S01]  /*0cb0*/  CS2R R170, SRZ ;  /* 0x0000000000aa7805 */ /* 0x000fe2000001ff00 */
[----:B------:R-:W-:Y:S01]  /*0cc0*/  ISETP.GE.AND P4, PT, R20, c[0x0][0x1cc], PT ;  /* 0x0000730014007a0c */ /* 0x000fe20003f86270 */
[----:B------:R-:W-:Y:S01]  /*0cd0*/  IMAD R9, R12, c[0x0][0x288], RZ ;  /* 0x0000a2000c097a24 */ /* 0x000fe200078e02ff */
[----:B------:R-:W-:Y:S01]  /*0ce0*/  LEA.HI R228, R10, R233, RZ, 0x7 ;  /* 0x000000e90ae47211 */ /* 0x000fe200078f38ff */
[----:B------:R-:W-:Y:S01]  /*0cf0*/  IMAD.IADD R17, R19, 0x1, R16 ;  /* 0x0000000113117824 */ /* 0x000fe200078e0210 */
[----:B------:R-:W-:Y:S01]  /*0d00*/  CS2R R168, SRZ ;  /* 0x0000000000a87805 */ /* 0x000fe2000001ff00 */
[----:B------:R-:W-:Y:S01]  /*0d10*/  IMAD R32, R0, c[0x0][0x28c], R9 ;  /* 0x0000a30000207a24 */ /* 0x000fe200078e0209 */
[----:B------:R-:W-:Y:S01]  /*0d20*/  SHF.R.S32.HI R228, RZ, 0x7, R228 ;  /* 0x00000007ffe47819 */ /* 0x000fe200000114e4 */
[----:B------:R-:W-:Y:S01]  /*0d30*/  IMAD.SHL.U32 R19, R239, 0x40, RZ ;  /* 0x00000040ef137824 */ /* 0x000fe200078e00ff */
[----:B------:R-:W-:Y:S01]  /*0d40*/  CS2R R166, SRZ ;  /* 0x0000000000a67805 */ /* 0x000fe2000001ff00 */
[----:B------:R-:W-:Y:S01]  /*0d50*/  IMAD R9, R6, c[0x0][0x1e8], RZ ;  /* 0x00007a0006097a24 */ /* 0x000fe200078e02ff */
[----:B------:R-:W-:Y:S01]  /*0d60*/  CS2R R164, SRZ ;  /* 0x0000000000a47805 */ /* 0x000fe2000001ff00 */
[----:B------:R-:W-:Y:S01]  /*0d70*/  IMAD.MOV.U32 R16, RZ, RZ, R18 ;  /* 0x000000ffff107224 */ /* 0x000fe200078e0012 */
[----:B------:R-:W-:Y:S01]  /*0d80*/  LOP3.LUT R19, R19, 0x1c0, RZ, 0xc0, !PT ;  /* 0x000001c013137812 */ /* 0x000fe200078ec0ff */
[----:B------:R-:W-:Y:S01]  /*0d90*/  IMAD.MOV.U32 R34, RZ, RZ, R26 ;  /* 0x000000ffff227224 */ /* 0x000fe200078e001a */
[----:B------:R-:W-:Y:S01]  /*0da0*/  CS2R R162, SRZ ;  /* 0x0000000000a27805 */ /* 0x000fe2000001ff00 */
[C---:B------:R-:W-:Y:S01]  /*0db0*/  IMAD R26, R30.reuse, c[0x0][0x1ec], R9 ;  /* 0x00007b001e1a7a24 */ /* 0x040fe200078e0209 */
[----:B------:R-:W-:Y:S01]  /*0dc0*/  LOP3.LUT R14, R19, 0x38, R20, 0xf8, !PT ;  /* 0x00000038130e7812 */ /* 0x000fe200078ef814 */
[----:B------:R-:W-:Y:S01]  /*0dd0*/  IMAD.WIDE.U32 R16, R30, c[0x0][0x1e8], R16 ;  /* 0x00007a001e107a25 */ /* 0x000fe200078e0010 */
[----:B------:R-:W-:Y:S01]  /*0de0*/  SHF.R.U32.HI R19, RZ, 0x3, R19 ;  /* 0x00000003ff137819 */ /* 0x000fe20000011613 */
[----:B------:R-:W-:Y:S01]  /*0df0*/  CS2R R160, SRZ ;  /* 0x0000000000a07805 */ /* 0x000fe2000001ff00 */
[----:B------:R-:W-:Y:S01]  /*0e00*/  CS2R R158, SRZ ;  /* 0x00000000009e7805 */ /* 0x000fe2000001ff00 */
[----:B------:R-:W-:Y:S01]  /*0e10*/  IMAD.WIDE.U32 R24, R0, c[0x0][0x288], R24 ;  /* 0x0000a20000187a25 */ /* 0x000fe200078e0018 */
[----:B------:R-:W-:Y:S01]  /*0e20*/  LOP3.LUT R19, R14, R19, RZ, 0x3c, !PT ;  /* 0x000000130e137212 */ /* 0x000fe200078e3cff */
[----:B------:R-:W-:Y:S01]  /*0e30*/  CS2R R156, SRZ ;  /* 0x00000000009c7805 */ /* 0x000fe2000001ff00 */
[----:B------:R-:W-:Y:S01]  /*0e40*/  CS2R R154, SRZ ;  /* 0x00000000009a7805 */ /* 0x000fe2000001ff00 */
[----:B------:R-:W-:Y:S01]  /*0e50*/  IMAD.IADD R27, R17, 0x1, R26 ;  /* 0x00000001111b7824 */ /* 0x000fe200078e021a */
[----:B------:R-:W-:Y:S01]  /*0e60*/  CS2R R152, SRZ ;  /* 0x0000000000987805 */ /* 0x000fe2000001ff00 */
[----:B------:R-:W-:Y:S01]  /*0e70*/  IMAD.MOV.U32 R26, RZ, RZ, R16 ;  /* 0x000000ffff1a7224 */ /* 0x000fe200078e0010 */
[----:B------:R-:W-:Y:S01]  /*0e80*/  CS2R R150, SRZ ;  /* 0x0000000000967805 */ /* 0x000fe2000001ff00 */
[C---:B------:R-:W-:Y:S01]  /*0e90*/  IMAD R9, R8.reuse, c[0x0][0x290], RZ ;  /* 0x0000a40008097a24 */ /* 0x040fe200078e02ff */
[----:B------:R-:W-:Y:S01]  /*0ea0*/  CS2R R148, SRZ ;  /* 0x0000000000947805 */ /* 0x000fe2000001ff00 */
[----:B------:R-:W-:Y:S01]  /*0eb0*/  IMAD.IADD R33, R25, 0x1, R32 ;  /* 0x0000000119217824 */ /* 0x000fe200078e0220 */
[----:B------:R-:W-:Y:S01]  /*0ec0*/  CS2R R146, SRZ ;  /* 0x0000000000927805 */ /* 0x000fe2000001ff00 */
[----:B------:R-:W-:Y:S01]  /*0ed0*/  IMAD R17, R8, c[0x0][0x278], RZ ;  /* 0x00009e0008117a24 */ /* 0x000fe200078e02ff */
[----:B------:R-:W-:Y:S01]  /*0ee0*/  CS2R R144, SRZ ;  /* 0x0000000000907805 */ /* 0x000fe2000001ff00 */
[----:B------:R-:W-:Y:S01]  /*0ef0*/  IMAD R16, R15, c[0x0][0x1b0], RZ ;  /* 0x00006c000f107a24 */ /* 0x000fe200078e02ff */
[----:B------:R-:W-:Y:S01]  /*0f00*/  CS2R R142, SRZ ;  /* 0x00000000008e7805 */ /* 0x000fe2000001ff00 */
[----:B------:R-:W-:Y:S01]  /*0f10*/  IMAD.MOV.U32 R32, RZ, RZ, R24 ;  /* 0x000000ffff207224 */ /* 0x000fe200078e0018 */
[----:B------:R-:W-:Y:S01]  /*0f20*/  CS2R R140, SRZ ;  /* 0x00000000008c7805 */ /* 0x000fe2000001ff00 */
[----:B------:R-:W-:Y:S01]  /*0f30*/  IMAD.WIDE R22, R2, 0x50, R22 ;  /* 0x0000005002167825 */ /* 0x000fe200078e0216 */
[----:B------:R-:W-:Y:S01]  /*0f40*/  CS2R R138, SRZ ;  /* 0x00000000008a7805 */ /* 0x000fe2000001ff00 */
[----:B------:R-:W-:Y:S01]  /*0f50*/  CS2R R136, SRZ ;  /* 0x0000000000887805 */ /* 0x000fe2000001ff00 */
[----:B------:R-:W-:Y:S01]  /*0f60*/  CS2R R134, SRZ ;  /* 0x0000000000867805 */ /* 0x000fe2000001ff00 */
[C---:B------:R-:W-:Y:S01]  /*0f70*/  IMAD R15, R242.reuse, c[0x0][0x294], R9 ;  /* 0x0000a500f20f7a24 */ /* 0x040fe200078e0209 */
[----:B------:R-:W-:Y:S01]  /*0f80*/  CS2R R132, SRZ ;  /* 0x0000000000847805 */ /* 0x000fe2000001ff00 */
[C---:B------:R-:W-:Y:S01]  /*0f90*/  IMAD R14, R242.reuse, c[0x0][0x27c], R17 ;  /* 0x00009f00f20e7a24 */ /* 0x040fe200078e0211 */
[----:B------:R-:W-:Y:S01]  /*0fa0*/  CS2R R130, SRZ ;  /* 0x0000000000827805 */ /* 0x000fe2000001ff00 */
[C---:B------:R-:W-:Y:S01]  /*0fb0*/  IMAD R9, R11.reuse, c[0x0][0x1b4], R16 ;  /* 0x00006d000b097a24 */ /* 0x040fe200078e0210 */
[----:B------:R-:W-:Y:S01]  /*0fc0*/  CS2R R128, SRZ ;  /* 0x0000000000807805 */ /* 0x000fe2000001ff00 */
[----:B------:R-:W-:Y:S01]  /*0fd0*/  IMAD.WIDE.U32 R32, R242, c[0x0][0x290], R32 ;  /* 0x0000a400f2207a25 */ /* 0x000fe200078e0020 */
[----:B------:R-:W-:Y:S01]  /*0fe0*/  CS2R R126, SRZ ;  /* 0x00000000007e7805 */ /* 0x000fe2000001ff00 */
[----:B------:R-:W-:Y:S01]  /*0ff0*/  CS2R R124, SRZ ;  /* 0x00000000007c7805 */ /* 0x000fe2000001ff00 */
[----:B------:R-:W-:Y:S01]  /*1000*/  CS2R R122, SRZ ;  /* 0x00000000007a7805 */ /* 0x000fe2000001ff00 */
[----:B------:R-:W-:Y:S01]  /*1010*/  IMAD.WIDE.U32 R16, R11, c[0x0][0x1b0], R20 ;  /* 0x00006c000b107a25 */ /* 0x000fe200078e0014 */
        /* <DEDUP_REMOVED lines=9> */
[----:B------:R-:W-:Y:S01]  /*10b0*/  IMAD.IADD R15, R33, 0x1, R15 ;  /* 0x00000001210f7824 */ /* 0x000fe200078e020f */
[----:B------:R-:W-:Y:S01]  /*10c0*/  LEA R246, P1, R34, c[0x0][0x258], 0x2 ;  /* 0x0000960022f67a11 */ /* 0x000fe200078210ff */
[C---:B------:R-:W-:Y:S01]  /*10d0*/  IMAD R11, R22.reuse, c[0x0][0x1dc], R11 ;  /* 0x00007700160b7a24 */ /* 0x040fe200078e020b */
[----:B------:R-:W-:Y:S01]  /*10e0*/  CS2R R100, SRZ ;  /* 0x0000000000647805 */ /* 0x000fe2000001ff00 */
[----:B------:R-:W-:Y:S01]  /*10f0*/  IMAD.WIDE.U32 R26, R22, c[0x0][0x1d8], R26 ;  /* 0x00007600161a7a25 */ /* 0x000fe200078e001a */
[----:B------:R-:W-:Y:S01]  /*1100*/  LEA.HI.X R245, R32, c[0x0][0x284], R15, 0x2, P0 ;  /* 0x0000a10020f57a11 */ /* 0x000fe200000f140f */
[----:B------:R-:W-:Y:S01]  /*1110*/  CS2R R98, SRZ ;  /* 0x0000000000627805 */ /* 0x000fe2000001ff00 */
[----:B------:R-:W-:Y:S01]  /*1120*/  CS2R R96, SRZ ;  /* 0x0000000000607805 */ /* 0x000fe2000001ff00 */
[----:B------:R-:W-:Y:S01]  /*1130*/  IMAD.IADD R14, R35, 0x1, R14 ;  /* 0x00000001230e7824 */ /* 0x000fe200078e020e */
[----:B------:R-:W-:Y:S01]  /*1140*/  LEA R32, P0, R26, c[0x0][0x1c0], 0x1 ;  /* 0x000070001a207a11 */ /* 0x000fe200078008ff */
[----:B------:R-:W-:Y:S01]  /*1150*/  IMAD.IADD R35, R17, 0x1, R9 ;  /* 0x0000000111237824 */ /* 0x000fe200078e0209 */
[----:B------:R-:W-:Y:S01]  /*1160*/  CS2R R94, SRZ ;  /* 0x00000000005e7805 */ /* 0x000fe2000001ff00 */
[----:B------:R-:W-:Y:S01]  /*1170*/  IMAD.IADD R11, R27, 0x1, R11 ;  /* 0x000000011b0b7824 */ /* 0x000fe200078e020b */
[----:B------:R-:W-:Y:S01]  /*1180*/  LEA.HI.X R247, R34, c[0x0][0x25c], R14, 0x2, P1 ;  /* 0x0000970022f77a11 */ /* 0x000fe200008f140e */
[----:B------:R-:W-:Y:S01]  /*1190*/  IMAD.MOV.U32 R9, RZ, RZ, c[0x0][0x1d8] ;  /* 0x00007600ff097624 */ /* 0x000fe200078e00ff */
[----:B------:R-:W-:Y:S01]  /*11a0*/  CS2R R92, SRZ ;  /* 0x00000000005c7805 */ /* 0x000fe2000001ff00 */
[----:B------:R-:W-:Y:S01]  /*11b0*/  IMAD R17, R6, c[0x0][0x1b8], RZ ;  /* 0x00006e0006117a24 */ /* 0x000fe200078e02ff */
[----:B------:R-:W-:Y:S01]  /*11c0*/  LEA.HI.X R33, R26, c[0x0][0x1c4], R11, 0x1, P0 ;  /* 0x000071001a217a11 */ /* 0x000fe200000f0c0b */
[----:B------:R-:W-:Y:S01]  /*11d0*/  IMAD.MOV.U32 R6, RZ, RZ, c[0x0][0x1dc] ;  /* 0x00007700ff067624 */ /* 0x000fe200078e00ff */
[----:B------:R-:W-:Y:S01]  /*11e0*/  LEA R26, P0, R9, R32, 0x6 ;  /* 0x00000020091a7211 */ /* 0x000fe200078030ff */
[----:B------:R-:W-:Y:S01]  /*11f0*/  IMAD R24, R7, c[0x0][0x178], RZ ;  /* 0x00005e0007187a24 */ /* 0x000fe200078e02ff */
[----:B------:R-:W-:Y:S01]  /*1200*/  IADD3 R11, R20, 0x40, RZ ;  /* 0x00000040140b7810 */ /* 0x000fe20007ffe0ff */
[----:B------:R-:W-:Y:S01]  /*1210*/  IMAD.WIDE.U32 R36, R13, c[0x0][0x178], R20 ;  /* 0x00005e000d247a25 */ /* 0x000fe200078e0014 */
[----:B------:R-:W-:Y:S01]  /*1220*/  LEA.HI.X R27, R9, R33, R6, 0x6, P0 ;  /* 0x00000021091b7211 */ /* 0x000fe200000f3406 */
[----:B------:R-:W-:Y:S01]  /*1230*/  CS2R R90, SRZ ;  /* 0x00000000005a7805 */ /* 0x000fe2000001ff00 */
[----:B------:R-:W-:Y:S01]  /*1240*/  LEA.HI R6, R10, R233, RZ, 0x6 ;  /* 0x000000e90a067211 */ /* 0x000fe200078f30ff */
[----:B-----5:R-:W-:Y:S01]  /*1250*/  IMAD.IADD R9, R3, 0x1, -R239 ;  /* 0x0000000103097824 */ /* 0x020fe200078e0aef */
[----:B------:R-:W-:Y:S01]  /*1260*/  ISETP.GE.AND P2, PT, R11, c[0x0][0x1cc], PT ;  /* 0x000073000b007a0c */ /* 0x000fe20003f46270 */
[----:B------:R-:W-:Y:S01]  /*1270*/  IMAD R24, R13, c[0x0][0x17c], R24 ;  /* 0x00005f000d187a24 */ /* 0x000fe200078e0218 */
[----:B------:R-:W-:Y:S01]  /*1280*/  SHF.R.S32.HI R6, RZ, 0x6, R6 ;  /* 0x00000006ff067819 */ /* 0x000fe20000011406 */
[----:B------:R-:W-:Y:S01]  /*1290*/  IMAD R14, R2, -0x50, R9 ;  /* 0xffffffb0020e7824 */ /* 0x000fe200078e0209 */
[----:B------:R-:W-:Y:S01]  /*12a0*/  IADD3 R9, R20, 0x80, RZ ;  /* 0x0000008014097810 */ /* 0x000fe20007ffe0ff */
[----:B------:R-:W-:Y:S01]  /*12b0*/  IMAD.IADD R25, R37, 0x1, R24 ;  /* 0x0000000125197824 */ /* 0x000fe200078e0218 */
[----:B------:R-:W-:Y:S01]  /*12c0*/  ISETP.GT.AND P0, PT, R233, 0x7f, PT ;  /* 0x0000007fe900780c */ /* 0x000fe20003f04270 */
[----:B------:R-:W-:Y:S01]  /*12d0*/  IMAD.MOV.U32 R34, RZ, RZ, R16 ;  /* 0x000000ffff227224 */ /* 0x000fe200078e0010 */
[----:B------:R-:W-:Y:S01]  /*12e0*/  ISETP.GE.AND P5, PT, R9, c[0x0][0x1cc], PT ;  /* 0x0000730009007a0c */ /* 0x000fe20003fa6270 */
[----:B------:R-:W-:Y:S01]  /*12f0*/  IMAD R19, R6, 0x200, R19 ;  /* 0x0000020006137824 */ /* 0x000fe200078e0213 */
[C---:B------:R-:W-:Y:S01]  /*1300*/  ISETP.LT.OR P3, PT, R14.reuse, 0x1, P4 ;  /* 0x000000010e00780c */ /* 0x040fe20002761670 */
[----:B------:R-:W-:Y:S01]  /*1310*/  IMAD.MOV.U32 R24, RZ, RZ, R36 ;  /* 0x000000ffff187224 */ /* 0x000fe200078e0024 */
[----:B------:R-:W-:Y:S01]  /*1320*/  ISETP.LT.OR P1, PT, R14, 0x1, P2 ;  /* 0x000000010e00780c */ /* 0x000fe20001721670 */
[----:B------:R-:W-:Y:S01]  /*1330*/  IMAD R15, R12, c[0x0][0x180], RZ ;  /* 0x000060000c0f7a24 */ /* 0x000fe200078e02ff */
[----:B------:R-:W-:Y:S01]  /*1340*/  ISETP.LT.OR P6, PT, R14, 0x1, P5 ;  /* 0x000000010e00780c */ /* 0x000fe20002fc1670 */
[----:B------:R-:W-:Y:S01]  /*1350*/  IMAD R17, R30, c[0x0][0x1bc], R17 ;  /* 0x00006f001e117a24 */ /* 0x000fe200078e0211 */
[----:B------:R-:W-:Y:S01]  /*1360*/  ISETP.LT.OR P4, PT, R14, 0x21, P4 ;  /* 0x000000210e00780c */ /* 0x000fe20002781670 */
[----:B------:R-:W-:Y:S01]  /*1370*/  IMAD.WIDE.U32 R30, R30, c[0x0][0x1b8], R34 ;  /* 0x00006e001e1e7a25 */ /* 0x000fe200078e0022 */
[----:B------:R-:W-:Y:S01]  /*1380*/  ISETP.LT.OR P5, PT, R14, 0x21, P5 ;  /* 0x000000210e00780c */ /* 0x000fe20002fa1670 */
[----:B------:R-:W-:Y:S01]  /*1390*/  CS2R R88, SRZ ;  /* 0x0000000000587805 */ /* 0x000fe2000001ff00 */
[----:B------:R-:W-:Y:S01]  /*13a0*/  CS2R R86, SRZ ;  /* 0x0000000000567805 */ /* 0x000fe2000001ff00 */
[----:B------:R-:W-:Y:S01]  /*13b0*/  IMAD.SHL.U32 R235, R19, 0x2, RZ ;  /* 0x0000000213eb7824 */ /* 0x000fe200078e00ff */
[----:B------:R-:W-:Y:S01]  /*13c0*/  CS2R R84, SRZ ;  /* 0x0000000000547805 */ /* 0x000fe2000001ff00 */
[C---:B------:R-:W-:Y:S01]  /*13d0*/  IMAD R15, R0.reuse, c[0x0][0x184], R15 ;  /* 0x00006100000f7a24 */ /* 0x040fe200078e020f */
[----:B------:R-:W-:Y:S01]  /*13e0*/  CS2R R82, SRZ ;  /* 0x0000000000527805 */ /* 0x000fe2000001ff00 */
[----:B------:R-:W-:Y:S01]  /*13f0*/  IMAD.WIDE.U32 R34, R0, c[0x0][0x180], R24 ;  /* 0x0000600000227a25 */ /* 0x000fe200078e0018 */
[----:B------:R-:W-:Y:S01]  /*1400*/  @!PT LDS RZ, [RZ] ;  /* 0x00000000fffff984 */ /* 0x000fe20000000800 */
[----:B------:R-:W-:Y:S01]  /*1410*/  @!PT LDS RZ, [RZ] ;  /* 0x00000000fffff984 */ /* 0x000fe20000000800 */
[----:B------:R-:W-:Y:S01]  /*1420*/  @!PT LDS RZ, [RZ] ;  /* 0x00000000fffff984 */ /* 0x000fe20000000800 */
[----:B------:R1:W-:Y:S01]  /*1430*/  LDGSTS.E.BYPASS.LTC128B.128 [R235+0x7880], [R32.64], !P3 ;  /* 0x0788000020eb7fae */ /* 0x0003e2000d901d4e */
[----:B------:R-:W-:Y:S01]  /*1440*/  CS2R R80, SRZ ;  /* 0x0000000000507805 */ /* 0x000fe2000001ff00 */
[----:B------:R-:W-:Y:S01]  /*1450*/  CS2R R78, SRZ ;  /* 0x00000000004e7805 */ /* 0x000fe2000001ff00 */
[----:B------:R-:W-:Y:S01]  /*1460*/  IMAD.U32 R16, RZ, RZ, UR7 ;  /* 0x00000007ff107e24 */ /* 0x000fe2000f8e00ff */
[----:B------:R1:W-:Y:S01]  /*1470*/  LDGSTS.E.BYPASS.LTC128B.128 [R235+0xa080], [R32.64+0x80], !P1 ;  /* 0x0a08008020eb7fae */ /* 0x0003e2000c901d4e */
[----:B------:R-:W-:Y:S01]  /*1480*/  IMAD.IADD R35, R35, 0x1, R15 ;  /* 0x0000000123237824 */ /* 0x000fe200078e020f */
[----:B------:R-:W-:Y:S01]  /*1490*/  @!P0 ISETP.GE.AND P1, PT, R14, 0x41, PT ;  /* 0x000000410e00880c */ /* 0x000fe20003f26270 */
[----:B------:R-:W-:Y:S01]  /*14a0*/  IMAD.U32 R15, RZ, RZ, UR5 ;  /* 0x00000005ff0f7e24 */ /* 0x000fe2000f8e00ff */
[----:B------:R-:W-:Y:S01]  /*14b0*/  @!P0 LEA R24, P3, R16, R26, 0x1 ;  /* 0x0000001a10188211 */ /* 0x000fe200078608ff */
[----:B------:R1:W-:Y:S01]  /*14c0*/  LDGSTS.E.BYPASS.LTC128B.128 [R235+0xc880], [R32.64+0x100], !P6 ;  /* 0x0c88010020eb7fae */ /* 0x0003e2000f101d4e */
[----:B------:R-:W-:Y:S01]  /*14d0*/  ISETP.LT.OR P6, PT, R14, 0x21, P2 ;  /* 0x000000210e00780c */ /* 0x000fe200017c1670 */
[----:B------:R-:W-:Y:S01]  /*14e0*/  IMAD R19, R8, c[0x0][0x188], RZ ;  /* 0x0000620008137a24 */ /* 0x000fe200078e02ff */
[----:B------:R-:W-:Y:S01]  /*14f0*/  @!P0 LEA.HI.X R25, R16, R27, R15, 0x1, P3 ;  /* 0x0000001b10198211 */ /* 0x000fe200018f0c0f */
[----:B------:R-:W-:Y:S01]  /*1500*/  IMAD.WIDE.U32 R34, R242, c[0x0][0x188], R34 ;  /* 0x00006200f2227a25 */ /* 0x000fe200078e0022 */
[----:B------:R-:W-:Y:S01]  /*1510*/  @!P0 ISETP.GE.OR P3, PT, R20, c[0x0][0x1cc], !P1 ;  /* 0x0000730014008a0c */ /* 0x000fe20004f66670 */
[----:B------:R2:W-:Y:S01]  /*1520*/  LDGSTS.E.BYPASS.LTC128B.128 [R235+0x8880], [R26.64], !P4 ;  /* 0x088800001aeb7fae */ /* 0x0005e2000e101d4e */
[----:B------:R-:W-:Y:S01]  /*1530*/  @!P0 ISETP.LT.OR P2, PT, R14, 0x41, P2 ;  /* 0x000000410e00880c */ /* 0x000fe20001741670 */
[----:B------:R-:W-:Y:S01]  /*1540*/  IMAD R16, R242, c[0x0][0x18c], R19 ;  /* 0x00006300f2107a24 */ /* 0x000fe200078e0213 */
[----:B------:R-:W-:Y:S01]  /*1550*/  @!P0 ISETP.GE.OR P1, PT, R9, c[0x0][0x1cc], !P1 ;  /* 0x0000730009008a0c */ /* 0x000fe20004f26670 */
[----:B------:R-:W-:Y:S01]  /*1560*/  IMAD R15, R23, c[0x0][0x1a8], RZ ;  /* 0x00006a00170f7a24 */ /* 0x000fe200078e02ff */
[----:B------:R-:W-:Y:S01]  /*1570*/  LEA R250, P4, R34, c[0x0][0x160], 0x1 ;  /* 0x0000580022fa7a11 */ /* 0x000fe200078808ff */
[----:B------:R-:W-:Y:S01]  /*1580*/  IMAD.IADD R16, R35, 0x1, R16 ;  /* 0x0000000123107824 */ /* 0x000fe200078e0210 */
[----:B------:R-:W-:Y:S01]  /*1590*/  ULDC.64 UR4, c[0x0][0x1a8] ;  /* 0x00006a0000047ab9 */ /* 0x000fe20000000a00 */
[----:B------:R-:W-:Y:S01]  /*15a0*/  IMAD.IADD R31, R31, 0x1, R17 ;  /* 0x000000011f1f7824 */ /* 0x000fe200078e0211 */
[----:B------:R2:W-:Y:S01]  /*15b0*/  LDGSTS.E.BYPASS.LTC128B.128 [R235+0xb080], [R26.64+0x80], !P6 ;  /* 0x0b0800801aeb7fae */ /* 0x0005e2000f101d4e */
[----:B------:R-:W-:Y:S01]  /*15c0*/  ISETP.GE.AND P6, PT, R20, c[0x0][0x19c], PT ;  /* 0x0000670014007a0c */ /* 0x000fe20003fc6270 */
[----:B------:R-:W-:Y:S01]  /*15d0*/  IMAD R15, R22, c[0x0][0x1ac], R15 ;  /* 0x00006b00160f7a24 */ /* 0x000fe200078e020f */
[----:B------:R-:W-:Y:S01]  /*15e0*/  LEA.HI.X R251, R34, c[0x0][0x164], R16, 0x1, P4 ;  /* 0x0000590022fb7a11 */ /* 0x000fe200020f0c10 */
[----:B------:R2:W-:Y:S01]  /*15f0*/  LDGSTS.E.BYPASS.LTC128B.128 [R235+0xd880], [R26.64+0x100], !P5 ;  /* 0x0d8801001aeb7fae */ /* 0x0005e2000e901d4e */
[----:B------:R-:W-:Y:S01]  /*1600*/  ISETP.GE.AND P5, PT, R11, c[0x0][0x19c], PT ;  /* 0x000067000b007a0c */ /* 0x000fe20003fa6270 */
[----:B------:R-:W-:Y:S01]  /*1610*/  IMAD.WIDE.U32 R22, R22, c[0x0][0x1a8], R30 ;  /* 0x00006a0016167a25 */ /* 0x000fe200078e001e */
[----:B------:R-:W-:Y:S01]  /*1620*/  ISETP.LT.OR P4, PT, R14, 0x1, P6 ;  /* 0x000000010e00780c */ /* 0x000fe20003781670 */
[----:B------:R3:W-:Y:S01]  /*1630*/  @!P0 LDGSTS.E.BYPASS.LTC128B.128 [R235+0x9880], [R24.64], !P3 ;  /* 0x0988000018eb8fae */ /* 0x0007e2000d901d4e */
[----:B------:R-:W-:Y:S01]  /*1640*/  USHF.L.U32 UR7, UR4, 0x5, URZ ;  /* 0x0000000504077899 */ /* 0x000fe2000800063f */
[----:B------:R-:W-:Y:S01]  /*1650*/  IMAD.IADD R15, R23, 0x1, R15 ;  /* 0x00000001170f7824 */ /* 0x000fe200078e020f */
[----:B------:R-:W-:Y:S01]  /*1660*/  LEA R30, P3, R22, c[0x0][0x190], 0x1 ;  /* 0x00006400161e7a11 */ /* 0x000fe200078608ff */
[----:B------:R3:W-:Y:S01]  /*1670*/  @!P0 LDGSTS.E.BYPASS.LTC128B.128 [R235+0xc080], [R24.64+0x80], !P2 ;  /* 0x0c08008018eb8fae */ /* 0x0007e2000d101d4e */
[----:B------:R-:W-:Y:S01]  /*1680*/  ISETP.LT.OR P2, PT, R14, 0x1, P5 ;  /* 0x000000010e00780c */ /* 0x000fe20002f41670 */
[----:B------:R-:W-:Y:S01]  /*1690*/  IMAD.MOV.U32 R16, RZ, RZ, c[0x0][0x1ac] ;  /* 0x00006b00ff107624 */ /* 0x000fe200078e00ff */
[----:B------:R-:W-:Y:S01]  /*16a0*/  LEA.HI.X R31, R22, c[0x0][0x194], R15, 0x1, P3 ;  /* 0x00006500161f7a11 */ /* 0x000fe200018f0c0f */
[----:B------:R3:W-:Y:S01]  /*16b0*/  @!P0 LDGSTS.E.BYPASS.LTC128B.128 [R235+0xe880], [R24.64+0x100], !P1 ;  /* 0x0e88010018eb8fae */ /* 0x0007e2000c901d4e */
[----:B------:R-:W-:Y:S01]  /*16c0*/  ISETP.GE.AND P1, PT, R9, c[0x0][0x19c], PT ;  /* 0x0000670009007a0c */ /* 0x000fe20003f26270 */
[----:B------:R-:W-:Y:S01]  /*16d0*/  IMAD.MOV.U32 R15, RZ, RZ, c[0x0][0x1a8] ;  /* 0x00006a00ff0f7624 */ /* 0x000fe200078e00ff */
[----:B------:R-:W-:Y:S01]  /*16e0*/  USHF.L.U64.HI UR5, UR4, UR6, UR5 ;  /* 0x0000000604057299 */ /* 0x000fe20008010205 */
[----:B------:R1:W-:Y:S01]  /*16f0*/  LDGSTS.E.BYPASS.LTC128B.128 [R235+0x80], [R30.64], !P4 ;  /* 0x000800001eeb7fae */ /* 0x0003e2000e101d4e */
[C---:B------:R-:W-:Y:S01]  /*1700*/  ISETP.LT.OR P3, PT, R14.reuse, 0x1, P1 ;  /* 0x000000010e00780c */ /* 0x040fe20000f61670 */
[----:B------:R-:W-:Y:S01]  /*1710*/  IMAD R18, R7, c[0x0][0x208], RZ ;  /* 0x0000820007127a24 */ /* 0x000fe200078e02ff */
[----:B------:R-:W-:Y:S01]  /*1720*/  ISETP.LT.OR P4, PT, R14, 0x21, P6 ;  /* 0x000000210e00780c */ /* 0x000fe20003781670 */
[----:B------:R-:W-:Y:S01]  /*1730*/  IMAD R3, R2, -0x50, R3 ;  /* 0xffffffb002037824 */ /* 0x000fe200078e0203 */
[----:B------:R-:W-:Y:S01]  /*1740*/  @!P0 ISETP.LT.OR P6, PT, R14, 0x41, P6 ;  /* 0x000000410e00880c */ /* 0x000fe200037c1670 */
[----:B------:R1:W-:Y:S01]  /*1750*/  LDGSTS.E.BYPASS.LTC128B.128 [R235+0x2880], [R30.64+0x80], !P2 ;  /* 0x028800801eeb7fae */ /* 0x0003e2000d101d4e */
[----:B------:R-:W-:Y:S01]  /*1760*/  LEA R22, P2, R15, R30, 0x6 ;  /* 0x0000001e0f167211 */ /* 0x000fe200078430ff */
[----:B------:R-:W-:Y:S01]  /*1770*/  IMAD R18, R13, c[0x0][0x20c], R18 ;  /* 0x000083000d127a24 */ /* 0x000fe200078e0212 */
[----:B------:R-:W-:Y:S01]  /*1780*/  LEA.HI R2, R10, R233, RZ, 0x5 ;  /* 0x000000e90a027211 */ /* 0x000fe200078f28ff */
[----:B------:R-:W-:Y:S01]  /*1790*/  IMAD.WIDE.U32 R28, R0, c[0x0][0x238], R28 ;  /* 0x00008e00001c7a25 */ /* 0x000fe200078e001c */
[----:B------:R-:W-:Y:S01]  /*17a0*/  LEA.HI.X R23, R15, R31, R16, 0x6, P2 ;  /* 0x0000001f0f177211 */ /* 0x000fe200010f3410 */
[----:B------:R-:W-:Y:S01]  /*17b0*/  CS2R R76, SRZ ;  /* 0x00000000004c7805 */ /* 0x000fe2000001ff00 */
[----:B------:R-:W-:Y:S01]  /*17c0*/  ISETP.GE.AND P2, PT, R11, c[0x0][0x16c], PT ;  /* 0x00005b000b007a0c */ /* 0x000fe20003f46270 */
[----:B------:R1:W-:Y:S01]  /*17d0*/  LDGSTS.E.BYPASS.LTC128B.128 [R235+0x5080], [R30.64+0x100], !P3 ;  /* 0x050801001eeb7fae */ /* 0x0003e2000d901d4e */
[----:B------:R-:W-:Y:S01]  /*17e0*/  ISETP.GE.AND P3, PT, R20, c[0x0][0x16c], PT ;  /* 0x00005b0014007a0c */ /* 0x000fe20003f66270 */
[----:B------:R-:W-:Y:S01]  /*17f0*/  IMAD R241, R8, c[0x0][0x240], RZ ;  /* 0x0000900008f17a24 */ /* 0x000fe200078e02ff */
[----:B------:R-:W-:Y:S01]  /*1800*/  SEL R7, RZ, 0xffffffff, P2 ;  /* 0xffffffffff077807 */ /* 0x000fe20001000000 */
[----:B------:R4:W-:Y:S01]  /*1810*/  LDGSTS.E.BYPASS.LTC128B.128 [R235+0x1080], [R22.64], !P4 ;  /* 0x0108000016eb7fae */ /* 0x0009e2000e101d4e */
[----:B------:R-:W-:Y:S01]  /*1820*/  SEL R16, RZ, 0x1, P3 ;  /* 0x00000001ff107807 */ /* 0x000fe20001800000 */
[----:B------:R-:W-:Y:S01]  /*1830*/  IMAD.MOV.U32 R227, RZ, RZ, 0x20 ;  /* 0x00000020ffe37424 */ /* 0x000fe200078e00ff */
[C---:B------:R-:W-:Y:S01]  /*1840*/  ISETP.LT.OR P4, PT, R14.reuse, 0x21, P5 ;  /* 0x000000210e00780c */ /* 0x040fe20002f81670 */
[----:B------:R-:W-:Y:S01]  /*1850*/  IMAD.SHL.U32 R7, R7, 0x2, RZ ;  /* 0x0000000207077824 */ /* 0x000fe200078e00ff */
[C---:B------:R-:W-:Y:S01]  /*1860*/  ISETP.LT.OR P3, PT, R14.reuse, 0x21, P1 ;  /* 0x000000210e00780c */ /* 0x040fe20000f61670 */
[----:B---3--:R-:W-:Y:S01]  /*1870*/  IMAD.WIDE.U32 R24, R13, c[0x0][0x208], R20 ;  /* 0x000082000d187a25 */ /* 0x008fe200078e0014 */
[C---:B------:R-:W-:Y:S01]  /*1880*/  @!P0 ISETP.LT.OR P5, PT, R14.reuse, 0x41, P5 ;  /* 0x000000410e00880c */ /* 0x040fe20002fa1670 */
[----:B------:R-:W-:Y:S01]  /*1890*/  CS2R R74, SRZ ;  /* 0x00000000004a7805 */ /* 0x000fe2000001ff00 */
[----:B------:R-:W-:Y:S01]  /*18a0*/  @!P0 ISETP.LT.OR P1, PT, R14, 0x41, P1 ;  /* 0x000000410e00880c */ /* 0x000fe20000f21670 */
[----:B------:R-:W-:Y:S01]  /*18b0*/  IMAD.U32 R14, RZ, RZ, UR7 ;  /* 0x00000007ff0e7e24 */ /* 0x000fe2000f8e00ff */
[----:B------:R-:W-:Y:S01]  /*18c0*/  ISETP.GE.AND P2, PT, R9, c[0x0][0x16c], PT ;  /* 0x00005b0009007a0c */ /* 0x000fe20003f46270 */
[----:B------:R-:W-:Y:S01]  /*18d0*/  IMAD.IADD R19, R25, 0x1, R18 ;  /* 0x0000000119137824 */ /* 0x000fe200078e0212 */
[----:B------:R-:W-:Y:S01]  /*18e0*/  LOP3.LUT R16, R7, 0x2, R16, 0xe2, !PT ;  /* 0x0000000207107812 */ /* 0x000fe200078ee210 */
[----:B------:R-:W-:Y:S01]  /*18f0*/  IMAD.MOV.U32 R18, RZ, RZ, R24 ;  /* 0x000000ffff127224 */ /* 0x000fe200078e0018 */
[----:B------:R-:W-:Y:S01]  /*1900*/  SEL R15, RZ, 0x4, P2 ;  /* 0x00000004ff0f7807 */ /* 0x000fe20001000000 */
[----:B------:R-:W-:Y:S01]  /*1910*/  IMAD.U32 R7, RZ, RZ, UR5 ;  /* 0x00000005ff077e24 */ /* 0x000fe2000f8e00ff */
[----:B------:R-:W-:Y:S01]  /*1920*/  @!P0 LEA R24, P2, R14, R22, 0x1 ;  /* 0x000000160e188211 */ /* 0x000fe200078408ff */
[----:B------:R-:W-:Y:S01]  /*1930*/  IMAD R13, R12, c[0x0][0x210], RZ ;  /* 0x000084000c0d7a24 */ /* 0x000fe200078e02ff */
[----:B------:R-:W-:Y:S01]  /*1940*/  LOP3.LUT R15, R16, R15, RZ, 0xfc, !PT ;  /* 0x0000000f100f7212 */ /* 0x000fe200078efcff */
[----:B------:R-:W-:Y:S01]  /*1950*/  IMAD.WIDE.U32 R18, R0, c[0x0][0x210], R18 ;  /* 0x0000840000127a25 */ /* 0x000fe200078e0012 */
[----:B------:R-:W-:Y:S01]  /*1960*/  @!P0 LEA.HI.X R25, R14, R23, R7, 0x1, P2 ;  /* 0x000000170e198211 */ /* 0x000fe200010f0c07 */
[----:B------:R4:W-:Y:S01]  /*1970*/  LDGSTS.E.BYPASS.LTC128B.128 [R235+0x3880], [R22.64+0x80], !P4 ;  /* 0x0388008016eb7fae */ /* 0x0009e2000e101d4e */
[----:B------:R-:W-:Y:S01]  /*1980*/  LOP3.LUT P4, RZ, R15, 0x1, RZ, 0xc0, !PT ;  /* 0x000000010fff7812 */ /* 0x000fe2000788c0ff */
[----:B------:R-:W-:Y:S01]  /*1990*/  IMAD R13, R0, c[0x0][0x214], R13 ;  /* 0x00008500000d7a24 */ /* 0x000fe200078e020d */
[----:B------:R-:W-:Y:S01]  /*19a0*/  IADD3 R7, -R239, UR13, RZ ;  /* 0x0000000def077c10 */ /* 0x000fe2000fffe1ff */
[----:B------:R4:W-:Y:S01]  /*19b0*/  LDGSTS.E.BYPASS.LTC128B.128 [R235+0x6080], [R22.64+0x100], !P3 ;  /* 0x0608010016eb7fae */ /* 0x0009e2000d901d4e */
[----:B------:R-:W-:Y:S01]  /*19c0*/  LOP3.LUT P3, RZ, R15, 0x2, RZ, 0xc0, !PT ;  /* 0x000000020fff7812 */ /* 0x000fe2000786c0ff */
[----:B------:R-:W-:Y:S01]  /*19d0*/  IMAD.IADD R19, R19, 0x1, R13 ;  /* 0x0000000113137824 */ /* 0x000fe200078e020d */
[----:B------:R-:W-:Y:S01]  /*19e0*/  LOP3.LUT P2, RZ, R15, 0x4, RZ, 0xc0, !PT ;  /* 0x000000040fff7812 */ /* 0x000fe2000784c0ff */
[----:B------:R-:W-:Y:S01]  /*19f0*/  IMAD R13, R8, c[0x0][0x218], RZ ;  /* 0x00008600080d7a24 */ /* 0x000fe200078e02ff */
[----:B------:R3:W-:Y:S01]  /*1a00*/  @!P0 LDGSTS.E.BYPASS.LTC128B.128 [R235+0x2080], [R24.64], !P6 ;  /* 0x0208000018eb8fae */ /* 0x0007e2000f101d4e */
[C---:B------:R-:W-:Y:S01]  /*1a10*/  ISETP.LT.OR P6, PT, R7.reuse, 0x1, !P4 ;  /* 0x000000010700780c */ /* 0x040fe200067c1670 */
[C---:B------:R-:W-:Y:S01]  /*1a20*/  IMAD.WIDE.U32 R18, R242.reuse, c[0x0][0x218], R18 ;  /* 0x00008600f2127a25 */ /* 0x040fe200078e0012 */
[----:B------:R-:W-:Y:S01]  /*1a30*/  ULDC.64 UR4, c[0x0][0x208] ;  /* 0x0000820000047ab9 */ /* 0x000fe20000000a00 */
[----:B------:R3:W-:Y:S01]  /*1a40*/  @!P0 LDGSTS.E.BYPASS.LTC128B.128 [R235+0x4880], [R24.64+0x80], !P5 ;  /* 0x0488008018eb8fae */ /* 0x0007e2000e901d4e */
[C---:B------:R-:W-:Y:S01]  /*1a50*/  ISETP.LT.OR P5, PT, R7.reuse, 0x1, !P3 ;  /* 0x000000010700780c */ /* 0x040fe20005fa1670 */
[----:B------:R-:W-:Y:S01]  /*1a60*/  IMAD R13, R242, c[0x0][0x21c], R13 ;  /* 0x00008700f20d7a24 */ /* 0x000fe200078e020d */
[----:B------:R-:W-:Y:S01]  /*1a70*/  USHF.L.U64.HI UR7, UR8, UR6, UR9 ;  /* 0x0000000608077299 */ /* 0x000fe20008010209 */
[----:B------:R3:W-:Y:S01]  /*1a80*/  @!P0 LDGSTS.E.BYPASS.LTC128B.128 [R235+0x7080], [R24.64+0x100], !P1 ;  /* 0x0708010018eb8fae */ /* 0x0007e2000c901d4e */
[----:B------:R-:W-:Y:S01]  /*1a90*/  ISETP.LT.OR P1, PT, R7, 0x1, !P2 ;  /* 0x000000010700780c */ /* 0x000fe20005721670 */
[----:B------:R-:W-:Y:S01]  /*1aa0*/  IMAD.IADD R13, R19, 0x1, R13 ;  /* 0x00000001130d7824 */ /* 0x000fe200078e020d */
[C---:B------:R-:W-:Y:S01]  /*1ab0*/  LEA R248, P0, R18.reuse, c[0x0][0x1f0], 0x1 ;  /* 0x00007c0012f87a11 */ /* 0x040fe200078008ff */
[----:B------:R-:W-:Y:S01]  /*1ac0*/  USHF.L.U32 UR12, UR4, 0x5, URZ ;  /* 0x00000005040c7899 */ /* 0x000fe2000800063f */
[----:B------:R-:W0:Y:S01]  /*1ad0*/  LDGDEPBAR ;  /* 0x00000000000079af */ /* 0x000e220000000000 */
[----:B------:R-:W-:Y:S01]  /*1ae0*/  USHF.L.U64.HI UR7, UR11, 0x1, UR7 ;  /* 0x000000010b077899 */ /* 0x000fe20008010207 */
[----:B------:R-:W-:Y:S01]  /*1af0*/  LEA.HI.X R249, R18, c[0x0][0x1f4], R13, 0x1, P0 ;  /* 0x00007d0012f97a11 */ /* 0x000fe200000f0c0d */
[----:B------:R-:W-:Y:S01]  /*1b00*/  IMAD.U32 R13, RZ, RZ, UR10 ;  /* 0x0000000aff0d7e24 */ /* 0x000fe2000f8e00ff */
[----:B------:R1:W-:Y:S01]  /*1b10*/  LDGSTS.E.BYPASS.LTC128B.128 [R235+0xf080], [R250.64], !P6 ;  /* 0x0f080000faeb7fae */ /* 0x0003e2000f101d4e */
[----:B------:R-:W-:Y:S01]  /*1b20*/  USHF.L.U32 UR11, UR12, 0x1, URZ ;  /* 0x000000010c0b7899 */ /* 0x000fe2000800063f */
[----:B------:R-:W-:Y:S01]  /*1b30*/  SHF.R.S32.HI R21, RZ, 0x1f, R2 ;  /* 0x0000001fff157819 */ /* 0x000fe20000011402 */
[----:B------:R-:W-:Y:S01]  /*1b40*/  USHF.L.U64.HI UR5, UR4, UR6, UR5 ;  /* 0x0000000604057299 */ /* 0x000fe20008010205 */
[----:B------:R1:W-:Y:S01]  /*1b50*/  LDGSTS.E.BYPASS.LTC128B.128 [R235+0x11080], [R250.64+0x80], !P5 ;  /* 0x11080080faeb7fae */ /* 0x0003e2000e901d4e */
[--C-:B----4-:R-:W-:Y:S01]  /*1b60*/  IADD3 R22, P6, P0, R13, 0x80, R250.reuse ;  /* 0x000000800d167810 */ /* 0x110fe200078de0fa */
[----:B------:R-:W-:Y:S01]  /*1b70*/  IMAD.SHL.U32 R8, R5, 0x40, RZ ;  /* 0x0000004005087824 */ /* 0x000fe200078e00ff */
[----:B------:R-:W-:Y:S01]  /*1b80*/  USHF.L.U64.HI UR5, UR12, 0x1, UR5 ;  /* 0x000000010c057899 */ /* 0x000fe20008010205 */
[----:B------:R1:W-:Y:S01]  /*1b90*/  LDGSTS.E.BYPASS.LTC128B.128 [R235+0x13080], [R250.64+0x100], !P1 ;  /* 0x13080100faeb7fae */ /* 0x0003e2000c901d4e */
[----:B------:R-:W-:Y:S01]  /*1ba0*/  IMAD.U32 R19, RZ, RZ, UR11 ;  /* 0x0000000bff137e24 */ /* 0x000fe2000f8e00ff */
[----:B------:R-:W-:Y:S01]  /*1bb0*/  IADD3.X R23, RZ, UR7, R251, P6, P0 ;  /* 0x00000007ff177c10 */ /* 0x000fe2000b7e04fb */
[----:B------:R-:W-:Y:S01]  /*1bc0*/  IMAD.MOV.U32 R229, RZ, RZ, 0x10 ;  /* 0x00000010ffe57424 */ /* 0x000fe200078e00ff */
[C---:B------:R-:W-:Y:S01]  /*1bd0*/  ISETP.LT.OR P6, PT, R7.reuse, 0x21, !P4 ;  /* 0x000000210700780c */ /* 0x040fe200067c1670 */
[----:B------:R-:W-:Y:S01]  /*1be0*/  UIADD3 UR6, UR13, 0x3f, URZ ;  /* 0x0000003f0d067890 */ /* 0x000fe2000fffe03f */
[----:B------:R-:W-:Y:S01]  /*1bf0*/  ISETP.LT.OR P0, PT, R7, 0x21, !P3 ;  /* 0x000000210700780c */ /* 0x000fe20005f01670 */
[----:B------:R-:W-:Y:S01]  /*1c00*/  IMAD.MOV.U32 R217, RZ, RZ, 0x120 ;  /* 0x00000120ffd97424 */ /* 0x000fe200078e00ff */
[----:B------:R-:W-:Y:S01]  /*1c10*/  UMOV UR4, 0x6 ;  /* 0x0000000600047882 */ /* 0x000fe20000000000 */
[----:B------:R-:W-:Y:S01]  /*1c20*/  IMAD R241, R242, c[0x0][0x244], R241 ;  /* 0x00009100f2f17a24 */ /* 0x000fe200078e02f1 */
[----:B---3--:R-:W-:Y:S01]  /*1c30*/  IADD3 R24, P1, R250, UR10, RZ ;  /* 0x0000000afa187c10 */ /* 0x008fe2000ff3e0ff */
[----:B------:R-:W-:Y:S01]  /*1c40*/  CS2R R72, SRZ ;  /* 0x0000000000487805 */ /* 0x000fe2000001ff00 */
[----:B------:R-:W-:Y:S01]  /*1c50*/  CS2R R70, SRZ ;  /* 0x0000000000467805 */ /* 0x000fe2000001ff00 */
[----:B------:R-:W-:Y:S01]  /*1c60*/  CS2R R68, SRZ ;  /* 0x0000000000447805 */ /* 0x000fe2000001ff00 */
[----:B------:R-:W-:Y:S01]  /*1c70*/  IADD3.X R25, R251, UR7, RZ, P1, !PT ;  /* 0x00000007fb197c10 */ /* 0x000fe20008ffe4ff */
[----:B------:R-:W-:Y:S01]  /*1c80*/  CS2R R66, SRZ ;  /* 0x0000000000427805 */ /* 0x000fe2000001ff00 */
[----:B------:R-:W-:Y:S01]  /*1c90*/  IADD3 R16, P5, P1, R13, 0x100, R250 ;  /* 0x000001000d107810 */ /* 0x000fe200079be0fa */
[----:B------:R-:W-:Y:S01]  /*1ca0*/  CS2R R64, SRZ ;  /* 0x0000000000407805 */ /* 0x000fe2000001ff00 */
[----:B------:R-:W-:Y:S01]  /*1cb0*/  P2R R13, PR, RZ, 0x10 ;  /* 0x00000010ff0d7803 */ /* 0x000fe20000000000 */
[----:B------:R3:W-:Y:S01]  /*1cc0*/  LDGSTS.E.BYPASS.LTC128B.128 [R235+0x10080], [R24.64], !P6 ;  /* 0x1008000018eb7fae */ /* 0x0007e2000f101d4e */
[----:B------:R-:W-:Y:S01]  /*1cd0*/  IADD3.X R17, RZ, UR7, R251, P5, P1 ;  /* 0x00000007ff117c10 */ /* 0x000fe2000afe24fb */
[----:B------:R-:W-:Y:S01]  /*1ce0*/  CS2R R62, SRZ ;  /* 0x00000000003e7805 */ /* 0x000fe2000001ff00 */
[----:B------:R-:W-:Y:S01]  /*1cf0*/  IADD3 R18, P5, P1, R19, 0x100, R248 ;  /* 0x0000010013127810 */ /* 0x000fe200079be0f8 */
[----:B------:R4:W-:Y:S01]  /*1d00*/  LDGSTS.E.BYPASS.LTC128B.128 [R235+0x12080], [R22.64], !P0 ;  /* 0x1208000016eb7fae */ /* 0x0009e2000c101d4e */
[----:B------:R-:W-:Y:S01]  /*1d10*/  ISETP.GE.AND P4, PT, R20, c[0x0][0x1fc], PT ;  /* 0x00007f0014007a0c */ /* 0x000fe20003f86270 */
[----:B------:R-:W-:Y:S01]  /*1d20*/  CS2R R60, SRZ ;  /* 0x00000000003c7805 */ /* 0x000fe2000001ff00 */
[----:B------:R-:W-:Y:S01]  /*1d30*/  IADD3.X R19, RZ, UR5, R249, P5, P1 ;  /* 0x00000005ff137c10 */ /* 0x000fe2000afe24f9 */
[----:B------:R-:W-:Y:S01]  /*1d40*/  CS2R R58, SRZ ;  /* 0x00000000003a7805 */ /* 0x000fe2000001ff00 */
[----:B------:R-:W-:Y:S01]  /*1d50*/  ISETP.GT.AND P1, PT, R233, 0xf, PT ;  /* 0x0000000fe900780c */ /* 0x000fe20003f24270 */
[----:B------:R-:W-:Y:S01]  /*1d60*/  CS2R R56, SRZ ;  /* 0x0000000000387805 */ /* 0x000fe2000001ff00 */
[C---:B------:R-:W-:Y:S01]  /*1d70*/  ISETP.LT.OR P5, PT, R7.reuse, 0x21, !P2 ;  /* 0x000000210700780c */ /* 0x040fe200057a1670 */
[----:B------:R-:W-:Y:S01]  /*1d80*/  CS2R R54, SRZ ;  /* 0x0000000000367805 */ /* 0x000fe2000001ff00 */
[----:B------:R-:W-:Y:S01]  /*1d90*/  ISETP.LT.OR P0, PT, R7, 0x1, P4 ;  /* 0x000000010700780c */ /* 0x000fe20002701670 */
[----:B------:R-:W-:Y:S01]  /*1da0*/  CS2R R52, SRZ ;  /* 0x0000000000347805 */ /* 0x000fe2000001ff00 */
[----:B------:R-:W-:Y:S01]  /*1db0*/  ISETP.GE.AND P6, PT, R11, c[0x0][0x1fc], PT ;  /* 0x00007f000b007a0c */ /* 0x000fe20003fc6270 */
[----:B------:R-:W-:Y:S01]  /*1dc0*/  CS2R R50, SRZ ;  /* 0x0000000000327805 */ /* 0x000fe2000001ff00 */
[----:B------:R-:W-:Y:S01]  /*1dd0*/  CS2R R48, SRZ ;  /* 0x0000000000307805 */ /* 0x000fe2000001ff00 */
[----:B------:R-:W-:Y:S01]  /*1de0*/  CS2R R46, SRZ ;  /* 0x00000000002e7805 */ /* 0x000fe2000001ff00 */
[----:B------:R-:W-:Y:S01]  /*1df0*/  CS2R R44, SRZ ;  /* 0x00000000002c7805 */ /* 0x000fe2000001ff00 */
[----:B------:R-:W-:-:S02]  /*1e00*/  USHF.L.U64.HI UR9, UR8, UR4, UR9 ;  /* 0x0000000408097299 */ /* 0x000fc40008010209 */
[----:B------:R-:W-:Y:S01]  /*1e10*/  @!P1 IMAD.SHL.U32 R15, R233, 0x10, RZ ;  /* 0x00000010e90f9824 */ /* 0x000fe200078e00ff */
[----:B------:R-:W-:Y:S01]  /*1e20*/  USHF.L.U32 UR10, UR8, 0x6, URZ ;  /* 0x00000006080a7899 */ /* 0x000fe2000800063f */
[----:B------:R1:W-:Y:S01]  /*1e30*/  LDGSTS.E.BYPASS.LTC128B.128 [R235+0x14080], [R16.64], !P5 ;  /* 0x1408000010eb7fae */ /* 0x0003e2000e901d4e */
[----:B------:R-:W-:Y:S01]  /*1e40*/  ISETP.GE.AND P5, PT, R9, c[0x0][0x1fc], PT ;  /* 0x00007f0009007a0c */ /* 0x000fe20003fa6270 */
[----:B------:R-:W-:Y:S02]  /*1e50*/  UMOV UR4, URZ ;  /* 0x0000003f00047c82 */ /* 0x000fe40008000000 */
[----:B------:R2:W-:Y:S01]  /*1e60*/  @!P1 LDGSTS.E.BYPASS.LTC128B.128 [R15+0x21080], [R246.64] ;  /* 0x21080000f60f9fae */ /* 0x0005e2000b901d4e */
[----:B------:R-:W-:-:S03]  /*1e70*/  UMOV UR12, 0x1 ;  /* 0x00000001000c7882 */ /* 0x000fc60000000000 */
[----:B------:R-:W0:Y:S04]  /*1e80*/  LDGDEPBAR ;  /* 0x00000000000079af */ /* 0x000e280000000000 */
[----:B------:R4:W-:Y:S01]  /*1e90*/  LDGSTS.E.BYPASS.LTC128B.128 [R235+0x1b080], [R248.64], !P0 ;  /* 0x1b080000f8eb7fae */ /* 0x0009e2000c101d4e */
[C---:B------:R-:W-:Y:S02]  /*1ea0*/  ISETP.LT.OR P0, PT, R7.reuse, 0x1, P6 ;  /* 0x000000010700780c */ /* 0x040fe40003701670 */
[----:B------:R-:W-:-:S11]  /*1eb0*/  ISETP.LT.OR P6, PT, R7, 0x21, P6 ;  /* 0x000000210700780c */ /* 0x000fd600037c1670 */
[----:B------:R4:W-:Y:S01]  /*1ec0*/  LDGSTS.E.BYPASS.LTC128B.128 [R235+0x1d080], [R248.64+0x80], !P0 ;  /* 0x1d080080f8eb7fae */ /* 0x0009e2000c101d4e */
[----:B------:R-:W-:Y:S01]  /*1ed0*/  ISETP.LT.OR P0, PT, R7, 0x1, P5 ;  /* 0x000000010700780c */ /* 0x000fe20002f01670 */
[----:B-1----:R-:W-:Y:S01]  /*1ee0*/  IMAD R17, R12, c[0x0][0x238], RZ ;  /* 0x00008e000c117a24 */ /* 0x002fe200078e02ff */
[----:B------:R-:W-:Y:S02]  /*1ef0*/  LEA.HI R16, R10, R233, RZ, 0x2 ;  /* 0x000000e90a107211 */ /* 0x000fe400078f10ff */
[----:B------:R-:W-:Y:S01]  /*1f00*/  SHF.R.S32.HI R12, RZ, 0x5, R2 ;  /* 0x00000005ff0c7819 */ /* 0x000fe20000011402 */
[----:B------:R-:W-:Y:S01]  /*1f10*/  IMAD R14, R0, c[0x0][0x23c], R17 ;  /* 0x00008f00000e7a24 */ /* 0x000fe200078e0211 */
[--C-:B---3--:R-:W-:Y:S01]  /*1f20*/  SHF.R.S32.HI R24, RZ, 0x2, R16.reuse ;  /* 0x00000002ff187819 */ /* 0x108fe20000011410 */
[----:B------:R-:W-:Y:S01]  /*1f30*/  IMAD.SHL.U32 R0, R228, 0x8, RZ ;  /* 0x00000008e4007824 */ /* 0x000fe200078e00ff */
[----:B--2---:R-:W-:Y:S01]  /*1f40*/  SHF.R.S32.HI R15, RZ, 0x1f, R16 ;  /* 0x0000001fff0f7819 */ /* 0x004fe20000011410 */
[----:B------:R-:W-:Y:S01]  /*1f50*/  IMAD.IADD R29, R29, 0x1, R14 ;  /* 0x000000011d1d7824 */ /* 0x000fe200078e020e */
[----:B------:R-:W-:Y:S01]  /*1f60*/  LEA.HI R21, R21, R12, RZ, 0x2 ;  /* 0x0000000c15157211 */ /* 0x000fe200078f10ff */
[----:B------:R-:W-:Y:S01]  /*1f70*/  IMAD.SHL.U32 R223, R12, 0x100, RZ ;  /* 0x000001000cdf7824 */ /* 0x000fe200078e00ff */
[----:B------:R-:W-:Y:S01]  /*1f80*/  LEA.HI R15, R15, R24, RZ, 0x3 ;  /* 0x000000180f0f7211 */ /* 0x000fe200078f18ff */
[----:B------:R1:W-:Y:S01]  /*1f90*/  LDGSTS.E.BYPASS.LTC128B.128 [R235+0x1f080], [R248.64+0x100], !P0 ;  /* 0x1f080100f8eb7fae */ /* 0x0003e2000c101d4e */
[----:B----4-:R-:W-:Y:S01]  /*1fa0*/  IADD3 R22, P0, R248, UR11, RZ ;  /* 0x0000000bf8167c10 */ /* 0x010fe2000ff1e0ff */
[----:B------:R-:W-:Y:S01]  /*1fb0*/  IMAD.WIDE.U32 R242, R242, c[0x0][0x240], R28 ;  /* 0x00009000f2f27a25 */ /* 0x000fe200078e001c */
[----:B------:R-:W-:-:S02]  /*1fc0*/  LOP3.LUT R15, R15, 0xfffffff8, RZ, 0xc0, !PT ;  /* 0xfffffff80f0f7812 */ /* 0x000fc400078ec0ff */
[----:B------:R-:W-:Y:S01]  /*1fd0*/  LOP3.LUT R21, R21, 0xfffffffc, RZ, 0xc0, !PT ;  /* 0xfffffffc15157812 */ /* 0x000fe200078ec0ff */
[----:B------:R-:W-:Y:S01]  /*1fe0*/  IMAD.IADD R241, R243, 0x1, R241 ;  /* 0x00000001f3f17824 */ /* 0x000fe200078e02f1 */
[----:B------:R-:W-:Y:S01]  /*1ff0*/  IADD3.X R23, R249, UR5, RZ, P0, !PT ;  /* 0x00000005f9177c10 */ /* 0x000fe200087fe4ff */
[----:B------:R-:W-:Y:S01]  /*2000*/  IMAD.IADD R15, R24, 0x1, -R15 ;  /* 0x00000001180f7824 */ /* 0x000fe200078e0a0f */
[----:B------:R-:W-:Y:S01]  /*2010*/  ISETP.LT.OR P0, PT, R7, 0x21, P4 ;  /* 0x000000210700780c */ /* 0x000fe20002701670 */
[----:B------:R-:W-:Y:S01]  /*2020*/  USHF.R.S32.HI UR5, URZ, 0x1f, UR6 ;  /* 0x0000001f3f057899 */ /* 0x000fe20008011406 */
[----:B------:R-:W-:Y:S02]  /*2030*/  LEA.HI R17, R10, R233, RZ, 0x4 ;  /* 0x000000e90a117211 */ /* 0x000fe400078f20ff */
[----:B------:R-:W-:Y:S01]  /*2040*/  ISETP.NE.AND P4, PT, R13, RZ, PT ;  /* 0x000000ff0d00720c */ /* 0x000fe20003f85270 */
[----:B------:R-:W-:Y:S01]  /*2050*/  IMAD.SHL.U32 R13, R15, 0x10, RZ ;  /* 0x000000100f0d7824 */ /* 0x000fe200078e00ff */
[----:B------:R-:W-:Y:S01]  /*2060*/  LOP3.LUT R10, R0, 0x8, RZ, 0xc0, !PT ;  /* 0x00000008000a7812 */ /* 0x000fe200078ec0ff */
[----:B------:R-:W-:Y:S01]  /*2070*/  IMAD.IADD R0, R12, 0x1, -R21 ;  /* 0x000000010c007824 */ /* 0x000fe200078e0a15 */
[----:B------:R-:W-:Y:S01]  /*2080*/  ISETP.LT.OR P5, PT, R7, 0x21, P5 ;  /* 0x000000210700780c */ /* 0x000fe20002fa1670 */
[----:B------:R-:W-:Y:S01]  /*2090*/  ULEA.HI UR5, UR5, UR6, URZ, 0x6 ;  /* 0x0000000605057291 */ /* 0x000fe2000f8f303f */
[----:B------:R-:W-:Y:S01]  /*20a0*/  LOP3.LUT R7, R10, 0x70, R13, 0xf8, !PT ;  /* 0x000000700a077812 */ /* 0x000fe200078ef80d */
[C---:B------:R-:W-:Y:S01]  /*20b0*/  IMAD.SHL.U32 R24, R0.reuse, 0x100, RZ ;  /* 0x0000010000187824 */ /* 0x040fe200078e00ff */
[C---:B------:R-:W-:Y:S01]  /*20c0*/  LEA.HI R13, R0.reuse, R0, RZ, 0x1 ;  /* 0x00000000000d7211 */ /* 0x040fe200078f08ff */
[----:B------:R1:W-:Y:S01]  /*20d0*/  LDGSTS.E.BYPASS.LTC128B.128 [R235+0x1c080], [R22.64], !P0 ;  /* 0x1c08000016eb7fae */ /* 0x0003e2000c101d4e */
[----:B------:R-:W-:Y:S01]  /*20e0*/  SHF.R.S32.HI R26, RZ, 0x4, R17 ;  /* 0x00000004ff1a7819 */ /* 0x000fe20000011411 */
[----:B------:R-:W-:Y:S01]  /*20f0*/  IMAD.SHL.U32 R238, R0, 0x10, RZ ;  /* 0x0000001000ee7824 */ /* 0x000fe200078e00ff */
[----:B------:R-:W-:Y:S01]  /*2100*/  LOP3.LUT R16, R16, 0x3ffffffc, RZ, 0xc0, !PT ;  /* 0x3ffffffc10107812 */ /* 0x000fe200078ec0ff */
[----:B------:R-:W-:Y:S01]  /*2110*/  IMAD.SHL.U32 R13, R13, 0x100, RZ ;  /* 0x000001000d0d7824 */ /* 0x000fe200078e00ff */
[----:B------:R-:W-:Y:S01]  /*2120*/  LEA.HI R21, R17, R26, RZ, 0x1 ;  /* 0x0000001a11157211 */ /* 0x000fe200078f08ff */
[----:B------:R1:W-:Y:S01]  /*2130*/  LDGSTS.E.BYPASS.LTC128B.128 [R235+0x1e080], [R22.64+0x80], !P6 ;  /* 0x1e08008016eb7fae */ /* 0x0003e2000f101d4e */
[----:B------:R-:W-:Y:S01]  /*2140*/  LOP3.LUT R24, R7, 0x100, R24, 0xf8, !PT ;  /* 0x0000010007187812 */ /* 0x000fe200078ef818 */
[----:B------:R-:W-:Y:S01]  /*2150*/  IMAD.IADD R16, R233, 0x1, -R16 ;  /* 0x00000001e9107824 */ /* 0x000fe200078e0a10 */
[----:B------:R-:W-:Y:S01]  /*2160*/  LOP3.LUT R7, R21, 0xfffffffe, RZ, 0xc0, !PT ;  /* 0xfffffffe15077812 */ /* 0x000fe200078ec0ff */
[----:B------:R2:W-:Y:S01]  /*2170*/  LDGSTS.E.BYPASS.LTC128B.128 [R235+0x20080], [R18.64], !P5 ;  /* 0x2008000012eb7fae */ /* 0x0005e2000e901d4e */
[----:B------:R-:W-:Y:S01]  /*2180*/  LOP3.LUT R21, R13, 0x7ffffe00, RZ, 0xc0, !PT ;  /* 0x7ffffe000d157812 */ /* 0x000fe200078ec0ff */
[----:B------:R-:W-:Y:S01]  /*2190*/  USHF.R.S32.HI UR8, URZ, 0x6, UR5 ;  /* 0x000000063f087899 */ /* 0x000fe20008011405 */
[----:B------:R-:W-:Y:S01]  /*21a0*/  LOP3.LUT R14, R17, 0xfffffff0, RZ, 0xc0, !PT ;  /* 0xfffffff0110e7812 */ /* 0x000fe200078ec0ff */
[----:B------:R-:W-:Y:S01]  /*21b0*/  IMAD.IADD R7, R26, 0x1, -R7 ;  /* 0x000000011a077824 */ /* 0x000fe200078e0a07 */
[----:B------:R-:W-:Y:S01]  /*21c0*/  SHF.R.U32.HI R13, RZ, 0x3, R24 ;  /* 0x00000003ff0d7819 */ /* 0x000fe20000011618 */
[----:B------:R-:W-:Y:S01]  /*21d0*/  IMAD R16, R16, 0x2, R21 ;  /* 0x0000000210107824 */ /* 0x000fe200078e0215 */
[----:B------:R-:W-:Y:S01]  /*21e0*/  ISETP.GE.AND P0, PT, R20, c[0x0][0x1fc], PT ;  /* 0x00007f0014007a0c */ /* 0x000fe20003f06270 */
[----:B------:R-:W-:Y:S01]  /*21f0*/  IMAD.IADD R14, R233, 0x1, -R14 ;  /* 0x00000001e90e7824 */ /* 0x000fe200078e0a0e */
[----:B------:R-:W-:Y:S01]  /*2200*/  LOP3.LUT R13, R24, 0x28, R13, 0x78, !PT ;  /* 0x00000028180d7812 */ /* 0x000fe200078e780d */
[----:B------:R-:W-:Y:S01]  /*2210*/  IMAD.SHL.U32 R232, R7, 0x8, RZ ;  /* 0x0000000807e87824 */ /* 0x000fe200078e00ff */
[----:B------:R-:W-:Y:S01]  /*2220*/  ISETP.GE.AND P5, PT, R11, c[0x0][0x1fc], PT ;  /* 0x00007f000b007a0c */ /* 0x000fe20003fa6270 */
[----:B------:R-:W-:Y:S01]  /*2230*/  IMAD.SHL.U32 R11, R14, 0x10, RZ ;  /* 0x000000100e0b7824 */ /* 0x000fe200078e00ff */
[----:B------:R-:W-:Y:S01]  /*2240*/  LOP3.LUT P6, RZ, R15, 0x1, RZ, 0xc0, !PT ;  /* 0x000000010fff7812 */ /* 0x000fe200078cc0ff */
[----:B------:R-:W-:Y:S01]  /*2250*/  IMAD.IADD R16, R16, 0x1, R13 ;  /* 0x0000000110107824 */ /* 0x000fe200078e020d */
[----:B------:R-:W-:Y:S01]  /*2260*/  SEL R13, RZ, 0x1, P0 ;  /* 0x00000001ff0d7807 */ /* 0x000fe20000000000 */
[----:B------:R-:W-:Y:S01]  /*2270*/  UMOV UR5, URZ ;  /* 0x0000003f00057c82 */ /* 0x000fe20008000000 */
[----:B------:R-:W-:Y:S01]  /*2280*/  ISETP.GE.AND P0, PT, R233, 0x10, PT ;  /* 0x00000010e900780c */ /* 0x000fe20003f06270 */
[----:B------:R-:W-:Y:S01]  /*2290*/  IMAD.SHL.U32 R237, R16, 0x2, RZ ;  /* 0x0000000210ed7824 */ /* 0x000fe200078e00ff */
[----:B------:R-:W-:-:S02]  /*22a0*/  LOP3.LUT R11, R11, 0xf0, RZ, 0xc0, !PT ;  /* 0x000000f00b0b7812 */ /* 0x000fc400078ec0ff */
[----:B------:R-:W-:Y:S02]  /*22b0*/  LEA.HI R15, R228, R228, RZ, 0x1 ;  /* 0x000000e4e40f7211 */ /* 0x000fe400078f08ff */
[C---:B------:R-:W-:Y:S02]  /*22c0*/  LOP3.LUT R224, R11.reuse, R10, RZ, 0xfc, !PT ;  /* 0x0000000a0be07212 */ /* 0x040fe400078efcff */
[----:B------:R-:W-:Y:S01]  /*22d0*/  LOP3.LUT R10, R2, 0xffffffe0, RZ, 0xc0, !PT ;  /* 0xffffffe0020a7812 */ /* 0x000fe200078ec0ff */
[----:B------:R-:W-:Y:S01]  /*22e0*/  IMAD.SHL.U32 R2, R6, 0x8, RZ ;  /* 0x0000000806027824 */ /* 0x000fe200078e00ff */
[----:B------:R-:W-:Y:S02]  /*22f0*/  LOP3.LUT R223, R11, 0x100, R223, 0xf8, !PT ;  /* 0x000001000bdf7812 */ /* 0x000fe400078ef8df */
[----:B------:R-:W-:Y:S01]  /*2300*/  LOP3.LUT R15, R15, 0xfffffffe, RZ, 0xc0, !PT ;  /* 0xfffffffe0f0f7812 */ /* 0x000fe200078ec0ff */
[----:B------:R-:W-:Y:S01]  /*2310*/  IMAD.IADD R10, R233, 0x1, -R10 ;  /* 0x00000001e90a7824 */ /* 0x000fe200078e0a0a */
[----:B------:R-:W-:Y:S01]  /*2320*/  IADD3 R16, R237, 0x21480, RZ ;  /* 0x00021480ed107810 */ /* 0x000fe20007ffe0ff */
[----:B------:R-:W-:Y:S01]  /*2330*/  @!P0 IMAD.SHL.U32 R11, R233, 0x10, RZ ;  /* 0x00000010e90b8824 */ /* 0x000fe200078e00ff */
[----:B------:R-:W-:Y:S01]  /*2340*/  IADD3 R234, R237, 0x215a0, RZ ;  /* 0x000215a0edea7810 */ /* 0x000fe20007ffe0ff */
[----:B------:R-:W-:Y:S01]  /*2350*/  IMAD.IADD R12, R228, 0x1, -R15 ;  /* 0x00000001e40c7824 */ /* 0x000fe200078e0a0f */
[----:B--2---:R-:W-:-:S02]  /*2360*/  SHF.R.S32.HI R19, RZ, 0x1f, R10 ;  /* 0x0000001fff137819 */ /* 0x004fc4000001140a */
[----:B------:R2:W-:Y:S01]  /*2370*/  @!P0 LDGSTS.E.BYPASS.LTC128B.128 [R11+0x21280], [R244.64] ;  /* 0x21280000f40b8fae */ /* 0x0005e2000b901d4e */
[----:B------:R-:W-:Y:S01]  /*2380*/  SHF.R.S32.HI R15, RZ, 0x1f, R14 ;  /* 0x0000001fff0f7819 */ /* 0x000fe2000001140e */
[----:B------:R-:W-:Y:S01]  /*2390*/  IMAD R3, R12, -0x8, R3 ;  /* 0xfffffff80c037824 */ /* 0x000fe200078e0203 */
[----:B------:R-:W-:Y:S01]  /*23a0*/  LEA.HI R19, R19, R10, RZ, 0x2 ;  /* 0x0000000a13137211 */ /* 0x000fe200078f10ff */
[----:B------:R-:W0:Y:S01]  /*23b0*/  LDGDEPBAR ;  /* 0x00000000000079af */ /* 0x000e220000000000 */
[----:B------:R-:W-:Y:S01]  /*23c0*/  LEA.HI R6, R15, R14, RZ, 0x3 ;  /* 0x0000000e0f067211 */ /* 0x000fe200078f18ff */
[----:B------:R-:W-:Y:S01]  /*23d0*/  IMAD.SHL.U32 R15, R7, 0x20, RZ ;  /* 0x00000020070f7824 */ /* 0x000fe200078e00ff */
[----:B------:R-:W-:Y:S01]  /*23e0*/  @P6 IADD3 R234, R16, 0xe0, RZ ;  /* 0x000000e010ea6810 */ /* 0x000fe20007ffe0ff */
[----:B------:R-:W0:Y:S01]  /*23f0*/  LDGDEPBAR ;  /* 0x00000000000079af */ /* 0x000e220000000000 */
[----:B------:R-:W-:Y:S02]  /*2400*/  ISETP.GE.AND P6, PT, R9, c[0x0][0x1fc], PT ;  /* 0x00007f0009007a0c */ /* 0x000fe40003fc6270 */
[----:B------:R-:W-:-:S02]  /*2410*/  SEL R9, RZ, 0xffffffff, P5 ;  /* 0xffffffffff097807 */ /* 0x000fc40002800000 */
[----:B------:R-:W-:Y:S02]  /*2420*/  LOP3.LUT R21, R6, 0xfffffff8, RZ, 0xc0, !PT ;  /* 0xfffffff806157812 */ /* 0x000fe400078ec0ff */
[----:B------:R-:W-:Y:S02]  /*2430*/  LOP3.LUT P0, RZ, R5, 0x4, RZ, 0xc0, !PT ;  /* 0x0000000405ff7812 */ /* 0x000fe4000780c0ff */
[----:B------:R-:W-:Y:S02]  /*2440*/  SEL R236, RZ, 0x4, P6 ;  /* 0x00000004ffec7807 */ /* 0x000fe40003000000 */
[----:B------:R-:W-:Y:S02]  /*2450*/  LOP3.LUT R232, R232, 0x8, RZ, 0xc0, !PT ;  /* 0x00000008e8e87812 */ /* 0x000fe400078ec0ff */
[----:B------:R-:W-:Y:S02]  /*2460*/  LOP3.LUT R15, R15, 0x20, RZ, 0xc0, !PT ;  /* 0x000000200f0f7812 */ /* 0x000fe400078ec0ff */
[----:B------:R-:W-:-:S02]  /*2470*/  LOP3.LUT P5, RZ, R5, 0x2, RZ, 0xc0, !PT ;  /* 0x0000000205ff7812 */ /* 0x000fc400078ac0ff */
[----:B------:R-:W-:Y:S02]  /*2480*/  LOP3.LUT R2, R15, 0x18, R2, 0xf8, !PT ;  /* 0x000000180f027812 */ /* 0x000fe400078ef802 */
[----:B--2---:R-:W-:Y:S01]  /*2490*/  LOP3.LUT R11, R8, 0x1c0, RZ, 0xc0, !PT ;  /* 0x000001c0080b7812 */ /* 0x004fe200078ec0ff */
[C---:B------:R-:W-:Y:S01]  /*24a0*/  IMAD.IADD R8, R14.reuse, 0x1, -R21 ;  /* 0x000000010e087824 */ /* 0x040fe200078e0a15 */
[----:B------:R-:W-:Y:S01]  /*24b0*/  SEL R5, R229, 0xfffffff0, !P5 ;  /* 0xfffffff0e5057807 */ /* 0x000fe20006800000 */
[----:B------:R-:W-:Y:S01]  /*24c0*/  IMAD.SHL.U32 R21, R14, 0x2, RZ ;  /* 0x000000020e157824 */ /* 0x000fe200078e00ff */
[C---:B------:R-:W-:Y:S02]  /*24d0*/  LOP3.LUT R17, R11.reuse, 0x8, R4, 0xf8, !PT ;  /* 0x000000080b117812 */ /* 0x040fe400078ef804 */
[----:B------:R-:W-:Y:S02]  /*24e0*/  SHF.R.U32.HI R230, RZ, 0x3, R11 ;  /* 0x00000003ffe67819 */ /* 0x000fe4000001160b */
[----:B------:R-:W-:-:S02]  /*24f0*/  LOP3.LUT R11, R11, 0x30, R238, 0xf8, !PT ;  /* 0x000000300b0b7812 */ /* 0x000fc400078ef8ee */
[C---:B------:R-:W-:Y:S02]  /*2500*/  LEA.HI.SX32 R238, R19.reuse, R238, 0x1e ;  /* 0x000000ee13ee7211 */ /* 0x040fe400078ff2ff */
[----:B------:R-:W-:Y:S02]  /*2510*/  LOP3.LUT R19, R19, 0xfffffffc, RZ, 0xc0, !PT ;  /* 0xfffffffc13137812 */ /* 0x000fe400078ec0ff */
[----:B------:R-:W-:Y:S01]  /*2520*/  LOP3.LUT R11, R11, 0x8, R4, 0xf8, !PT ;  /* 0x000000080b0b7812 */ /* 0x000fe200078ef804 */
[----:B------:R-:W-:Y:S01]  /*2530*/  IMAD.SHL.U32 R4, R9, 0x2, RZ ;  /* 0x0000000209047824 */ /* 0x000fe200078e00ff */
[----:B------:R-:W-:Y:S01]  /*2540*/  LOP3.LUT P6, RZ, R8, 0x4, RZ, 0xc0, !PT ;  /* 0x0000000408ff7812 */ /* 0x000fe200078cc0ff */
[----:B------:R-:W-:Y:S01]  /*2550*/  IMAD.IADD R10, R10, 0x1, -R19 ;  /* 0x000000010a0a7824 */ /* 0x000fe200078e0a13 */
[-C--:B------:R-:W-:Y:S02]  /*2560*/  LOP3.LUT R17, R17, R230.reuse, RZ, 0x3c, !PT ;  /* 0x000000e611117212 */ /* 0x080fe400078e3cff */
[----:B------:R-:W-:Y:S01]  /*2570*/  LOP3.LUT R13, R4, 0x2, R13, 0xe2, !PT ;  /* 0x00000002040d7812 */ /* 0x000fe200078ee20d */
[----:B------:R-:W-:Y:S01]  /*2580*/  IMAD R231, R10, -0x2, R3 ;  /* 0xfffffffe0ae77824 */ /* 0x000fe200078e0203 */
[----:B------:R-:W-:Y:S01]  /*2590*/  SEL R3, R227, 0xffffffe0, !P0 ;  /* 0xffffffe0e3037807 */ /* 0x000fe20004000000 */
[----:B------:R-:W-:Y:S01]  /*25a0*/  IMAD R228, R228, 0x200, R17 ;  /* 0x00000200e4e47824 */ /* 0x000fe200078e0211 */
[C---:B------:R-:W-:Y:S01]  /*25b0*/  LOP3.LUT P0, RZ, R8.reuse, 0x2, RZ, 0xc0, !PT ;  /* 0x0000000208ff7812 */ /* 0x040fe2000780c0ff */
[----:B------:R-:W-:Y:S01]  /*25c0*/  IMAD.SHL.U32 R8, R8, 0x40, RZ ;  /* 0x0000004008087824 */ /* 0x000fe200078e00ff */
[----:B------:R-:W-:Y:S01]  /*25d0*/  SHF.R.U32.HI R4, RZ, 0x3, R223 ;  /* 0x00000003ff047819 */ /* 0x000fe200000116df */
[----:B------:R-:W-:Y:S01]  /*25e0*/  IMAD.SHL.U32 R228, R228, 0x2, RZ ;  /* 0x00000002e4e47824 */ /* 0x000fe200078e00ff */
[----:B------:R-:W-:Y:S01]  /*25f0*/  LOP3.LUT R230, R11, R230, RZ, 0x3c, !PT ;  /* 0x000000e60be67212 */ /* 0x000fe200078e3cff */
[----:B------:R-:W-:Y:S01]  /*2600*/  IMAD.SHL.U32 R11, R6, 0x40, RZ ;  /* 0x00000040060b7824 */ /* 0x000fe200078e00ff */
[----:B------:R-:W-:Y:S01]  /*2610*/  LOP3.LUT R4, R4, 0x38, RZ, 0xc0, !PT ;  /* 0x0000003804047812 */ /* 0x000fe200078ec0ff */
[----:B------:R-:W-:Y:S01]  /*2620*/  IMAD R220, R5, 0x2, R228 ;  /* 0x0000000205dc7824 */ /* 0x000fe200078e02e4 */
[----:B------:R-:W-:Y:S01]  /*2630*/  LOP3.LUT R9, R8, 0x1c0, RZ, 0xc0, !PT ;  /* 0x000001c008097812 */ /* 0x000fe200078ec0ff */
[----:B------:R-:W-:Y:S01]  /*2640*/  IMAD R230, R7, 0x200, R230 ;  /* 0x0000020007e67824 */ /* 0x000fe200078e02e6 */
[----:B------:R-:W-:Y:S01]  /*2650*/  LOP3.LUT R223, R4, R223, R232, 0x1e, !PT ;  /* 0x000000df04df7212 */ /* 0x000fe200078e1ee8 */
[----:B------:R-:W-:Y:S01]  /*2660*/  IMAD R219, R3, 0x2, R228 ;  /* 0x0000000203db7824 */ /* 0x000fe200078e02e4 */
[----:B------:R-:W-:Y:S01]  /*2670*/  LOP3.LUT R11, R11, 0xfffffe00, RZ, 0xc0, !PT ;  /* 0xfffffe000b0b7812 */ /* 0x000fe200078ec0ff */
[----:B------:R-:W-:Y:S01]  /*2680*/  IMAD R218, R3, 0x2, R220 ;  /* 0x0000000203da7824 */ /* 0x000fe200078e02dc */
[----:B------:R-:W-:-:S02]  /*2690*/  SHF.R.U32.HI R4, RZ, 0x3, R9 ;  /* 0x00000003ff047819 */ /* 0x000fc40000011609 */
[----:B------:R-:W-:Y:S01]  /*26a0*/  LOP3.LUT P5, RZ, R14, 0x2, RZ, 0xc0, !PT ;  /* 0x000000020eff7812 */ /* 0x000fe200078ac0ff */
[----:B------:R-:W-:Y:S01]  /*26b0*/  IMAD R7, R0, 0x400, R11 ;  /* 0x0000040000077824 */ /* 0x000fe200078e020b */
[----:B------:R-:W-:Y:S02]  /*26c0*/  LOP3.LUT R232, R4, R9, R232, 0x1e, !PT ;  /* 0x0000000904e87212 */ /* 0x000fe400078e1ee8 */
[----:B------:R-:W-:Y:S02]  /*26d0*/  LOP3.LUT R224, R224, 0x18, R21, 0x78, !PT ;  /* 0x00000018e0e07812 */ /* 0x000fe400078e7815 */
[----:B------:R-:W-:Y:S01]  /*26e0*/  SEL R229, R229, 0xfffffff0, !P0 ;  /* 0xfffffff0e5e57807 */ /* 0x000fe20004000000 */
[----:B------:R-:W-:Y:S01]  /*26f0*/  IMAD.IADD R232, R7, 0x1, R232 ;  /* 0x0000000107e87824 */ /* 0x000fe200078e02e8 */
[----:B------:R-:W-:Y:S01]  /*2700*/  LOP3.LUT R2, R4, R2, R9, 0x1e, !PT ;  /* 0x0000000204027212 */ /* 0x000fe200078e1e09 */
[----:B------:R-:W-:Y:S01]  /*2710*/  IMAD.SHL.U32 R224, R224, 0x2, RZ ;  /* 0x00000002e0e07824 */ /* 0x000fe200078e00ff */
[----:B------:R-:W-:Y:S01]  /*2720*/  SEL R227, R227, 0xffffffe0, !P6 ;  /* 0xffffffe0e3e37807 */ /* 0x000fe20007000000 */
[----:B------:R-:W-:Y:S01]  /*2730*/  IMAD.SHL.U32 R0, R232, 0x2, RZ ;  /* 0x00000002e8007824 */ /* 0x000fe200078e00ff */
[----:B------:R-:W-:Y:S01]  /*2740*/  SEL R217, R217, 0xe0, !P5 ;  /* 0x000000e0d9d97807 */ /* 0x000fe20006800000 */
[----:B------:R-:W-:Y:S01]  /*2750*/  IMAD.SHL.U32 R226, R229, 0x2, RZ ;  /* 0x00000002e5e27824 */ /* 0x000fe200078e00ff */
[----:B------:R-:W-:Y:S01]  /*2760*/  LOP3.LUT R222, R2, R11, RZ, 0xfc, !PT ;  /* 0x0000000b02de7212 */ /* 0x000fe200078efcff */
[----:B------:R-:W-:Y:S01]  /*2770*/  IMAD.SHL.U32 R216, R232, 0x2, RZ ;  /* 0x00000002e8d87824 */ /* 0x000fe200078e00ff */
[----:B------:R-:W-:Y:S01]  /*2780*/  IADD3 R0, R0, 0x1b080, RZ ;  /* 0x0001b08000007810 */ /* 0x000fe20007ffe0ff */
[----:B------:R-:W-:Y:S01]  /*2790*/  IMAD R217, R217, 0x2, R224 ;  /* 0x00000002d9d97824 */ /* 0x000fe200078e02e0 */
[----:B------:R-:W-:Y:S01]  /*27a0*/  LOP3.LUT R236, R13, R236, RZ, 0xfc, !PT ;  /* 0x000000ec0dec7212 */ /* 0x000fe200078efcff */
[----:B------:R-:W-:Y:S01]  /*27b0*/  IMAD.IADD R221, R232, 0x1, R229 ;  /* 0x00000001e8dd7824 */ /* 0x000fe200078e02e5 */
[----:B------:R-:W-:Y:S01]  /*27c0*/  LEA R223, R223, 0x23c80, 0x1 ;  /* 0x00023c80dfdf7811 */ /* 0x000fe200078e08ff */
[----:B------:R-:W-:Y:S01]  /*27d0*/  IMAD R225, R227, 0x2, R0 ;  /* 0x00000002e3e17824 */ /* 0x000fe200078e0200 */
[----:B------:R-:W-:Y:S01]  /*27e0*/  LEA R222, R222, 0x80, 0x1 ;  /* 0x00000080dede7811 */ /* 0x000fe200078e08ff */
[----:B------:R-:W-:-:S02]  /*27f0*/  IMAD.IADD R227, R232, 0x1, R227 ;  /* 0x00000001e8e37824 */ /* 0x000fc400078e02e3 */
[----:B-1----:R-:W-:Y:S02]  /*2800*/  IMAD.IADD R0, R216, 0x1, R226 ;  /* 0x00000001d8007824 */ /* 0x002fe400078e02e2 */
.L_x_816:
        /* <DEDUP_REMOVED lines=218> */
.L_x_814:
        /* <DEDUP_REMOVED lines=429> */
.L_x_815:
        /* <DEDUP_REMOVED lines=296> */
.L_x_813:
[----:B------:R-:W-:Y:S05]  /*6300*/  @P1 EXIT ;  /* 0x000000000000194d */ /* 0x000fea0003800000 */
[----:B------:R-:W-:-:S04]  /*6310*/  ISETP.NE.U32.AND P1, PT, RZ, c[0x0][0x360], PT ;  /* 0x0000d800ff007a0c */ /* 0x000fc80003f25070 */
[----:B------:R-:W-:-:S13]  /*6320*/  ISETP.NE.AND.EX P1, PT, RZ, c[0x0][0x364], PT, P1 ;  /* 0x0000d900ff007a0c */ /* 0x000fda0003f25310 */
[----:B-----5:R-:W-:-:S04]  /*6330*/  @P1 IMAD.MOV.U32 R3, RZ, RZ, 0x4 ;  /* 0x00000004ff031424 */ /* 0x020fc800078e00ff */
[----:B------:R-:W-:-:S05]  /*6340*/  @P1 IMAD.WIDE R4, R240, R3, c[0x0][0x360] ;  /* 0x0000d800f0041625 */ /* 0x000fca00078e0203 */
[----:B------:R2:W3:Y:S01]  /*6350*/  @P1 LDG.E R7, [R4.64] ;  /* 0x0000000e04071981 */ /* 0x0004e2000c1e1900 */
[----:B------:R-:W4:Y:S01]  /*6360*/  S2UR UR6, SR_CTAID.X ;  /* 0x00000000000679c3 */ /* 0x000f220000002500 */
[----:B------:R-:W-:Y:S01]  /*6370*/  IMAD.MOV.U32 R0, RZ, RZ, 0x1 ;  /* 0x00000001ff007424 */ /* 0x000fe200078e00ff */
[----:B------:R-:W-:Y:S01]  /*6380*/  ULDC UR5, c[0x0][0x358] ;  /* 0x0000d60000057ab9 */ /* 0x000fe20000000800 */
[----:B------:R-:W1:Y:S01]  /*6390*/  S2R R2, SR_CTAID.Y ;  /* 0x0000000000027919 */ /* 0x000e620000002600 */
[----:B------:R-:W-:Y:S01]  /*63a0*/  ULDC UR4, c[0x0][0x2f4] ;  /* 0x0000bd0000047ab9 */ /* 0x000fe20000000800 */
[----:B------:R-:W-:Y:S02]  /*63b0*/  IMAD R3, R240, c[0x0][0x2f4], RZ ;  /* 0x0000bd00f0037a24 */ /* 0x000fe400078e02ff */
[----:B------:R-:W-:Y:S01]  /*63c0*/  BAR.SYNC.DEFER_BLOCKING 0x1, 0x100 ;  /* 0x0044000000007b1d */ /* 0x000fe20000010000 */
[----:B------:R-:W-:-:S05]  /*63d0*/  ISETP.NE.AND P0, PT, R0, c[0x0][0x338], PT ;  /* 0x0000ce0000007a0c */ /* 0x000fca0003f05270 */
[----:B------:R-:W-:Y:S01]  /*63e0*/  BSSY B0, `(.L_x_817) ;  /* 0x0000023000007945 */ /* 0x000fe20003800000 */
[----:B----4-:R-:W-:Y:S01]  /*63f0*/  UIMAD UR5, UR6, UR5, URZ ;  /* 0x00000005060572a4 */ /* 0x010fe2000f8e023f */
[----:B--2---:R-:W-:-:S06]  /*6400*/  SHF.R.S32.HI R4, RZ, 0x1f, R3 ;  /* 0x0000001fff047819 */ /* 0x004fcc0000011403 */
[----:B-1----:R-:W-:Y:S01]  /*6410*/  @P0 IMAD.HI.U32 R0, R2, c[0x0][0x33c], RZ ;  /* 0x0000cf0002000a27 */ /* 0x002fe200078e00ff */
[----:B------:R-:W-:-:S03]  /*6420*/  UIMAD UR5, UR5, UR4, URZ ;  /* 0x00000004050572a4 */ /* 0x000fc6000f8e023f */
[----:B------:R-:W-:Y:S01]  /*6430*/  IMAD.MOV.U32 R8, RZ, RZ, R2 ;  /* 0x000000ffff087224 */ /* 0x000fe200078e0002 */
[----:B------:R-:W-:Y:S01]  /*6440*/  @P0 SHF.R.U32.HI R8, RZ, c[0x0][0x340], R0 ;  /* 0x0000d000ff080a19 */ /* 0x000fe20000011600 */
[----:B------:R-:W-:Y:S01]  /*6450*/  USHF.R.S32.HI UR4, URZ, 0x1f, UR5 ;  /* 0x0000001f3f047899 */ /* 0x000fe20008011405 */
        /* <DEDUP_REMOVED lines=10> */
[C---:B---3--:R-:W-:Y:S01]  /*6500*/  @P1 IMAD R7, R240.reuse, 0x50, R7 ;  /* 0x00000050f0071824 */ /* 0x048fe200078e0207 */
[----:B------:R-:W-:-:S03]  /*6510*/  SEL R240, R240, RZ, !P1 ;  /* 0x000000fff0f07207 */ /* 0x000fc60004800000 */
[----:B------:R-:W-:-:S05]  /*6520*/  @P1 IMAD.HI R7, R7, 0x66666667, RZ ;  /* 0x6666666707071827 */ /* 0x000fca00078e02ff */
[----:B------:R-:W-:-:S04]  /*6530*/  @P1 SHF.R.U32.HI R6, RZ, 0x1f, R7 ;  /* 0x0000001fff061819 */ /* 0x000fc80000011607 */
[----:B------:R-:W-:Y:S01]  /*6540*/  @P1 LEA.HI.SX32 R6, R7, R6, 0x1b ;  /* 0x0000000607061211 */ /* 0x000fe200078fdaff */
[----:B------:R-:W-:-:S04]  /*6550*/  IMAD.MOV R7, RZ, RZ, -R8 ;  /* 0x000000ffff077224 */ /* 0x000fc800078e0a08 */
[----:B------:R-:W-:Y:S02]  /*6560*/  @P1 IMAD R6, R6, 0x3c00, RZ ;  /* 0x00003c0006061824 */ /* 0x000fe400078e02ff */
[----:B------:R-:W-:Y:S02]  /*6570*/  IMAD R7, R7, c[0x0][0x338], R2 ;  /* 0x0000ce0007077a24 */ /* 0x000fe400078e0202 */
[--C-:B------:R-:W-:Y:S01]  /*6580*/  @P1 IMAD.MOV.U32 R12, RZ, RZ, R6.reuse ;  /* 0x000000ffff0c1224 */ /* 0x100fe200078e0006 */
[----:B------:R-:W-:Y:S01]  /*6590*/  @P1 SHF.R.S32.HI R13, RZ, 0x1f, R6 ;  /* 0x0000001fff0d1819 */ /* 0x000fe20000011406 */
[----:B------:R-:W-:Y:S01]  /*65a0*/  @!P1 CS2R R12, SRZ ;  /* 0x00000000000c9805 */ /* 0x000fe2000001ff00 */
[----:B------:R-:W-:Y:S05]  /*65b0*/  @P2 BRA `(.L_x_818) ;  /* 0x0000005000002947 */ /* 0x000fea0003800000 */
.L_x_819:
[----:B------:R-:W2:Y:S01]  /*65c0*/  LDG.E.STRONG.GPU R2, [R10.64] ;  /* 0x0000000e0a027981 */ /* 0x000ea2000c1ef900 */
[----:B------:R-:W-:Y:S01]  /*65d0*/  YIELD ;  /* 0x0000000000007946 */ /* 0x000fe20003800000 */
[----:B--2---:R-:W-:Y:S01]  /*65e0*/  ISETP.NE.AND P0, PT, R2, R7, PT ;  /* 0x000000070200720c */ /* 0x004fe20003f05270 */
[----:B------:R-:W-:-:S12]  /*65f0*/  CCTL.IVALL ;  /* 0x00000000ff00798f */ /* 0x000fd80002000000 */
[----:B------:R-:W-:Y:S05]  /*6600*/  @P0 BRA `(.L_x_819) ;  /* 0xffffffb000000947 */ /* 0x000fea000383ffff */
.L_x_818:
[----:B------:R-:W-:Y:S05]  /*6610*/  BSYNC B0 ;  /* 0x0000000000007941 */ /* 0x000fea0003800000 */
.L_x_817:
[----:B------:R-:W-:Y:S01]  /*6620*/  MOV R2, 0xffffffff ;  /* 0xffffffff00027802 */ /* 0x000fe20000000f00 */
[----:B------:R-:W-:Y:S05]  /*6630*/  BRA.CONV ~URZ, `(.L_x_820) ;  /* 0x000000237f007947 */ /* 0x000fea000b800000 */
[----:B------:R-:W-:Y:S02]  /*6640*/  MOV R6, 0x6660 ;  /* 0x0000666000067802 */ /* 0x000fe40000000f00 */
[----:B------:R-:W-:Y:S05]  /*6650*/  CALL.REL.NOINC `($__internal_7_$__cuda_sm70_warpsync) ;  /* 0x00000c1000007944 */ /* 0x000fea0003c00000 */
.L_x_820:
        /* <DEDUP_REMOVED lines=78> */
[----:B-1----:R-:W-:Y:S05]  /*6b40*/  CALL.REL.NOINC `($__internal_7_$__cuda_sm70_warpsync) ;  /* 0x0000072000007944 */ /* 0x002fea0003c00000 */
.L_x_821:
        /* <DEDUP_REMOVED lines=12> */
.L_x_823:
[----:B------:R-:W-:Y:S05]  /*6c10*/  BSYNC B0 ;  /* 0x0000000000007941 */ /* 0x000fea0003800000 */
.L_x_822:
[----:B--2---:R-:W-:Y:S01]  /*6c20*/  IADD3 R10, P0, R3, c[0x0][0x348], RZ ;  /* 0x0000d200030a7a10 */ /* 0x004fe20007f1e0ff */
[----:B------:R-:W-:Y:S03]  /*6c30*/  BSSY B0, `(.L_x_824) ;  /* 0x0000008000007945 */ /* 0x000fe60003800000 */
[----:B------:R-:W-:Y:S01]  /*6c40*/  IADD3.X R11, R4, c[0x0][0x34c], RZ, P0, !PT ;  /* 0x0000d300040b7a10 */ /* 0x000fe200007fe4ff */
[----:B------:R-:W-:Y:S05]  /*6c50*/  @P2 BRA `(.L_x_825) ;  /* 0x0000005000002947 */ /* 0x000fea0003800000 */
.L_x_826:
[----:B------:R-:W2:Y:S01]  /*6c60*/  LDG.E.STRONG.GPU R4, [R10.64] ;  /* 0x0000000e0a047981 */ /* 0x000ea2000c1ef900 */
[----:B------:R-:W-:Y:S01]  /*6c70*/  YIELD ;  /* 0x0000000000007946 */ /* 0x000fe20003800000 */
[----:B--2---:R-:W-:Y:S01]  /*6c80*/  ISETP.NE.AND P0, PT, R4, R7, PT ;  /* 0x000000070400720c */ /* 0x004fe20003f05270 */
[----:B------:R-:W-:-:S12]  /*6c90*/  CCTL.IVALL ;  /* 0x00000000ff00798f */ /* 0x000fd80002000000 */
[----:B------:R-:W-:Y:S05]  /*6ca0*/  @P0 BRA `(.L_x_826) ;  /* 0xffffffb000000947 */ /* 0x000fea000383ffff */
.L_x_825:
[----:B------:R-:W-:Y:S05]  /*6cb0*/  BSYNC B0 ;  /* 0x0000000000007941 */ /* 0x000fea0003800000 */
.L_x_824:
[----:B------:R-:W-:Y:S05]  /*6cc0*/  BRA.CONV ~URZ, `(.L_x_827) ;  /* 0x000000237f007947 */ /* 0x000fea000b800000 */
[----:B------:R-:W-:Y:S02]  /*6cd0*/  MOV R6, 0x6cf0 ;  /* 0x00006cf000067802 */ /* 0x000fe40000000f00 */
[----:B-1----:R-:W-:Y:S05]  /*6ce0*/  CALL.REL.NOINC `($__internal_7_$__cuda_sm70_warpsync) ;  /* 0x0000058000007944 */ /* 0x002fea0003c00000 */
.L_x_827:
        /* <DEDUP_REMOVED lines=75> */
[----:B-12---:R-:W-:Y:S05]  /*71a0*/  CALL.REL.NOINC `($__internal_7_$__cuda_sm70_warpsync) ;  /* 0x000000c000007944 */ /* 0x006fea0003c00000 */
.L_x_828:
        /* <DEDUP_REMOVED lines=12> */
        .weak           $__internal_7_$__cuda_sm70_warpsync
        .type           $__internal_7_$__cuda_sm70_warpsync,@function
        .size           $__internal_7_$__cuda_sm70_warpsync,(.L_x_1409 - $__internal_7_$__cuda_sm70_warpsync)
$__internal_7_$__cuda_sm70_warpsync:
[----:B------:R-:W-:Y:S01]  /*7270*/  MOV R14, R6 ;  /* 0x00000006000e7202 */ /* 0x000fe20000000f00 */
[----:B------:R-:W-:Y:S04]  /*7280*/  WARPSYNC R2 ;  /* 0x0000000200007348 */ /* 0x000fe80003800000 */
[----:B------:R-:W-:-:S04]  /*7290*/  MOV R15, 0x0 ;  /* 0x00000000000f7802 */ /* 0x000fc80000000f00 */
[----:B------:R-:W-:Y:S05]  /*72a0*/  RET.REL.NODEC R14 `(_ZN7cutlass13device_kernelIN5flash19enable_sm80_to_sm89INS1_16FlashAttnBwdSm80INS1_25CollectiveMainloopBwdSm80ILi2ELi1EN4cute5tupleIJNS5_1CILi64EEENS7_ILi80EEENS7_ILi192EEEEEENS_6half_tEfNS_4arch4Sm80ELb0ELb0ELb0ELb1ELb1ELb0ELb1ELb0ELi2ELi4ELi2ELi2ELb0EEENS1_24CollectiveEpilogueBwdGQAISB_fSE_Li256ELb1ELb1EEENS1_19SingleTileSchedulerILb1ELb0ELb0ELi80EEEEEEEEEvNT_6ParamsE) ;  /* 0xffff8d500e007950 */ /* 0x000fea0003c3ffff */
.L_x_829:
        /* <DEDUP_REMOVED lines=13> */
.L_x_1409:


//--------------------- .text._ZN7cutlass13device_kernelIN5flash19enable_sm80_to_sm89INS1_16FlashAttnBwdSm80INS1_25CollectiveMainloopBwdSm80ILi2ELi1EN4cute5tupleIJNS5_1CILi64EEENS7_ILi80EEENS7_ILi192EEEEEENS_6half_tEfNS_4arch4Sm80ELb0ELb1ELb0ELb0ELb0ELb0ELb1ELb0ELi2ELi4ELi2ELi2ELb0EEENS1_21CollectiveEpilogueBwdISB_SC_SE_Li256ELb0ELb1ELi4EEENS1_19SingleTileSchedulerILb0ELb0ELb0ELi80EEEEEEEEEvNT_6ParamsE --------------------------
	.section	.text._ZN7cutlass13device_kernelIN5flash19enable_sm80_to_sm89INS1_16FlashAttnBwdSm80INS1_25CollectiveMainloopBwdSm80ILi2ELi1EN4cute5tupleIJNS5_1CILi64EEENS7_ILi80EEENS7_ILi192EEEEEENS_6half_tEfNS_4arch4Sm80ELb0ELb1ELb0ELb0ELb0ELb0ELb1ELb0ELi2ELi4ELi2ELi2ELb0EEENS1_21CollectiveEpilogueBwdISB_SC_SE_Li256ELb0ELb1ELi4EEENS1_19SingleTileSchedulerILb0ELb0ELb0ELi80EEEEEEEEEvNT_6ParamsE,"ax",@progbits
	.sectioninfo	@"SHI_REGISTERS=255"
	.align	128
.text._ZN7cutlass13device_kernelIN5flash19enable_sm80_to_sm89INS1_16FlashAttnBwdSm80INS1_25CollectiveMainloopBwdSm80ILi2ELi1EN4cute5tupleIJNS5_1CILi64EEENS7_ILi80EEENS7_ILi192EEEEEENS_6half_tEfNS_4arch4Sm80ELb0ELb1ELb0ELb0ELb0ELb0ELb1ELb0ELi2ELi4ELi2ELi2ELb0EEENS1_21CollectiveEpilogueBwdISB_SC_SE_Li256ELb0ELb1ELi4EEENS1_19SingleTileSchedulerILb0ELb0ELb0ELi80EEEEEEEEEvNT_6ParamsE:
        .type           _ZN7cutlass13device_kernelIN5flash19enable_sm80_to_sm89INS1_16FlashAttnBwdSm80INS1_25CollectiveMainloopBwdSm80ILi2ELi1EN4cute5tupleIJNS5_1CILi64EEENS7_ILi80EEENS7_ILi192EEEEEENS_6half_tEfNS_4arch4Sm80ELb0ELb1ELb0ELb0ELb0ELb0ELb1ELb0ELi2ELi4ELi2ELi2ELb0EEENS1_21CollectiveEpilogueBwdISB_SC_SE_Li256ELb0ELb1ELi4EEENS1_19SingleTileSchedulerILb0ELb0ELb0ELi80EEEEEEEEEvNT_6ParamsE,@function
        .size           _ZN7cutlass13device_kernelIN5flash19enable_sm80_to_sm89INS1_16FlashAttnBwdSm80INS1_25CollectiveMainloopBwdSm80ILi2ELi1EN4cute5tupleIJNS5_1CILi64EEENS7_ILi80EEENS7_ILi192EEEEEENS_6half_tEfNS_4arch4Sm80ELb0ELb1ELb0ELb0ELb0ELb0ELb1ELb0ELi2ELi4ELi2ELi2ELb0EEENS1_21CollectiveEpilogueBwdISB_SC_SE_Li256ELb0ELb1ELi4EEENS1_19SingleTileSchedulerILb0ELb0ELb0ELi80EEEEEEEEEvNT_6ParamsE,(.L_x_1411 - _ZN7cutlass13device_kernelIN5flash19enable_sm80_to_sm89INS1_16FlashAttnBwdSm80INS1_25CollectiveMainloopBwdSm80ILi2ELi1EN4cute5tupleIJNS5_1CILi64EEENS7_ILi80EEENS7_ILi192EEEEEENS_6half_tEfNS_4arch4Sm80ELb0ELb1ELb0ELb0ELb0ELb0ELb1ELb0ELi2ELi4ELi2ELi2ELb0EEENS1_21CollectiveEpilogueBwdISB_SC_SE_Li256ELb0ELb1ELi4EEENS1_19SingleTileSchedulerILb0ELb0ELb0ELi80EEEEEEEEEvNT_6ParamsE)
        .other          _ZN7cutlass13device_kernelIN5flash19enable_sm80_to_sm89INS1_16FlashAttnBwdSm80INS1_25CollectiveMainloopBwdSm80ILi2ELi1EN4cute5tupleIJNS5_1CILi64EEENS7_ILi80EEENS7_ILi192EEEEEENS_6half_tEfNS_4arch4Sm80ELb0ELb1ELb0ELb0ELb0ELb0ELb1ELb0ELi2ELi4ELi2ELi2ELb0EEENS1_21CollectiveEpilogueBwdISB_SC_SE_Li256ELb0ELb1ELi4EEENS1_19SingleTileSchedulerILb0ELb0ELb0ELi80EEEEEEEEEvNT_6ParamsE,@"STO_CUDA_ENTRY STV_DEFAULT"
_ZN7cutlass13device_kernelIN5flash19enable_sm80_to_sm89INS1_16FlashAttnBwdSm80INS1_25CollectiveMainloopBwdSm80ILi2ELi1EN4cute5tupleIJNS5_1CILi64EEENS7_ILi80EEENS7_ILi192EEEEEENS_6half_tEfNS_4arch4Sm80ELb0ELb1ELb0ELb0ELb0ELb0ELb1ELb0ELi2ELi4ELi2ELi2ELb0EEENS1_21CollectiveEpilogueBwdISB_SC_SE_Li256ELb0ELb1ELi4EEENS1_19SingleTileSchedulerILb0ELb0ELb0ELi80EEEEEEEEEvNT_6ParamsE:
[----:B------:R-:W-:Y:S02]  /*0000*/  MOV R1, c[0x0][0x28] ;  /* 0x00000a0000017a02 */ /* 0x000fe40000000f00 */
[----:B------:R-:W1:Y:S02]  /*0010*/  S2R R252, SR_CTAID.Z ;  /* 0x0000000000fc7919 */ /* 0x000e640000002700 */
[----:B-1----:R-:W-:-:S13]  /*0020*/  ISETP.GE.AND P0, PT, R252, RZ, PT ;  /* 0x000000fffc00720c */ /* 0x002fda0003f06270 */
        /* <DEDUP_REMOVED lines=11> */
[----:B--23--:R-:W-:Y:S02]  /*00e0*/  UIMAD UR5, UR17, 0x50, UR6 ;  /* 0x00000050110578a4 */ /* 0x00cfe4000f8e0206 */
[----:B------:R-:W-:Y:S02]  /*00f0*/  ULDC UR4, c[0x0][0x198] ;  /* 0x0000660000047ab9 */ /* 0x000fe40000000800 */
[----:B------:R-:W-:-:S04]  /*0100*/  UIADD3 UR5, UR5, 0x8f, URZ ;  /* 0x0000008f05057890 */ /* 0x000fc8000fffe03f */
        /* <DEDUP_REMOVED lines=8> */
.L_x_830:
[----:B--23--:R-:W-:Y:S01]  /*0190*/  UIMAD UR6, UR17, 0x50, UR6 ;  /* 0x00000050110678a4 */ /* 0x00cfe2000f8e0206 */
[----:B------:R-:W-:Y:S01]  /*01a0*/  PLOP3.LUT P1, PT, PT, PT, PT, 0x80, 0x0 ;  /* 0x000000000000781c */ /* 0x000fe20003f2f070 */
        /* <DEDUP_REMOVED lines=75> */
[----:B------:R-:W1:Y:S01]  /*0660*/  S2R R12, SR_CTAID.X ;  /* 0x00000000000c7919 */ /* 0x000e620000002500 */
[----:B------:R-:W-:Y:S01]  /*0670*/  SHF.R.S32.HI R31, RZ, 0x1f, R252 ;  /* 0x0000001fff1f7819 */ /* 0x000fe200000114fc */
[----:B------:R-:W-:Y:S01]  /*0680*/  UIMAD UR17, UR17, -0x50, URZ ;  /* 0xffffffb0111178a4 */ /* 0x000fe2000f8e023f */
[----:B------:R-:W-:Y:S01]  /*0690*/  ISETP.NE.AND P0, PT, R0, 0x1, PT ;  /* 0x000000010000780c */ /* 0x000fe20003f05270 */
[----:B------:R-:W-:Y:S01]  /*06a0*/  IMAD.MOV.U32 R0, RZ, RZ, R30 ;  /* 0x000000ffff007224 */ /* 0x000fe200078e001e */
[-C--:B------:R-:W-:Y:S01]  /*06b0*/  LEA.HI R20, R16, R228.reuse, RZ, 0x3 ;  /* 0x000000e410147211 */ /* 0x080fe200078f18ff */
[C---:B------:R-:W-:Y:S01]  /*06c0*/  IMAD R7, R31.reuse, c[0x0][0x1e8], RZ ;  /* 0x00007a001f077a24 */ /* 0x040fe200078e02ff */
[----:B------:R-:W-:Y:S01]  /*06d0*/  ISETP.GT.AND P1, PT, R228, 0x7f, PT ;  /* 0x0000007fe400780c */ /* 0x000fe20003f24270 */
[----:B------:R-:W-:Y:S01]  /*06e0*/  IMAD R8, R31, c[0x0][0x1b8], RZ ;  /* 0x00006e001f087a24 */ /* 0x000fe200078e02ff */
[----:B------:R-:W-:Y:S01]  /*06f0*/  LOP3.LUT R2, R20, 0xfffffff8, RZ, 0xc0, !PT ;  /* 0xfffffff814027812 */ /* 0x000fe200078ec0ff */
[----:B------:R-:W-:Y:S01]  /*0700*/  IMAD.MOV.U32 R15, RZ, RZ, c[0x0][0x1d8] ;  /* 0x00007600ff0f7624 */ /* 0x000fe200078e00ff */
[----:B------:R-:W-:Y:S01]  /*0710*/  SHF.R.S32.HI R232, RZ, 0x3, R20 ;  /* 0x00000003ffe87819 */ /* 0x000fe20000011414 */
[----:B------:R-:W-:Y:S01]  /*0720*/  IMAD R8, R252, c[0x0][0x1bc], R8 ;  /* 0x00006f00fc087a24 */ /* 0x000fe200078e0208 */
[----:B------:R-:W-:Y:S01]  /*0730*/  SHF.R.S32.HI R28, RZ, 0x1f, R30 ;  /* 0x0000001fff1c7819 */ /* 0x000fe2000001141e */
[----:B------:R-:W-:Y:S01]  /*0740*/  IMAD.IADD R19, R228, 0x1, -R2 ;  /* 0x00000001e4137824 */ /* 0x000fe200078e0a02 */
[----:B------:R-:W-:Y:S01]  /*0750*/  SHF.R.S32.HI R233, RZ, 0x1f, R232 ;  /* 0x0000001fffe97819 */ /* 0x000fe200000114e8 */
[----:B------:R-:W-:Y:S01]  /*0760*/  @P0 IMAD.HI.U32 R3, R30, c[0x0][0x24c], RZ ;  /* 0x000093001e030a27 */ /* 0x000fe200078e00ff */
[----:B------:R-:W-:Y:S01]  /*0770*/  USHF.R.S32.HI UR6, URZ, 0x1f, UR8 ;  /* 0x0000001f3f067899 */ /* 0x000fe20008011408 */
[----:B------:R-:W-:Y:S01]  /*0780*/  SHF.R.S32.HI R229, RZ, 0x1f, R228 ;  /* 0x0000001fffe57819 */ /* 0x000fe200000114e4 */
[----:B------:R-:W-:Y:S01]  /*0790*/  USHF.L.U32 UR5, UR8, 0x6, URZ ;  /* 0x0000000608057899 */ /* 0x000fe2000800063f */
[----:B------:R-:W-:Y:S01]  /*07a0*/  IMAD.SHL.U32 R10, R19, 0x8, RZ ;  /* 0x00000008130a7824 */ /* 0x000fe200078e00ff */
[----:B------:R-:W-:Y:S01]  /*07b0*/  @P0 SHF.R.U32.HI R0, RZ, c[0x0][0x250], R3 ;  /* 0x00009400ff000a19 */ /* 0x000fe20000011603 */
[----:B------:R-:W-:Y:S01]  /*07c0*/  IMAD.MOV.U32 R27, RZ, RZ, 0x5 ;  /* 0x00000005ff1b7424 */ /* 0x000fe200078e00ff */
[----:B------:R-:W-:Y:S01]  /*07d0*/  USHF.R.S32.HI UR4, URZ, 0x1f, UR5 ;  /* 0x0000001f3f047899 */ /* 0x000fe20008011405 */
[----:B-1----:R-:W-:Y:S01]  /*07e0*/  IMAD.WIDE R12, R12, 0x50, R232 ;  /* 0x000000500c0c7825 */ /* 0x002fe200078e02e8 */
[----:B------:R-:W-:Y:S01]  /*07f0*/  SHF.R.S32.HI R2, RZ, 0x1f, R0 ;  /* 0x0000001fff027819 */ /* 0x000fe20000011400 */
[----:B------:R-:W-:Y:S01]  /*0800*/  ULDC UR9, c[0x0][0x198] ;  /* 0x0000660000097ab9 */ /* 0x000fe20000000800 */
[--C-:B------:R-:W-:Y:S01]  /*0810*/  SHF.R.S32.HI R11, RZ, 0x1f, R10.reuse ;  /* 0x0000001fff0b7819 */ /* 0x100fe2000001140a */
[----:B------:R-:W-:Y:S01]  /*0820*/  IMAD.SHL.U32 R17, R15, 0x20, RZ ;  /* 0x000000200f117824 */ /* 0x000fe200078e00ff */
[----:B------:R-:W-:Y:S01]  /*0830*/  ISETP.GE.AND P2, PT, R10, c[0x0][0x1cc], PT ;  /* 0x000073000a007a0c */ /* 0x000fe20003f46270 */
[----:B------:R-:W-:Y:S01]  /*0840*/  IMAD R3, R2, c[0x0][0x1e0], RZ ;  /* 0x0000780002037a24 */ /* 0x000fe200078e02ff */
[----:B------:R-:W-:Y:S01]  /*0850*/  IADD3 R21, R10, 0x40, RZ ;  /* 0x000000400a157810 */ /* 0x000fe20007ffe0ff */
[----:B------:R-:W-:Y:S01]  /*0860*/  IMAD.WIDE.U32 R4, R0, c[0x0][0x1e0], R10 ;  /* 0x0000780000047a25 */ /* 0x000fe200078e000a */
[----:B------:R-:W-:Y:S01]  /*0870*/  IADD3 R25, R10, 0x80, RZ ;  /* 0x000000800a197810 */ /* 0x000fe20007ffe0ff */
[----:B------:R-:W-:Y:S01]  /*0880*/  UIADD3 UR9, UR17, UR9, URZ ;  /* 0x0000000911097290 */ /* 0x000fe2000fffe03f */
[----:B------:R-:W-:Y:S01]  /*0890*/  ISETP.GE.AND P3, PT, R21, c[0x0][0x1cc], PT ;  /* 0x0000730015007a0c */ /* 0x000fe20003f66270 */
[----:B------:R-:W-:Y:S01]  /*08a0*/  IMAD R3, R0, c[0x0][0x1e4], R3 ;  /* 0x0000790000037a24 */ /* 0x000fe200078e0203 */
[----:B------:R-:W-:Y:S01]  /*08b0*/  ISETP.GE.AND P4, PT, R25, c[0x0][0x1cc], PT ;  /* 0x0000730019007a0c */ /* 0x000fe20003f86270 */
[----:B------:R-:W-:Y:S01]  /*08c0*/  IMAD R2, R2, c[0x0][0x1b0], RZ ;  /* 0x00006c0002027a24 */ /* 0x000fe200078e02ff */
[----:B------:R-:W-:Y:S01]  /*08d0*/  UMOV UR7, 0x1 ;  /* 0x0000000100077882 */ /* 0x000fe20000000000 */
[----:B------:R-:W-:Y:S01]  /*08e0*/  IMAD.IADD R5, R5, 0x1, R3 ;  /* 0x0000000105057824 */ /* 0x000fe200078e0203 */
[----:B------:R-:W-:Y:S01]  /*08f0*/  UISETP.GE.AND UP1, UPT, UR17, 0x1, UPT ;  /* 0x000000011100788c */ /* 0x000fe2000bf26270 */
[C---:B------:R-:W-:Y:S01]  /*0900*/  IMAD R6, R0.reuse, c[0x0][0x1b4], R2 ;  /* 0x00006d0000067a24 */ /* 0x040fe200078e0202 */
[----:B------:R-:W-:Y:S01]  /*0910*/  UISETP.GE.AND UP0, UPT, UR17, 0x2, UPT ;  /* 0x000000021100788c */ /* 0x000fe2000bf06270 */
[----:B------:R-:W-:Y:S01]  /*0920*/  IMAD.WIDE.U32 R2, R0, c[0x0][0x1b0], R10 ;  /* 0x00006c0000027a25 */ /* 0x000fe200078e000a */
[----:B------:R-:W-:Y:S01]  /*0930*/  UP2UR UR16, UPR, URZ, 0x2 ;  /* 0x000000023f107883 */ /* 0x000fe20008000000 */
[----:B------:R-:W-:Y:S01]  /*0940*/  CS2R R170, SRZ ;  /* 0x0000000000aa7805 */ /* 0x000fe2000001ff00 */
[----:B------:R-:W-:Y:S01]  /*0950*/  UISETP.GE.AND UP1, UPT, UR17, 0x11, UPT ;  /* 0x000000111100788c */ /* 0x000fe2000bf26270 */
[C---:B------:R-:W-:Y:S01]  /*0960*/  IMAD R0, R252.reuse, c[0x0][0x1ec], R7 ;  /* 0x00007b00fc007a24 */ /* 0x040fe200078e0207 */
[----:B------:R-:W-:Y:S01]  /*0970*/  UP2UR UR15, UPR, URZ, 0x1 ;  /* 0x000000013f0f7883 */ /* 0x000fe20008000000 */
[----:B------:R-:W-:Y:S01]  /*0980*/  IMAD.WIDE.U32 R4, R252, c[0x0][0x1e8], R4 ;  /* 0x00007a00fc047a25 */ /* 0x000fe200078e0004 */
[----:B------:R-:W-:Y:S01]  /*0990*/  UISETP.GE.AND UP0, UPT, UR17, 0x12, UPT ;  /* 0x000000121100788c */ /* 0x000fe2000bf06270 */
[----:B------:R-:W-:Y:S01]  /*09a0*/  CS2R R168, SRZ ;  /* 0x0000000000a87805 */ /* 0x000fe2000001ff00 */
[----:B------:R-:W-:Y:S01]  /*09b0*/  CS2R R166, SRZ ;  /* 0x0000000000a67805 */ /* 0x000fe2000001ff00 */
[----:B------:R-:W-:Y:S01]  /*09c0*/  IMAD.IADD R3, R3, 0x1, R6 ;  /* 0x0000000103037824 */ /* 0x000fe200078e0206 */
[----:B------:R-:W-:Y:S01]  /*09d0*/  CS2R R164, SRZ ;  /* 0x0000000000a47805 */ /* 0x000fe2000001ff00 */
[----:B------:R-:W-:Y:S01]  /*09e0*/  IMAD.IADD R5, R5, 0x1, R0 ;  /* 0x0000000105057824 */ /* 0x000fe200078e0200 */
[----:B------:R-:W-:Y:S01]  /*09f0*/  CS2R R162, SRZ ;  /* 0x0000000000a27805 */ /* 0x000fe2000001ff00 */
[----:B------:R-:W-:Y:S01]  /*0a00*/  IMAD.SHL.U32 R0, R232, 0x40, RZ ;  /* 0x00000040e8007824 */ /* 0x000fe200078e00ff */
[----:B------:R-:W-:Y:S01]  /*0a10*/  CS2R R160, SRZ ;  /* 0x0000000000a07805 */ /* 0x000fe2000001ff00 */
[----:B------:R-:W-:Y:S01]  /*0a20*/  IMAD R6, R13, c[0x0][0x1d8], RZ ;  /* 0x000076000d067a24 */ /* 0x000fe200078e02ff */
[----:B------:R-:W-:Y:S01]  /*0a30*/  CS2R R158, SRZ ;  /* 0x00000000009e7805 */ /* 0x000fe2000001ff00 */
[----:B------:R-:W-:Y:S01]  /*0a40*/  IMAD.MOV.U32 R29, RZ, RZ, 0x6 ;  /* 0x00000006ff1d7424 */ /* 0x000fe200078e00ff */
[----:B------:R-:W-:Y:S01]  /*0a50*/  LOP3.LUT R0, R0, 0x1c0, RZ, 0xc0, !PT ;  /* 0x000001c000007812 */ /* 0x000fe200078ec0ff */
[----:B------:R-:W-:Y:S01]  /*0a60*/  IMAD R14, R12, c[0x0][0x1dc], R6 ;  /* 0x000077000c0e7a24 */ /* 0x000fe200078e0206 */
[----:B------:R-:W-:Y:S01]  /*0a70*/  CS2R R156, SRZ ;  /* 0x00000000009c7805 */ /* 0x000fe2000001ff00 */
[----:B------:R-:W-:Y:S01]  /*0a80*/  IMAD.WIDE.U32 R6, R252, c[0x0][0x1b8], R2 ;  /* 0x00006e00fc067a25 */ /* 0x000fe200078e0002 */
[----:B------:R-:W-:Y:S01]  /*0a90*/  LOP3.LUT R9, R0, 0x38, R10, 0xf8, !PT ;  /* 0x0000003800097812 */ /* 0x000fe200078ef80a */
[----:B------:R-:W-:Y:S01]  /*0aa0*/  CS2R R154, SRZ ;  /* 0x00000000009a7805 */ /* 0x000fe2000001ff00 */
[----:B------:R-:W-:Y:S01]  /*0ab0*/  CS2R R152, SRZ ;  /* 0x0000000000987805 */ /* 0x000fe2000001ff00 */
[----:B------:R-:W-:Y:S01]  /*0ac0*/  IMAD.WIDE.U32 R2, R12, c[0x0][0x1d8], R4 ;  /* 0x000076000c027a25 */ /* 0x000fe200078e0004 */
[----:B------:R-:W-:Y:S01]  /*0ad0*/  SHF.R.U32.HI R5, RZ, 0x3, R0 ;  /* 0x00000003ff057819 */ /* 0x000fe20000011600 */
[----:B------:R-:W-:Y:S01]  /*0ae0*/  CS2R R150, SRZ ;  /* 0x0000000000967805 */ /* 0x000fe2000001ff00 */
[----:B------:R-:W-:Y:S01]  /*0af0*/  CS2R R148, SRZ ;  /* 0x0000000000947805 */ /* 0x000fe2000001ff00 */
[----:B------:R-:W-:Y:S01]  /*0b00*/  IMAD.IADD R0, R3, 0x1, R14 ;  /* 0x0000000103007824 */ /* 0x000fe200078e020e */
[C---:B------:R-:W-:Y:S01]  /*0b10*/  LEA R4, P0, R2.reuse, c[0x0][0x1c0], 0x1 ;  /* 0x0000700002047a11 */ /* 0x040fe200078008ff */
[----:B------:R-:W-:Y:S01]  /*0b20*/  IMAD.IADD R7, R7, 0x1, R8 ;  /* 0x0000000107077824 */ /* 0x000fe200078e0208 */
[----:B------:R-:W-:Y:S01]  /*0b30*/  LOP3.LUT R8, R9, R5, RZ, 0x3c, !PT ;  /* 0x0000000509087212 */ /* 0x000fe200078e3cff */
[----:B------:R-:W-:Y:S01]  /*0b40*/  IMAD.MOV.U32 R3, RZ, RZ, c[0x0][0x1dc] ;  /* 0x00007700ff037624 */ /* 0x000fe200078e00ff */
[----:B------:R-:W-:Y:S01]  /*0b50*/  LEA.HI.X R5, R2, c[0x0][0x1c4], R0, 0x1, P0 ;  /* 0x0000710002057a11 */ /* 0x000fe200000f0c00 */
[----:B------:R-:W-:Y:S01]  /*0b60*/  IMAD.U32 R0, RZ, RZ, UR17 ;  /* 0x00000011ff007e24 */ /* 0x000fe2000f8e00ff */
[----:B------:R-:W-:Y:S01]  /*0b70*/  LEA.HI R2, R16, R228, RZ, 0x6 ;  /* 0x000000e410027211 */ /* 0x000fe200078f30ff */
[----:B------:R-:W-:Y:S01]  /*0b80*/  IMAD R9, R13, c[0x0][0x1a8], RZ ;  /* 0x00006a000d097a24 */ /* 0x000fe200078e02ff */
[----:B------:R-:W-:Y:S01]  /*0b90*/  CS2R R146, SRZ ;  /* 0x0000000000927805 */ /* 0x000fe2000001ff00 */
[----:B------:R-:W-:Y:S01]  /*0ba0*/  IMAD.WIDE.U32 R22, R252, c[0x0][0x278], RZ ;  /* 0x00009e00fc167a25 */ /* 0x000fe200078e00ff */
[----:B------:R-:W-:Y:S01]  /*0bb0*/  IADD3 R0, R0, c[0x0][0x198], -R232 ;  /* 0x0000660000007a10 */ /* 0x000fe20007ffe8e8 */
[----:B------:R-:W-:Y:S01]  /*0bc0*/  CS2R R144, SRZ ;  /* 0x0000000000907805 */ /* 0x000fe2000001ff00 */
[----:B------:R-:W-:Y:S01]  /*0bd0*/  SHF.R.S32.HI R24, RZ, 0x6, R2 ;  /* 0x00000006ff187819 */ /* 0x000fe20000011402 */
[----:B------:R-:W-:Y:S01]  /*0be0*/  IMAD R14, R12, c[0x0][0x1ac], R9 ;  /* 0x00006b000c0e7a24 */ /* 0x000fe200078e0209 */
[----:B------:R-:W-:Y:S01]  /*0bf0*/  ISETP.LT.OR P0, PT, R0, 0x1, P2 ;  /* 0x000000010000780c */ /* 0x000fe20001701670 */
[----:B------:R-:W-:Y:S01]  /*0c00*/  IMAD.WIDE.U32 R12, R12, c[0x0][0x1a8], R6 ;  /* 0x00006a000c0c7a25 */ /* 0x000fe200078e0006 */
[C---:B------:R-:W-:Y:S01]  /*0c10*/  LEA R2, P5, R15.reuse, R4, 0x6 ;  /* 0x000000040f027211 */ /* 0x040fe200078a30ff */
[----:B------:R-:W-:Y:S01]  /*0c20*/  CS2R R142, SRZ ;  /* 0x00000000008e7805 */ /* 0x000fe2000001ff00 */
[----:B------:R-:W-:Y:S01]  /*0c30*/  ISETP.LT.OR P6, PT, R0, 0x1, P3 ;  /* 0x000000010000780c */ /* 0x000fe20001fc1670 */
[----:B------:R-:W-:Y:S01]  /*0c40*/  IMAD R8, R24, 0x200, R8 ;  /* 0x0000020018087824 */ /* 0x000fe200078e0208 */
[----:B------:R-:W-:Y:S01]  /*0c50*/  LEA.HI.X R3, R15, R5, R3, 0x6, P5 ;  /* 0x000000050f037211 */ /* 0x000fe200028f3403 */
[----:B------:R-:W-:Y:S01]  /*0c60*/  IMAD R6, R233, c[0x0][0x178], RZ ;  /* 0x00005e00e9067a24 */ /* 0x000fe200078e02ff */
[----:B------:R-:W-:Y:S01]  /*0c70*/  ISETP.LT.OR P5, PT, R0, 0x1, P4 ;  /* 0x000000010000780c */ /* 0x000fe200027a1670 */
[----:B------:R-:W-:Y:S01]  /*0c80*/  IMAD.SHL.U32 R225, R8, 0x2, RZ ;  /* 0x0000000208e17824 */ /* 0x000fe200078e00ff */
[----:B------:R-:W-:Y:S01]  /*0c90*/  ISETP.LT.OR P2, PT, R0, 0x21, P2 ;  /* 0x000000210000780c */ /* 0x000fe20001741670 */
[----:B------:R-:W-:Y:S01]  /*0ca0*/  IMAD R6, R232, c[0x0][0x17c], R6 ;  /* 0x00005f00e8067a24 */ /* 0x000fe200078e0206 */
[----:B------:R-:W-:Y:S01]  /*0cb0*/  SHF.L.U64.HI R15, R15, R27, c[0x0][0x1dc] ;  /* 0x000077000f0f7619 */ /* 0x000fe2000001021b */
[----:B------:R-:W-:Y:S01]  /*0cc0*/  IMAD.IADD R7, R13, 0x1, R14 ;  /* 0x000000010d077824 */ /* 0x000fe200078e020e */
[----:B------:R-:W-:Y:S01]  /*0cd0*/  @!PT LDS RZ, [RZ] ;  /* 0x00000000fffff984 */ /* 0x000fe20000000800 */
[----:B------:R-:W-:Y:S01]  /*0ce0*/  @!PT LDS RZ, [RZ] ;  /* 0x00000000fffff984 */ /* 0x000fe20000000800 */
[----:B------:R-:W-:Y:S01]  /*0cf0*/  @!PT LDS RZ, [RZ] ;  /* 0x00000000fffff984 */ /* 0x000fe20000000800 */
[----:B------:R1:W-:Y:S01]  /*0d00*/  LDGSTS.E.BYPASS.LTC128B.128 [R225+0x7880], [R4.64], !P0 ;  /* 0x0788000004e17fae */ /* 0x0003e2000c101d52 */
[C---:B------:R-:W-:Y:S01]  /*0d10*/  @!P1 LEA R8, P0, R17.reuse, R2, 0x1 ;  /* 0x0000000211089211 */ /* 0x040fe200078008ff */
[----:B------:R-:W-:Y:S01]  /*0d20*/  IMAD.MOV.U32 R13, RZ, RZ, c[0x0][0x1a8] ;  /* 0x00006a00ff0d7624 */ /* 0x000fe200078e00ff */
[C---:B------:R-:W-:Y:S01]  /*0d30*/  ISETP.LT.OR P4, PT, R0.reuse, 0x21, P4 ;  /* 0x000000210000780c */ /* 0x040fe20002781670 */
[----:B------:R1:W-:Y:S01]  /*0d40*/  LDGSTS.E.BYPASS.LTC128B.128 [R225+0xa080], [R4.64+0x80], !P6 ;  /* 0x0a08008004e17fae */ /* 0x0003e2000f101d52 */
[----:B------:R-:W-:Y:S01]  /*0d50*/  @!P1 LEA.HI.X R9, R17, R3, R15, 0x1, P0 ;  /* 0x0000000311099211 */ /* 0x000fe200000f0c0f */
[----:B------:R-:W-:Y:S01]  /*0d60*/  IMAD.SHL.U32 R14, R13, 0x20, RZ ;  /* 0x000000200d0e7824 */ /* 0x000fe200078e00ff */
[C---:B------:R-:W-:Y:S01]  /*0d70*/  @!P1 ISETP.GE.AND P0, PT, R0.reuse, 0x41, PT ;  /* 0x000000410000980c */ /* 0x040fe20003f06270 */
[----:B------:R1:W-:Y:S01]  /*0d80*/  LDGSTS.E.BYPASS.LTC128B.128 [R225+0xc880], [R4.64+0x100], !P5 ;  /* 0x0c88010004e17fae */ /* 0x0003e2000e901d52 */
[----:B------:R-:W-:Y:S01]  /*0d90*/  ISETP.LT.OR P6, PT, R0, 0x21, P3 ;  /* 0x000000210000780c */ /* 0x000fe20001fc1670 */
[----:B------:R-:W-:Y:S01]  /*0da0*/  IMAD.MOV.U32 R17, RZ, RZ, c[0x0][0x178] ;  /* 0x00005e00ff117624 */ /* 0x000fe200078e00ff */
[----:B------:R-:W-:Y:S01]  /*0db0*/  @!P1 ISETP.GE.OR P5, PT, R10, c[0x0][0x1cc], !P0 ;  /* 0x000073000a009a0c */ /* 0x000fe200047a6670 */
[----:B------:R2:W-:Y:S01]  /*0dc0*/  LDGSTS.E.BYPASS.LTC128B.128 [R225+0x8880], [R2.64], !P2 ;  /* 0x0888000002e17fae */ /* 0x0005e2000d101d52 */
[----:B------:R-:W-:Y:S01]  /*0dd0*/  @!P1 ISETP.LT.OR P3, PT, R0, 0x41, P3 ;  /* 0x000000410000980c */ /* 0x000fe20001f61670 */
[----:B------:R-:W-:Y:S01]  /*0de0*/  IMAD.U32 R15, RZ, RZ, UR5 ;  /* 0x00000005ff0f7e24 */ /* 0x000fe2000f8e00ff */
[----:B------:R-:W-:Y:S01]  /*0df0*/  @!P1 ISETP.GE.OR P0, PT, R25, c[0x0][0x1cc], !P0 ;  /* 0x0000730019009a0c */ /* 0x000fe20004706670 */
[C---:B------:R-:W-:Y:S01]  /*0e00*/  IMAD.SHL.U32 R32, R17.reuse, 0x20, RZ ;  /* 0x0000002011207824 */ /* 0x040fe200078e00ff */
[----:B------:R-:W-:Y:S01]  /*0e10*/  SHF.L.U64.HI R251, R17, R27, c[0x0][0x17c] ;  /* 0x00005f0011fb7619 */ /* 0x000fe2000001021b */
[----:B------:R-:W-:Y:S01]  /*0e20*/  IMAD R26, R28, c[0x0][0x288], RZ ;  /* 0x0000a2001c1a7a24 */ /* 0x000fe200078e02ff */
[----:B------:R-:W-:Y:S01]  /*0e30*/  CS2R R140, SRZ ;  /* 0x00000000008c7805 */ /* 0x000fe2000001ff00 */
[----:B------:R-:W-:Y:S01]  /*0e40*/  IMAD.MOV.U32 R221, RZ, RZ, 0x10 ;  /* 0x00000010ffdd7424 */ /* 0x000fe200078e00ff */
[----:B------:R-:W-:Y:S01]  /*0e50*/  CS2R R138, SRZ ;  /* 0x00000000008a7805 */ /* 0x000fe2000001ff00 */
[----:B------:R2:W-:Y:S01]  /*0e60*/  LDGSTS.E.BYPASS.LTC128B.128 [R225+0xb080], [R2.64+0x80], !P6 ;  /* 0x0b08008002e17fae */ /* 0x0005e2000f101d52 */
[----:B------:R-:W-:Y:S01]  /*0e70*/  ISETP.GE.AND P6, PT, R21, c[0x0][0x19c], PT ;  /* 0x0000670015007a0c */ /* 0x000fe20003fc6270 */
[----:B------:R-:W-:Y:S01]  /*0e80*/  IMAD.MOV.U32 R212, RZ, RZ, 0x120 ;  /* 0x00000120ffd47424 */ /* 0x000fe200078e00ff */
[----:B------:R-:W-:Y:S01]  /*0e90*/  CS2R R136, SRZ ;  /* 0x0000000000887805 */ /* 0x000fe2000001ff00 */
[----:B------:R2:W-:Y:S01]  /*0ea0*/  LDGSTS.E.BYPASS.LTC128B.128 [R225+0xd880], [R2.64+0x100], !P4 ;  /* 0x0d88010002e17fae */ /* 0x0005e2000e101d52 */
[----:B------:R-:W-:Y:S01]  /*0eb0*/  IMAD.MOV.U32 R249, RZ, RZ, 0x1 ;  /* 0x00000001fff97424 */ /* 0x000fe200078e00ff */
[----:B------:R-:W-:Y:S01]  /*0ec0*/  CS2R R134, SRZ ;  /* 0x0000000000867805 */ /* 0x000fe2000001ff00 */
[----:B------:R-:W-:Y:S01]  /*0ed0*/  CS2R R132, SRZ ;  /* 0x0000000000847805 */ /* 0x000fe2000001ff00 */
[----:B------:R3:W-:Y:S01]  /*0ee0*/  @!P1 LDGSTS.E.BYPASS.LTC128B.128 [R225+0x9880], [R8.64], !P5 ;  /* 0x0988000008e19fae */ /* 0x0007e2000e901d52 */
[----:B------:R-:W-:Y:S01]  /*0ef0*/  ISETP.GE.AND P5, PT, R25, c[0x0][0x19c], PT ;  /* 0x0000670019007a0c */ /* 0x000fe20003fa6270 */
[----:B------:R-:W-:Y:S01]  /*0f00*/  CS2R R130, SRZ ;  /* 0x0000000000827805 */ /* 0x000fe2000001ff00 */
[----:B------:R-:W-:Y:S01]  /*0f10*/  CS2R R128, SRZ ;  /* 0x0000000000807805 */ /* 0x000fe2000001ff00 */
[----:B------:R3:W-:Y:S01]  /*0f20*/  @!P1 LDGSTS.E.BYPASS.LTC128B.128 [R225+0xc080], [R8.64+0x80], !P3 ;  /* 0x0c08008008e19fae */ /* 0x0007e2000d901d52 */
[----:B-1----:R-:W-:Y:S01]  /*0f30*/  IMAD.WIDE.U32 R4, R232, c[0x0][0x178], R10 ;  /* 0x00005e00e8047a25 */ /* 0x002fe200078e000a */
[----:B------:R-:W-:Y:S01]  /*0f40*/  ISETP.GE.AND P3, PT, R10, c[0x0][0x16c], PT ;  /* 0x00005b000a007a0c */ /* 0x000fe20003f66270 */
[----:B------:R-:W-:Y:S01]  /*0f50*/  CS2R R126, SRZ ;  /* 0x00000000007e7805 */ /* 0x000fe2000001ff00 */
[----:B------:R3:W-:Y:S01]  /*0f60*/  @!P1 LDGSTS.E.BYPASS.LTC128B.128 [R225+0xe880], [R8.64+0x100], !P0 ;  /* 0x0e88010008e19fae */ /* 0x0007e2000c101d52 */
[----:B------:R-:W-:Y:S01]  /*0f70*/  IMAD.IADD R5, R5, 0x1, R6 ;  /* 0x0000000105057824 */ /* 0x000fe200078e0206 */
[----:B------:R-:W-:Y:S01]  /*0f80*/  LEA R6, P2, R12, c[0x0][0x190], 0x1 ;  /* 0x000064000c067a11 */ /* 0x000fe200078408ff */
[----:B------:R-:W-:Y:S01]  /*0f90*/  CS2R R124, SRZ ;  /* 0x00000000007c7805 */ /* 0x000fe2000001ff00 */
[----:B------:R-:W-:Y:S01]  /*0fa0*/  CS2R R122, SRZ ;  /* 0x00000000007a7805 */ /* 0x000fe2000001ff00 */
[----:B------:R-:W-:Y:S01]  /*0fb0*/  IMAD.WIDE.U32 R4, R30, c[0x0][0x180], R4 ;  /* 0x000060001e047a25 */ /* 0x000fe200078e0004 */
[----:B------:R-:W-:Y:S01]  /*0fc0*/  LEA.HI.X R7, R12, c[0x0][0x194], R7, 0x1, P2 ;  /* 0x000065000c077a11 */ /* 0x000fe200010f0c07 */
[----:B------:R-:W-:Y:S01]  /*0fd0*/  CS2R R120, SRZ ;  /* 0x0000000000787805 */ /* 0x000fe2000001ff00 */
[----:B------:R-:W-:Y:S01]  /*0fe0*/  ISETP.GE.AND P2, PT, R10, c[0x0][0x19c], PT ;  /* 0x000067000a007a0c */ /* 0x000fe20003f46270 */
[----:B------:R-:W-:Y:S01]  /*0ff0*/  CS2R R118, SRZ ;  /* 0x0000000000767805 */ /* 0x000fe2000001ff00 */
[----:B------:R-:W-:Y:S01]  /*1000*/  SEL R12, RZ, 0x1, P3 ;  /* 0x00000001ff0c7807 */ /* 0x000fe20001800000 */
[----:B------:R-:W-:Y:S01]  /*1010*/  CS2R R116, SRZ ;  /* 0x0000000000747805 */ /* 0x000fe2000001ff00 */
[C---:B------:R-:W-:Y:S01]  /*1020*/  ISETP.LT.OR P4, PT, R0.reuse, 0x1, P2 ;  /* 0x000000010000780c */ /* 0x040fe20001781670 */
[----:B------:R-:W-:Y:S01]  /*1030*/  CS2R R114, SRZ ;  /* 0x0000000000727805 */ /* 0x000fe2000001ff00 */
[----:B------:R-:W-:Y:S01]  /*1040*/  ISETP.LT.OR P3, PT, R0, 0x1, P5 ;  /* 0x000000010000780c */ /* 0x000fe20002f61670 */
[----:B--2---:R-:W-:Y:S01]  /*1050*/  IMAD R2, R28, c[0x0][0x180], RZ ;  /* 0x000060001c027a24 */ /* 0x004fe200078e02ff */
[----:B------:R-:W-:Y:S01]  /*1060*/  CS2R R112, SRZ ;  /* 0x0000000000707805 */ /* 0x000fe2000001ff00 */
[----:B------:R-:W-:Y:S01]  /*1070*/  IMAD.MOV.U32 R3, RZ, RZ, c[0x0][0x1ac] ;  /* 0x00006b00ff037624 */ /* 0x000fe200078e00ff */
[----:B------:R-:W-:Y:S01]  /*1080*/  CS2R R102, SRZ ;  /* 0x0000000000667805 */ /* 0x000fe2000001ff00 */
[----:B------:R-:W-:Y:S01]  /*1090*/  CS2R R100, SRZ ;  /* 0x0000000000647805 */ /* 0x000fe2000001ff00 */
[----:B------:R-:W-:Y:S01]  /*10a0*/  CS2R R98, SRZ ;  /* 0x0000000000627805 */ /* 0x000fe2000001ff00 */
[----:B------:R-:W-:Y:S01]  /*10b0*/  CS2R R96, SRZ ;  /* 0x0000000000607805 */ /* 0x000fe2000001ff00 */
[----:B------:R-:W-:Y:S01]  /*10c0*/  CS2R R94, SRZ ;  /* 0x00000000005e7805 */ /* 0x000fe2000001ff00 */
[----:B------:R-:W-:Y:S01]  /*10d0*/  CS2R R92, SRZ ;  /* 0x00000000005c7805 */ /* 0x000fe2000001ff00 */
[----:B------:R-:W-:Y:S01]  /*10e0*/  CS2R R90, SRZ ;  /* 0x00000000005a7805 */ /* 0x000fe2000001ff00 */
[----:B------:R1:W-:Y:S01]  /*10f0*/  LDGSTS.E.BYPASS.LTC128B.128 [R225+0x80], [R6.64], !P4 ;  /* 0x0008000006e17fae */ /* 0x0003e2000e101d52 */
[----:B------:R-:W-:Y:S01]  /*1100*/  ISETP.LT.OR P4, PT, R0, 0x1, P6 ;  /* 0x000000010000780c */ /* 0x000fe20003781670 */
[----:B---3--:R-:W-:Y:S01]  /*1110*/  IMAD R8, R30, c[0x0][0x184], R2 ;  /* 0x000061001e087a24 */ /* 0x008fe200078e0202 */
[----:B------:R-:W-:Y:S01]  /*1120*/  LEA R2, P0, R13, R6, 0x6 ;  /* 0x000000060d027211 */ /* 0x000fe200078030ff */
[----:B------:R-:W-:Y:S01]  /*1130*/  CS2R R88, SRZ ;  /* 0x0000000000587805 */ /* 0x000fe2000001ff00 */
[----:B------:R-:W-:Y:S01]  /*1140*/  CS2R R86, SRZ ;  /* 0x0000000000567805 */ /* 0x000fe2000001ff00 */
[----:B------:R-:W-:Y:S01]  /*1150*/  IMAD.IADD R5, R5, 0x1, R8 ;  /* 0x0000000105057824 */ /* 0x000fe200078e0208 */
[----:B------:R-:W-:Y:S01]  /*1160*/  LEA.HI.X R3, R13, R7, R3, 0x6, P0 ;  /* 0x000000070d037211 */ /* 0x000fe200000f3403 */
[----:B------:R-:W-:Y:S01]  /*1170*/  CS2R R84, SRZ ;  /* 0x0000000000547805 */ /* 0x000fe2000001ff00 */
[----:B------:R-:W-:Y:S01]  /*1180*/  ISETP.GE.AND P0, PT, R21, c[0x0][0x16c], PT ;  /* 0x00005b0015007a0c */ /* 0x000fe20003f06270 */
[----:B------:R-:W-:Y:S01]  /*1190*/  IMAD.WIDE.U32 R242, R252, c[0x0][0x188], R4 ;  /* 0x00006200fcf27a25 */ /* 0x000fe200078e0004 */
[----:B------:R-:W-:Y:S01]  /*11a0*/  SHF.L.U64.HI R13, R13, R27, c[0x0][0x1ac] ;  /* 0x00006b000d0d7619 */ /* 0x000fe2000001021b */
[----:B------:R-:W-:Y:S01]  /*11b0*/  CS2R R82, SRZ ;  /* 0x0000000000527805 */ /* 0x000fe2000001ff00 */
[----:B------:R-:W-:Y:S01]  /*11c0*/  SEL R9, RZ, 0xffffffff, P0 ;  /* 0xffffffffff097807 */ /* 0x000fe20000000000 */
[----:B------:R1:W-:Y:S01]  /*11d0*/  LDGSTS.E.BYPASS.LTC128B.128 [R225+0x2880], [R6.64+0x80], !P4 ;  /* 0x0288008006e17fae */ /* 0x0003e2000e101d52 */
[----:B------:R-:W-:Y:S01]  /*11e0*/  @!P1 LEA R8, P0, R14, R2, 0x1 ;  /* 0x000000020e089211 */ /* 0x000fe200078008ff */
[----:B------:R-:W-:Y:S01]  /*11f0*/  IMAD.MOV.U32 R238, RZ, RZ, R242 ;  /* 0x000000ffffee7224 */ /* 0x000fe200078e00f2 */
[C---:B------:R-:W-:Y:S01]  /*1200*/  ISETP.LT.OR P4, PT, R0.reuse, 0x21, P2 ;  /* 0x000000210000780c */ /* 0x040fe20001781670 */
[----:B------:R-:W-:Y:S01]  /*1210*/  IMAD.SHL.U32 R9, R9, 0x2, RZ ;  /* 0x0000000209097824 */ /* 0x000fe200078e00ff */
[----:B------:R1:W-:Y:S01]  /*1220*/  LDGSTS.E.BYPASS.LTC128B.128 [R225+0x5080], [R6.64+0x100], !P3 ;  /* 0x0508010006e17fae */ /* 0x0003e2000d901d52 */
[C---:B------:R-:W-:Y:S01]  /*1230*/  ISETP.LT.OR P3, PT, R0.reuse, 0x21, P6 ;  /* 0x000000210000780c */ /* 0x040fe20003761670 */
[----:B------:R-:W-:Y:S01]  /*1240*/  CS2R R80, SRZ ;  /* 0x0000000000507805 */ /* 0x000fe2000001ff00 */
[----:B------:R-:W-:Y:S01]  /*1250*/  @!P1 ISETP.LT.OR P2, PT, R0, 0x41, P2 ;  /* 0x000000410000980c */ /* 0x000fe20001741670 */
[----:B------:R-:W-:Y:S01]  /*1260*/  CS2R R78, SRZ ;  /* 0x00000000004e7805 */ /* 0x000fe2000001ff00 */
[----:B------:R-:W-:Y:S01]  /*1270*/  LOP3.LUT R12, R9, 0x2, R12, 0xe2, !PT ;  /* 0x00000002090c7812 */ /* 0x000fe200078ee20c */
[----:B------:R-:W-:Y:S01]  /*1280*/  CS2R R76, SRZ ;  /* 0x00000000004c7805 */ /* 0x000fe2000001ff00 */
[----:B------:R-:W-:Y:S01]  /*1290*/  @!P1 LEA.HI.X R9, R14, R3, R13, 0x1, P0 ;  /* 0x000000030e099211 */ /* 0x000fe200000f0c0d */
[----:B------:R-:W-:Y:S01]  /*12a0*/  IMAD.SHL.U32 R13, R17, 0x40, RZ ;  /* 0x00000040110d7824 */ /* 0x000fe200078e00ff */
[----:B------:R-:W-:Y:S01]  /*12b0*/  ISETP.GE.AND P0, PT, R25, c[0x0][0x16c], PT ;  /* 0x00005b0019007a0c */ /* 0x000fe20003f06270 */
[----:B------:R-:W-:Y:S01]  /*12c0*/  CS2R R74, SRZ ;  /* 0x00000000004a7805 */ /* 0x000fe2000001ff00 */
[C---:B------:R-:W-:Y:S01]  /*12d0*/  @!P1 ISETP.LT.OR P6, PT, R0.reuse, 0x41, P6 ;  /* 0x000000410000980c */ /* 0x040fe200037c1670 */
[----:B------:R2:W-:Y:S01]  /*12e0*/  LDGSTS.E.BYPASS.LTC128B.128 [R225+0x1080], [R2.64], !P4 ;  /* 0x0108000002e17fae */ /* 0x0005e2000e101d52 */
[----:B------:R-:W-:Y:S01]  /*12f0*/  SEL R5, RZ, 0x4, P0 ;  /* 0x00000004ff057807 */ /* 0x000fe20000000000 */
[----:B------:R-:W-:Y:S01]  /*1300*/  CS2R R72, SRZ ;  /* 0x0000000000487805 */ /* 0x000fe2000001ff00 */
[C---:B------:R-:W-:Y:S01]  /*1310*/  ISETP.LT.OR P0, PT, R0.reuse, 0x21, P5 ;  /* 0x000000210000780c */ /* 0x040fe20002f01670 */
[----:B------:R2:W-:Y:S01]  /*1320*/  LDGSTS.E.BYPASS.LTC128B.128 [R225+0x3880], [R2.64+0x80], !P3 ;  /* 0x0388008002e17fae */ /* 0x0005e2000d901d52 */
[----:B------:R-:W-:Y:S01]  /*1330*/  @!P1 ISETP.LT.OR P5, PT, R0, 0x41, P5 ;  /* 0x000000410000980c */ /* 0x000fe20002fa1670 */
[----:B------:R-:W-:Y:S01]  /*1340*/  CS2R R70, SRZ ;  /* 0x0000000000467805 */ /* 0x000fe2000001ff00 */
[----:B------:R-:W-:Y:S01]  /*1350*/  LOP3.LUT R0, R12, R5, RZ, 0xfc, !PT ;  /* 0x000000050c007212 */ /* 0x000fe200078efcff */
[----:B------:R-:W-:Y:S01]  /*1360*/  CS2R R68, SRZ ;  /* 0x0000000000447805 */ /* 0x000fe2000001ff00 */
[----:B------:R-:W-:Y:S01]  /*1370*/  IADD3 R12, -R232, c[0x0][0x168], -R15 ;  /* 0x00005a00e80c7a10 */ /* 0x000fe20007ffe90f */
[----:B------:R-:W-:Y:S01]  /*1380*/  CS2R R66, SRZ ;  /* 0x0000000000427805 */ /* 0x000fe2000001ff00 */
[C---:B------:R-:W-:Y:S01]  /*1390*/  LOP3.LUT P4, RZ, R0.reuse, 0x1, RZ, 0xc0, !PT ;  /* 0x0000000100ff7812 */ /* 0x040fe2000788c0ff */
[----:B------:R-:W-:Y:S01]  /*13a0*/  CS2R R64, SRZ ;  /* 0x0000000000407805 */ /* 0x000fe2000001ff00 */
[----:B------:R-:W-:Y:S01]  /*13b0*/  LOP3.LUT P3, RZ, R0, 0x2, RZ, 0xc0, !PT ;  /* 0x0000000200ff7812 */ /* 0x000fe2000786c0ff */
[----:B------:R-:W-:Y:S01]  /*13c0*/  CS2R R62, SRZ ;  /* 0x00000000003e7805 */ /* 0x000fe2000001ff00 */
[----:B-1----:R-:W-:Y:S01]  /*13d0*/  IMAD R6, R31, c[0x0][0x188], RZ ;  /* 0x000062001f067a24 */ /* 0x002fe200078e02ff */
[----:B------:R-:W-:Y:S01]  /*13e0*/  SHF.L.U64.HI R7, R17, R29, c[0x0][0x17c] ;  /* 0x00005f0011077619 */ /* 0x000fe2000001021d */
[----:B------:R2:W-:Y:S01]  /*13f0*/  LDGSTS.E.BYPASS.LTC128B.128 [R225+0x6080], [R2.64+0x100], !P0 ;  /* 0x0608010002e17fae */ /* 0x0005e2000c101d52 */
[----:B------:R-:W-:Y:S01]  /*1400*/  P2R R18, PR, RZ, 0x10 ;  /* 0x00000010ff127803 */ /* 0x000fe20000000000 */
[----:B------:R-:W-:Y:S01]  /*1410*/  IMAD R6, R252, c[0x0][0x18c], R6 ;  /* 0x00006300fc067a24 */ /* 0x000fe200078e0206 */
[----:B------:R-:W-:Y:S01]  /*1420*/  CS2R R60, SRZ ;  /* 0x00000000003c7805 */ /* 0x000fe2000001ff00 */
[----:B------:R-:W-:Y:S01]  /*1430*/  IMAD R4, R7, UR8, RZ ;  /* 0x0000000807047c24 */ /* 0x000fe2000f8e02ff */
[----:B------:R1:W-:Y:S01]  /*1440*/  @!P1 LDGSTS.E.BYPASS.LTC128B.128 [R225+0x2080], [R8.64], !P2 ;  /* 0x0208000008e19fae */ /* 0x0003e2000d101d52 */
[----:B------:R-:W-:Y:S01]  /*1450*/  IMAD.IADD R239, R243, 0x1, R6 ;  /* 0x00000001f3ef7824 */ /* 0x000fe200078e0206 */
[----:B------:R-:W-:Y:S01]  /*1460*/  LOP3.LUT P2, RZ, R0, 0x4, RZ, 0xc0, !PT ;  /* 0x0000000400ff7812 */ /* 0x000fe2000784c0ff */
[C---:B------:R-:W-:Y:S01]  /*1470*/  IMAD R6, R13.reuse, UR6, R4 ;  /* 0x000000060d067c24 */ /* 0x040fe2000f8e0204 */
[----:B------:R1:W-:Y:S01]  /*1480*/  @!P1 LDGSTS.E.BYPASS.LTC128B.128 [R225+0x4880], [R8.64+0x80], !P6 ;  /* 0x0488008008e19fae */ /* 0x0003e2000f101d52 */
[----:B------:R-:W-:Y:S01]  /*1490*/  IMAD.WIDE.U32 R4, R13, UR8, R238 ;  /* 0x000000080d047c25 */ /* 0x000fe2000f8e00ee */
[C---:B------:R-:W-:Y:S01]  /*14a0*/  ISETP.LT.OR P6, PT, R12.reuse, 0x1, !P3 ;  /* 0x000000010c00780c */ /* 0x040fe20005fc1670 */
[----:B------:R-:W-:Y:S01]  /*14b0*/  CS2R R58, SRZ ;  /* 0x00000000003a7805 */ /* 0x000fe2000001ff00 */
[----:B------:R1:W-:Y:S01]  /*14c0*/  @!P1 LDGSTS.E.BYPASS.LTC128B.128 [R225+0x7080], [R8.64+0x100], !P5 ;  /* 0x0708010008e19fae */ /* 0x0003e2000e901d52 */
[----:B------:R-:W-:Y:S01]  /*14d0*/  IMAD.IADD R6, R5, 0x1, R6 ;  /* 0x0000000105067824 */ /* 0x000fe200078e0206 */
[----:B------:R-:W-:Y:S01]  /*14e0*/  ISETP.LT.OR P5, PT, R12, 0x1, !P2 ;  /* 0x000000010c00780c */ /* 0x000fe200057a1670 */
[----:B------:R-:W-:Y:S01]  /*14f0*/  IMAD R0, R233, c[0x0][0x208], RZ ;  /* 0x00008200e9007a24 */ /* 0x000fe200078e02ff */
[----:B------:R-:W0:Y:S01]  /*1500*/  LDGDEPBAR ;  /* 0x00000000000079af */ /* 0x000e220000000000 */
[----:B------:R-:W-:Y:S01]  /*1510*/  IMAD R13, R28, c[0x0][0x210], RZ ;  /* 0x000084001c0d7a24 */ /* 0x000fe200078e02ff */
[----:B------:R-:W-:Y:S01]  /*1520*/  CS2R R56, SRZ ;  /* 0x0000000000387805 */ /* 0x000fe2000001ff00 */
[----:B------:R-:W-:Y:S01]  /*1530*/  IMAD R0, R232, c[0x0][0x20c], R0 ;  /* 0x00008300e8007a24 */ /* 0x000fe200078e0200 */
[----:B------:R-:W-:Y:S01]  /*1540*/  CS2R R54, SRZ ;  /* 0x0000000000367805 */ /* 0x000fe2000001ff00 */
[----:B------:R-:W-:Y:S01]  /*1550*/  IMAD R13, R30, c[0x0][0x214], R13 ;  /* 0x000085001e0d7a24 */ /* 0x000fe200078e020d */
[----:B------:R-:W-:Y:S01]  /*1560*/  CS2R R52, SRZ ;  /* 0x0000000000347805 */ /* 0x000fe2000001ff00 */
[----:B------:R-:W-:Y:S01]  /*1570*/  CS2R R50, SRZ ;  /* 0x0000000000327805 */ /* 0x000fe2000001ff00 */
[----:B------:R-:W-:Y:S01]  /*1580*/  CS2R R48, SRZ ;  /* 0x0000000000307805 */ /* 0x000fe2000001ff00 */
[----:B------:R-:W-:Y:S01]  /*1590*/  CS2R R46, SRZ ;  /* 0x00000000002e7805 */ /* 0x000fe2000001ff00 */
[----:B--2---:R-:W-:Y:S01]  /*15a0*/  LEA R2, P0, R4, c[0x0][0x160], 0x1 ;  /* 0x0000580004027a11 */ /* 0x004fe200078008ff */
[----:B------:R-:W-:Y:S01]  /*15b0*/  CS2R R44, SRZ ;  /* 0x00000000002c7805 */ /* 0x000fe2000001ff00 */
[----:B------:R-:W-:-:S02]  /*15c0*/  ULDC UR10, c[0x0][0x2a0] ;  /* 0x0000a800000a7ab9 */ /* 0x000fc40000000800 */
[----:B------:R-:W-:Y:S01]  /*15d0*/  LEA.HI.X R3, R4, c[0x0][0x164], R6, 0x1, P0 ;  /* 0x0000590004037a11 */ /* 0x000fe200000f0c06 */
[----:B------:R-:W-:Y:S01]  /*15e0*/  IMAD.SHL.U32 R4, R228, 0x4, RZ ;  /* 0x00000004e4047824 */ /* 0x000fe200078e00ff */
[----:B------:R-:W-:Y:S01]  /*15f0*/  ISETP.LT.OR P0, PT, R12, 0x1, !P4 ;  /* 0x000000010c00780c */ /* 0x000fe20006701670 */
[----:B------:R-:W-:Y:S01]  /*1600*/  IMAD.WIDE.U32 R6, R232, c[0x0][0x208], R10 ;  /* 0x00008200e8067a25 */ /* 0x000fe200078e000a */
[----:B------:R-:W-:Y:S02]  /*1610*/  UP2UR UR14, UPR, URZ, 0x2 ;  /* 0x000000023f0e7883 */ /* 0x000fe40008000000 */
[----:B------:R-:W-:Y:S01]  /*1620*/  SHF.R.S32.HI R5, RZ, 0x1f, R4 ;  /* 0x0000001fff057819 */ /* 0x000fe20000011404 */
[----:B------:R-:W-:Y:S01]  /*1630*/  IMAD.IADD R7, R7, 0x1, R0 ;  /* 0x0000000107077824 */ /* 0x000fe200078e0200 */
[----:B------:R-:W-:Y:S01]  /*1640*/  UMOV UR11, 0x1 ;  /* 0x00000001000b7882 */ /* 0x000fe20000000000 */
[----:B-1----:R-:W-:Y:S01]  /*1650*/  IMAD R8, R31, c[0x0][0x278], RZ ;  /* 0x00009e001f087a24 */ /* 0x002fe200078e02ff */
[----:B------:R-:W-:Y:S01]  /*1660*/  ULOP3.LUT UR10, URZ, UR10, URZ, 0x33, !UPT ;  /* 0x0000000a3f0a7292 */ /* 0x000fe2000f8e333f */
[----:B------:R-:W-:Y:S01]  /*1670*/  IMAD R9, R28, c[0x0][0x270], RZ ;  /* 0x00009c001c097a24 */ /* 0x000fe200078e02ff */
[----:B------:R-:W-:Y:S01]  /*1680*/  UISETP.GE.AND UP6, UPT, UR17, 0x21, UPT ;  /* 0x000000211100788c */ /* 0x000fe2000bfc6270 */
[----:B------:R-:W-:Y:S01]  /*1690*/  IMAD R8, R252, c[0x0][0x27c], R8 ;  /* 0x00009f00fc087a24 */ /* 0x000fe200078e0208 */
[----:B------:R-:W-:Y:S01]  /*16a0*/  UP2UR UR13, UPR, URZ, 0x1 ;  /* 0x000000013f0d7883 */ /* 0x000fe20008000000 */
[C---:B------:R-:W-:Y:S01]  /*16b0*/  IMAD R11, R30.reuse, c[0x0][0x274], R9 ;  /* 0x00009d001e0b7a24 */ /* 0x040fe200078e0209 */
[----:B------:R1:W-:Y:S01]  /*16c0*/  LDGSTS.E.BYPASS.LTC128B.128 [R225+0xf080], [R2.64], !P0 ;  /* 0x0f08000002e17fae */ /* 0x0003e2000c101d52 */
[----:B------:R-:W-:Y:S01]  /*16d0*/  IMAD.IADD R248, R23, 0x1, R8 ;  /* 0x0000000117f87824 */ /* 0x000fe200078e0208 */
[----:B------:R-:W-:Y:S01]  /*16e0*/  UISETP.GE.AND UP5, UPT, UR17, 0x22, UPT ;  /* 0x000000221100788c */ /* 0x000fe2000bfa6270 */
[----:B------:R-:W-:Y:S01]  /*16f0*/  IMAD.WIDE.U32 R8, R30, c[0x0][0x270], R4 ;  /* 0x00009c001e087a25 */ /* 0x000fe200078e0004 */
[----:B------:R1:W-:Y:S01]  /*1700*/  LDGSTS.E.BYPASS.LTC128B.128 [R225+0x11080], [R2.64+0x80], !P6 ;  /* 0x1108008002e17fae */ /* 0x0003e2000f101d52 */
[----:B------:R-:W-:Y:S01]  /*1710*/  ISETP.LT.OR P6, PT, R12, 0x21, !P4 ;  /* 0x000000210c00780c */ /* 0x000fe200067c1670 */
[----:B------:R-:W-:Y:S01]  /*1720*/  UISETP.GE.AND UP4, UPT, UR17, 0x31, UPT ;  /* 0x000000311100788c */ /* 0x000fe2000bf86270 */
[----:B------:R-:W-:Y:S01]  /*1730*/  IMAD.IADD R11, R9, 0x1, R11 ;  /* 0x00000001090b7824 */ /* 0x000fe200078e020b */
[----:B------:R-:W-:Y:S01]  /*1740*/  IADD3 R14, P1, P0, R8, UR5, R22 ;  /* 0x00000005080e7c10 */ /* 0x000fe2000f83e016 */
[----:B------:R1:W-:Y:S01]  /*1750*/  LDGSTS.E.BYPASS.LTC128B.128 [R225+0x13080], [R2.64+0x100], !P5 ;  /* 0x1308010002e17fae */ /* 0x0003e2000e901d52 */
[----:B------:R-:W-:Y:S01]  /*1760*/  IMAD R0, R31, c[0x0][0x290], RZ ;  /* 0x0000a4001f007a24 */ /* 0x000fe200078e02ff */
[----:B------:R-:W-:Y:S01]  /*1770*/  ISETP.GE.AND P4, PT, R10, c[0x0][0x1fc], PT ;  /* 0x00007f000a007a0c */ /* 0x000fe20003f86270 */
[----:B------:R-:W-:Y:S01]  /*1780*/  IMAD.WIDE.U32 R8, R30, c[0x0][0x288], R4 ;  /* 0x0000a2001e087a25 */ /* 0x000fe200078e0004 */
[----:B------:R-:W-:Y:S01]  /*1790*/  IADD3.X R11, R11, UR4, R248, P1, P0 ;  /* 0x000000040b0b7c10 */ /* 0x000fe20008fe04f8 */
[----:B------:R-:W-:Y:S01]  /*17a0*/  UISETP.GE.AND UP3, UPT, UR17, 0x32, UPT ;  /* 0x000000321100788c */ /* 0x000fe2000bf66270 */
[----:B------:R-:W-:Y:S01]  /*17b0*/  ISETP.LT.OR P1, PT, R12, 0x21, !P3 ;  /* 0x000000210c00780c */ /* 0x000fe20005f21670 */
[----:B------:R-:W-:Y:S01]  /*17c0*/  IMAD.WIDE.U32 R22, R252, c[0x0][0x290], RZ ;  /* 0x0000a400fc167a25 */ /* 0x000fe200078e00ff */
[----:B------:R-:W-:-:S02]  /*17d0*/  UISETP.GE.AND UP2, UPT, UR17, 0x41, UPT ;  /* 0x000000411100788c */ /* 0x000fc4000bf46270 */
[----:B------:R-:W-:Y:S01]  /*17e0*/  UISETP.GE.AND UP1, UPT, UR17, 0x42, UPT ;  /* 0x000000421100788c */ /* 0x000fe2000bf26270 */
[----:B------:R-:W-:Y:S02]  /*17f0*/  IMAD R0, R252, c[0x0][0x294], R0 ;  /* 0x0000a500fc007a24 */ /* 0x000fe400078e0200 */
[----:B------:R-:W-:-:S04]  /*1800*/  IMAD.WIDE.U32 R4, R30, c[0x0][0x210], R6 ;  /* 0x000084001e047a25 */ /* 0x000fc800078e0006 */
[----:B------:R-:W-:Y:S02]  /*1810*/  IMAD.IADD R247, R23, 0x1, R0 ;  /* 0x0000000117f77824 */ /* 0x000fe400078e0200 */
[----:B------:R-:W-:Y:S02]  /*1820*/  IMAD.IADD R5, R5, 0x1, R13 ;  /* 0x0000000105057824 */ /* 0x000fe400078e020d */
[----:B------:R-:W-:Y:S02]  /*1830*/  IMAD R7, R31, c[0x0][0x218], RZ ;  /* 0x000086001f077a24 */ /* 0x000fe400078e02ff */
[----:B------:R-:W-:Y:S02]  /*1840*/  IMAD R0, R30, c[0x0][0x28c], R26 ;  /* 0x0000a3001e007a24 */ /* 0x000fe400078e021a */
[----:B------:R-:W-:Y:S01]  /*1850*/  IMAD R7, R252, c[0x0][0x21c], R7 ;  /* 0x00008700fc077a24 */ /* 0x000fe200078e0207 */
[----:B-1----:R-:W-:Y:S01]  /*1860*/  LEA R2, P5, R32, R2, 0x1 ;  /* 0x0000000220027211 */ /* 0x002fe200078a08ff */
[----:B------:R-:W-:-:S03]  /*1870*/  IMAD.WIDE.U32 R240, R252, c[0x0][0x218], R4 ;  /* 0x00008600fcf07a25 */ /* 0x000fc600078e0004 */
[----:B------:R-:W-:Y:S01]  /*1880*/  LEA.HI.X R3, R32, R3, R251, 0x1, P5 ;  /* 0x0000000320037211 */ /* 0x000fe200028f0cfb */
[----:B------:R-:W-:Y:S01]  /*1890*/  IMAD.IADD R237, R241, 0x1, R7 ;  /* 0x00000001f1ed7824 */ /* 0x000fe200078e0207 */
[----:B------:R-:W-:Y:S01]  /*18a0*/  IADD3 R17, P5, P0, R8, UR5, R22 ;  /* 0x0000000508117c10 */ /* 0x000fe2000f8be016 */
[----:B------:R-:W-:Y:S01]  /*18b0*/  IMAD.IADD R8, R9, 0x1, R0 ;  /* 0x0000000109087824 */ /* 0x000fe200078e0200 */
[----:B------:R-:W-:Y:S01]  /*18c0*/  IADD3 R9, -R15, c[0x0][0x168], -R232 ;  /* 0x00005a000f097a10 */ /* 0x000fe20007ffe9e8 */
[----:B------:R1:W-:Y:S01]  /*18d0*/  LDGSTS.E.BYPASS.LTC128B.128 [R225+0x10080], [R2.64], !P6 ;  /* 0x1008000002e17fae */ /* 0x0003e2000f101d52 */
[----:B------:R-:W-:Y:S01]  /*18e0*/  ISETP.LT.OR P6, PT, R12, 0x21, !P2 ;  /* 0x000000210c00780c */ /* 0x000fe200057c1670 */
[----:B------:R-:W-:Y:S01]  /*18f0*/  IMAD.MOV.U32 R12, RZ, RZ, c[0x0][0x208] ;  /* 0x00008200ff0c7624 */ /* 0x000fe200078e00ff */
[----:B------:R-:W-:Y:S01]  /*1900*/  IADD3.X R15, R8, UR4, R247, P5, P0 ;  /* 0x00000004080f7c10 */ /* 0x000fe2000afe04f7 */
[----:B------:R1:W-:Y:S01]  /*1910*/  LDGSTS.E.BYPASS.LTC128B.128 [R225+0x12080], [R2.64+0x80], !P1 ;  /* 0x1208008002e17fae */ /* 0x0003e2000c901d52 */
[----:B------:R-:W-:Y:S01]  /*1920*/  LEA R6, P1, R14, c[0x0][0x258], 0x2 ;  /* 0x000096000e067a11 */ /* 0x000fe200078210ff */
[C---:B------:R-:W-:Y:S01]  /*1930*/  IMAD.SHL.U32 R4, R12.reuse, 0x40, RZ ;  /* 0x000000400c047824 */ /* 0x040fe200078e00ff */
[----:B------:R-:W-:Y:S01]  /*1940*/  SHF.L.U64.HI R0, R12, R29, c[0x0][0x20c] ;  /* 0x000083000c007619 */ /* 0x000fe2000001021d */
[----:B------:R-:W-:Y:S01]  /*1950*/  IMAD.MOV.U32 R236, RZ, RZ, R240 ;  /* 0x000000ffffec7224 */ /* 0x000fe200078e00f0 */
[----:B------:R-:W-:Y:S01]  /*1960*/  LEA.HI.X R7, R14, c[0x0][0x25c], R11, 0x2, P1 ;  /* 0x000097000e077a11 */ /* 0x000fe200008f140b */
[----:B------:R-:W-:Y:S01]  /*1970*/  IMAD.SHL.U32 R32, R12, 0x20, RZ ;  /* 0x000000200c207824 */ /* 0x000fe200078e00ff */
[----:B------:R-:W-:Y:S01]  /*1980*/  ISETP.GT.AND P1, PT, R228, 0xf, PT ;  /* 0x0000000fe400780c */ /* 0x000fe20003f24270 */
[----:B------:R-:W-:Y:S01]  /*1990*/  IMAD R0, R0, UR8, RZ ;  /* 0x0000000800007c24 */ /* 0x000fe2000f8e02ff */
[----:B------:R-:W-:Y:S01]  /*19a0*/  ISETP.LT.OR P0, PT, R9, 0x1, P4 ;  /* 0x000000010900780c */ /* 0x000fe20002701670 */
[----:B------:R1:W-:Y:S01]  /*19b0*/  LDGSTS.E.BYPASS.LTC128B.128 [R225+0x14080], [R2.64+0x100], !P6 ;  /* 0x1408010002e17fae */ /* 0x0003e2000f101d52 */
[----:B------:R-:W-:Y:S01]  /*19c0*/  ISETP.GE.AND P6, PT, R21, c[0x0][0x1fc], PT ;  /* 0x00007f0015007a0c */ /* 0x000fe20003fc6270 */
[----:B------:R-:W-:Y:S01]  /*19d0*/  IMAD R0, R4, UR6, R0 ;  /* 0x0000000604007c24 */ /* 0x000fe2000f8e0200 */
[----:B------:R-:W-:Y:S01]  /*19e0*/  SHF.L.U64.HI R250, R12, R27, c[0x0][0x20c] ;  /* 0x000083000cfa7619 */ /* 0x000fe2000001021b */
[----:B------:R-:W-:Y:S01]  /*19f0*/  IMAD.WIDE.U32 R4, R4, UR8, R236 ;  /* 0x0000000804047c25 */ /* 0x000fe2000f8e00ec */
[CC--:B------:R-:W-:Y:S01]  /*1a00*/  LEA.HI R8, R16.reuse, R228.reuse, RZ, 0x2 ;  /* 0x000000e410087211 */ /* 0x0c0fe200078f10ff */
[----:B------:R-:W-:Y:S01]  /*1a10*/  ULDC UR6, c[0x0][0x168] ;  /* 0x00005a0000067ab9 */ /* 0x000fe20000000800 */
[----:B------:R-:W-:Y:S01]  /*1a20*/  LEA.HI R12, R16, R228, RZ, 0x5 ;  /* 0x000000e4100c7211 */ /* 0x000fe200078f28ff */
[----:B------:R-:W-:Y:S01]  /*1a30*/  IMAD.IADD R0, R5, 0x1, R0 ;  /* 0x0000000105007824 */ /* 0x000fe200078e0200 */
[----:B------:R-:W-:Y:S01]  /*1a40*/  UIADD3 UR6, UR9, -UR6, UR7 ;  /* 0x8000000609067290 */ /* 0x000fe2000fffe007 */
[----:B------:R-:W-:Y:S01]  /*1a50*/  @!P1 IMAD.SHL.U32 R5, R228, 0x10, RZ ;  /* 0x00000010e4059824 */ /* 0x000fe200078e00ff */
[----:B------:R-:W-:Y:S01]  /*1a60*/  SHF.R.S32.HI R11, RZ, 0x5, R12 ;  /* 0x00000005ff0b7819 */ /* 0x000fe2000001140c */
[----:B------:R-:W-:-:S02]  /*1a70*/  UMOV UR4, URZ ;  /* 0x0000003f00047c82 */ /* 0x000fc40008000000 */
[----:B------:R-:W-:Y:S01]  /*1a80*/  ULDC UR5, c[0x0][0x168] ;  /* 0x00005a0000057ab9 */ /* 0x000fe20000000800 */
[----:B------:R2:W-:Y:S04]  /*1a90*/  @!P1 LDGSTS.E.BYPASS.LTC128B.128 [R5+0x21080], [R6.64] ;  /* 0x2108000006059fae */ /* 0x0005e8000b901d52 */
[----:B------:R-:W0:Y:S01]  /*1aa0*/  LDGDEPBAR ;  /* 0x00000000000079af */ /* 0x000e220000000000 */
[----:B-1----:R-:W-:-:S04]  /*1ab0*/  LEA R2, P5, R4, c[0x0][0x1f0], 0x1 ;  /* 0x00007c0004027a11 */ /* 0x002fc800078a08ff */
[----:B------:R-:W-:Y:S01]  /*1ac0*/  LEA.HI.X R3, R4, c[0x0][0x1f4], R0, 0x1, P5 ;  /* 0x00007d0004037a11 */ /* 0x000fe200028f0c00 */
[----:B------:R-:W-:Y:S01]  /*1ad0*/  IMAD R0, R28, c[0x0][0x238], RZ ;  /* 0x00008e001c007a24 */ /* 0x000fe200078e02ff */
[----:B------:R-:W-:Y:S02]  /*1ae0*/  ISETP.GE.AND P5, PT, R10, c[0x0][0x1fc], PT ;  /* 0x00007f000a007a0c */ /* 0x000fe40003fa6270 */
[----:B------:R-:W-:Y:S01]  /*1af0*/  LEA.HI R10, R16, R228, RZ, 0x4 ;  /* 0x000000e4100a7211 */ /* 0x000fe200078f20ff */
[----:B------:R1:W-:Y:S01]  /*1b00*/  LDGSTS.E.BYPASS.LTC128B.128 [R225+0x1b080], [R2.64], !P0 ;  /* 0x1b08000002e17fae */ /* 0x0003e2000c101d52 */
[----:B------:R-:W-:Y:S01]  /*1b10*/  ISETP.LT.OR P0, PT, R9, 0x1, P6 ;  /* 0x000000010900780c */ /* 0x000fe20003701670 */
[----:B------:R-:W-:Y:S01]  /*1b20*/  IMAD R0, R30, c[0x0][0x23c], R0 ;  /* 0x00008f001e007a24 */ /* 0x000fe200078e0200 */
[----:B------:R-:W-:Y:S02]  /*1b30*/  SEL R26, RZ, 0x1, P5 ;  /* 0x00000001ff1a7807 */ /* 0x000fe40002800000 */
[----:B------:R-:W-:-:S02]  /*1b40*/  ISETP.GE.AND P5, PT, R25, c[0x0][0x1fc], PT ;  /* 0x00007f0019007a0c */ /* 0x000fc40003fa6270 */
[----:B------:R-:W-:Y:S02]  /*1b50*/  SHF.R.S32.HI R4, RZ, 0x4, R10 ;  /* 0x00000004ff047819 */ /* 0x000fe4000001140a */
[----:B------:R-:W-:Y:S02]  /*1b60*/  ISETP.LT.OR P6, PT, R9, 0x21, P6 ;  /* 0x000000210900780c */ /* 0x000fe400037c1670 */
[----:B--2---:R-:W-:-:S03]  /*1b70*/  LEA.HI R5, R10, R4, RZ, 0x1 ;  /* 0x000000040a057211 */ /* 0x004fc600078f08ff */
[----:B------:R1:W-:Y:S01]  /*1b80*/  LDGSTS.E.BYPASS.LTC128B.128 [R225+0x1d080], [R2.64+0x80], !P0 ;  /* 0x1d08008002e17fae */ /* 0x0003e2000c101d52 */
[C---:B------:R-:W-:Y:S02]  /*1b90*/  ISETP.LT.OR P0, PT, R9.reuse, 0x1, P5 ;  /* 0x000000010900780c */ /* 0x040fe40002f01670 */
[----:B------:R-:W-:-:S11]  /*1ba0*/  ISETP.LT.OR P5, PT, R9, 0x21, P5 ;  /* 0x000000210900780c */ /* 0x000fd60002fa1670 */
[----:B------:R1:W-:Y:S01]  /*1bb0*/  LDGSTS.E.BYPASS.LTC128B.128 [R225+0x1f080], [R2.64+0x100], !P0 ;  /* 0x1f08010002e17fae */ /* 0x0003e2000c101d52 */
[----:B------:R-:W-:-:S04]  /*1bc0*/  LEA R6, P0, R32, R2, 0x1 ;  /* 0x0000000220067211 */ /* 0x000fc800078008ff */
[----:B------:R-:W-:Y:S02]  /*1bd0*/  LEA.HI.X R7, R32, R3, R250, 0x1, P0 ;  /* 0x0000000320077211 */ /* 0x000fe400000f0cfa */
[----:B------:R-:W-:Y:S02]  /*1be0*/  ISETP.LT.OR P0, PT, R9, 0x21, P4 ;  /* 0x000000210900780c */ /* 0x000fe40002701670 */
[----:B------:R-:W-:-:S11]  /*1bf0*/  ISETP.NE.AND P4, PT, R18, RZ, PT ;  /* 0x000000ff1200720c */ /* 0x000fd60003f85270 */
[----:B------:R2:W-:Y:S01]  /*1c00*/  LDGSTS.E.BYPASS.LTC128B.128 [R225+0x1c080], [R6.64], !P0 ;  /* 0x1c08000006e17fae */ /* 0x0005e2000c101d52 */
[----:B------:R-:W-:-:S03]  /*1c10*/  ISETP.GE.AND P0, PT, R21, c[0x0][0x1fc], PT ;  /* 0x00007f0015007a0c */ /* 0x000fc60003f06270 */
[----:B------:R2:W-:Y:S01]  /*1c20*/  LDGSTS.E.BYPASS.LTC128B.128 [R225+0x1e080], [R6.64+0x80], !P6 ;  /* 0x1e08008006e17fae */ /* 0x0005e2000f101d52 */
[----:B------:R-:W-:Y:S01]  /*1c30*/  ISETP.GE.AND P6, PT, R228, 0x10, PT ;  /* 0x00000010e400780c */ /* 0x000fe20003fc6270 */
[----:B-1----:R-:W-:Y:S02]  /*1c40*/  IMAD.WIDE.U32 R2, R30, c[0x0][0x238], R228 ;  /* 0x00008e001e027a25 */ /* 0x002fe400078e00e4 */
[----:B------:R2:W-:Y:S02]  /*1c50*/  LDGSTS.E.BYPASS.LTC128B.128 [R225+0x20080], [R6.64+0x100], !P5 ;  /* 0x2008010006e17fae */ /* 0x0005e4000e901d52 */
[----:B------:R-:W-:Y:S01]  /*1c60*/  IMAD.IADD R23, R3, 0x1, R0 ;  /* 0x0000000103177824 */ /* 0x000fe200078e0200 */
[----:B------:R-:W-:Y:S01]  /*1c70*/  SHF.R.S32.HI R0, RZ, 0x1f, R8 ;  /* 0x0000001fff007819 */ /* 0x000fe20000011408 */
[----:B------:R-:W-:Y:S01]  /*1c80*/  IMAD.MOV.U32 R22, RZ, RZ, R2 ;  /* 0x000000ffff167224 */ /* 0x000fe200078e0002 */
[----:B------:R-:W-:Y:S02]  /*1c90*/  SHF.R.S32.HI R2, RZ, 0x2, R8 ;  /* 0x00000002ff027819 */ /* 0x000fe40000011408 */
[----:B------:R-:W-:Y:S01]  /*1ca0*/  LEA.HI R3, R16, R228, RZ, 0x7 ;  /* 0x000000e410037211 */ /* 0x000fe200078f38ff */
[----:B------:R-:W-:Y:S01]  /*1cb0*/  IMAD.WIDE.U32 R244, R252, c[0x0][0x240], R22 ;  /* 0x00009000fcf47a25 */ /* 0x000fe200078e0016 */
[----:B------:R-:W-:-:S02]  /*1cc0*/  LEA.HI R0, R0, R2, RZ, 0x3 ;  /* 0x0000000200007211 */ /* 0x000fc400078f18ff */
[----:B------:R-:W-:Y:S02]  /*1cd0*/  SHF.R.S32.HI R16, RZ, 0x7, R3 ;  /* 0x00000007ff107819 */ /* 0x000fe40000011403 */
[----:B------:R-:W-:Y:S02]  /*1ce0*/  LOP3.LUT R0, R0, 0xfffffff8, RZ, 0xc0, !PT ;  /* 0xfffffff800007812 */ /* 0x000fe400078ec0ff */
[----:B------:R-:W-:-:S03]  /*1cf0*/  SHF.R.S32.HI R3, RZ, 0x1f, R12 ;  /* 0x0000001fff037819 */ /* 0x000fc6000001140c */
[----:B------:R-:W-:Y:S01]  /*1d00*/  IMAD.IADD R13, R2, 0x1, -R0 ;  /* 0x00000001020d7824 */ /* 0x000fe200078e0a00 */
[----:B------:R-:W-:Y:S02]  /*1d10*/  LEA.HI R0, R3, R11, RZ, 0x2 ;  /* 0x0000000b03007211 */ /* 0x000fe400078f10ff */
[----:B------:R-:W-:Y:S01]  /*1d20*/  LOP3.LUT R3, R5, 0xfffffffe, RZ, 0xc0, !PT ;  /* 0xfffffffe05037812 */ /* 0x000fe200078ec0ff */
[----:B------:R-:W-:Y:S01]  /*1d30*/  IMAD.SHL.U32 R5, R16, 0x8, RZ ;  /* 0x0000000810057824 */ /* 0x000fe200078e00ff */
[----:B------:R-:W-:-:S03]  /*1d40*/  LOP3.LUT R2, R0, 0xfffffffc, RZ, 0xc0, !PT ;  /* 0xfffffffc00027812 */ /* 0x000fc600078ec0ff */
[----:B------:R-:W-:Y:S01]  /*1d50*/  IMAD.IADD R0, R4, 0x1, -R3 ;  /* 0x0000000104007824 */ /* 0x000fe200078e0a03 */
[----:B------:R-:W-:Y:S01]  /*1d60*/  LOP3.LUT R9, R5, 0x8, RZ, 0xc0, !PT ;  /* 0x0000000805097812 */ /* 0x000fe200078ec0ff */
[----:B------:R-:W-:Y:S01]  /*1d70*/  IMAD.IADD R14, R11, 0x1, -R2 ;  /* 0x000000010b0e7824 */ /* 0x000fe200078e0a02 */
[----:B------:R-:W-:Y:S01]  /*1d80*/  LOP3.LUT R3, R8, 0x3ffffffc, RZ, 0xc0, !PT ;  /* 0x3ffffffc08037812 */ /* 0x000fe200078ec0ff */
[----:B------:R-:W-:Y:S01]  /*1d90*/  IMAD.SHL.U32 R2, R13, 0x10, RZ ;  /* 0x000000100d027824 */ /* 0x000fe200078e00ff */
[----:B------:R-:W-:Y:S01]  /*1da0*/  LOP3.LUT R8, R10, 0xfffffff0, RZ, 0xc0, !PT ;  /* 0xfffffff00a087812 */ /* 0x000fe200078ec0ff */
[C---:B------:R-:W-:Y:S01]  /*1db0*/  IMAD.SHL.U32 R4, R14.reuse, 0x100, RZ ;  /* 0x000001000e047824 */ /* 0x040fe200078e00ff */
[----:B------:R-:W-:Y:S01]  /*1dc0*/  LEA.HI R5, R14, R14, RZ, 0x1 ;  /* 0x0000000e0e057211 */ /* 0x000fe200078f08ff */
[----:B--2---:R-:W-:Y:S01]  /*1dd0*/  IMAD.IADD R7, R228, 0x1, -R3 ;  /* 0x00000001e4077824 */ /* 0x004fe200078e0a03 */
[----:B------:R-:W-:-:S03]  /*1de0*/  LOP3.LUT R2, R9, 0x70, R2, 0xf8, !PT ;  /* 0x0000007009027812 */ /* 0x000fc600078ef802 */
[----:B------:R-:W-:Y:S01]  /*1df0*/  IMAD.SHL.U32 R5, R5, 0x100, RZ ;  /* 0x0000010005057824 */ /* 0x000fe200078e00ff */
[----:B------:R-:W-:Y:S02]  /*1e00*/  LOP3.LUT R2, R2, 0x100, R4, 0xf8, !PT ;  /* 0x0000010002027812 */ /* 0x000fe400078ef804 */
[----:B------:R-:W-:Y:S02]  /*1e10*/  LEA R4, P5, R17, c[0x0][0x280], 0x2 ;  /* 0x0000a00011047a11 */ /* 0x000fe400078a10ff */
[----:B------:R-:W-:Y:S02]  /*1e20*/  LOP3.LUT R6, R5, 0x7ffffe00, RZ, 0xc0, !PT ;  /* 0x7ffffe0005067812 */ /* 0x000fe400078ec0ff */
[----:B------:R-:W-:Y:S02]  /*1e30*/  SHF.R.U32.HI R3, RZ, 0x3, R2 ;  /* 0x00000003ff037819 */ /* 0x000fe40000011602 */
[----:B------:R-:W-:Y:S01]  /*1e40*/  LEA.HI.X R5, R17, c[0x0][0x284], R15, 0x2, P5 ;  /* 0x0000a10011057a11 */ /* 0x000fe200028f140f */
[----:B------:R-:W-:Y:S01]  /*1e50*/  IMAD R7, R7, 0x2, R6 ;  /* 0x0000000207077824 */ /* 0x000fe200078e0206 */
[----:B------:R-:W-:Y:S01]  /*1e60*/  LOP3.LUT R6, R2, 0x28, R3, 0x78, !PT ;  /* 0x0000002802067812 */ /* 0x000fe200078e7803 */
[C---:B------:R-:W-:Y:S01]  /*1e70*/  IMAD.IADD R2, R228.reuse, 0x1, -R8 ;  /* 0x00000001e4027824 */ /* 0x040fe200078e0a08 */
[----:B------:R-:W-:Y:S01]  /*1e80*/  LOP3.LUT P5, RZ, R13, 0x1, RZ, 0xc0, !PT ;  /* 0x000000010dff7812 */ /* 0x000fe200078ac0ff */
[----:B------:R-:W-:Y:S01]  /*1e90*/  @!P6 IMAD.SHL.U32 R3, R228, 0x10, RZ ;  /* 0x00000010e403e824 */ /* 0x000fe200078e00ff */
[----:B------:R-:W-:Y:S01]  /*1ea0*/  SEL R15, RZ, 0xffffffff, P0 ;  /* 0xffffffffff0f7807 */ /* 0x000fe20000000000 */
[----:B------:R-:W-:Y:S01]  /*1eb0*/  IMAD.IADD R7, R7, 0x1, R6 ;  /* 0x0000000107077824 */ /* 0x000fe200078e0206 */
[----:B------:R-:W-:Y:S01]  /*1ec0*/  LOP3.LUT P0, RZ, R19, 0x2, RZ, 0xc0, !PT ;  /* 0x0000000213ff7812 */ /* 0x000fe2000780c0ff */
[C---:B------:R-:W-:Y:S01]  /*1ed0*/  IMAD.SHL.U32 R6, R2.reuse, 0x10, RZ ;  /* 0x0000001002067824 */ /* 0x040fe200078e00ff */
[----:B------:R1:W-:Y:S01]  /*1ee0*/  @!P6 LDGSTS.E.BYPASS.LTC128B.128 [R3+0x21280], [R4.64] ;  /* 0x212800000403efae */ /* 0x0003e2000b901d52 */
[----:B------:R-:W-:Y:S01]  /*1ef0*/  IMAD.SHL.U32 R223, R7, 0x2, RZ ;  /* 0x0000000207df7824 */ /* 0x000fe200078e00ff */
[----:B------:R-:W-:Y:S01]  /*1f00*/  SHF.R.S32.HI R7, RZ, 0x1f, R2 ;  /* 0x0000001fff077819 */ /* 0x000fe20000011402 */
[----:B------:R-:W-:Y:S01]  /*1f10*/  IMAD.SHL.U32 R211, R2, 0x2, RZ ;  /* 0x0000000202d37824 */ /* 0x000fe200078e00ff */
[----:B------:R-:W-:Y:S01]  /*1f20*/  SEL R208, R221, 0xfffffff0, !P0 ;  /* 0xfffffff0ddd07807 */ /* 0x000fe20004000000 */
[----:B------:R-:W0:Y:S01]  /*1f30*/  LDGDEPBAR ;  /* 0x00000000000079af */ /* 0x000e220000000000 */
[----:B------:R-:W-:Y:S01]  /*1f40*/  LEA.HI R213, R7, R2, RZ, 0x3 ;  /* 0x0000000207d57211 */ /* 0x000fe200078f18ff */
[----:B------:R-:W-:Y:S01]  /*1f50*/  IMAD.SHL.U32 R7, R24, 0x8, RZ ;  /* 0x0000000818077824 */ /* 0x000fe200078e00ff */
[----:B------:R-:W-:Y:S01]  /*1f60*/  IADD3 R224, R223, 0x215a0, RZ ;  /* 0x000215a0dfe07810 */ /* 0x000fe20007ffe0ff */
[----:B------:R-:W0:Y:S01]  /*1f70*/  LDGDEPBAR ;  /* 0x00000000000079af */ /* 0x000e220000000000 */
[----:B------:R-:W-:-:S02]  /*1f80*/  ISETP.GE.AND P6, PT, R25, c[0x0][0x1fc], PT ;  /* 0x00007f0019007a0c */ /* 0x000fc40003fc6270 */
[----:B------:R-:W-:Y:S01]  /*1f90*/  LOP3.LUT P0, RZ, R19, 0x4, RZ, 0xc0, !PT ;  /* 0x0000000413ff7812 */ /* 0x000fe2000780c0ff */
[----:B-1----:R-:W-:Y:S01]  /*1fa0*/  IMAD.SHL.U32 R5, R11, 0x100, RZ ;  /* 0x000001000b057824 */ /* 0x002fe200078e00ff */
[----:B------:R-:W-:Y:S02]  /*1fb0*/  LOP3.LUT R4, R12, 0xffffffe0, RZ, 0xc0, !PT ;  /* 0xffffffe00c047812 */ /* 0x000fe400078ec0ff */
[----:B------:R-:W-:Y:S02]  /*1fc0*/  LOP3.LUT R3, R6, 0xf0, RZ, 0xc0, !PT ;  /* 0x000000f006037812 */ /* 0x000fe400078ec0ff */
[----:B------:R-:W-:Y:S02]  /*1fd0*/  IADD3 R6, R223, 0x21480, RZ ;  /* 0x00021480df067810 */ /* 0x000fe40007ffe0ff */
[C---:B------:R-:W-:Y:S02]  /*1fe0*/  LOP3.LUT R8, R3.reuse, R9, RZ, 0xfc, !PT ;  /* 0x0000000903087212 */ /* 0x040fe400078efcff */
[----:B------:R-:W-:Y:S01]  /*1ff0*/  LOP3.LUT R10, R3, 0x100, R5, 0xf8, !PT ;  /* 0x00000100030a7812 */ /* 0x000fe200078ef805 */
[----:B------:R-:W-:Y:S01]  /*2000*/  IMAD.IADD R3, R228, 0x1, -R4 ;  /* 0x00000001e4037824 */ /* 0x000fe200078e0a04 */
[C---:B------:R-:W-:Y:S01]  /*2010*/  LOP3.LUT R5, R213.reuse, 0xfffffff8, RZ, 0xc0, !PT ;  /* 0xfffffff8d5057812 */ /* 0x040fe200078ec0ff */
[----:B------:R-:W-:Y:S01]  /*2020*/  IMAD.SHL.U32 R213, R213, 0x40, RZ ;  /* 0x00000040d5d57824 */ /* 0x000fe200078e00ff */
[----:B------:R-:W-:-:S02]  /*2030*/  @P5 IADD3 R224, R6, 0xe0, RZ ;  /* 0x000000e006e05810 */ /* 0x000fc40007ffe0ff */
[----:B------:R-:W-:Y:S01]  /*2040*/  SHF.R.S32.HI R4, RZ, 0x1f, R3 ;  /* 0x0000001fff047819 */ /* 0x000fe20000011403 */
[C---:B------:R-:W-:Y:S01]  /*2050*/  IMAD.IADD R5, R2.reuse, 0x1, -R5 ;  /* 0x0000000102057824 */ /* 0x040fe200078e0a05 */
[----:B------:R-:W-:Y:S02]  /*2060*/  LOP3.LUT P5, RZ, R2, 0x2, RZ, 0xc0, !PT ;  /* 0x0000000202ff7812 */ /* 0x000fe400078ac0ff */
[----:B------:R-:W-:Y:S01]  /*2070*/  LEA.HI R6, R4, R3, RZ, 0x2 ;  /* 0x0000000304067211 */ /* 0x000fe200078f10ff */
[----:B------:R-:W-:Y:S01]  /*2080*/  IMAD.SHL.U32 R4, R19, 0x40, RZ ;  /* 0x0000004013047824 */ /* 0x000fe200078e00ff */
[----:B------:R-:W-:Y:S02]  /*2090*/  LOP3.LUT R211, R8, 0x18, R211, 0x78, !PT ;  /* 0x0000001808d37812 */ /* 0x000fe400078e78d3 */
[----:B------:R-:W-:Y:S02]  /*20a0*/  LOP3.LUT R2, R6, 0x7ffffffc, RZ, 0xc0, !PT ;  /* 0x7ffffffc06027812 */ /* 0x000fe400078ec0ff */
[----:B------:R-:W-:Y:S01]  /*20b0*/  LOP3.LUT R8, R4, 0x1c0, RZ, 0xc0, !PT ;  /* 0x000001c004087812 */ /* 0x000fe200078ec0ff */
[----:B------:R-:W-:Y:S01]  /*20c0*/  IMAD.SHL.U32 R211, R211, 0x2, RZ ;  /* 0x00000002d3d37824 */ /* 0x000fe200078e00ff */
[----:B------:R-:W-:Y:S01]  /*20d0*/  LEA.HI R9, R16, R16, RZ, 0x1 ;  /* 0x0000001010097211 */ /* 0x000fe200078f08ff */
[----:B------:R-:W-:Y:S01]  /*20e0*/  IMAD.IADD R11, R3, 0x1, -R2 ;  /* 0x00000001030b7824 */ /* 0x000fe200078e0a02 */
[----:B------:R-:W-:Y:S01]  /*20f0*/  LOP3.LUT R4, R8, 0x8, R20, 0xf8, !PT ;  /* 0x0000000808047812 */ /* 0x000fe200078ef814 */
[----:B------:R-:W-:Y:S01]  /*2100*/  IMAD.SHL.U32 R3, R0, 0x20, RZ ;  /* 0x0000002000037824 */ /* 0x000fe200078e00ff */
[----:B------:R-:W-:Y:S01]  /*2110*/  SHF.R.U32.HI R13, RZ, 0x3, R8 ;  /* 0x00000003ff0d7819 */ /* 0x000fe20000011608 */
[----:B------:R-:W-:Y:S01]  /*2120*/  IMAD.SHL.U32 R2, R14, 0x10, RZ ;  /* 0x000000100e027824 */ /* 0x000fe200078e00ff */
[----:B------:R-:W-:-:S02]  /*2130*/  LOP3.LUT R213, R213, 0xfffffe00, RZ, 0xc0, !PT ;  /* 0xfffffe00d5d57812 */ /* 0x000fc400078ec0ff */
[----:B------:R-:W-:Y:S02]  /*2140*/  LOP3.LUT R3, R3, 0x20, RZ, 0xc0, !PT ;  /* 0x0000002003037812 */ /* 0x000fe400078ec0ff */
[----:B------:R-:W-:Y:S02]  /*2150*/  LEA.HI.SX32 R226, R6, R2, 0x1e ;  /* 0x0000000206e27211 */ /* 0x000fe400078ff2ff */
[----:B------:R-:W-:Y:S02]  /*2160*/  LOP3.LUT R2, R8, 0x30, R2, 0xf8, !PT ;  /* 0x0000003008027812 */ /* 0x000fe400078ef802 */
[----:B------:R-:W-:Y:S02]  /*2170*/  LOP3.LUT R6, R9, 0x1ffffffe, RZ, 0xc0, !PT ;  /* 0x1ffffffe09067812 */ /* 0x000fe400078ec0ff */
[----:B------:R-:W-:Y:S02]  /*2180*/  LOP3.LUT R12, R3, 0x18, R7, 0xf8, !PT ;  /* 0x00000018030c7812 */ /* 0x000fe400078ef807 */
[----:B------:R-:W-:Y:S01]  /*2190*/  LOP3.LUT R8, R2, 0x8, R20, 0xf8, !PT ;  /* 0x0000000802087812 */ /* 0x000fe200078ef814 */
[----:B------:R-:W-:Y:S01]  /*21a0*/  IMAD.SHL.U32 R2, R0, 0x8, RZ ;  /* 0x0000000800027824 */ /* 0x000fe200078e00ff */
[----:B------:R-:W-:Y:S01]  /*21b0*/  LOP3.LUT R3, R4, R13, RZ, 0x3c, !PT ;  /* 0x0000000d04037212 */ /* 0x000fe200078e3cff */
[----:B------:R-:W-:Y:S01]  /*21c0*/  IMAD.IADD R4, R16, 0x1, -R6 ;  /* 0x0000000110047824 */ /* 0x000fe200078e0a06 */
[----:B------:R-:W-:-:S02]  /*21d0*/  SEL R9, RZ, 0x4, P6 ;  /* 0x00000004ff097807 */ /* 0x000fc40003000000 */
[----:B------:R-:W-:Y:S01]  /*21e0*/  LOP3.LUT R6, R2, 0x8, RZ, 0xc0, !PT ;  /* 0x0000000802067812 */ /* 0x000fe200078ec0ff */
[----:B------:R-:W-:Y:S01]  /*21f0*/  IMAD R11, R4, 0x4, R11 ;  /* 0x00000004040b7824 */ /* 0x000fe200078e020b */
[C---:B------:R-:W-:Y:S01]  /*2200*/  LOP3.LUT P6, RZ, R5.reuse, 0x4, RZ, 0xc0, !PT ;  /* 0x0000000405ff7812 */ /* 0x040fe200078cc0ff */
[----:B------:R-:W-:Y:S01]  /*2210*/  IMAD.SHL.U32 R4, R5, 0x40, RZ ;  /* 0x0000004005047824 */ /* 0x000fe200078e00ff */
[----:B------:R-:W-:Y:S01]  /*2220*/  SHF.R.U32.HI R214, RZ, 0x3, R10 ;  /* 0x00000003ffd67819 */ /* 0x000fe2000001160a */
[----:B------:R-:W-:Y:S01]  /*2230*/  IMAD.SHL.U32 R2, R15, 0x2, RZ ;  /* 0x000000020f027824 */ /* 0x000fe200078e00ff */
[----:B------:R-:W-:Y:S01]  /*2240*/  SEL R212, R212, 0xe0, !P5 ;  /* 0x000000e0d4d47807 */ /* 0x000fe20006800000 */
[----:B------:R-:W-:Y:S01]  /*2250*/  IMAD.MOV.U32 R15, RZ, RZ, 0x20 ;  /* 0x00000020ff0f7424 */ /* 0x000fe200078e00ff */
[----:B------:R-:W-:Y:S01]  /*2260*/  LOP3.LUT R4, R4, 0x1c0, RZ, 0xc0, !PT ;  /* 0x000001c004047812 */ /* 0x000fe200078ec0ff */
[----:B------:R-:W-:Y:S01]  /*2270*/  IMAD R3, R16, 0x200, R3 ;  /* 0x0000020010037824 */ /* 0x000fe200078e0203 */
[----:B------:R-:W-:Y:S01]  /*2280*/  LOP3.LUT R7, R2, 0x2, R26, 0xe2, !PT ;  /* 0x0000000202077812 */ /* 0x000fe200078ee21a */
[----:B------:R-:W-:Y:S01]  /*2290*/  IMAD R212, R212, 0x2, R211 ;  /* 0x00000002d4d47824 */ /* 0x000fe200078e02d3 */
[----:B------:R-:W-:-:S02]  /*22a0*/  SEL R209, R15, 0xffffffe0, !P0 ;  /* 0xffffffe00fd17807 */ /* 0x000fc40004000000 */
[----:B------:R-:W-:Y:S02]  /*22b0*/  LOP3.LUT R2, R8, R13, RZ, 0x3c, !PT ;  /* 0x0000000d08027212 */ /* 0x000fe400078e3cff */
[----:B------:R-:W-:Y:S02]  /*22c0*/  LOP3.LUT P0, RZ, R5, 0x2, RZ, 0xc0, !PT ;  /* 0x0000000205ff7812 */ /* 0x000fe4000780c0ff */
[----:B------:R-:W-:Y:S01]  /*22d0*/  SHF.R.U32.HI R5, RZ, 0x3, R4 ;  /* 0x00000003ff057819 */ /* 0x000fe20000011604 */
[----:B------:R-:W-:Y:S01]  /*22e0*/  IMAD R217, R0, 0x200, R2 ;  /* 0x0000020000d97824 */ /* 0x000fe200078e0202 */
[----:B------:R-:W-:Y:S01]  /*22f0*/  LOP3.LUT R214, R214, 0x38, RZ, 0xc0, !PT ;  /* 0x00000038d6d67812 */ /* 0x000fe200078ec0ff */
[----:B------:R-:W-:Y:S01]  /*2300*/  IMAD R2, R14, 0x400, R213 ;  /* 0x000004000e027824 */ /* 0x000fe200078e02d5 */
[C---:B------:R-:W-:Y:S02]  /*2310*/  LOP3.LUT R0, R5.reuse, R4, R6, 0x1e, !PT ;  /* 0x0000000405007212 */ /* 0x040fe400078e1e06 */
[----:B------:R-:W-:-:S02]  /*2320*/  LOP3.LUT R4, R5, R12, R4, 0x1e, !PT ;  /* 0x0000000c05047212 */ /* 0x000fc400078e1e04 */
[----:B------:R-:W-:Y:S01]  /*2330*/  SEL R221, R221, 0xfffffff0, !P0 ;  /* 0xfffffff0dddd7807 */ /* 0x000fe20004000000 */
[----:B------:R-:W-:Y:S01]  /*2340*/  IMAD.IADD R218, R2, 0x1, R0 ;  /* 0x0000000102da7824 */ /* 0x000fe200078e0200 */
[----:B------:R-:W-:Y:S01]  /*2350*/  SEL R2, R15, 0xffffffe0, !P6 ;  /* 0xffffffe00f027807 */ /* 0x000fe20007000000 */
[----:B------:R-:W-:Y:S01]  /*2360*/  IMAD R0, R31, c[0x0][0x240], RZ ;  /* 0x000090001f007a24 */ /* 0x000fe200078e02ff */
[----:B------:R-:W-:Y:S01]  /*2370*/  LOP3.LUT R214, R214, R10, R6, 0x1e, !PT ;  /* 0x0000000ad6d67212 */ /* 0x000fe200078e1e06 */
[----:B------:R-:W-:Y:S01]  /*2380*/  IMAD.SHL.U32 R216, R218, 0x2, RZ ;  /* 0x00000002dad87824 */ /* 0x000fe200078e00ff */
[----:B------:R-:W-:Y:S01]  /*2390*/  LOP3.LUT R213, R4, R213, RZ, 0xfc, !PT ;  /* 0x000000d504d57212 */ /* 0x000fe200078efcff */
[----:B------:R-:W-:Y:S01]  /*23a0*/  IMAD R0, R252, c[0x0][0x244], R0 ;  /* 0x00009100fc007a24 */ /* 0x000fe200078e0200 */
[----:B------:R-:W-:Y:S01]  /*23b0*/  LOP3.LUT R227, R7, R9, RZ, 0xfc, !PT ;  /* 0x0000000907e37212 */ /* 0x000fe200078efcff */
[----:B------:R-:W-:Y:S01]  /*23c0*/  IMAD.SHL.U32 R219, R221, 0x2, RZ ;  /* 0x00000002dddb7824 */ /* 0x000fe200078e00ff */
[----:B------:R-:W-:Y:S01]  /*23d0*/  IADD3 R215, R216, 0x1b080, RZ ;  /* 0x0001b080d8d77810 */ /* 0x000fe20007ffe0ff */
[----:B------:R-:W-:Y:S01]  /*23e0*/  IMAD.IADD R246, R245, 0x1, R0 ;  /* 0x00000001f5f67824 */ /* 0x000fe200078e0200 */
[----:B------:R-:W-:Y:S01]  /*23f0*/  LEA R214, R214, 0x23c80, 0x1 ;  /* 0x00023c80d6d67811 */ /* 0x000fe200078e08ff */
[----:B------:R-:W-:Y:S01]  /*2400*/  IMAD.SHL.U32 R0, R3, 0x2, RZ ;  /* 0x0000000203007824 */ /* 0x000fe200078e00ff */
[----:B------:R-:W-:Y:S01]  /*2410*/  LEA R213, R213, 0x80, 0x1 ;  /* 0x00000080d5d57811 */ /* 0x000fe200078e08ff */
[----:B------:R-:W-:Y:S01]  /*2420*/  IMAD.SHL.U32 R3, R11, 0x2, RZ ;  /* 0x000000020b037824 */ /* 0x000fe200078e00ff */
[----:B------:R-:W-:Y:S01]  /*2430*/  ISETP.LE.AND P0, PT, R249, c[0x0][0x2a8], PT ;  /* 0x0000aa00f9007a0c */ /* 0x000fe20003f03270 */
[----:B------:R-:W-:-:S02]  /*2440*/  IMAD R208, R208, 0x2, R0 ;  /* 0x00000002d0d07824 */ /* 0x000fc400078e0200 */
[----:B------:R-:W-:Y:S01]  /*2450*/  IMAD R210, R209, 0x2, R0 ;  /* 0x00000002d1d27824 */ /* 0x000fe200078e0200 */
[----:B------:R-:W-:Y:S01]  /*2460*/  IADD3 R230, -R3, UR6, RZ ;  /* 0x0000000603e67c10 */ /* 0x000fe2000fffe1ff */
[----:B------:R-:W-:Y:S01]  /*2470*/  IMAD R209, R209, 0x2, R208 ;  /* 0x00000002d1d17824 */ /* 0x000fe200078e02d0 */
[C---:B------:R-:W-:Y:S01]  /*2480*/  IADD3 R231, -R3.reuse, UR9, RZ ;  /* 0x0000000903e77c10 */ /* 0x040fe2000fffe1ff */
[----:B------:R-:W-:Y:S01]  /*2490*/  IMAD R215, R2, 0x2, R215 ;  /* 0x0000000202d77824 */ /* 0x000fe200078e02d7 */
[----:B------:R-:W-:Y:S01]  /*24a0*/  IADD3 R235, -R3, UR17, RZ ;  /* 0x0000001103eb7c10 */ /* 0x000fe2000fffe1ff */
[----:B------:R-:W-:Y:S01]  /*24b0*/  IMAD.IADD R220, R218, 0x1, R2 ;  /* 0x00000001dadc7824 */ /* 0x000fe200078e0202 */
[----:B------:R-:W-:Y:S01]  /*24c0*/  IADD3 R234, R230, c[0x0][0x2a4], RZ ;  /* 0x0000a900e6ea7a10 */ /* 0x000fe20007ffe0ff */
[----:B------:R-:W-:Y:S02]  /*24d0*/  IMAD.IADD R222, R218, 0x1, R221 ;  /* 0x00000001dade7824 */ /* 0x000fe400078e02dd */
.L_x_842:
[----:B------:R-:W-:Y:S04]  /*24e0*/  DEPBAR.LE SB0, 0x1 ;  /* 0x000080400000791a */ /* 0x000fe80000000000 */
[----:B------:R-:W-:Y:S01]  /*24f0*/  BAR.SYNC.DEFER_BLOCKING 0x0 ;  /* 0x0000000000007b1d */ /* 0x000fe20000010000 */
[----:B------:R-:W-:Y:S01]  /*2500*/  MOV R2, UR4 ;  /* 0x0000000400027c02 */ /* 0x000fe20008000f00 */
[----:B------:R-:W-:Y:S01]  /*2510*/  IMAD.U32 R40, RZ, RZ, UR4 ;  /* 0x00000004ff287e24 */ /* 0x000fe2000f8e00ff */
[----:B------:R-:W-:Y:S02]  /*2520*/  MOV R104, UR4 ;  /* 0x0000000400687c02 */ /* 0x000fe40008000f00 */
[----:B------:R-:W-:Y:S01]  /*2530*/  MOV R36, UR4 ;  /* 0x0000000400247c02 */ /* 0x000fe20008000f00 */
[----:B------:R-:W-:Y:S01]  /*2540*/  IMAD R2, R2, 0x3000, R218 ;  /* 0x0000300002027824 */ /* 0x000fe200078e02da */
[----:B------:R-:W-:Y:S01]  /*2550*/  MOV R194, UR4 ;  /* 0x0000000400c27c02 */ /* 0x000fe20008000f00 */
[----:B------:R-:W-:Y:S01]  /*2560*/  IMAD R40, R40, 0x3000, R221 ;  /* 0x0000300028287824 */ /* 0x000fe200078e02dd */
[----:B------:R-:W-:Y:S01]  /*2570*/  ISETP.LE.AND P5, PT, R249, c[0x0][0x2a8], PT ;  /* 0x0000aa00f9007a0c */ /* 0x000fe20003fa3270 */
[----:B------:R-:W-:Y:S01]  /*2580*/  IMAD R36, R36, 0x3000, R220 ;  /* 0x0000300024247824 */ /* 0x000fe200078e02dc */
[----:B------:R-:W-:Y:S01]  /*2590*/  SHF.L.U32 R110, R2, 0x1, RZ ;  /* 0x00000001026e7819 */ /* 0x000fe200000006ff */
[----:B------:R-:W-:Y:S01]  /*25a0*/  IMAD R194, R194, 0x40, R226 ;  /* 0x00000040c2c27824 */ /* 0x000fe200078e02e2 */
[-C--:B------:R-:W-:Y:S01]  /*25b0*/  IADD3 R4, R218, R40.reuse, RZ ;  /* 0x00000028da047210 */ /* 0x080fe20007ffe0ff */
[----:B------:R-:W-:Y:S01]  /*25c0*/  IMAD.SHL.U32 R172, R36, 0x2, RZ ;  /* 0x0000000224ac7824 */ /* 0x000fe200078e00ff */
[----:B------:R-:W-:Y:S02]  /*25d0*/  IADD3 R40, R220, R40, RZ ;  /* 0x00000028dc287210 */ /* 0x000fe40007ffe0ff */
[----:B------:R-:W-:Y:S01]  /*25e0*/  IADD3 R190, R230, UR10, RZ ;  /* 0x0000000ae6be7c10 */ /* 0x000fe2000fffe0ff */
[----:B------:R-:W-:Y:S02]  /*25f0*/  IMAD.SHL.U32 R4, R4, 0x2, RZ ;  /* 0x0000000204047824 */ /* 0x000fe400078e00ff */
[----:B------:R-:W-:Y:S01]  /*2600*/  IMAD.SHL.U32 R173, R40, 0x2, RZ ;  /* 0x0000000228ad7824 */ /* 0x000fe200078e00ff */
[----:B------:R-:W-:Y:S04]  /*2610*/  LDSM.16.M88.2 R2, [R0+0x80] ;  /* 0x000080000002783b */ /* 0x000fe80000000100 */
[----:B------:R-:W1:Y:S04]  /*2620*/  LDSM.16.M88.4 R20, [R110+0xf080] ;  /* 0x00f080006e14783b */ /* 0x000e680000000200 */
[----:B------:R-:W2:Y:S04]  /*2630*/  LDSM.16.M88.2 R8, [R0+0x880] ;  /* 0x000880000008783b */ /* 0x000ea80000000100 */
[----:B------:R-:W3:Y:S04]  /*2640*/  LDSM.16.M88.2 R12, [R0+0x1080] ;  /* 0x00108000000c783b */ /* 0x000ee80000000100 */
[----:B------:R1:W-:Y:S04]  /*2650*/  LDSM.16.M88.4 R28, [R4+0xf080] ;  /* 0x00f08000041c783b */ /* 0x0003e80000000200 */
[----:B------:R-:W4:Y:S04]  /*2660*/  LDSM.16.M88.2 R16, [R0+0x1880] ;  /* 0x001880000010783b */ /* 0x000f280000000100 */
[----:B------:R-:W5:Y:S04]  /*2670*/  LDSM.16.M88.2 R24, [R0+0x2080] ;  /* 0x002080000018783b */ /* 0x000f680000000100 */
[----:B------:R-:W4:Y:S04]  /*2680*/  LDSM.16.M88.2 R26, [R208+0x80] ;  /* 0x00008000d01a783b */ /* 0x000f280000000100 */
[----:B------:R-:W-:Y:S04]  /*2690*/  LDSM.16.M88.2 R32, [R208+0x1080] ;  /* 0x00108000d020783b */ /* 0x000fe80000000100 */
[----:B------:R-:W-:Y:S04]  /*26a0*/  LDSM.16.M88.2 R34, [R208+0x1880] ;  /* 0x00188000d022783b */ /* 0x000fe80000000100 */
[----:B------:R-:W-:Y:S01]  /*26b0*/  LDSM.16.M88.4 R36, [R172+0xf080] ;  /* 0x00f08000ac24783b */ /* 0x000fe20000000200 */
[C---:B-1----:R-:W-:Y:S03]  /*26c0*/  HMMA.16816.F32 R4, R20.reuse, R2, RZ ;  /* 0x000000021404723c */ /* 0x042fe600000018ff */
[----:B------:R-:W1:Y:S04]  /*26d0*/  LDSM.16.M88.2 R2, [R208+0x880] ;  /* 0x00088000d002783b */ /* 0x000e680000000100 */
[----:B------:R-:W-:Y:S01]  /*26e0*/  LDSM.16.M88.2 R40, [R209+0x80] ;  /* 0x00008000d128783b */ /* 0x000fe20000000100 */
[C---:B--2---:R-:W-:Y:S03]  /*26f0*/  HMMA.16816.F32 R8, R20.reuse, R8, RZ ;  /* 0x000000081408723c */ /* 0x044fe600000018ff */
[----:B------:R-:W-:Y:S04]  /*2700*/  LDSM.16.M88.2 R42, [R209+0x880] ;  /* 0x00088000d12a783b */ /* 0x000fe80000000100 */
[----:B------:R-:W-:Y:S01]  /*2710*/  LDSM.16.M88.2 R106, [R208+0x4080] ;  /* 0x00408000d06a783b */ /* 0x000fe20000000100 */
[C---:B---3--:R-:W-:Y:S03]  /*2720*/  HMMA.16816.F32 R12, R20.reuse, R12, RZ ;  /* 0x0000000c140c723c */ /* 0x048fe600000018ff */
[----:B------:R-:W-:Y:S04]  /*2730*/  LDSM.16.M88.2 R108, [R208+0x4880] ;  /* 0x00488000d06c783b */ /* 0x000fe80000000100 */
[----:B------:R-:W-:Y:S01]  /*2740*/  LDS R195, [R194.X4+0x21080] ;  /* 0x02108000c2c37984 */ /* 0x000fe20000004800 */
[C---:B----4-:R-:W-:Y:S03]  /*2750*/  HMMA.16816.F32 R16, R20.reuse, R16, RZ ;  /* 0x000000101410723c */ /* 0x050fe600000018ff */
[----:B------:R-:W-:Y:S05]  /*2760*/  LDS R194, [R194.X4+0x210a0] ;  /* 0x0210a000c2c27984 */ /* 0x000fea0000004800 */
[----:B-----5:R-:W-:Y:S01]  /*2770*/  HMMA.16816.F32 R20, R20, R24, RZ ;  /* 0x000000181414723c */ /* 0x020fe200000018ff */
[----:B------:R-:W2:Y:S07]  /*2780*/  LDSM.16.M88.2 R24, [R208+0x2080] ;  /* 0x00208000d018783b */ /* 0x000eae0000000100 */
[C---:B------:R-:W-:Y:S01]  /*2790*/  HMMA.16816.F32 R4, R28.reuse, R26, R4 ;  /* 0x0000001a1c04723c */ /* 0x040fe20000001804 */
[----:B------:R-:W3:Y:S07]  /*27a0*/  LDSM.16.M88.2 R26, [R210+0x80] ;  /* 0x00008000d21a783b */ /* 0x000eee0000000100 */
[C---:B-1----:R-:W-:Y:S01]  /*27b0*/  HMMA.16816.F32 R8, R28.reuse, R2, R8 ;  /* 0x000000021c08723c */ /* 0x042fe20000001808 */
[----:B------:R-:W1:Y:S07]  /*27c0*/  LDSM.16.M88.2 R2, [R210+0x880] ;  /* 0x00088000d202783b */ /* 0x000e6e0000000100 */
[C---:B------:R-:W-:Y:S01]  /*27d0*/  HMMA.16816.F32 R12, R28.reuse, R32, R12 ;  /* 0x000000201c0c723c */ /* 0x040fe2000000180c */
[----:B------:R-:W4:Y:S07]  /*27e0*/  LDSM.16.M88.2 R32, [R210+0x1080] ;  /* 0x00108000d220783b */ /* 0x000f2e0000000100 */
[C---:B------:R-:W-:Y:S01]  /*27f0*/  HMMA.16816.F32 R16, R28.reuse, R34, R16 ;  /* 0x000000221c10723c */ /* 0x040fe20000001810 */
[----:B------:R-:W5:Y:S07]  /*2800*/  LDSM.16.M88.2 R34, [R210+0x1880] ;  /* 0x00188000d222783b */ /* 0x000f6e0000000100 */
[----:B--2---:R-:W-:Y:S01]  /*2810*/  HMMA.16816.F32 R20, R28, R24, R20 ;  /* 0x000000181c14723c */ /* 0x004fe20000001814 */
[----:B------:R-:W2:Y:S04]  /*2820*/  LDSM.16.M88.2 R24, [R210+0x2080] ;  /* 0x00208000d218783b */ /* 0x000ea80000000100 */
[----:B------:R-:W2:Y:S03]  /*2830*/  LDSM.16.M88.4 R28, [R173+0xf080] ;  /* 0x00f08000ad1c783b */ /* 0x000ea60000000200 */
[C---:B---3--:R-:W-:Y:S01]  /*2840*/  HMMA.16816.F32 R4, R36.reuse, R26, R4 ;  /* 0x0000001a2404723c */ /* 0x048fe20000001804 */
[----:B------:R-:W3:Y:S07]  /*2850*/  LDSM.16.M88.2 R26, [R209+0x1080] ;  /* 0x00108000d11a783b */ /* 0x000eee0000000100 */
[C---:B-1----:R-:W-:Y:S01]  /*2860*/  HMMA.16816.F32 R8, R36.reuse, R2, R8 ;  /* 0x000000022408723c */ /* 0x042fe20000001808 */
[----:B------:R-:W1:Y:S07]  /*2870*/  LDSM.16.M88.2 R2, [R209+0x1880] ;  /* 0x00188000d102783b */ /* 0x000e6e0000000100 */
[C---:B----4-:R-:W-:Y:S01]  /*2880*/  HMMA.16816.F32 R12, R36.reuse, R32, R12 ;  /* 0x00000020240c723c */ /* 0x050fe2000000180c */
[----:B------:R-:W4:Y:S07]  /*2890*/  LDSM.16.M88.2 R32, [R209+0x2080] ;  /* 0x00208000d120783b */ /* 0x000f2e0000000100 */
[C---:B-----5:R-:W-:Y:S01]  /*28a0*/  HMMA.16816.F32 R16, R36.reuse, R34, R16 ;  /* 0x000000222410723c */ /* 0x060fe20000001810 */
[----:B------:R-:W-:Y:S07]  /*28b0*/  LDSM.16.M88.2 R34, [R0+0x3080] ;  /* 0x003080000022783b */ /* 0x000fee0000000100 */
[----:B--2---:R-:W-:Y:S01]  /*28c0*/  HMMA.16816.F32 R20, R36, R24, R20 ;  /* 0x000000182414723c */ /* 0x004fe20000001814 */
[----:B------:R-:W-:Y:S04]  /*28d0*/  LDSM.16.M88.2 R24, [R0+0x2880] ;  /* 0x002880000018783b */ /* 0x000fe80000000100 */
[----:B------:R-:W2:Y:S03]  /*28e0*/  LDSM.16.M88.4 R36, [R110+0x11080] ;  /* 0x011080006e24783b */ /* 0x000ea60000000200 */
[C---:B------:R-:W-:Y:S01]  /*28f0*/  HMMA.16816.F32 R4, R28.reuse, R40, R4 ;  /* 0x000000281c04723c */ /* 0x040fe20000001804 */
[----:B------:R-:W5:Y:S07]  /*2900*/  LDSM.16.M88.2 R40, [R0+0x3880] ;  /* 0x003880000028783b */ /* 0x000f6e0000000100 */
[C---:B------:R-:W-:Y:S01]  /*2910*/  HMMA.16816.F32 R8, R28.reuse, R42, R8 ;  /* 0x0000002a1c08723c */ /* 0x040fe20000001808 */
[----:B------:R-:W5:Y:S07]  /*2920*/  LDSM.16.M88.2 R42, [R0+0x4080] ;  /* 0x00408000002a783b */ /* 0x000f6e0000000100 */
[C---:B---3--:R-:W-:Y:S01]  /*2930*/  HMMA.16816.F32 R12, R28.reuse, R26, R12 ;  /* 0x0000001a1c0c723c */ /* 0x048fe2000000180c */
[----:B------:R-:W3:Y:S07]  /*2940*/  LDSM.16.M88.2 R26, [R0+0x4880] ;  /* 0x00488000001a783b */ /* 0x000eee0000000100 */
[C---:B-1----:R-:W-:Y:S07]  /*2950*/  HMMA.16816.F32 R16, R28.reuse, R2, R16 ;  /* 0x000000021c10723c */ /* 0x042fee0000001810 */
[----:B------:R-:W-:Y:S01]  /*2960*/  IMAD R2, R104, 0x3000, R222 ;  /* 0x0000300068027824 */ /* 0x000fe200078e02de */
[----:B----4-:R-:W-:Y:S01]  /*2970*/  HMMA.16816.F32 R20, R28, R32, R20 ;  /* 0x000000201c14723c */ /* 0x010fe20000001814 */
[----:B------:R-:W-:Y:S03]  /*2980*/  LDSM.16.M88.2 R32, [R208+0x3080] ;  /* 0x00308000d020783b */ /* 0x000fe60000000100 */
[----:B------:R-:W-:Y:S01]  /*2990*/  IMAD.SHL.U32 R111, R2, 0x2, RZ ;  /* 0x00000002026f7824 */ /* 0x000fe200078e00ff */
[----:B------:R-:W-:Y:S03]  /*29a0*/  LDSM.16.M88.2 R104, [R208+0x3880] ;  /* 0x00388000d068783b */ /* 0x000fe60000000100 */
[C---:B--2---:R-:W-:Y:S01]  /*29b0*/  HMMA.16816.F32 R4, R36.reuse, R24, R4 ;  /* 0x000000182404723c */ /* 0x044fe20000001804 */
[----:B------:R-:W-:Y:S04]  /*29c0*/  LDSM.16.M88.2 R2, [R208+0x2880] ;  /* 0x00288000d002783b */ /* 0x000fe80000000100 */
[----:B------:R-:W1:Y:S03]  /*29d0*/  LDSM.16.M88.4 R28, [R111+0x11080] ;  /* 0x011080006f1c783b */ /* 0x000e660000000200 */
[C---:B------:R-:W-:Y:S01]  /*29e0*/  HMMA.16816.F32 R8, R36.reuse, R34, R8 ;  /* 0x000000222408723c */ /* 0x040fe20000001808 */
[----:B------:R-:W-:Y:S07]  /*29f0*/  LDSM.16.M88.2 R34, [R210+0x2880] ;  /* 0x00288000d222783b */ /* 0x000fee0000000100 */
[C---:B-----5:R-:W-:Y:S01]  /*2a00*/  HMMA.16816.F32 R12, R36.reuse, R40, R12 ;  /* 0x00000028240c723c */ /* 0x060fe2000000180c */
[----:B------:R-:W-:Y:S07]  /*2a10*/  LDSM.16.M88.2 R40, [R210+0x4080] ;  /* 0x00408000d228783b */ /* 0x000fee0000000100 */
[C---:B------:R-:W-:Y:S01]  /*2a20*/  HMMA.16816.F32 R16, R36.reuse, R42, R16 ;  /* 0x0000002a2410723c */ /* 0x040fe20000001810 */
[----:B------:R-:W-:Y:S07]  /*2a30*/  LDSM.16.M88.2 R42, [R210+0x4880] ;  /* 0x00488000d22a783b */ /* 0x000fee0000000100 */
[----:B---3--:R-:W-:Y:S01]  /*2a40*/  HMMA.16816.F32 R20, R36, R26, R20 ;  /* 0x0000001a2414723c */ /* 0x008fe20000001814 */
[----:B------:R-:W2:Y:S04]  /*2a50*/  LDSM.16.M88.4 R24, [R172+0x11080] ;  /* 0x01108000ac18783b */ /* 0x000ea80000000200 */
[----:B------:R-:W3:Y:S04]  /*2a60*/  LDSM.16.M88.2 R36, [R210+0x3080] ;  /* 0x00308000d224783b */ /* 0x000ee80000000100 */
[----:B------:R-:W4:Y:S01]  /*2a70*/  LDSM.16.M88.2 R38, [R210+0x3880] ;  /* 0x00388000d226783b */ /* 0x000f220000000100 */
[C---:B-1----:R-:W-:Y:S03]  /*2a80*/  HMMA.16816.F32 R4, R28.reuse, R2, R4 ;  /* 0x000000021c04723c */ /* 0x042fe60000001804 */
[----:B------:R-:W-:Y:S05]  /*2a90*/  LDSM.16.M88.2 R2, [R209+0x2880] ;  /* 0x00288000d102783b */ /* 0x000fea0000000100 */
[C---:B------:R-:W-:Y:S01]  /*2aa0*/  HMMA.16816.F32 R8, R28.reuse, R32, R8 ;  /* 0x000000201c08723c */ /* 0x040fe20000001808 */
[----:B------:R-:W-:Y:S07]  /*2ab0*/  LDSM.16.M88.2 R32, [R209+0x3080] ;  /* 0x00308000d120783b */ /* 0x000fee0000000100 */
[C---:B------:R-:W-:Y:S01]  /*2ac0*/  HMMA.16816.F32 R12, R28.reuse, R104, R12 ;  /* 0x000000681c0c723c */ /* 0x040fe2000000180c */
[----:B------:R-:W-:Y:S07]  /*2ad0*/  LDSM.16.M88.2 R104, [R209+0x3880] ;  /* 0x00388000d168783b */ /* 0x000fee0000000100 */
[C---:B------:R-:W-:Y:S01]  /*2ae0*/  HMMA.16816.F32 R16, R28.reuse, R106, R16 ;  /* 0x0000006a1c10723c */ /* 0x040fe20000001810 */
[----:B------:R-:W-:Y:S07]  /*2af0*/  LDSM.16.M88.2 R106, [R209+0x4080] ;  /* 0x00408000d16a783b */ /* 0x000fee0000000100 */
[----:B------:R-:W-:Y:S01]  /*2b00*/  HMMA.16816.F32 R20, R28, R108, R20 ;  /* 0x0000006c1c14723c */ /* 0x000fe20000001814 */
[----:B------:R-:W1:Y:S04]  /*2b10*/  LDSM.16.M88.4 R28, [R173+0x11080] ;  /* 0x01108000ad1c783b */ /* 0x000e680000000200 */
[----:B------:R-:W5:Y:S03]  /*2b20*/  LDSM.16.M88.2 R108, [R209+0x4880] ;  /* 0x00488000d16c783b */ /* 0x000f660000000100 */
[C---:B--2---:R-:W-:Y:S01]  /*2b30*/  HMMA.16816.F32 R4, R24.reuse, R34, R4 ;  /* 0x000000221804723c */ /* 0x044fe20000001804 */
[----:B------:R-:W-:Y:S07]  /*2b40*/  LDSM.16.M88.2 R34, [R0+0x5080] ;  /* 0x005080000022783b */ /* 0x000fee0000000100 */
[C---:B---3--:R-:W-:Y:S01]  /*2b50*/  HMMA.16816.F32 R8, R24.reuse, R36, R8 ;  /* 0x000000241808723c */ /* 0x048fe20000001808 */
[----:B------:R-:W-:Y:S07]  /*2b60*/  LDSM.16.M88.2 R36, [R0+0x5880] ;  /* 0x005880000024783b */ /* 0x000fee0000000100 */
[C---:B----4-:R-:W-:Y:S01]  /*2b70*/  HMMA.16816.F32 R12, R24.reuse, R38, R12 ;  /* 0x00000026180c723c */ /* 0x050fe2000000180c */
[----:B------:R-:W-:Y:S07]  /*2b80*/  LDSM.16.M88.2 R38, [R0+0x6080] ;  /* 0x006080000026783b */ /* 0x000fee0000000100 */
[C---:B------:R-:W-:Y:S01]  /*2b90*/  HMMA.16816.F32 R16, R24.reuse, R40, R16 ;  /* 0x000000281810723c */ /* 0x040fe20000001810 */
[----:B------:R-:W-:Y:S07]  /*2ba0*/  LDSM.16.M88.2 R40, [R0+0x6880] ;  /* 0x006880000028783b */ /* 0x000fee0000000100 */
[----:B------:R-:W-:Y:S01]  /*2bb0*/  HMMA.16816.F32 R20, R24, R42, R20 ;  /* 0x0000002a1814723c */ /* 0x000fe20000001814 */
[----:B------:R-:W2:Y:S04]  /*2bc0*/  LDSM.16.M88.4 R24, [R110+0x13080] ;  /* 0x013080006e18783b */ /* 0x000ea80000000200 */
[----:B------:R-:W3:Y:S03]  /*2bd0*/  LDSM.16.M88.2 R42, [R0+0x7080] ;  /* 0x00708000002a783b */ /* 0x000ee60000000100 */
[C---:B-1----:R-:W-:Y:S01]  /*2be0*/  HMMA.16816.F32 R4, R28.reuse, R2, R4 ;  /* 0x000000021c04723c */ /* 0x042fe20000001804 */
[----:B------:R-:W-:Y:S07]  /*2bf0*/  LDSM.16.M88.2 R2, [R208+0x5080] ;  /* 0x00508000d002783b */ /* 0x000fee0000000100 */
[C---:B------:R-:W-:Y:S01]  /*2c00*/  HMMA.16816.F32 R8, R28.reuse, R32, R8 ;  /* 0x000000201c08723c */ /* 0x040fe20000001808 */
[----:B------:R-:W-:Y:S07]  /*2c10*/  LDSM.16.M88.2 R32, [R208+0x5880] ;  /* 0x00588000d020783b */ /* 0x000fee0000000100 */
[C---:B------:R-:W-:Y:S01]  /*2c20*/  HMMA.16816.F32 R12, R28.reuse, R104, R12 ;  /* 0x000000681c0c723c */ /* 0x040fe2000000180c */
[----:B------:R-:W-:Y:S07]  /*2c30*/  LDSM.16.M88.2 R104, [R208+0x6080] ;  /* 0x00608000d068783b */ /* 0x000fee0000000100 */
[C---:B------:R-:W-:Y:S01]  /*2c40*/  HMMA.16816.F32 R16, R28.reuse, R106, R16 ;  /* 0x0000006a1c10723c */ /* 0x040fe20000001810 */
[----:B------:R-:W-:Y:S07]  /*2c50*/  LDSM.16.M88.2 R106, [R208+0x6880] ;  /* 0x00688000d06a783b */ /* 0x000fee0000000100 */
[----:B-----5:R-:W-:Y:S01]  /*2c60*/  HMMA.16816.F32 R20, R28, R108, R20 ;  /* 0x0000006c1c14723c */ /* 0x020fe20000001814 */
[----:B------:R-:W1:Y:S04]  /*2c70*/  LDSM.16.M88.4 R28, [R111+0x13080] ;  /* 0x013080006f1c783b */ /* 0x000e680000000200 */
[----:B------:R-:W4:Y:S03]  /*2c80*/  LDSM.16.M88.2 R108, [R208+0x7080] ;  /* 0x00708000d06c783b */ /* 0x000f260000000100 */
[C---:B--2---:R-:W-:Y:S01]  /*2c90*/  HMMA.16816.F32 R4, R24.reuse, R34, R4 ;  /* 0x000000221804723c */ /* 0x044fe20000001804 */
[----:B------:R-:W-:Y:S07]  /*2ca0*/  LDSM.16.M88.2 R34, [R210+0x5080] ;  /* 0x00508000d222783b */ /* 0x000fee0000000100 */
[C---:B------:R-:W-:Y:S01]  /*2cb0*/  HMMA.16816.F32 R8, R24.reuse, R36, R8 ;  /* 0x000000241808723c */ /* 0x040fe20000001808 */
[----:B------:R-:W-:Y:S07]  /*2cc0*/  LDSM.16.M88.2 R36, [R210+0x5880] ;  /* 0x00588000d224783b */ /* 0x000fee0000000100 */
[C---:B------:R-:W-:Y:S01]  /*2cd0*/  HMMA.16816.F32 R12, R24.reuse, R38, R12 ;  /* 0x00000026180c723c */ /* 0x040fe2000000180c */
[----:B------:R-:W-:Y:S07]  /*2ce0*/  LDSM.16.M88.2 R38, [R210+0x6080] ;  /* 0x00608000d226783b */ /* 0x000fee0000000100 */
[C---:B------:R-:W-:Y:S01]  /*2cf0*/  HMMA.16816.F32 R16, R24.reuse, R40, R16 ;  /* 0x000000281810723c */ /* 0x040fe20000001810 */
[----:B------:R-:W-:Y:S07]  /*2d00*/  LDSM.16.M88.2 R40, [R210+0x6880] ;  /* 0x00688000d228783b */ /* 0x000fee0000000100 */
[----:B---3--:R-:W-:Y:S01]  /*2d10*/  HMMA.16816.F32 R20, R24, R42, R20 ;  /* 0x0000002a1814723c */ /* 0x008fe20000001814 */
        /* <DEDUP_REMOVED lines=10> */
[----:B----4-:R-:W-:Y:S01]  /*2dc0*/  HMMA.16816.F32 R20, R28, R108, R20 ;  /* 0x0000006c1c14723c */ /* 0x010fe20000001814 */
[----:B------:R-:W1:Y:S04]  /*2dd0*/  LDSM.16.M88.4 R28, [R173+0x13080] ;  /* 0x01308000ad1c783b */ /* 0x000e680000000200 */
[----:B------:R-:W4:Y:S03]  /*2de0*/  LDSM.16.M88.2 R108, [R209+0x7080] ;  /* 0x00708000d16c783b */ /* 0x000f260000000100 */
[C---:B--2---:R-:W-:Y:S08]  /*2df0*/  HMMA.16816.F32 R4, R24.reuse, R34, R4 ;  /* 0x000000221804723c */ /* 0x044ff00000001804 */
[C---:B------:R-:W-:Y:S08]  /*2e00*/  HMMA.16816.F32 R8, R24.reuse, R36, R8 ;  /* 0x000000241808723c */ /* 0x040ff00000001808 */
[C---:B------:R-:W-:Y:S08]  /*2e10*/  HMMA.16816.F32 R12, R24.reuse, R38, R12 ;  /* 0x00000026180c723c */ /* 0x040ff0000000180c */
[C---:B------:R-:W-:Y:S08]  /*2e20*/  HMMA.16816.F32 R16, R24.reuse, R40, R16 ;  /* 0x000000281810723c */ /* 0x040ff00000001810 */
[----:B---3--:R-:W-:Y:S08]  /*2e30*/  HMMA.16816.F32 R20, R24, R42, R20 ;  /* 0x0000002a1814723c */ /* 0x008ff00000001814 */
[C---:B-1----:R-:W-:Y:S07]  /*2e40*/  HMMA.16816.F32 R4, R28.reuse, R2, R4 ;  /* 0x000000021c04723c */ /* 0x042fee0000001804 */
[----:B------:R-:W-:Y:S01]  /*2e50*/  MOV R2, UR8 ;  /* 0x0000000800027c02 */ /* 0x000fe20008000f00 */
[C---:B------:R-:W-:Y:S04]  /*2e60*/  HMMA.16816.F32 R8, R28.reuse, R32, R8 ;  /* 0x000000201c08723c */ /* 0x040fe80000001808 */
[----:B------:R-:W-:Y:S04]  /*2e70*/  IMAD R2, R2, 0x40, R226 ;  /* 0x0000004002027824 */ /* 0x000fe800078e02e2 */
[C---:B------:R-:W-:Y:S04]  /*2e80*/  HMMA.16816.F32 R12, R28.reuse, R104, R12 ;  /* 0x000000681c0c723c */ /* 0x040fe8000000180c */
[C---:B------:R-:W-:Y:S01]  /*2e90*/  IADD3 R193, R2.reuse, R234, RZ ;  /* 0x000000ea02c17210 */ /* 0x040fe20007ffe0ff */
[----:B------:R-:W-:Y:S03]  /*2ea0*/  IMAD.IADD R192, R2, 0x1, R190 ;  /* 0x0000000102c07824 */ /* 0x000fe600078e02be */
[C---:B------:R-:W-:Y:S04]  /*2eb0*/  HMMA.16816.F32 R16, R28.reuse, R106, R16 ;  /* 0x0000006a1c10723c */ /* 0x040fe80000001810 */
[----:B------:R-:W-:Y:S04]  /*2ec0*/  IMNMX R193, R231, R193, PT ;  /* 0x000000c1e7c17217 */ /* 0x000fe80003800200 */
[----:B----4-:R-:W-:Y:S01]  /*2ed0*/  HMMA.16816.F32 R20, R28, R108, R20 ;  /* 0x0000006c1c14723c */ /* 0x010fe20000001814 */
[----:B------:R-:W-:-:S07]  /*2ee0*/  @!P5 BRA `(.L_x_832) ;  /* 0x000001800000d947 */ /* 0x000fce0003800000 */
[----:B------:R-:W-:Y:S01]  /*2ef0*/  IMAD.MOV.U32 R3, RZ, RZ, c[0x0][0x168] ;  /* 0x00005a00ff037624 */ /* 0x000fe200078e00ff */
[----:B------:R-:W-:Y:S04]  /*2f00*/  BSSY B0, `(.L_x_833) ;  /* 0x000000f000007945 */ /* 0x000fe80003800000 */
[----:B------:R-:W-:Y:S04]  /*2f10*/  IADD3 R3, R2, c[0x0][0x198], -R3 ;  /* 0x0000660002037a10 */ /* 0x000fe80007ffe803 */
[----:B------:R-:W-:Y:S11]  /*2f20*/  ISETP.GT.AND P0, PT, R3, -0x1, PT ;  /* 0xffffffff0300780c */ /* 0x000ff60003f04270 */
[----:B------:R-:W-:Y:S02]  /*2f30*/  @!UPT UIADD3 URZ, URZ, URZ, URZ ;  /* 0x0000003f3f3ff290 */ /* 0x000fe4000fffe03f */
[----:B------:R-:W-:-:S05]  /*2f40*/  @P0 BRA `(.L_x_834) ;  /* 0x0000006000000947 */ /* 0x000fca0003800000 */
[----:B------:R-:W-:Y:S02]  /*2f50*/  ISETP.NE.AND P0, PT, R249, c[0x0][0x2a8], PT ;  /* 0x0000aa00f9007a0c */ /* 0x000fe40003f05270 */
[----:B------:R-:W-:Y:S11]  /*2f60*/  LOP3.LUT R3, RZ, R3, RZ, 0x33, !PT ;  /* 0x00000003ff037212 */ /* 0x000ff600078e33ff */
[----:B------:R-:W-:Y:S05]  /*2f70*/  @P0 IMAD.HI.U32 R24, R3, c[0x0][0x2ac], RZ ;  /* 0x0000ab0003180a27 */ /* 0x000fea00078e00ff */
[----:B------:R-:W-:Y:S04]  /*2f80*/  @P0 SHF.R.U32.HI R3, RZ, c[0x0][0x2b0], R24 ;  /* 0x0000ac00ff030a19 */ /* 0x000fe80000011618 */
[----:B------:R-:W-:Y:S01]  /*2f90*/  LOP3.LUT R3, RZ, R3, RZ, 0x33, !PT ;  /* 0x00000003ff037212 */ /* 0x000fe200078e33ff */
[----:B------:R-:W-:-:S05]  /*2fa0*/  BRA `(.L_x_835) ;  /* 0x0000004000007947 */ /* 0x000fca0003800000 */
.L_x_834:
[----:B------:R-:W-:Y:S11]  /*2fb0*/  ISETP.NE.AND P0, PT, R249, c[0x0][0x2a8], PT ;  /* 0x0000aa00f9007a0c */ /* 0x000ff60003f05270 */
[----:B------:R-:W-:Y:S02]  /*2fc0*/  @!UPT UIADD3 URZ, URZ, URZ, URZ ;  /* 0x0000003f3f3ff290 */ /* 0x000fe4000fffe03f */
[----:B------:R-:W-:Y:S05]  /*2fd0*/  @P0 IMAD.HI.U32 R24, R3, c[0x0][0x2ac], RZ ;  /* 0x0000ab0003180a27 */ /* 0x000fea00078e00ff */
[----:B------:R-:W-:Y:S02]  /*2fe0*/  @P0 SHF.R.U32.HI R3, RZ, c[0x0][0x2b0], R24 ;  /* 0x0000ac00ff030a19 */ /* 0x000fe40000011618 */
.L_x_835:
[----:B------:R-:W-:Y:S05]  /*2ff0*/  BSYNC B0 ;  /* 0x0000000000007941 */ /* 0x000fea0003800000 */
.L_x_833:
[C-C-:B------:R-:W-:Y:S01]  /*3000*/  IADD3 R24, R2.reuse, c[0x0][0x2a4], R230.reuse ;  /* 0x0000a90002187a10 */ /* 0x140fe20007ffe0e6 */
[----:B------:R-:W-:Y:S01]  /*3010*/  IMAD R3, R3, c[0x0][0x2a8], R235 ;  /* 0x0000aa0003037a24 */ /* 0x000fe200078e02eb */
[----:B------:R-:W-:Y:S02]  /*3020*/  IADD3 R192, R2, UR10, R230 ;  /* 0x0000000a02c07c10 */ /* 0x000fe4000fffe0e6 */
[----:B------:R-:W-:Y:S02]  /*3030*/  IMNMX R24, R231, R24, PT ;  /* 0x00000018e7187217 */ /* 0x000fe40003800200 */
[----:B------:R-:W-:Y:S02]  /*3040*/  IADD3 R193, R3, c[0x0][0x2a8], RZ ;  /* 0x0000aa0003c17a10 */ /* 0x000fe40007ffe0ff */
[----:B------:R-:W-:Y:S02]  /*3050*/  IMNMX R192, R192, R3, !PT ;  /* 0x00000003c0c07217 */ /* 0x000fe40007800200 */
[----:B------:R-:W-:Y:S02]  /*3060*/  IMNMX R193, R24, R193, PT ;  /* 0x000000c118c17217 */ /* 0x000fe40003800200 */
.L_x_832:
[----:B------:R-:W-:Y:S05]  /*3070*/  IADD3 R2, R2, 0x8, RZ ;  /* 0x0000000802027810 */ /* 0x000fea0007ffe0ff */
[--C-:B------:R-:W-:Y:S02]  /*3080*/  IMAD.IADD R191, R234, 0x1, R2.reuse ;  /* 0x00000001eabf7824 */ /* 0x100fe400078e0202 */
[----:B------:R-:W-:Y:S03]  /*3090*/  IMAD.IADD R190, R190, 0x1, R2 ;  /* 0x00000001bebe7824 */ /* 0x000fe600078e0202 */
[----:B------:R-:W-:Y:S01]  /*30a0*/  IMNMX R191, R231, R191, PT ;  /* 0x000000bfe7bf7217 */ /* 0x000fe20003800200 */
[----:B------:R-:W-:-:S05]  /*30b0*/  @!P5 BRA `(.L_x_836) ;  /* 0x000001500000d947 */ /* 0x000fca0003800000 */
        /* <DEDUP_REMOVED lines=12> */
.L_x_838:
[----:B------:R-:W-:Y:S11]  /*3180*/  ISETP.NE.AND P0, PT, R249, c[0x0][0x2a8], PT ;  /* 0x0000aa00f9007a0c */ /* 0x000ff60003f05270 */
[----:B------:R-:W-:Y:S02]  /*3190*/  @!UPT UIADD3 URZ, URZ, URZ, URZ ;  /* 0x0000003f3f3ff290 */ /* 0x000fe4000fffe03f */
[----:B------:R-:W-:Y:S05]  /*31a0*/  @P0 IMAD.HI.U32 R3, R2, c[0x0][0x2ac], RZ ;  /* 0x0000ab0002030a27 */ /* 0x000fea00078e00ff */
[----:B------:R-:W-:Y:S02]  /*31b0*/  @P0 SHF.R.U32.HI R2, RZ, c[0x0][0x2b0], R3 ;  /* 0x0000ac00ff020a19 */ /* 0x000fe40000011603 */
.L_x_839:
[----:B------:R-:W-:Y:S05]  /*31c0*/  BSYNC B0 ;  /* 0x0000000000007941 */ /* 0x000fea0003800000 */
.L_x_837:
[----:B------:R-:W-:Y:S05]  /*31d0*/  IMAD R2, R2, c[0x0][0x2a8], R235 ;  /* 0x0000aa0002027a24 */ /* 0x000fea00078e02eb */
[----:B------:R-:W-:Y:S02]  /*31e0*/  IADD3 R3, R2, c[0x0][0x2a8], RZ ;  /* 0x0000aa0002037a10 */ /* 0x000fe40007ffe0ff */
[----:B------:R-:W-:Y:S02]  /*31f0*/  IMNMX R190, R190, R2, !PT ;  /* 0x00000002bebe7217 */ /* 0x000fe40007800200 */
[----:B------:R-:W-:Y:S02]  /*3200*/  IMNMX R191, R191, R3, PT ;  /* 0x00000003bfbf7217 */ /* 0x000fe40003800200 */
.L_x_836:
[----:B------:R-:W-:Y:S04]  /*3210*/  DEPBAR.LE SB0, 0x0 ;  /* 0x000080000000791a */ /* 0x000fe80000000000 */
[----:B------:R-:W-:Y:S01]  /*3220*/  BAR.SYNC.DEFER_BLOCKING 0x0 ;  /* 0x0000000000007b1d */ /* 0x000fe20000010000 */
[----:B------:R-:W-:Y:S01]  /*3230*/  IMAD.IADD R188, R216, 0x1, R219 ;  /* 0x00000001d8bc7824 */ /* 0x000fe200078e02db */
[----:B------:R-:W-:Y:S01]  /*3240*/  UIADD3 UR9, UR8, 0x1, URZ ;  /* 0x0000000108097890 */ /* 0x000fe2000fffe03f */
[----:B------:R-:W-:Y:S03]  /*3250*/  IMAD.SHL.U32 R196, R228, 0x4, RZ ;  /* 0x00000004e4c47824 */ /* 0x000fe600078e00ff */
[----:B------:R-:W-:Y:S02]  /*3260*/  UISETP.GE.AND UP0, UPT, UR9, UR12, UPT ;  /* 0x0000000c0900728c */ /* 0x000fe4000bf06270 */
[----:B------:R-:W-:Y:S04]  /*3270*/  SHF.R.S32.HI R197, RZ, 0x1f, R196 ;  /* 0x0000001fffc57819 */ /* 0x000fe800000114c4 */
[----:B------:R-:W-:Y:S01]  /*3280*/  PLOP3.LUT P0, PT, PT, PT, UP0, 0x80, 0x0 ;  /* 0x000000000000781c */ /* 0x000fe20003f0f008 */
[----:B------:R1:W2:Y:S04]  /*3290*/  LDSM.16.M88.2 R2, [R0+0x7880] ;  /* 0x007880000002783b */ /* 0x0002a80000000100 */
[----:B------:R1:W3:Y:S04]  /*32a0*/  LDSM.16.M88.2 R28, [R0+0x8080] ;  /* 0x00808000001c783b */ /* 0x0002e80000000100 */
[----:B------:R1:W4:Y:S04]  /*32b0*/  LDSM.16.M88.2 R32, [R0+0x8880] ;  /* 0x008880000020783b */ /* 0x0003280000000100 */
[----:B------:R1:W5:Y:S04]  /*32c0*/  LDSM.16.M88.2 R36, [R0+0x9080] ;  /* 0x009080000024783b */ /* 0x0003680000000100 */
[----:B------:R1:W1:Y:S04]  /*32d0*/  LDSM.16.M88.2 R104, [R0+0x9880] ;  /* 0x009880000068783b */ /* 0x0002680000000100 */
[----:B------:R1:W1:Y:S04]  /*32e0*/  LDSM.16.M88.2 R106, [R208+0x7880] ;  /* 0x00788000d06a783b */ /* 0x0002680000000100 */
[----:B------:R1:W1:Y:S04]  /*32f0*/  LDSM.16.M88.2 R172, [R208+0x8080] ;  /* 0x00808000d0ac783b */ /* 0x0002680000000100 */
[----:B------:R1:W1:Y:S04]  /*3300*/  LDSM.16.M88.2 R174, [R208+0x8880] ;  /* 0x00888000d0ae783b */ /* 0x0002680000000100 */
[----:B------:R1:W1:Y:S04]  /*3310*/  LDSM.16.M88.2 R176, [R208+0x9080] ;  /* 0x00908000d0b0783b */ /* 0x0002680000000100 */
[----:B------:R1:W1:Y:S04]  /*3320*/  LDSM.16.M88.2 R178, [R208+0x9880] ;  /* 0x00988000d0b2783b */ /* 0x0002680000000100 */
[----:B------:R1:W1:Y:S04]  /*3330*/  LDSM.16.M88.4 R40, [R216+0x1b080] ;  /* 0x01b08000d828783b */ /* 0x0002680000000200 */
[----:B------:R1:W1:Y:S01]  /*3340*/  LDSM.16.M88.4 R108, [R188+0x1b080] ;  /* 0x01b08000bc6c783b */ /* 0x0002620000000200 */
[----:B------:R-:W-:-:S05]  /*3350*/  @P0 BRA `(.L_x_840) ;  /* 0x0000038000000947 */ /* 0x000fca0003800000 */
[----:B--23--:R-:W2:Y:S01]  /*3360*/  @!P1 S2R R26, SR_CTAID.Y ;  /* 0x00000000001a9919 */ /* 0x00cea20000002600 */
[----:B------:R-:W-:Y:S01]  /*3370*/  ULDC.64 UR6, c[0x0][0x178] ;  /* 0x00005e0000067ab9 */ /* 0x000fe20000000a00 */
[----:B------:R-:W-:Y:S01]  /*3380*/  IMAD R35, R252, c[0x0][0x278], RZ ;  /* 0x00009e00fc237a24 */ /* 0x000fe200078e02ff */
[----:B------:R-:W-:Y:S01]  /*3390*/  UIMAD.WIDE.U32 UR20, UR9, UR6, URZ ;  /* 0x00000006091472a5 */ /* 0x000fe2000f8e003f */
[----:B------:R-:W-:Y:S01]  /*33a0*/  IMAD.MOV.U32 R34, RZ, RZ, c[0x0][0x178] ;  /* 0x00005e00ff227624 */ /* 0x000fe200078e00ff */
[----:B------:R-:W-:Y:S03]  /*33b0*/  USHF.R.S32.HI UR17, URZ, 0x1f, UR9 ;  /* 0x0000001f3f117899 */ /* 0x000fe60008011409 */
[----:B------:R-:W-:Y:S01]  /*33c0*/  IMAD.SHL.U32 R34, R34, 0x20, RZ ;  /* 0x0000002022227824 */ /* 0x000fe200078e00ff */
[----:B------:R-:W-:Y:S02]  /*33d0*/  UIMAD UR17, UR17, UR6, URZ ;  /* 0x00000006111172a4 */ /* 0x000fe4000f8e023f */
[----:B------:R-:W-:Y:S02]  /*33e0*/  USHF.L.U32 UR6, UR20, 0x6, URZ ;  /* 0x0000000614067899 */ /* 0x000fe4000800063f */
[----:B------:R-:W-:Y:S04]  /*33f0*/  UIMAD UR17, UR9, UR7, UR17 ;  /* 0x00000007091172a4 */ /* 0x000fe8000f8e0211 */
[----:B------:R-:W-:Y:S04]  /*3400*/  UIADD3 UR17, UR21, UR17, URZ ;  /* 0x0000001115117290 */ /* 0x000fe8000fffe03f */
[----:B------:R-:W-:Y:S01]  /*3410*/  USHF.L.U64.HI UR17, UR20, 0x6, UR17 ;  /* 0x0000000614117899 */ /* 0x000fe20008010211 */
[----:B--2---:R-:W-:Y:S05]  /*3420*/  @!P1 SHF.R.S32.HI R24, RZ, 0x1f, R26 ;  /* 0x0000001fff189819 */ /* 0x004fea000001141a */
[----:B------:R-:W-:Y:S02]  /*3430*/  @!P1 IMAD R27, R24, c[0x0][0x270], RZ ;  /* 0x00009c00181b9a24 */ /* 0x000fe400078e02ff */
[C---:B------:R-:W-:Y:S04]  /*3440*/  @!P1 IMAD.WIDE.U32 R24, R26.reuse, c[0x0][0x270], R196 ;  /* 0x00009c001a189a25 */ /* 0x040fe800078e00c4 */
[----:B------:R-:W-:Y:S02]  /*3450*/  @!P1 IMAD R27, R26, c[0x0][0x274], R27 ;  /* 0x00009d001a1b9a24 */ /* 0x000fe400078e021b */
[----:B------:R-:W-:Y:S05]  /*3460*/  IMAD.U32 R26, RZ, RZ, UR8 ;  /* 0x00000008ff1a7e24 */ /* 0x000fea000f8e00ff */
[----:B------:R-:W-:Y:S04]  /*3470*/  @!P1 LEA R26, R26, 0x40, 0x6 ;  /* 0x000000401a1a9811 */ /* 0x000fe800078e30ff */
[----:B------:R-:W-:Y:S01]  /*3480*/  @!P1 IADD3 R35, P5, P0, R26, R24, R35 ;  /* 0x000000181a239210 */ /* 0x000fe200078be023 */
[----:B------:R-:W-:Y:S01]  /*3490*/  @!P1 IMAD.IADD R24, R25, 0x1, R27 ;  /* 0x0000000119189824 */ /* 0x000fe200078e021b */
[----:B------:R-:W-:Y:S04]  /*34a0*/  @!P1 SHF.R.S32.HI R26, RZ, 0x1f, R26 ;  /* 0x0000001fff1a9819 */ /* 0x000fe8000001141a */
[----:B------:R-:W-:Y:S02]  /*34b0*/  @!P1 IADD3.X R38, R26, R24, R248, P5, P0 ;  /* 0x000000181a269210 */ /* 0x000fe40002fe04f8 */
[----:B------:R-:W-:Y:S04]  /*34c0*/  IADD3 R24, P5, R242, UR6, RZ ;  /* 0x00000006f2187c10 */ /* 0x000fe8000ffbe0ff */
[C---:B------:R-:W-:Y:S02]  /*34d0*/  LEA R30, P0, R24.reuse, c[0x0][0x160], 0x1 ;  /* 0x00005800181e7a11 */ /* 0x040fe400078008ff */
[C---:B------:R-:W-:Y:S04]  /*34e0*/  IADD3.X R25, R239.reuse, UR17, RZ, P5, !PT ;  /* 0x00000011ef197c10 */ /* 0x040fe8000affe4ff */
[----:B------:R-:W-:Y:S02]  /*34f0*/  LEA.HI.X R31, R24, c[0x0][0x164], R25, 0x1, P0 ;  /* 0x00005900181f7a11 */ /* 0x000fe400000f0c19 */
[----:B------:R-:W-:Y:S01]  /*3500*/  IADD3 R24, P5, P0, R242, UR6, R34 ;  /* 0x00000006f2187c10 */ /* 0x000fe2000f8be022 */
[----:B------:R-:W-:Y:S03]  /*3510*/  UIMAD UR6, UR9, -0x40, UR5 ;  /* 0xffffffc0090678a4 */ /* 0x000fe6000f8e0205 */
[----:B------:R-:W-:Y:S02]  /*3520*/  IADD3.X R27, R239, UR17, R251, P5, P0 ;  /* 0x00000011ef1b7c10 */ /* 0x000fe4000afe04fb */
[----:B------:R-:W-:Y:S02]  /*3530*/  LEA R26, P5, R24, c[0x0][0x160], 0x1 ;  /* 0x00005800181a7a11 */ /* 0x000fe400078a08ff */
[----:B------:R-:W-:Y:S02]  /*3540*/  IADD3 R25, -R232, UR6, RZ ;  /* 0x00000006e8197c10 */ /* 0x000fe4000fffe1ff */
[----:B------:R-:W-:Y:S02]  /*3550*/  @!P1 LEA R34, P0, R35, c[0x0][0x258], 0x2 ;  /* 0x0000960023229a11 */ /* 0x000fe400078010ff */
[----:B------:R-:W-:Y:S02]  /*3560*/  LEA.HI.X R27, R24, c[0x0][0x164], R27, 0x1, P5 ;  /* 0x00005900181b7a11 */ /* 0x000fe400028f0c1b */
[----:B------:R-:W-:Y:S02]  /*3570*/  ISETP.LT.OR P5, PT, R25, 0x1, !P4 ;  /* 0x000000011900780c */ /* 0x000fe400067a1670 */
[----:B------:R-:W-:Y:S02]  /*3580*/  IADD3 R24, R225, 0xf080, RZ ;  /* 0x0000f080e1187810 */ /* 0x000fe40007ffe0ff */
[----:B------:R-:W-:Y:S01]  /*3590*/  @!P1 LEA.HI.X R35, R35, c[0x0][0x25c], R38, 0x2, P0 ;  /* 0x0000970023239a11 */ /* 0x000fe200000f1426 */
[----:B------:R-:W-:Y:S01]  /*35a0*/  IMAD.U32 R38, RZ, RZ, UR11 ;  /* 0x0000000bff267e24 */ /* 0x000fe2000f8e00ff */
[C---:B------:R-:W-:Y:S03]  /*35b0*/  ISETP.LT.OR P0, PT, R25.reuse, 0x1, !P3 ;  /* 0x000000011900780c */ /* 0x040fe60005f01670 */
[----:B------:R-:W-:Y:S05]  /*35c0*/  IMAD R24, R38, 0x6000, R24 ;  /* 0x0000600026187824 */ /* 0x000fea00078e0218 */
[----:B------:R-:W-:Y:S01]  /*35d0*/  @!PT LDS RZ, [RZ] ;  /* 0x00000000fffff984 */ /* 0x000fe20000000800 */
[----:B------:R-:W-:Y:S01]  /*35e0*/  @!PT LDS RZ, [RZ] ;  /* 0x00000000fffff984 */ /* 0x000fe20000000800 */
[----:B------:R-:W-:Y:S01]  /*35f0*/  @!PT LDS RZ, [RZ] ;  /* 0x00000000fffff984 */ /* 0x000fe20000000800 */
[----:B------:R2:W-:Y:S01]  /*3600*/  LDGSTS.E.BYPASS.LTC128B.128 [R24], [R30.64], !P5 ;  /* 0x000000001e187fae */ /* 0x0005e2000e901d52 */
[C---:B------:R-:W-:Y:S04]  /*3610*/  ISETP.LT.OR P5, PT, R25.reuse, 0x1, !P2 ;  /* 0x000000011900780c */ /* 0x040fe800057a1670 */
[----:B------:R2:W-:Y:S01]  /*3620*/  LDGSTS.E.BYPASS.LTC128B.128 [R24+0x2000], [R30.64+0x80], !P0 ;  /* 0x020000801e187fae */ /* 0x0005e2000c101d52 */
[C---:B------:R-:W-:Y:S08]  /*3630*/  ISETP.LT.OR P0, PT, R25.reuse, 0x21, !P4 ;  /* 0x000000211900780c */ /* 0x040ff00006701670 */
[----:B------:R2:W-:Y:S01]  /*3640*/  LDGSTS.E.BYPASS.LTC128B.128 [R24+0x4000], [R30.64+0x100], !P5 ;  /* 0x040001001e187fae */ /* 0x0005e2000e901d52 */
[C---:B------:R-:W-:Y:S04]  /*3650*/  ISETP.LT.OR P5, PT, R25.reuse, 0x21, !P3 ;  /* 0x000000211900780c */ /* 0x040fe80005fa1670 */
[----:B------:R2:W-:Y:S01]  /*3660*/  LDGSTS.E.BYPASS.LTC128B.128 [R24+0x1000], [R26.64], !P0 ;  /* 0x010000001a187fae */ /* 0x0005e2000c101d52 */
[----:B------:R-:W-:Y:S01]  /*3670*/  ISETP.LT.OR P0, PT, R25, 0x21, !P2 ;  /* 0x000000211900780c */ /* 0x000fe20005701670 */
[----:B------:R-:W-:Y:S04]  /*3680*/  IMAD.U32 R25, RZ, RZ, UR11 ;  /* 0x0000000bff197e24 */ /* 0x000fe8000f8e00ff */
[----:B------:R-:W-:Y:S03]  /*3690*/  @!P1 IMAD R25, R25, 0x40, R196 ;  /* 0x0000004019199824 */ /* 0x000fe600078e02c4 */
[----:B------:R2:W-:Y:S01]  /*36a0*/  LDGSTS.E.BYPASS.LTC128B.128 [R24+0x3000], [R26.64+0x80], !P5 ;  /* 0x030000801a187fae */ /* 0x0005e2000e901d52 */
[----:B------:R-:W-:Y:S04]  /*36b0*/  @!P1 IMAD.SHL.U32 R25, R25, 0x4, RZ ;  /* 0x0000000419199824 */ /* 0x000fe800078e00ff */
[----:B------:R2:W-:Y:S04]  /*36c0*/  LDGSTS.E.BYPASS.LTC128B.128 [R24+0x5000], [R26.64+0x100], !P0 ;  /* 0x050001001a187fae */ /* 0x0005e8000c101d52 */
[----:B------:R2:W-:Y:S02]  /*36d0*/  @!P1 LDGSTS.E.BYPASS.LTC128B.128 [R25+0x21080], [R34.64] ;  /* 0x2108000022199fae */ /* 0x0005e4000b901d52 */
.L_x_840:
[C---:B-123--:R-:W-:Y:S01]  /*36e0*/  HMMA.16816.F32 R24, R40.reuse, R2, RZ ;  /* 0x000000022818723c */ /* 0x04efe200000018ff */
[----:B------:R-:W-:Y:S01]  /*36f0*/  LDSM.16.M88.2 R2, [R210+0x7880] ;  /* 0x00788000d202783b */ /* 0x000fe20000000100 */
[----:B------:R-:W-:Y:S01]  /*3700*/  UP2UR UR7, UPR, URZ, 0x4 ;  /* 0x000000043f077883 */ /* 0x000fe20008000000 */
[----:B------:R-:W-:Y:S01]  /*3710*/  PLOP3.LUT P0, PT, PT, PT, UP0, 0x80, 0x0 ;  /* 0x000000000000781c */ /* 0x000fe20003f0f008 */
[----:B------:R-:W-:Y:S01]  /*3720*/  IMAD.IADD R189, R219, 0x1, R215 ;  /* 0x00000001dbbd7824 */ /* 0x000fe200078e02d7 */
[----:B------:R-:W-:Y:S01]  /*3730*/  UISETP.NE.AND UP2, UPT, UR16, URZ, UPT ;  /* 0x0000003f1000728c */ /* 0x000fe2000bf45270 */
[----:B------:R-:W1:Y:S01]  /*3740*/  LDSM.16.M88.4 R180, [R215] ;  /* 0x00000000d7b4783b */ /* 0x000e620000000200 */
[----:B------:R-:W-:Y:S01]  /*3750*/  UISETP.NE.AND UP0, UPT, UR15, URZ, UPT ;  /* 0x0000003f0f00728c */ /* 0x000fe2000bf05270 */
[C---:B------:R-:W-:Y:S01]  /*3760*/  HMMA.16816.F32 R28, R40.reuse, R28, RZ ;  /* 0x0000001c281c723c */ /* 0x040fe200000018ff */
[----:B------:R-:W-:Y:S02]  /*3770*/  UP2UR UR6, UPR, URZ, 0x2 ;  /* 0x000000023f067883 */ /* 0x000fe40008000000 */
[----:B------:R-:W-:Y:S01]  /*3780*/  LDSM.16.M88.4 R184, [R189] ;  /* 0x00000000bdb8783b */ /* 0x000fe20000000200 */
[----:B------:R-:W-:Y:S01]  /*3790*/  PLOP3.LUT P5, PT, PT, PT, UP2, 0x40, 0x0 ;  /* 0x000000000000781c */ /* 0x000fe20003fae828 */
[----:B------:R-:W-:Y:S03]  /*37a0*/  UISETP.NE.AND UP1, UPT, UR14, URZ, UPT ;  /* 0x0000003f0e00728c */ /* 0x000fe6000bf25270 */
[C---:B----4-:R-:W-:Y:S01]  /*37b0*/  HMMA.16816.F32 R32, R40.reuse, R32, RZ ;  /* 0x000000202820723c */ /* 0x050fe200000018ff */
[----:B------:R-:W0:Y:S01]  /*37c0*/  LDGDEPBAR ;  /* 0x00000000000079af */ /* 0x000e220000000000 */
[----:B------:R-:W-:Y:S04]  /*37d0*/  ISETP.GT.AND P5, PT, R190, RZ, P5 ;  /* 0x000000ffbe00720c */ /* 0x000fe80002fa4270 */
[C---:B------:R-:W-:Y:S02]  /*37e0*/  ISETP.LT.OR P5, PT, R191.reuse, 0x1, P5 ;  /* 0x00000001bf00780c */ /* 0x040fe40002fa1670 */
[C---:B-----5:R-:W-:Y:S08]  /*37f0*/  HMMA.16816.F32 R36, R40.reuse, R36, RZ ;  /* 0x000000242824723c */ /* 0x060ff000000018ff */
[----:B------:R-:W-:Y:S01]  /*3800*/  HMMA.16816.F32 R40, R40, R104, RZ ;  /* 0x000000682828723c */ /* 0x000fe200000018ff */
[----:B------:R-:W2:Y:S07]  /*3810*/  LDSM.16.M88.2 R104, [R210+0x8080] ;  /* 0x00808000d268783b */ /* 0x000eae0000000100 */
[C---:B------:R-:W-:Y:S01]  /*3820*/  HMMA.16816.F32 R24, R108.reuse, R106, R24 ;  /* 0x0000006a6c18723c */ /* 0x040fe20000001818 */
[----:B------:R-:W3:Y:S07]  /*3830*/  LDSM.16.M88.2 R106, [R210+0x8880] ;  /* 0x00888000d26a783b */ /* 0x000eee0000000100 */
[C---:B------:R-:W-:Y:S01]  /*3840*/  HMMA.16816.F32 R28, R108.reuse, R172, R28 ;  /* 0x000000ac6c1c723c */ /* 0x040fe2000000181c */
[----:B------:R-:W4:Y:S07]  /*3850*/  LDSM.16.M88.2 R172, [R210+0x9080] ;  /* 0x00908000d2ac783b */ /* 0x000f2e0000000100 */
[C---:B------:R-:W-:Y:S01]  /*3860*/  HMMA.16816.F32 R32, R108.reuse, R174, R32 ;  /* 0x000000ae6c20723c */ /* 0x040fe20000001820 */
[----:B------:R-:W5:Y:S07]  /*3870*/  LDSM.16.M88.2 R174, [R210+0x9880] ;  /* 0x00988000d2ae783b */ /* 0x000f6e0000000100 */
[C---:B------:R-:W-:Y:S01]  /*3880*/  HMMA.16816.F32 R36, R108.reuse, R176, R36 ;  /* 0x000000b06c24723c */ /* 0x040fe20000001824 */
[----:B------:R-:W5:Y:S07]  /*3890*/  LDSM.16.M88.2 R176, [R209+0x7880] ;  /* 0x00788000d1b0783b */ /* 0x000f6e0000000100 */
[----:B------:R-:W-:Y:S01]  /*38a0*/  HMMA.16816.F32 R40, R108, R178, R40 ;  /* 0x000000b26c28723c */ /* 0x000fe20000001828 */
[----:B------:R-:W-:Y:S05]  /*38b0*/  LDSM.16.M88.2 R108, [R209+0x9880] ;  /* 0x00988000d16c783b */ /* 0x000fea0000000100 */
[----:B------:R-:W-:Y:S02]  /*38c0*/  LDSM.16.M88.2 R110, [R0+0xa080] ;  /* 0x00a08000006e783b */ /* 0x000fe40000000100 */
[C---:B-1----:R-:W-:Y:S03]  /*38d0*/  HMMA.16816.F32 R24, R180.reuse, R2, R24 ;  /* 0x00000002b418723c */ /* 0x042fe60000001818 */
[----:B------:R-:W1:Y:S05]  /*38e0*/  LDSM.16.M88.2 R2, [R209+0x8080] ;  /* 0x00808000d102783b */ /* 0x000e6a0000000100 */
[C---:B--2---:R-:W-:Y:S01]  /*38f0*/  HMMA.16816.F32 R28, R180.reuse, R104, R28 ;  /* 0x00000068b41c723c */ /* 0x044fe2000000181c */
[----:B------:R-:W2:Y:S07]  /*3900*/  LDSM.16.M88.2 R104, [R209+0x8880] ;  /* 0x00888000d168783b */ /* 0x000eae0000000100 */
[C---:B---3--:R-:W-:Y:S01]  /*3910*/  HMMA.16816.F32 R32, R180.reuse, R106, R32 ;  /* 0x0000006ab420723c */ /* 0x048fe20000001820 */
[----:B------:R-:W3:Y:S07]  /*3920*/  LDSM.16.M88.2 R106, [R209+0x9080] ;  /* 0x00908000d16a783b */ /* 0x000eee0000000100 */
[C---:B----4-:R-:W-:Y:S08]  /*3930*/  HMMA.16816.F32 R36, R180.reuse, R172, R36 ;  /* 0x000000acb424723c */ /* 0x050ff00000001824 */
[----:B-----5:R-:W-:Y:S01]  /*3940*/  HMMA.16816.F32 R40, R180, R174, R40 ;  /* 0x000000aeb428723c */ /* 0x020fe20000001828 */
[----:B------:R-:W4:Y:S05]  /*3950*/  LDSM.16.M88.4 R172, [R216+0x1d080] ;  /* 0x01d08000d8ac783b */ /* 0x000f2a0000000200 */
[----:B------:R-:W-:Y:S02]  /*3960*/  LDSM.16.M88.4 R180, [R188+0x1d080] ;  /* 0x01d08000bcb4783b */ /* 0x000fe40000000200 */
[C---:B------:R-:W-:Y:S03]  /*3970*/  HMMA.16816.F32 R24, R184.reuse, R176, R24 ;  /* 0x000000b0b818723c */ /* 0x040fe60000001818 */
[----:B------:R-:W5:Y:S05]  /*3980*/  LDSM.16.M88.2 R176, [R0+0xa880] ;  /* 0x00a8800000b0783b */ /* 0x000f6a0000000100 */
[C---:B-1----:R-:W-:Y:S01]  /*3990*/  HMMA.16816.F32 R28, R184.reuse, R2, R28 ;  /* 0x00000002b81c723c */ /* 0x042fe2000000181c */
[----:B------:R-:W1:Y:S07]  /*39a0*/  LDSM.16.M88.2 R2, [R0+0xb080] ;  /* 0x00b080000002783b */ /* 0x000e6e0000000100 */
[C---:B--2---:R-:W-:Y:S01]  /*39b0*/  HMMA.16816.F32 R32, R184.reuse, R104, R32 ;  /* 0x00000068b820723c */ /* 0x044fe20000001820 */
[----:B------:R-:W2:Y:S07]  /*39c0*/  LDSM.16.M88.2 R104, [R0+0xb880] ;  /* 0x00b880000068783b */ /* 0x000eae0000000100 */
[C---:B---3--:R-:W-:Y:S01]  /*39d0*/  HMMA.16816.F32 R36, R184.reuse, R106, R36 ;  /* 0x0000006ab824723c */ /* 0x048fe20000001824 */
[----:B------:R-:W3:Y:S07]  /*39e0*/  LDSM.16.M88.2 R106, [R0+0xc080] ;  /* 0x00c08000006a783b */ /* 0x000eee0000000100 */
[----:B------:R-:W-:Y:S01]  /*39f0*/  HMMA.16816.F32 R40, R184, R108, R40 ;  /* 0x0000006cb828723c */ /* 0x000fe20000001828 */
[----:B------:R-:W3:Y:S07]  /*3a00*/  LDSM.16.M88.2 R108, [R208+0xa080] ;  /* 0x00a08000d06c783b */ /* 0x000eee0000000100 */
        /* <DEDUP_REMOVED lines=9> */
[----:B------:R-:W3:Y:S05]  /*3aa0*/  LDSM.16.M88.2 R106, [R208+0xc080] ;  /* 0x00c08000d06a783b */ /* 0x000eea0000000100 */
[----:B------:R-:W-:Y:S02]  /*3ab0*/  LDSM.16.M88.4 R172, [R215+0x2000] ;  /* 0x00200000d7ac783b */ /* 0x000fe40000000200 */
[C---:B------:R-:W-:Y:S03]  /*3ac0*/  HMMA.16816.F32 R24, R180.reuse, R108, R24 ;  /* 0x0000006cb418723c */ /* 0x040fe60000001818 */
[----:B------:R-:W5:Y:S05]  /*3ad0*/  LDSM.16.M88.2 R108, [R210+0xa080] ;  /* 0x00a08000d26c783b */ /* 0x000f6a0000000100 */
[C---:B----4-:R-:W-:Y:S01]  /*3ae0*/  HMMA.16816.F32 R28, R180.reuse, R110, R28 ;  /* 0x0000006eb41c723c */ /* 0x050fe2000000181c */
[----:B------:R-:W4:Y:S07]  /*3af0*/  LDSM.16.M88.2 R110, [R210+0xa880] ;  /* 0x00a88000d26e783b */ /* 0x000f2e0000000100 */
[C---:B-1----:R-:W-:Y:S01]  /*3b00*/  HMMA.16816.F32 R32, R180.reuse, R2, R32 ;  /* 0x00000002b420723c */ /* 0x042fe20000001820 */
[----:B------:R-:W1:Y:S07]  /*3b10*/  LDSM.16.M88.2 R2, [R210+0xb080] ;  /* 0x00b08000d202783b */ /* 0x000e6e0000000100 */
[C---:B--2---:R-:W-:Y:S01]  /*3b20*/  HMMA.16816.F32 R36, R180.reuse, R104, R36 ;  /* 0x00000068b424723c */ /* 0x044fe20000001824 */
[----:B------:R-:W2:Y:S07]  /*3b30*/  LDSM.16.M88.2 R104, [R210+0xb880] ;  /* 0x00b88000d268783b */ /* 0x000eae0000000100 */
[----:B---3--:R-:W-:Y:S01]  /*3b40*/  HMMA.16816.F32 R40, R180, R106, R40 ;  /* 0x0000006ab428723c */ /* 0x008fe20000001828 */
[----:B------:R-:W3:Y:S06]  /*3b50*/  LDSM.16.M88.2 R106, [R210+0xc080] ;  /* 0x00c08000d26a783b */ /* 0x000eec0000000100 */
[----:B------:R-:W-:Y:S02]  /*3b60*/  FSEL R183, R6, -INF , !P5 ;  /* 0xff80000006b77808 */ /* 0x000fe40006800000 */
[----:B------:R-:W-:Y:S01]  /*3b70*/  PLOP3.LUT P5, PT, PT, PT, UP0, 0x40, 0x0 ;  /* 0x000000000000781c */ /* 0x000fe20003fae808 */
[C---:B-----5:R-:W-:Y:S01]  /*3b80*/  HMMA.16816.F32 R24, R172.reuse, R108, R24 ;  /* 0x0000006cac18723c */ /* 0x060fe20000001818 */
[----:B------:R-:W5:Y:S04]  /*3b90*/  LDSM.16.M88.2 R108, [R209+0xa080] ;  /* 0x00a08000d16c783b */ /* 0x000f680000000100 */
[----:B------:R-:W-:Y:S03]  /*3ba0*/  ISETP.GT.AND P5, PT, R190, 0x1, P5 ;  /* 0x00000001be00780c */ /* 0x000fe60002fa4270 */
[C---:B----4-:R-:W-:Y:S01]  /*3bb0*/  HMMA.16816.F32 R28, R172.reuse, R110, R28 ;  /* 0x0000006eac1c723c */ /* 0x050fe2000000181c */
[----:B------:R-:W4:Y:S02]  /*3bc0*/  LDSM.16.M88.2 R110, [R209+0xa880] ;  /* 0x00a88000d16e783b */ /* 0x000f240000000100 */
[----:B------:R-:W-:Y:S04]  /*3bd0*/  ISETP.LT.OR P5, PT, R191, 0x2, P5 ;  /* 0x00000002bf00780c */ /* 0x000fe80002fa1670 */
[----:B------:R-:W-:Y:S01]  /*3be0*/  FSEL R182, R7, -INF , !P5 ;  /* 0xff80000007b67808 */ /* 0x000fe20006800000 */
[C---:B-1----:R-:W-:Y:S01]  /*3bf0*/  HMMA.16816.F32 R32, R172.reuse, R2, R32 ;  /* 0x00000002ac20723c */ /* 0x042fe20000001820 */
[----:B------:R-:W1:Y:S01]  /*3c00*/  LDSM.16.M88.2 R2, [R209+0xb080] ;  /* 0x00b08000d102783b */ /* 0x000e620000000100 */
[----:B------:R-:W-:Y:S01]  /*3c10*/  PLOP3.LUT P5, PT, PT, PT, UP0, 0x40, 0x0 ;  /* 0x000000000000781c */ /* 0x000fe20003fae808 */
[----:B------:R-:W-:Y:S03]  /*3c20*/  UISETP.NE.AND UP0, UPT, UR13, URZ, UPT ;  /* 0x0000003f0d00728c */ /* 0x000fe6000bf05270 */
[C---:B------:R-:W-:Y:S01]  /*3c30*/  ISETP.GT.AND P5, PT, R192.reuse, 0x1, P5 ;  /* 0x00000001c000780c */ /* 0x040fe20002fa4270 */
[----:B------:R-:W1:Y:S01]  /*3c40*/  LDSM.16.M88.2 R6, [R209+0xb880] ;  /* 0x00b88000d106783b */ /* 0x000e620000000100 */
[C---:B--2---:R-:W-:Y:S03]  /*3c50*/  HMMA.16816.F32 R36, R172.reuse, R104, R36 ;  /* 0x00000068ac24723c */ /* 0x044fe60000001824 */
[----:B------:R-:W-:Y:S01]  /*3c60*/  ISETP.LT.OR P5, PT, R193, 0x2, P5 ;  /* 0x00000002c100780c */ /* 0x000fe20002fa1670 */
[----:B------:R-:W2:Y:S03]  /*3c70*/  LDSM.16.M88.2 R104, [R209+0xc080] ;  /* 0x00c08000d168783b */ /* 0x000ea60000000100 */
[----:B------:R-:W-:Y:S01]  /*3c80*/  FSEL R185, R5, -INF , !P5 ;  /* 0xff80000005b97808 */ /* 0x000fe20006800000 */
[----:B---3--:R-:W-:Y:S01]  /*3c90*/  HMMA.16816.F32 R40, R172, R106, R40 ;  /* 0x0000006aac28723c */ /* 0x008fe20000001828 */
[----:B------:R-:W-:Y:S01]  /*3ca0*/  PLOP3.LUT P5, PT, PT, PT, UP2, 0x40, 0x0 ;  /* 0x000000000000781c */ /* 0x000fe20003fae828 */
[----:B------:R-:W-:Y:S01]  /*3cb0*/  LDSM.16.M88.4 R172, [R216+0x1f080] ;  /* 0x01f08000d8ac783b */ /* 0x000fe20000000200 */
[----:B------:R-:W-:Y:S02]  /*3cc0*/  UISETP.NE.AND UP2, UPT, UR7, URZ, UPT ;  /* 0x0000003f0700728c */ /* 0x000fe4000bf45270 */
[----:B------:R-:W-:Y:S02]  /*3cd0*/  ISETP.GT.AND P5, PT, R192, RZ, P5 ;  /* 0x000000ffc000720c */ /* 0x000fe40002fa4270 */
[----:B------:R-:W-:Y:S01]  /*3ce0*/  LDSM.16.M88.2 R106, [R0+0xd080] ;  /* 0x00d08000006a783b */ /* 0x000fe20000000100 */
[C---:B-----5:R-:W-:Y:S05]  /*3cf0*/  HMMA.16816.F32 R24, R176.reuse, R108, R24 ;  /* 0x0000006cb018723c */ /* 0x060fea0000001818 */
[----:B------:R-:W-:Y:S03]  /*3d00*/  ISETP.LT.OR P5, PT, R193, 0x1, P5 ;  /* 0x00000001c100780c */ /* 0x000fe60002fa1670 */
[C---:B----4-:R-:W-:Y:S01]  /*3d10*/  HMMA.16816.F32 R28, R176.reuse, R110, R28 ;  /* 0x0000006eb01c723c */ /* 0x050fe2000000181c */
[----:B------:R-:W-:Y:S03]  /*3d20*/  LDSM.16.M88.4 R108, [R188+0x1f080] ;  /* 0x01f08000bc6c783b */ /* 0x000fe60000000200 */
[----:B------:R-:W-:Y:S02]  /*3d30*/  FSEL R184, R4, -INF , !P5 ;  /* 0xff80000004b87808 */ /* 0x000fe40006800000 */
[----:B------:R-:W-:Y:S01]  /*3d40*/  PLOP3.LUT P5, PT, PT, PT, UP1, 0x40, 0x0 ;  /* 0x000000000000781c */ /* 0x000fe20003fae818 */
[----:B------:R-:W3:Y:S01]  /*3d50*/  LDSM.16.M88.2 R4, [R0+0xc880] ;  /* 0x00c880000004783b */ /* 0x000ee20000000100 */
[C---:B-1----:R-:W-:Y:S01]  /*3d60*/  HMMA.16816.F32 R32, R176.reuse, R2, R32 ;  /* 0x00000002b020723c */ /* 0x042fe20000001820 */
[----:B------:R-:W-:Y:S02]  /*3d70*/  UISETP.NE.AND UP1, UPT, UR6, URZ, UPT ;  /* 0x0000003f0600728c */ /* 0x000fe4000bf25270 */
[----:B------:R-:W-:Y:S01]  /*3d80*/  ISETP.GT.AND P5, PT, R190, 0x10, P5 ;  /* 0x00000010be00780c */ /* 0x000fe20002fa4270 */
[----:B------:R-:W1:Y:S01]  /*3d90*/  LDSM.16.M88.2 R2, [R0+0xd880] ;  /* 0x00d880000002783b */ /* 0x000e620000000100 */
[----:B------:R-:W-:Y:S02]  /*3da0*/  UP2UR UR6, UPR, URZ, 0x1 ;  /* 0x000000013f067883 */ /* 0x000fe40008000000 */
[C---:B------:R-:W-:Y:S01]  /*3db0*/  ISETP.LT.OR P5, PT, R191.reuse, 0x11, P5 ;  /* 0x00000011bf00780c */ /* 0x040fe20002fa1670 */
[C---:B------:R-:W-:Y:S01]  /*3dc0*/  HMMA.16816.F32 R36, R176.reuse, R6, R36 ;  /* 0x00000006b024723c */ /* 0x040fe20000001824 */
[----:B------:R-:W4:Y:S03]  /*3dd0*/  LDSM.16.M88.2 R6, [R0+0xe080] ;  /* 0x00e080000006783b */ /* 0x000f260000000100 */
[----:B------:R-:W-:Y:S02]  /*3de0*/  FSEL R180, R10, -INF , !P5 ;  /* 0xff8000000ab47808 */ /* 0x000fe40006800000 */
[----:B------:R-:W-:Y:S01]  /*3df0*/  PLOP3.LUT P5, PT, PT, PT, UP0, 0x40, 0x0 ;  /* 0x000000000000781c */ /* 0x000fe20003fae808 */
[----:B------:R-:W-:Y:S01]  /*3e00*/  UISETP.NE.AND UP0, UPT, UR14, URZ, UPT ;  /* 0x0000003f0e00728c */ /* 0x000fe2000bf05270 */
[----:B--2---:R-:W-:Y:S03]  /*3e10*/  HMMA.16816.F32 R40, R176, R104, R40 ;  /* 0x00000068b028723c */ /* 0x004fe60000001828 */
[----:B------:R-:W-:Y:S04]  /*3e20*/  ISETP.GT.AND P5, PT, R190, 0x11, P5 ;  /* 0x00000011be00780c */ /* 0x000fe80002fa4270 */
[----:B------:R-:W-:Y:S01]  /*3e30*/  ISETP.LT.OR P5, PT, R191, 0x12, P5 ;  /* 0x00000012bf00780c */ /* 0x000fe20002fa1670 */
[--C-:B------:R-:W-:Y:S04]  /*3e40*/  FFMA.FTZ R104, R182, c[0x0][0x29c], -R194.reuse ;  /* 0x0000a700b6687a23 */ /* 0x100fe800000108c2 */
[----:B------:R-:W-:Y:S02]  /*3e50*/  FSEL R181, R11, -INF , !P5 ;  /* 0xff8000000bb57808 */ /* 0x000fe40006800000 */
[----:B------:R-:W-:Y:S01]  /*3e60*/  PLOP3.LUT P5, PT, PT, PT, UP6, 0x40, 0x0 ;  /* 0x000000000000781c */ /* 0x000fe20003fae868 */
[----:B------:R-:W2:Y:S03]  /*3e70*/  LDSM.16.M88.2 R10, [R0+0xe880] ;  /* 0x00e88000000a783b */ /* 0x000ea60000000100 */
[----:B------:R-:W-:Y:S04]  /*3e80*/  ISETP.GT.AND P5, PT, R190, 0x20, P5 ;  /* 0x00000020be00780c */ /* 0x000fe80002fa4270 */
[----:B------:R-:W-:Y:S01]  /*3e90*/  ISETP.LT.OR P5, PT, R191, 0x21, P5 ;  /* 0x00000021bf00780c */ /* 0x000fe20002fa1670 */
[C---:B---3--:R-:W-:Y:S01]  /*3ea0*/  HMMA.16816.F32 R24, R172.reuse, R4, R24 ;  /* 0x00000004ac18723c */ /* 0x048fe20000001818 */
[----:B------:R-:W3:Y:S04]  /*3eb0*/  LDSM.16.M88.2 R4, [R208+0xc880] ;  /* 0x00c88000d004783b */ /* 0x000ee80000000100 */
[----:B------:R-:W-:Y:S01]  /*3ec0*/  FSEL R105, R14, -INF , !P5 ;  /* 0xff8000000e697808 */ /* 0x000fe20006800000 */
[--C-:B------:R-:W-:Y:S01]  /*3ed0*/  FFMA.FTZ R14, R183, c[0x0][0x29c], -R194.reuse ;  /* 0x0000a700b70e7a23 */ /* 0x100fe200000108c2 */
[----:B------:R-:W-:Y:S01]  /*3ee0*/  PLOP3.LUT P5, PT, PT, PT, UP5, 0x40, 0x0 ;  /* 0x000000000000781c */ /* 0x000fe20003fae858 */
[C---:B------:R-:W-:Y:S01]  /*3ef0*/  HMMA.16816.F32 R28, R172.reuse, R106, R28 ;  /* 0x0000006aac1c723c */ /* 0x040fe2000000181c */
[----:B------:R-:W-:Y:S02]  /*3f00*/  MUFU.EX2 R183, R104 ;  /* 0x0000006800b77308 */ /* 0x000fe40000000800 */
[C---:B------:R-:W-:Y:S04]  /*3f10*/  ISETP.GT.AND P5, PT, R190.reuse, 0x21, P5 ;  /* 0x00000021be00780c */ /* 0x040fe80002fa4270 */
[----:B------:R-:W-:Y:S01]  /*3f20*/  ISETP.LT.OR P5, PT, R191, 0x22, P5 ;  /* 0x00000022bf00780c */ /* 0x000fe20002fa1670 */
[C---:B-1----:R-:W-:Y:S01]  /*3f30*/  HMMA.16816.F32 R32, R172.reuse, R2, R32 ;  /* 0x00000002ac20723c */ /* 0x042fe20000001820 */
[----:B------:R-:W-:Y:S02]  /*3f40*/  LDSM.16.M88.2 R2, [R208+0xd880] ;  /* 0x00d88000d002783b */ /* 0x000fe40000000100 */
[----:B------:R1:W5:Y:S01]  /*3f50*/  MUFU.EX2 R186, R14 ;  /* 0x0000000e00ba7308 */ /* 0x0003620000000800 */
[----:B------:R-:W-:Y:S02]  /*3f60*/  FSEL R177, R15, -INF , !P5 ;  /* 0xff8000000fb17808 */ /* 0x000fe40006800000 */
[----:B------:R-:W-:Y:S02]  /*3f70*/  PLOP3.LUT P5, PT, PT, PT, UP4, 0x40, 0x0 ;  /* 0x000000000000781c */ /* 0x000fe40003fae848 */
[C---:B----4-:R-:W-:Y:S01]  /*3f80*/  HMMA.16816.F32 R36, R172.reuse, R6, R36 ;  /* 0x00000006ac24723c */ /* 0x050fe20000001824 */
[----:B------:R-:W-:Y:S02]  /*3f90*/  LDSM.16.M88.2 R6, [R208+0xe080] ;  /* 0x00e08000d006783b */ /* 0x000fe40000000100 */
[----:B------:R-:W-:Y:S04]  /*3fa0*/  ISETP.GT.AND P5, PT, R190, 0x30, P5 ;  /* 0x00000030be00780c */ /* 0x000fe80002fa4270 */
[C---:B------:R-:W-:Y:S01]  /*3fb0*/  ISETP.LT.OR P5, PT, R191.reuse, 0x31, P5 ;  /* 0x00000031bf00780c */ /* 0x040fe20002fa1670 */
[----:B--2---:R-:W-:Y:S01]  /*3fc0*/  HMMA.16816.F32 R40, R172, R10, R40 ;  /* 0x0000000aac28723c */ /* 0x004fe20000001828 */
[----:B------:R-:W-:Y:S03]  /*3fd0*/  LDSM.16.M88.2 R10, [R208+0xe880] ;  /* 0x00e88000d00a783b */ /* 0x000fe60000000100 */
[----:B------:R-:W-:Y:S01]  /*3fe0*/  FSEL R176, R18, -INF , !P5 ;  /* 0xff80000012b07808 */ /* 0x000fe20006800000 */
[--C-:B------:R-:W-:Y:S01]  /*3ff0*/  FFMA.FTZ R18, R180, c[0x0][0x29c], -R194.reuse ;  /* 0x0000a700b4127a23 */ /* 0x100fe200000108c2 */
[----:B------:R-:W-:Y:S02]  /*4000*/  PLOP3.LUT P5, PT, PT, PT, UP3, 0x40, 0x0 ;  /* 0x000000000000781c */ /* 0x000fe40003fae838 */
[C---:B---3--:R-:W-:Y:S01]  /*4010*/  HMMA.16816.F32 R24, R108.reuse, R4, R24 ;  /* 0x000000046c18723c */ /* 0x048fe20000001818 */
[----:B------:R2:W-:Y:S01]  /*4020*/  MUFU.EX2 R182, R18 ;  /* 0x0000001200b67308 */ /* 0x0005e20000000800 */
[----:B-1----:R-:W1:Y:S03]  /*4030*/  LDSM.16.M88.2 R14, [R208+0xd080] ;  /* 0x00d08000d00e783b */ /* 0x002e660000000100 */
[C---:B------:R-:W-:Y:S02]  /*4040*/  ISETP.GT.AND P5, PT, R190.reuse, 0x31, P5 ;  /* 0x00000031be00780c */ /* 0x040fe40002fa4270 */
[----:B------:R-:W-:Y:S02]  /*4050*/  LDSM.16.M88.2 R4, [R210+0xc880] ;  /* 0x00c88000d204783b */ /* 0x000fe40000000100 */
[----:B------:R-:W-:Y:S04]  /*4060*/  ISETP.LT.OR P5, PT, R191, 0x32, P5 ;  /* 0x00000032bf00780c */ /* 0x000fe80002fa1670 */
[----:B------:R-:W-:Y:S02]  /*4070*/  FSEL R19, R19, -INF , !P5 ;  /* 0xff80000013137808 */ /* 0x000fe40006800000 */
[----:B------:R-:W-:Y:S04]  /*4080*/  PLOP3.LUT P5, PT, PT, PT, UP2, 0x40, 0x0 ;  /* 0x000000000000781c */ /* 0x000fe80003fae828 */
[----:B------:R-:W-:Y:S04]  /*4090*/  ISETP.GT.AND P5, PT, R190, 0x40, P5 ;  /* 0x00000040be00780c */ /* 0x000fe80002fa4270 */
[----:B------:R-:W-:Y:S01]  /*40a0*/  ISETP.LT.OR P5, PT, R191, 0x41, P5 ;  /* 0x00000041bf00780c */ /* 0x000fe20002fa1670 */
[--C-:B--2---:R-:W-:Y:S03]  /*40b0*/  FFMA.FTZ R18, R181, c[0x0][0x29c], -R194.reuse ;  /* 0x0000a700b5127a23 */ /* 0x104fe600000108c2 */
[----:B------:R-:W-:Y:S01]  /*40c0*/  FSEL R22, R22, -INF , !P5 ;  /* 0xff80000016167808 */ /* 0x000fe20006800000 */
[----:B------:R2:W3:Y:S01]  /*40d0*/  MUFU.EX2 R180, R18 ;  /* 0x0000001200b47308 */ /* 0x0004e20000000800 */
[----:B------:R-:W-:Y:S04]  /*40e0*/  PLOP3.LUT P5, PT, PT, PT, UP1, 0x40, 0x0 ;  /* 0x000000000000781c */ /* 0x000fe80003fae818 */
[----:B------:R-:W-:Y:S04]  /*40f0*/  ISETP.GT.AND P5, PT, R190, 0x41, P5 ;  /* 0x00000041be00780c */ /* 0x000fe80002fa4270 */
[----:B------:R-:W-:Y:S01]  /*4100*/  ISETP.LT.OR P5, PT, R191, 0x42, P5 ;  /* 0x00000042bf00780c */ /* 0x000fe20002fa1670 */
[C---:B-1----:R-:W-:Y:S01]  /*4110*/  HMMA.16816.F32 R28, R108.reuse, R14, R28 ;  /* 0x0000000e6c1c723c */ /* 0x042fe2000000181c */
[----:B------:R-:W-:Y:S02]  /*4120*/  LDSM.16.M88.2 R14, [R210+0xd080] ;  /* 0x00d08000d20e783b */ /* 0x000fe40000000100 */
[----:B------:R-:W-:Y:S02]  /*4130*/  FSEL R23, R23, -INF , !P5 ;  /* 0xff80000017177808 */ /* 0x000fe40006800000 */
[----:B------:R-:W-:Y:S01]  /*4140*/  PLOP3.LUT P5, PT, PT, PT, UP0, 0x40, 0x0 ;  /* 0x000000000000781c */ /* 0x000fe20003fae808 */
[----:B------:R-:W-:Y:S02]  /*4150*/  UISETP.NE.AND UP0, UPT, UR6, URZ, UPT ;  /* 0x0000003f0600728c */ /* 0x000fe4000bf05270 */
[C---:B------:R-:W-:Y:S03]  /*4160*/  HMMA.16816.F32 R32, R108.reuse, R2, R32 ;  /* 0x000000026c20723c */ /* 0x040fe60000001820 */
[----:B------:R-:W-:Y:S01]  /*4170*/  ISETP.GT.AND P5, PT, R192, 0x10, P5 ;  /* 0x00000010c000780c */ /* 0x000fe20002fa4270 */
[--C-:B--2---:R-:W-:Y:S02]  /*4180*/  FFMA.FTZ R18, R105, c[0x0][0x29c], -R194.reuse ;  /* 0x0000a70069127a23 */ /* 0x104fe400000108c2 */
[----:B------:R-:W1:Y:S01]  /*4190*/  LDSM.16.M88.4 R104, [R215+0x4000] ;  /* 0x00400000d768783b */ /* 0x000e620000000200 */
[--C-:B------:R-:W-:Y:S01]  /*41a0*/  FFMA.FTZ R2, R176, c[0x0][0x29c], -R194.reuse ;  /* 0x0000a700b0027a23 */ /* 0x100fe200000108c2 */
[C---:B------:R-:W-:Y:S01]  /*41b0*/  HMMA.16816.F32 R36, R108.reuse, R6, R36 ;  /* 0x000000066c24723c */ /* 0x040fe20000001824 */
[----:B------:R2:W-:Y:S02]  /*41c0*/  MUFU.EX2 R179, R18 ;  /* 0x0000001200b37308 */ /* 0x0005e40000000800 */
[----:B------:R-:W-:Y:S04]  /*41d0*/  ISETP.LT.OR P5, PT, R193, 0x11, P5 ;  /* 0x00000011c100780c */ /* 0x000fe80002fa1670 */
[--C-:B------:R-:W-:Y:S01]  /*41e0*/  FFMA.FTZ R6, R19, c[0x0][0x29c], -R194.reuse ;  /* 0x0000a70013067a23 */ /* 0x100fe200000108c2 */
[----:B------:R-:W-:Y:S01]  /*41f0*/  HMMA.16816.F32 R40, R108, R10, R40 ;  /* 0x0000000a6c28723c */ /* 0x000fe20000001828 */
[----:B------:R-:W-:Y:S02]  /*4200*/  LDSM.16.M88.2 R10, [R210+0xe880] ;  /* 0x00e88000d20a783b */ /* 0x000fe40000000100 */
[----:B------:R4:W-:Y:S01]  /*4210*/  MUFU.EX2 R176, R6 ;  /* 0x0000000600b07308 */ /* 0x0009e20000000800 */
[----:B------:R-:W-:Y:S01]  /*4220*/  FSEL R19, R8, -INF , !P5 ;  /* 0xff80000008137808 */ /* 0x000fe20006800000 */
[--C-:B------:R-:W-:Y:S01]  /*4230*/  FFMA.FTZ R8, R22, c[0x0][0x29c], -R194.reuse ;  /* 0x0000a70016087a23 */ /* 0x100fe200000108c2 */
[----:B------:R-:W-:Y:S01]  /*4240*/  PLOP3.LUT P5, PT, PT, PT, UP0, 0x40, 0x0 ;  /* 0x000000000000781c */ /* 0x000fe20003fae808 */
[----:B------:R-:W-:Y:S03]  /*4250*/  LDSM.16.M88.4 R108, [R189+0x4000] ;  /* 0x00400000bd6c783b */ /* 0x000fe60000000200 */
[C---:B------:R-:W-:Y:S03]  /*4260*/  ISETP.GT.AND P5, PT, R192.reuse, 0x11, P5 ;  /* 0x00000011c000780c */ /* 0x040fe60002fa4270 */
[----:B------:R-:W-:Y:S01]  /*4270*/  MUFU.EX2 R175, R8 ;  /* 0x0000000800af7308 */ /* 0x000fe20000000800 */
[----:B------:R-:W-:Y:S01]  /*4280*/  ISETP.LT.OR P5, PT, R193, 0x12, P5 ;  /* 0x00000012c100780c */ /* 0x000fe20002fa1670 */
[--C-:B--2---:R-:W-:Y:S02]  /*4290*/  FFMA.FTZ R18, R177, c[0x0][0x29c], -R194.reuse ;  /* 0x0000a700b1127a23 */ /* 0x104fe400000108c2 */
[----:B------:R-:W-:Y:S06]  /*42a0*/  FFMA.FTZ R194, R23, c[0x0][0x29c], -R194 ;  /* 0x0000a70017c27a23 */ /* 0x000fec00000108c2 */
[----:B------:R2:W2:Y:S01]  /*42b0*/  MUFU.EX2 R177, R2 ;  /* 0x0000000200b17308 */ /* 0x0004a20000000800 */
[----:B----4-:R-:W-:Y:S01]  /*42c0*/  LDSM.16.M88.2 R6, [R210+0xe080] ;  /* 0x00e08000d206783b */ /* 0x010fe20000000100 */
[C---:B-1----:R-:W-:Y:S04]  /*42d0*/  HMMA.16816.F32 R24, R104.reuse, R4, R24 ;  /* 0x000000046818723c */ /* 0x042fe80000001818 */
[----:B------:R-:W-:Y:S04]  /*42e0*/  LDSM.16.M88.2 R4, [R209+0xc880] ;  /* 0x00c88000d104783b */ /* 0x000fe80000000100 */
[----:B------:R1:W4:Y:S01]  /*42f0*/  MUFU.EX2 R178, R18 ;  /* 0x0000001200b27308 */ /* 0x0003220000000800 */
[C---:B------:R-:W-:Y:S09]  /*4300*/  HMMA.16816.F32 R28, R104.reuse, R14, R28 ;  /* 0x0000000e681c723c */ /* 0x040ff2000000181c */
[----:B------:R-:W3:Y:S01]  /*4310*/  MUFU.EX2 R194, R194 ;  /* 0x000000c200c27308 */ /* 0x000ee20000000800 */
[----:B--2---:R-:W2:Y:S02]  /*4320*/  LDSM.16.M88.2 R2, [R210+0xd880] ;  /* 0x00d88000d202783b */ /* 0x004ea40000000100 */
[----:B-1----:R-:W-:Y:S03]  /*4330*/  FSEL R18, R9, -INF , !P5 ;  /* 0xff80000009127808 */ /* 0x002fe60006800000 */
[----:B------:R-:W1:Y:S01]  /*4340*/  LDSM.16.M88.2 R8, [R209+0xd080] ;  /* 0x00d08000d108783b */ /* 0x000e620000000100 */
[----:B------:R-:W-:Y:S04]  /*4350*/  PLOP3.LUT P5, PT, PT, PT, UP6, 0x40, 0x0 ;  /* 0x000000000000781c */ /* 0x000fe80003fae868 */
[----:B------:R-:W-:Y:S04]  /*4360*/  ISETP.GT.AND P5, PT, R192, 0x20, P5 ;  /* 0x00000020c000780c */ /* 0x000fe80002fa4270 */
[----:B------:R-:W-:Y:S04]  /*4370*/  ISETP.LT.OR P5, PT, R193, 0x21, P5 ;  /* 0x00000021c100780c */ /* 0x000fe80002fa1670 */
[----:B------:R-:W-:Y:S01]  /*4380*/  FSEL R15, R12, -INF , !P5 ;  /* 0xff8000000c0f7808 */ /* 0x000fe20006800000 */
[--C-:B------:R-:W-:Y:S01]  /*4390*/  FFMA.FTZ R12, R185, c[0x0][0x29c], -R195.reuse ;  /* 0x0000a700b90c7a23 */ /* 0x100fe200000108c3 */
[----:B------:R-:W-:Y:S03]  /*43a0*/  PLOP3.LUT P5, PT, PT, PT, UP5, 0x40, 0x0 ;  /* 0x000000000000781c */ /* 0x000fe60003fae858 */
[----:B------:R1:W-:Y:S01]  /*43b0*/  MUFU.EX2 R174, R12 ;  /* 0x0000000c00ae7308 */ /* 0x0003e20000000800 */
[----:B------:R-:W-:Y:S04]  /*43c0*/  ISETP.GT.AND P5, PT, R192, 0x21, P5 ;  /* 0x00000021c000780c */ /* 0x000fe80002fa4270 */
[----:B------:R-:W-:Y:S04]  /*43d0*/  ISETP.LT.OR P5, PT, R193, 0x22, P5 ;  /* 0x00000022c100780c */ /* 0x000fe80002fa1670 */
[----:B------:R-:W-:Y:S01]  /*43e0*/  FSEL R14, R13, -INF , !P5 ;  /* 0xff8000000d0e7808 */ /* 0x000fe20006800000 */
[C---:B--2---:R-:W-:Y:S01]  /*43f0*/  HMMA.16816.F32 R32, R104.reuse, R2, R32 ;  /* 0x000000026820723c */ /* 0x044fe20000001820 */
[----:B------:R-:W2:Y:S01]  /*4400*/  LDSM.16.M88.2 R2, [R209+0xd880] ;  /* 0x00d88000d102783b */ /* 0x000ea20000000100 */
[----:B------:R-:W-:Y:S01]  /*4410*/  PLOP3.LUT P5, PT, PT, PT, UP4, 0x40, 0x0 ;  /* 0x000000000000781c */ /* 0x000fe20003fae848 */
[--C-:B------:R-:W-:Y:S03]  /*4420*/  FFMA.FTZ R13, R18, c[0x0][0x29c], -R195.reuse ;  /* 0x0000a700120d7a23 */ /* 0x100fe600000108c3 */
[----:B------:R-:W-:Y:S01]  /*4430*/  ISETP.GT.AND P5, PT, R192, 0x30, P5 ;  /* 0x00000030c000780c */ /* 0x000fe20002fa4270 */
[----:B------:R3:W-:Y:S01]  /*4440*/  MUFU.EX2 R23, R13 ;  /* 0x0000000d00177308 */ /* 0x0007e20000000800 */
[C---:B------:R-:W-:Y:S01]  /*4450*/  HMMA.16816.F32 R36, R104.reuse, R6, R36 ;  /* 0x000000066824723c */ /* 0x040fe20000001824 */
[----:B------:R-:W4:Y:S02]  /*4460*/  LDSM.16.M88.2 R6, [R209+0xe080] ;  /* 0x00e08000d106783b */ /* 0x000f240000000100 */
[C---:B------:R-:W-:Y:S01]  /*4470*/  ISETP.LT.OR P5, PT, R193.reuse, 0x31, P5 ;  /* 0x00000031c100780c */ /* 0x040fe20002fa1670 */
[--C-:B-1----:R-:W-:Y:S03]  /*4480*/  FFMA.FTZ R12, R184, c[0x0][0x29c], -R195.reuse ;  /* 0x0000a700b80c7a23 */ /* 0x102fe600000108c3 */
[----:B------:R-:W-:Y:S01]  /*4490*/  FSEL R16, R16, -INF , !P5 ;  /* 0xff80000010107808 */ /* 0x000fe20006800000 */
[----:B------:R-:W-:Y:S01]  /*44a0*/  HMMA.16816.F32 R40, R104, R10, R40 ;  /* 0x0000000a6828723c */ /* 0x000fe20000001828 */
[----:B------:R-:W1:Y:S01]  /*44b0*/  LDSM.16.M88.2 R10, [R209+0xe880] ;  /* 0x00e88000d10a783b */ /* 0x000e620000000100 */
[----:B------:R2:W1:Y:S01]  /*44c0*/  MUFU.EX2 R173, R12 ;  /* 0x0000000c00ad7308 */ /* 0x0004620000000800 */
[----:B------:R-:W-:Y:S04]  /*44d0*/  PLOP3.LUT P5, PT, PT, PT, UP3, 0x40, 0x0 ;  /* 0x000000000000781c */ /* 0x000fe80003fae838 */
[----:B------:R-:W-:Y:S01]  /*44e0*/  ISETP.GT.AND P5, PT, R192, 0x31, P5 ;  /* 0x00000031c000780c */ /* 0x000fe20002fa4270 */
[C---:B------:R-:W-:Y:S05]  /*44f0*/  HMMA.16816.F32 R24, R108.reuse, R4, R24 ;  /* 0x000000046c18723c */ /* 0x040fea0000001818 */
[----:B------:R-:W-:Y:S02]  /*4500*/  ISETP.LT.OR P5, PT, R193, 0x32, P5 ;  /* 0x00000032c100780c */ /* 0x000fe40002fa1670 */
[----:B-----5:R-:W-:Y:S01]  /*4510*/  F2FP.PACK_AB R5, R183, R186 ;  /* 0x000000bab705723e */ /* 0x020fe200000000ff */
[C---:B------:R-:W-:Y:S04]  /*4520*/  HMMA.16816.F32 R28, R108.reuse, R8, R28 ;  /* 0x000000086c1c723c */ /* 0x040fe8000000181c */
[----:B------:R-:W-:Y:S01]  /*4530*/  FSEL R17, R17, -INF , !P5 ;  /* 0xff80000011117808 */ /* 0x000fe20006800000 */
[--C-:B------:R-:W-:Y:S01]  /*4540*/  FFMA.FTZ R4, R15, c[0x0][0x29c], -R195.reuse ;  /* 0x0000a7000f047a23 */ /* 0x100fe200000108c3 */
[----:B---3--:R-:W-:Y:S02]  /*4550*/  F2FP.PACK_AB R13, R180, R182 ;  /* 0x000000b6b40d723e */ /* 0x008fe400000000ff */
[----:B------:R-:W-:Y:S01]  /*4560*/  PLOP3.LUT P5, PT, PT, PT, UP2, 0x40, 0x0 ;  /* 0x000000000000781c */ /* 0x000fe20003fae828 */
[C---:B--2---:R-:W-:Y:S01]  /*4570*/  HMMA.16816.F32 R32, R108.reuse, R2, R32 ;  /* 0x000000026c20723c */ /* 0x044fe20000001820 */
[----:B------:R2:W-:Y:S02]  /*4580*/  MUFU.EX2 R22, R4 ;  /* 0x0000000400167308 */ /* 0x0005e40000000800 */
[--C-:B------:R-:W-:Y:S01]  /*4590*/  FFMA.FTZ R12, R19, c[0x0][0x29c], -R195.reuse ;  /* 0x0000a700130c7a23 */ /* 0x100fe200000108c3 */
[----:B------:R-:W-:Y:S03]  /*45a0*/  ISETP.GT.AND P5, PT, R192, 0x40, P5 ;  /* 0x00000040c000780c */ /* 0x000fe60002fa4270 */
[--C-:B------:R-:W-:Y:S01]  /*45b0*/  FFMA.FTZ R2, R16, c[0x0][0x29c], -R195.reuse ;  /* 0x0000a70010027a23 */ /* 0x100fe200000108c3 */
[C---:B----4-:R-:W-:Y:S03]  /*45c0*/  HMMA.16816.F32 R36, R108.reuse, R6, R36 ;  /* 0x000000066c24723c */ /* 0x050fe60000001824 */
[----:B------:R3:W-:Y:S01]  /*45d0*/  MUFU.EX2 R18, R2 ;  /* 0x0000000200127308 */ /* 0x0007e20000000800 */
[----:B------:R-:W-:Y:S03]  /*45e0*/  ISETP.LT.OR P5, PT, R193, 0x41, P5 ;  /* 0x00000041c100780c */ /* 0x000fe60002fa1670 */
[----:B------:R-:W-:Y:S01]  /*45f0*/  F2FP.PACK_AB R7, R176, R177 ;  /* 0x000000b1b007723e */ /* 0x000fe200000000ff */
[----:B-1----:R-:W-:Y:S04]  /*4600*/  HMMA.16816.F32 R40, R108, R10, R40 ;  /* 0x0000000a6c28723c */ /* 0x002fe80000001828 */
[----:B------:R-:W-:Y:S01]  /*4610*/  FSEL R3, R20, -INF , !P5 ;  /* 0xff80000014037808 */ /* 0x000fe20006800000 */
[----:B------:R1:W4:Y:S01]  /*4620*/  MUFU.EX2 R172, R12 ;  /* 0x0000000c00ac7308 */ /* 0x0003220000000800 */
[----:B------:R-:W-:Y:S02]  /*4630*/  PLOP3.LUT P5, PT, PT, PT, UP1, 0x40, 0x0 ;  /* 0x000000000000781c */ /* 0x000fe40003fae818 */
[----:B------:R-:W-:Y:S01]  /*4640*/  F2FP.PACK_AB R10, R178, R179 ;  /* 0x000000b3b20a723e */ /* 0x000fe200000000ff */
[--C-:B--2---:R-:W-:Y:S01]  /*4650*/  FFMA.FTZ R4, R14, c[0x0][0x29c], -R195.reuse ;  /* 0x0000a7000e047a23 */ /* 0x104fe200000108c3 */
[----:B------:R-:W-:Y:S02]  /*4660*/  ISETP.GT.AND P5, PT, R192, 0x41, P5 ;  /* 0x00000041c000780c */ /* 0x000fe40002fa4270 */
[--C-:B------:R-:W-:Y:S01]  /*4670*/  FFMA.FTZ R3, R3, c[0x0][0x29c], -R195.reuse ;  /* 0x0000a70003037a23 */ /* 0x100fe200000108c3 */
[----:B------:R-:W-:Y:S02]  /*4680*/  F2FP.PACK_AB R6, R194, R175 ;  /* 0x000000afc206723e */ /* 0x000fe400000000ff */
[----:B------:R2:W-:Y:S01]  /*4690*/  MUFU.EX2 R19, R4 ;  /* 0x0000000400137308 */ /* 0x0005e20000000800 */
[----:B------:R-:W-:Y:S01]  /*46a0*/  ISETP.LT.OR P5, PT, R193, 0x42, P5 ;  /* 0x00000042c100780c */ /* 0x000fe20002fa1670 */
[--C-:B---3--:R-:W-:Y:S03]  /*46b0*/  FFMA.FTZ R2, R17, c[0x0][0x29c], -R195.reuse ;  /* 0x0000a70011027a23 */ /* 0x108fe600000108c3 */
[----:B------:R-:W-:Y:S05]  /*46c0*/  FSEL R21, R21, -INF , !P5 ;  /* 0xff80000015157808 */ /* 0x000fea0006800000 */
[----:B------:R3:W5:Y:S01]  /*46d0*/  MUFU.EX2 R16, R2 ;  /* 0x0000000200107308 */ /* 0x0007620000000800 */
[----:B------:R-:W-:Y:S01]  /*46e0*/  FFMA.FTZ R195, R21, c[0x0][0x29c], -R195 ;  /* 0x0000a70015c37a23 */ /* 0x000fe200000108c3 */
[----:B-1----:R-:W1:Y:S08]  /*46f0*/  LDS R12, [R226.X4+0x212a0] ;  /* 0x0212a000e20c7984 */ /* 0x002e700000004800 */
[----:B------:R4:W-:Y:S01]  /*4700*/  MUFU.EX2 R15, R3 ;  /* 0x00000003000f7308 */ /* 0x0009e20000000800 */
[----:B--2---:R-:W-:Y:S09]  /*4710*/  F2FP.PACK_AB R4, R174, R173 ;  /* 0x000000adae04723e */ /* 0x004ff200000000ff */
[----:B------:R-:W2:Y:S01]  /*4720*/  MUFU.EX2 R195, R195 ;  /* 0x000000c300c37308 */ /* 0x000ea20000000800 */
[----:B---3--:R-:W3:Y:S05]  /*4730*/  LDS R2, [R226.X4+0x21280] ;  /* 0x02128000e2027984 */ /* 0x008eea0000004800 */
[----:B------:R5:W-:Y:S05]  /*4740*/  STS [R223+0x21480], R4 ;  /* 0x02148004df007388 */ /* 0x000bea0000000800 */
[----:B------:R2:W-:Y:S01]  /*4750*/  STS [R224], R5 ;  /* 0x00000005e0007388 */ /* 0x0005e20000000800 */
[----:B----4-:R-:W-:Y:S05]  /*4760*/  F2FP.PACK_AB R3, R23, R172 ;  /* 0x000000ac1703723e */ /* 0x010fea00000000ff */
[----:B------:R4:W-:Y:S01]  /*4770*/  STS [R223+0x21c80], R3 ;  /* 0x021c8003df007388 */ /* 0x0009e20000000800 */
[--C-:B-1----:R-:W-:Y:S04]  /*4780*/  FADD.FTZ R27, R27, -R12.reuse ;  /* 0x8000000c1b1b7221 */ /* 0x102fe80000010000 */
[----:B------:R-:W-:Y:S01]  /*4790*/  STS [R224+0x800], R13 ;  /* 0x0008000de0007388 */ /* 0x000fe20000000800 */
[--C-:B------:R-:W-:Y:S02]  /*47a0*/  FADD.FTZ R26, R26, -R12.reuse ;  /* 0x8000000c1a1a7221 */ /* 0x100fe40000010000 */
[----:B------:R-:W-:Y:S02]  /*47b0*/  FMUL.FTZ R14, R183, R27 ;  /* 0x0000001bb70e7220 */ /* 0x000fe40000410000 */
[----:B------:R-:W-:Y:S02]  /*47c0*/  FMUL.FTZ R26, R186, R26 ;  /* 0x0000001aba1a7220 */ /* 0x000fe40000410000 */
[--C-:B------:R-:W-:Y:S01]  /*47d0*/  FADD.FTZ R31, R31, -R12.reuse ;  /* 0x8000000c1f1f7221 */ /* 0x100fe20000010000 */
[----:B-----5:R-:W-:Y:S01]  /*47e0*/  F2FP.PACK_AB R4, R16, R18 ;  /* 0x000000121004723e */ /* 0x020fe200000000ff */
[--C-:B------:R-:W-:Y:S01]  /*47f0*/  FADD.FTZ R30, R30, -R12.reuse ;  /* 0x8000000c1e1e7221 */ /* 0x100fe20000010000 */
[----:B------:R-:W-:Y:S01]  /*4800*/  F2FP.PACK_AB R14, R14, R26 ;  /* 0x0000001a0e0e723e */ /* 0x000fe200000000ff */
[----:B------:R-:W-:Y:S01]  /*4810*/  FMUL.FTZ R9, R180, R31 ;  /* 0x0000001fb4097220 */ /* 0x000fe20000410000 */
[----:B--2---:R-:W-:Y:S01]  /*4820*/  F2FP.PACK_AB R5, R19, R22 ;  /* 0x000000161305723e */ /* 0x004fe200000000ff */
[----:B------:R-:W-:Y:S02]  /*4830*/  FMUL.FTZ R30, R182, R30 ;  /* 0x0000001eb61e7220 */ /* 0x000fe40000410000 */
[----:B------:R-:W-:Y:S02]  /*4840*/  FADD.FTZ R35, R35, -R12 ;  /* 0x8000000c23237221 */ /* 0x000fe40000010000 */
[----:B------:R-:W-:Y:S01]  /*4850*/  STS [R223+0x22480], R5 ;  /* 0x02248005df007388 */ /* 0x000fe20000000800 */
[----:B----4-:R-:W-:Y:S01]  /*4860*/  F2FP.PACK_AB R3, R195, R15 ;  /* 0x0000000fc303723e */ /* 0x010fe200000000ff */
[--C-:B---3--:R-:W-:Y:S01]  /*4870*/  FADD.FTZ R24, R24, -R2.reuse ;  /* 0x8000000218187221 */ /* 0x108fe20000010000 */
[----:B------:R-:W-:Y:S01]  /*4880*/  F2FP.PACK_AB R9, R9, R30 ;  /* 0x0000001e0909723e */ /* 0x000fe200000000ff */
[--C-:B------:R-:W-:Y:S01]  /*4890*/  FADD.FTZ R25, R25, -R2.reuse ;  /* 0x8000000219197221 */ /* 0x100fe20000010000 */
[----:B------:R-:W-:Y:S01]  /*48a0*/  STS [R224+0x1000], R10 ;  /* 0x0010000ae0007388 */ /* 0x000fe20000000800 */
[--C-:B------:R-:W-:Y:S02]  /*48b0*/  FADD.FTZ R29, R29, -R2.reuse ;  /* 0x800000021d1d7221 */ /* 0x100fe40000010000 */
[----:B------:R-:W-:Y:S02]  /*48c0*/  FMUL.FTZ R25, R174, R25 ;  /* 0x00000019ae197220 */ /* 0x000fe40000410000 */
[----:B------:R1:W-:Y:S01]  /*48d0*/  STS [R223+0x22c80], R4 ;  /* 0x022c8004df007388 */ /* 0x0003e20000000800 */
[--C-:B------:R-:W-:Y:S02]  /*48e0*/  FADD.FTZ R28, R28, -R2.reuse ;  /* 0x800000021c1c7221 */ /* 0x100fe40000010000 */
[--C-:B------:R-:W-:Y:S02]  /*48f0*/  FADD.FTZ R32, R32, -R2.reuse ;  /* 0x8000000220207221 */ /* 0x100fe40000010000 */
[----:B------:R-:W-:Y:S01]  /*4900*/  STS [R224+0x1800], R7 ;  /* 0x00180007e0007388 */ /* 0x000fe20000000800 */
[----:B------:R-:W-:Y:S02]  /*4910*/  FMUL.FTZ R28, R172, R28 ;  /* 0x0000001cac1c7220 */ /* 0x000fe40000410000 */
[----:B------:R-:W-:Y:S02]  /*4920*/  FADD.FTZ R33, R33, -R2 ;  /* 0x8000000221217221 */ /* 0x000fe40000010000 */
[----:B------:R2:W-:Y:S01]  /*4930*/  STS [R223+0x23480], R3 ;  /* 0x02348003df007388 */ /* 0x0005e20000000800 */
[----:B------:R-:W-:Y:S02]  /*4940*/  FMUL.FTZ R32, R22, R32 ;  /* 0x0000002016207220 */ /* 0x000fe40000410000 */
[----:B------:R-:W-:Y:S02]  /*4950*/  FMUL.FTZ R33, R19, R33 ;  /* 0x0000002113217220 */ /* 0x000fe40000410000 */
[----:B------:R-:W-:Y:S01]  /*4960*/  STS [R224+0x2000], R6 ;  /* 0x00200006e0007388 */ /* 0x000fe20000000800 */
[----:B------:R-:W-:Y:S02]  /*4970*/  FADD.FTZ R34, R34, -R12 ;  /* 0x8000000c22227221 */ /* 0x000fe40000010000 */
[----:B------:R-:W-:Y:S02]  /*4980*/  FMUL.FTZ R8, R178, R35 ;  /* 0x00000023b2087220 */ /* 0x000fe40000410000 */
[----:B------:R-:W-:Y:S01]  /*4990*/  BAR.SYNC.DEFER_BLOCKING 0x0 ;  /* 0x0000000000007b1d */ /* 0x000fe20000010000 */
[----:B------:R-:W-:Y:S02]  /*49a0*/  FMUL.FTZ R34, R179, R34 ;  /* 0x00000022b3227220 */ /* 0x000fe40000410000 */
[--C-:B------:R-:W-:Y:S02]  /*49b0*/  FADD.FTZ R37, R37, -R2.reuse ;  /* 0x8000000225257221 */ /* 0x100fe40000010000 */
[----:B-1----:R-:W-:Y:S01]  /*49c0*/  FMUL.FTZ R4, R23, R29 ;  /* 0x0000001d17047220 */ /* 0x002fe20000410000 */
[----:B------:R-:W-:Y:S01]  /*49d0*/  F2FP.PACK_AB R8, R8, R34 ;  /* 0x000000220808723e */ /* 0x000fe200000000ff */
[--C-:B------:R-:W-:Y:S02]  /*49e0*/  FADD.FTZ R36, R36, -R2.reuse ;  /* 0x8000000224247221 */ /* 0x100fe40000010000 */
[--C-:B------:R-:W-:Y:S01]  /*49f0*/  FADD.FTZ R40, R40, -R2.reuse ;  /* 0x8000000228287221 */ /* 0x100fe20000010000 */
[----:B------:R-:W-:Y:S01]  /*4a00*/  F2FP.PACK_AB R4, R4, R28 ;  /* 0x0000001c0404723e */ /* 0x000fe200000000ff */
[----:B------:R-:W-:Y:S02]  /*4a10*/  FMUL.FTZ R36, R18, R36 ;  /* 0x0000002412247220 */ /* 0x000fe40000410000 */
[----:B------:R-:W-:Y:S02]  /*4a20*/  FADD.FTZ R41, R41, -R2 ;  /* 0x8000000229297221 */ /* 0x000fe40000010000 */
[----:B--2---:R-:W-:Y:S02]  /*4a30*/  FMUL.FTZ R3, R173, R24 ;  /* 0x00000018ad037220 */ /* 0x004fe40000410000 */
[----:B------:R-:W-:Y:S02]  /*4a40*/  FMUL.FTZ R2, R16, R37 ;  /* 0x0000002510027220 */ /* 0x000fe40000410000 */
[--C-:B------:R-:W-:Y:S01]  /*4a50*/  FADD.FTZ R39, R39, -R12.reuse ;  /* 0x8000000c27277221 */ /* 0x100fe20000010000 */
[----:B------:R-:W-:Y:S01]  /*4a60*/  F2FP.PACK_AB R3, R25, R3 ;  /* 0x000000031903723e */ /* 0x000fe200000000ff */
[--C-:B------:R-:W-:Y:S01]  /*4a70*/  FADD.FTZ R38, R38, -R12.reuse ;  /* 0x8000000c26267221 */ /* 0x100fe20000010000 */
[----:B------:R-:W-:Y:S01]  /*4a80*/  F2FP.PACK_AB R2, R2, R36 ;  /* 0x000000240202723e */ /* 0x000fe200000000ff */
[--C-:B------:R-:W-:Y:S02]  /*4a90*/  FADD.FTZ R43, R43, -R12.reuse ;  /* 0x8000000c2b2b7221 */ /* 0x100fe40000010000 */
[----:B------:R1:W-:Y:S01]  /*4aa0*/  STS [R223+0x23c80], R3 ;  /* 0x023c8003df007388 */ /* 0x0003e20000000800 */
[----:B------:R-:W-:Y:S02]  /*4ab0*/  FMUL.FTZ R38, R177, R38 ;  /* 0x00000026b1267220 */ /* 0x000fe40000410000 */
[----:B------:R-:W-:Y:S02]  /*4ac0*/  FADD.FTZ R42, R42, -R12 ;  /* 0x8000000c2a2a7221 */ /* 0x000fe40000010000 */
[----:B------:R-:W-:Y:S01]  /*4ad0*/  STS [R224+0x2800], R14 ;  /* 0x0028000ee0007388 */ /* 0x000fe20000000800 */
[----:B------:R-:W-:Y:S02]  /*4ae0*/  FMUL.FTZ R12, R176, R39 ;  /* 0x00000027b00c7220 */ /* 0x000fe40000410000 */
[----:B------:R-:W-:Y:S02]  /*4af0*/  FMUL.FTZ R40, R15, R40 ;  /* 0x000000280f287220 */ /* 0x000fe40000410000 */
[----:B------:R2:W-:Y:S01]  /*4b00*/  STS [R223+0x24480], R4 ;  /* 0x02448004df007388 */ /* 0x0005e20000000800 */
[----:B------:R-:W-:Y:S01]  /*4b10*/  F2FP.PACK_AB R12, R12, R38 ;  /* 0x000000260c0c723e */ /* 0x000fe200000000ff */
[----:B------:R-:W-:Y:S02]  /*4b20*/  FMUL.FTZ R41, R195, R41 ;  /* 0x00000029c3297220 */ /* 0x000fe40000410000 */
[----:B------:R-:W-:Y:S01]  /*4b30*/  FMUL.FTZ R42, R175, R42 ;  /* 0x0000002aaf2a7220 */ /* 0x000fe20000410000 */
[----:B------:R-:W-:Y:S01]  /*4b40*/  STS [R224+0x3000], R9 ;  /* 0x00300009e0007388 */ /* 0x000fe20000000800 */
[----:B------:R-:W-:Y:S05]  /*4b50*/  FMUL.FTZ R11, R194, R43 ;  /* 0x0000002bc20b7220 */ /* 0x000fea0000410000 */
[----:B------:R-:W-:Y:S01]  /*4b60*/  F2FP.PACK_AB R11, R11, R42 ;  /* 0x0000002a0b0b723e */ /* 0x000fe200000000ff */
[----:B------:R-:W-:Y:S01]  /*4b70*/  IMAD.SHL.U32 R42, R217, 0x2, RZ ;  /* 0x00000002d92a7824 */ /* 0x000fe200078e00ff */
[----:B-1----:R-:W-:Y:S05]  /*4b80*/  F2FP.PACK_AB R3, R33, R32 ;  /* 0x000000202103723e */ /* 0x002fea00000000ff */
[----:B------:R-:W-:Y:S05]  /*4b90*/  STS [R223+0x24c80], R3 ;  /* 0x024c8003df007388 */ /* 0x000fea0000000800 */
[----:B------:R-:W-:Y:S01]  /*4ba0*/  STS [R224+0x3800], R8 ;  /* 0x00380008e0007388 */ /* 0x000fe20000000800 */
[----:B--2---:R-:W-:Y:S04]  /*4bb0*/  F2FP.PACK_AB R4, R41, R40 ;  /* 0x000000282904723e */ /* 0x004fe800000000ff */
[----:B------:R-:W-:Y:S05]  /*4bc0*/  STS [R223+0x25480], R2 ;  /* 0x02548002df007388 */ /* 0x000fea0000000800 */
[----:B------:R-:W-:Y:S05]  /*4bd0*/  STS [R224+0x4000], R12 ;  /* 0x0040000ce0007388 */ /* 0x000fea0000000800 */
[----:B------:R-:W-:Y:S05]  /*4be0*/  STS [R223+0x25c80], R4 ;  /* 0x025c8004df007388 */ /* 0x000fea0000000800 */
[----:B------:R-:W-:Y:S05]  /*4bf0*/  STS [R224+0x4800], R11 ;  /* 0x0048000be0007388 */ /* 0x000fea0000000800 */
[----:B------:R-:W-:Y:S05]  /*4c00*/  LDSM.16.MT88.2 R2, [R211+0x21480] ;  /* 0x02148000d302783b */ /* 0x000fea0000004100 */
[----:B------:R-:W1:Y:S05]  /*4c10*/  LDSM.16.MT88.4 R4, [R42+0x1b080] ;  /* 0x01b080002a04783b */ /* 0x000e6a0000004200 */
[----:B------:R-:W2:Y:S05]  /*4c20*/  LDSM.16.MT88.4 R8, [R42+0x1d080] ;  /* 0x01d080002a08783b */ /* 0x000eaa0000004200 */
[----:B------:R-:W3:Y:S05]  /*4c30*/  LDSM.16.MT88.4 R12, [R42+0x1f080] ;  /* 0x01f080002a0c783b */ /* 0x000eea0000004200 */
[----:B------:R-:W4:Y:S05]  /*4c40*/  LDSM.16.MT88.2 R16, [R211+0x21c80] ;  /* 0x021c8000d310783b */ /* 0x000f2a0000004100 */
[----:B------:R-:W5:Y:S05]  /*4c50*/  LDSM.16.MT88.2 R18, [R211+0x22480] ;  /* 0x02248000d312783b */ /* 0x000f6a0000004100 */
[----:B------:R-:W5:Y:S05]  /*4c60*/  LDSM.16.MT88.2 R20, [R211+0x22c80] ;  /* 0x022c8000d314783b */ /* 0x000f6a0000004100 */
[----:B------:R-:W5:Y:S05]  /*4c70*/  LDSM.16.MT88.2 R22, [R211+0x23480] ;  /* 0x02348000d316783b */ /* 0x000f6a0000004100 */
[----:B------:R-:W-:Y:S01]  /*4c80*/  LDSM.16.MT88.2 R28, [R212+0x21480] ;  /* 0x02148000d41c783b */ /* 0x000fe20000004100 */
[-C--:B-1----:R-:W-:Y:S04]  /*4c90*/  HMMA.16816.F32 R44, R4, R2.reuse, R44 ;  /* 0x00000002042c723c */ /* 0x082fe8000000182c */
[----:B------:R-:W1:Y:S05]  /*4ca0*/  LDSM.16.MT88.4 R24, [R42+0x1b880] ;  /* 0x01b880002a18783b */ /* 0x000e6a0000004200 */
[----:B------:R-:W1:Y:S01]  /*4cb0*/  LDSM.16.MT88.4 R32, [R42+0x1d880] ;  /* 0x01d880002a20783b */ /* 0x000e620000004200 */
[-C--:B--2---:R-:W-:Y:S04]  /*4cc0*/  HMMA.16816.F32 R48, R8, R2.reuse, R48 ;  /* 0x000000020830723c */ /* 0x084fe80000001830 */
[----:B------:R-:W2:Y:S04]  /*4cd0*/  LDSM.16.MT88.4 R36, [R42+0x1f880] ;  /* 0x01f880002a24783b */ /* 0x000ea80000004200 */
[C---:B---3--:R-:W-:Y:S01]  /*4ce0*/  HMMA.16816.F32 R52, R12.reuse, R2, R52 ;  /* 0x000000020c34723c */ /* 0x048fe20000001834 */
[----:B------:R-:W3:Y:S05]  /*4cf0*/  LDSM.16.MT88.2 R30, [R212+0x21c80] ;  /* 0x021c8000d41e783b */ /* 0x000eea0000004100 */
[----:B------:R-:W1:Y:S02]  /*4d00*/  LDSM.16.MT88.2 R40, [R212+0x22480] ;  /* 0x02248000d428783b */ /* 0x000e640000004100 */
[-C--:B----4-:R-:W-:Y:S03]  /*4d10*/  HMMA.16816.F32 R56, R12, R16.reuse, R56 ;  /* 0x000000100c38723c */ /* 0x090fe60000001838 */
[----:B------:R-:W4:Y:S05]  /*4d20*/  LDSM.16.MT88.2 R2, [R212+0x22c80] ;  /* 0x022c8000d402783b */ /* 0x000f2a0000004100 */
[-C--:B------:R-:W-:Y:S01]  /*4d30*/  HMMA.16816.F32 R60, R8, R16.reuse, R60 ;  /* 0x00000010083c723c */ /* 0x080fe2000000183c */
[----:B------:R-:W-:Y:S07]  /*4d40*/  LDSM.16.MT88.2 R104, [R212+0x22080] ;  /* 0x02208000d468783b */ /* 0x000fee0000004100 */
        /* <DEDUP_REMOVED lines=10> */
[----:B------:R-:W5:Y:S05]  /*4df0*/  LDSM.16.MT88.2 R4, [R212+0x23480] ;  /* 0x02348000d404783b */ /* 0x000f6a0000004100 */
[----:B------:R-:W-:Y:S02]  /*4e00*/  LDSM.16.MT88.2 R6, [R211+0x21880] ;  /* 0x02188000d306783b */ /* 0x000fe40000004100 */
[-C--:B------:R-:W-:Y:S03]  /*4e10*/  HMMA.16816.F32 R96, R8, R22.reuse, R96 ;  /* 0x000000160860723c */ /* 0x080fe60000001860 */
[----:B------:R-:W4:Y:S05]  /*4e20*/  LDSM.16.MT88.4 R8, [R42+0x1c080] ;  /* 0x01c080002a08783b */ /* 0x000f2a0000004200 */
[----:B------:R-:W-:Y:S01]  /*4e30*/  HMMA.16816.F32 R100, R12, R22, R100 ;  /* 0x000000160c64723c */ /* 0x000fe20000001864 */
[----:B------:R-:W4:Y:S05]  /*4e40*/  LDSM.16.MT88.4 R12, [R42+0x1e080] ;  /* 0x01e080002a0c783b */ /* 0x000f2a0000004200 */
[----:B------:R-:W4:Y:S02]  /*4e50*/  LDSM.16.MT88.2 R22, [R211+0x22880] ;  /* 0x02288000d316783b */ /* 0x000f240000004100 */
[-C--:B-1----:R-:W-:Y:S08]  /*4e60*/  HMMA.16816.F32 R44, R24, R28.reuse, R44 ;  /* 0x0000001c182c723c */ /* 0x082ff0000000182c */
[-C--:B------:R-:W-:Y:S08]  /*4e70*/  HMMA.16816.F32 R48, R32, R28.reuse, R48 ;  /* 0x0000001c2030723c */ /* 0x080ff00000001830 */
[C---:B--2---:R-:W-:Y:S01]  /*4e80*/  HMMA.16816.F32 R52, R36.reuse, R28, R52 ;  /* 0x0000001c2434723c */ /* 0x044fe20000001834 */
[----:B------:R-:W1:Y:S07]  /*4e90*/  LDSM.16.MT88.2 R28, [R211+0x23080] ;  /* 0x02308000d31c783b */ /* 0x000e6e0000004100 */
[-C--:B---3--:R-:W-:Y:S08]  /*4ea0*/  HMMA.16816.F32 R56, R36, R30.reuse, R56 ;  /* 0x0000001e2438723c */ /* 0x088ff00000001838 */
[-C--:B------:R-:W-:Y:S08]  /*4eb0*/  HMMA.16816.F32 R60, R32, R30.reuse, R60 ;  /* 0x0000001e203c723c */ /* 0x080ff0000000183c */
[C---:B------:R-:W-:Y:S01]  /*4ec0*/  HMMA.16816.F32 R64, R24.reuse, R30, R64 ;  /* 0x0000001e1840723c */ /* 0x040fe20000001840 */
[----:B------:R-:W-:Y:S07]  /*4ed0*/  LDSM.16.MT88.2 R30, [R212+0x21880] ;  /* 0x02188000d41e783b */ /* 0x000fee0000004100 */
[-C--:B------:R-:W-:Y:S08]  /*4ee0*/  HMMA.16816.F32 R68, R24, R40.reuse, R68 ;  /* 0x000000281844723c */ /* 0x080ff00000001844 */
[-C--:B------:R-:W-:Y:S08]  /*4ef0*/  HMMA.16816.F32 R72, R32, R40.reuse, R72 ;  /* 0x000000282048723c */ /* 0x080ff00000001848 */
[C---:B------:R-:W-:Y:S08]  /*4f00*/  HMMA.16816.F32 R76, R36.reuse, R40, R76 ;  /* 0x00000028244c723c */ /* 0x040ff0000000184c */
[-C--:B----4-:R-:W-:Y:S08]  /*4f10*/  HMMA.16816.F32 R80, R36, R2.reuse, R80 ;  /* 0x000000022450723c */ /* 0x090ff00000001850 */
[-C--:B------:R-:W-:Y:S08]  /*4f20*/  HMMA.16816.F32 R84, R32, R2.reuse, R84 ;  /* 0x000000022054723c */ /* 0x080ff00000001854 */
[C---:B------:R-:W-:Y:S01]  /*4f30*/  HMMA.16816.F32 R88, R24.reuse, R2, R88 ;  /* 0x000000021858723c */ /* 0x040fe20000001858 */
[----:B------:R-:W2:Y:S07]  /*4f40*/  LDSM.16.MT88.2 R2, [R211+0x23880] ;  /* 0x02388000d302783b */ /* 0x000eae0000004100 */
[-C--:B-----5:R-:W-:Y:S01]  /*4f50*/  HMMA.16816.F32 R92, R24, R4.reuse, R92 ;  /* 0x00000004185c723c */ /* 0x0a0fe2000000185c */
[----:B------:R-:W3:Y:S07]  /*4f60*/  LDSM.16.MT88.4 R24, [R42+0x1c880] ;  /* 0x01c880002a18783b */ /* 0x000eee0000004200 */
[-C--:B------:R-:W-:Y:S01]  /*4f70*/  HMMA.16816.F32 R96, R32, R4.reuse, R96 ;  /* 0x000000042060723c */ /* 0x080fe20000001860 */
[----:B------:R-:W4:Y:S05]  /*4f80*/  LDSM.16.MT88.4 R32, [R42+0x1e880] ;  /* 0x01e880002a20783b */ /* 0x000f2a0000004200 */
[----:B------:R-:W5:Y:S02]  /*4f90*/  LDSM.16.MT88.4 R40, [R42+0x20880] ;  /* 0x020880002a28783b */ /* 0x000f640000004200 */
[----:B------:R-:W-:Y:S03]  /*4fa0*/  HMMA.16816.F32 R100, R36, R4, R100 ;  /* 0x000000042464723c */ /* 0x000fe60000001864 */
[----:B------:R-:W1:Y:S05]  /*4fb0*/  LDSM.16.MT88.2 R4, [R212+0x22880] ;  /* 0x02288000d404783b */ /* 0x000e6a0000004100 */
[-C--:B------:R-:W-:Y:S08]  /*4fc0*/  HMMA.16816.F32 R44, R8, R6.reuse, R44 ;  /* 0x00000006082c723c */ /* 0x080ff0000000182c */
[-C--:B------:R-:W-:Y:S08]  /*4fd0*/  HMMA.16816.F32 R48, R12, R6.reuse, R48 ;  /* 0x000000060c30723c */ /* 0x080ff00000001830 */
[C---:B------:R-:W-:Y:S01]  /*4fe0*/  HMMA.16816.F32 R52, R16.reuse, R6, R52 ;  /* 0x000000061034723c */ /* 0x040fe20000001834 */
[----:B------:R-:W1:Y:S07]  /*4ff0*/  LDSM.16.MT88.2 R6, [R212+0x23080] ;  /* 0x02308000d406783b */ /* 0x000e6e0000004100 */
        /* <DEDUP_REMOVED lines=10> */
[----:B------:R-:W1:Y:S05]  /*50a0*/  LDSM.16.MT88.2 R8, [R212+0x23880] ;  /* 0x02388000d408783b */ /* 0x000e6a0000004100 */
[----:B------:R-:W-:Y:S02]  /*50b0*/  BAR.SYNC.DEFER_BLOCKING 0x0 ;  /* 0x0000000000007b1d */ /* 0x000fe40000010000 */
[-C--:B------:R-:W-:Y:S08]  /*50c0*/  HMMA.16816.F32 R96, R12, R2.reuse, R96 ;  /* 0x000000020c60723c */ /* 0x080ff00000001860 */
[----:B------:R-:W-:Y:S08]  /*50d0*/  HMMA.16816.F32 R100, R16, R2, R100 ;  /* 0x000000021064723c */ /* 0x000ff00000001864 */
[-C--:B---3--:R-:W-:Y:S01]  /*50e0*/  HMMA.16816.F32 R44, R24, R30.reuse, R44 ;  /* 0x0000001e182c723c */ /* 0x088fe2000000182c */
[----:B------:R2:W3:Y:S07]  /*50f0*/  LDSM.16.M88.4 R108, [R214] ;  /* 0x00000000d66c783b */ /* 0x0004ee0000000200 */
[-C--:B----4-:R-:W-:Y:S01]  /*5100*/  HMMA.16816.F32 R48, R32, R30.reuse, R48 ;  /* 0x0000001e2030723c */ /* 0x090fe20000001830 */
[----:B------:R2:W4:Y:S07]  /*5110*/  LDSM.16.MT88.4 R16, [R213] ;  /* 0x00000000d510783b */ /* 0x00052e0000004200 */
[C---:B-----5:R-:W-:Y:S01]  /*5120*/  HMMA.16816.F32 R52, R40.reuse, R30, R52 ;  /* 0x0000001e2834723c */ /* 0x060fe20000001834 */
[----:B------:R2:W5:Y:S05]  /*5130*/  LDSM.16.MT88.4 R36, [R213+0x2800] ;  /* 0x00280000d524783b */ /* 0x00056a0000004200 */
[----:B------:R2:W1:Y:S02]  /*5140*/  LDSM.16.MT88.4 R172, [R213+0x5000] ;  /* 0x00500000d5ac783b */ /* 0x0004640000004200 */
[-C--:B------:R-:W-:Y:S03]  /*5150*/  HMMA.16816.F32 R56, R40, R104.reuse, R56 ;  /* 0x000000682838723c */ /* 0x080fe60000001838 */
[----:B------:R2:W1:Y:S05]  /*5160*/  LDSM.16.M88.4 R176, [R214+0x800] ;  /* 0x00080000d6b0783b */ /* 0x00046a0000000200 */
[-C--:B------:R-:W-:Y:S01]  /*5170*/  HMMA.16816.F32 R60, R32, R104.reuse, R60 ;  /* 0x00000068203c723c */ /* 0x080fe2000000183c */
[----:B------:R2:W1:Y:S05]  /*5180*/  LDSM.16.M88.4 R184, [R214+0xc00] ;  /* 0x000c0000d6b8783b */ /* 0x00046a0000000200 */
[----:B------:R2:W1:Y:S02]  /*5190*/  LDSM.16.MT88.4 R180, [R213+0x800] ;  /* 0x00080000d5b4783b */ /* 0x0004640000004200 */
[C---:B------:R-:W-:Y:S03]  /*51a0*/  HMMA.16816.F32 R64, R24.reuse, R104, R64 ;  /* 0x000000681840723c */ /* 0x040fe60000001840 */
[----:B------:R2:W1:Y:S05]  /*51b0*/  LDSM.16.M88.4 R104, [R214+0x400] ;  /* 0x00040000d668783b */ /* 0x00046a0000000200 */
[-C--:B------:R-:W-:Y:S01]  /*51c0*/  HMMA.16816.F32 R68, R24, R4.reuse, R68 ;  /* 0x000000041844723c */ /* 0x080fe20000001844 */
[----:B------:R2:W1:Y:S05]  /*51d0*/  LDSM.16.MT88.4 R188, [R213+0x3000] ;  /* 0x00300000d5bc783b */ /* 0x00046a0000004200 */
[----:B------:R2:W1:Y:S02]  /*51e0*/  LDSM.16.MT88.4 R192, [R213+0x5800] ;  /* 0x00580000d5c0783b */ /* 0x0004640000004200 */
        /* <DEDUP_REMOVED lines=8> */
[----:B------:R-:W-:-:S07]  /*5270*/  @P0 BRA `(.L_x_841) ;  /* 0x0000039000000947 */ /* 0x000fce0003800000 */
[----:B--2345:R-:W-:Y:S01]  /*5280*/  LOP3.LUT P6, RZ, R227, 0x1, RZ, 0xc0, !PT ;  /* 0x00000001e3ff7812 */ /* 0x03cfe200078cc0ff */
[----:B------:R-:W1:Y:S01]  /*5290*/  S2R R7, SR_CTAID.Y ;  /* 0x0000000000077919 */ /* 0x000e620000002600 */
[----:B------:R-:W-:Y:S01]  /*52a0*/  P2R R12, PR, RZ, 0x4 ;  /* 0x00000004ff0c7803 */ /* 0x000fe20000000000 */
[----:B------:R-:W-:Y:S01]  /*52b0*/  USHF.R.S32.HI UR17, URZ, 0x1f, UR9 ;  /* 0x0000001f3f117899 */ /* 0x000fe20008011409 */
[----:B------:R-:W-:Y:S01]  /*52c0*/  IMAD.MOV.U32 R198, RZ, RZ, c[0x0][0x208] ;  /* 0x00008200ffc67624 */ /* 0x000fe200078e00ff */
[----:B------:R-:W-:Y:S01]  /*52d0*/  ULDC.64 UR6, c[0x0][0x208] ;  /* 0x0000820000067ab9 */ /* 0x000fe20000000a00 */
[----:B------:R-:W-:Y:S01]  /*52e0*/  IMAD.MOV.U32 R8, RZ, RZ, R196 ;  /* 0x000000ffff087224 */ /* 0x000fe200078e00c4 */
[----:B------:R-:W-:Y:S01]  /*52f0*/  UIMAD UR17, UR17, UR6, URZ ;  /* 0x00000006111172a4 */ /* 0x000fe2000f8e023f */
[----:B------:R-:W-:Y:S01]  /*5300*/  IMAD.SHL.U32 R198, R198, 0x20, RZ ;  /* 0x00000020c6c67824 */ /* 0x000fe200078e00ff */
[----:B------:R-:W-:Y:S01]  /*5310*/  UIMAD.WIDE.U32 UR20, UR9, UR6, URZ ;  /* 0x00000006091472a5 */ /* 0x000fe2000f8e003f */
[----:B------:R-:W-:Y:S01]  /*5320*/  IMAD.MOV.U32 R9, RZ, RZ, R197 ;  /* 0x000000ffff097224 */ /* 0x000fe200078e00c5 */
[----:B------:R-:W-:Y:S01]  /*5330*/  UIMAD UR17, UR9, UR7, UR17 ;  /* 0x00000007091172a4 */ /* 0x000fe2000f8e0211 */
[----:B------:R-:W-:Y:S01]  /*5340*/  IMAD R13, R252, c[0x0][0x290], RZ ;  /* 0x0000a400fc0d7a24 */ /* 0x000fe200078e02ff */
[----:B------:R-:W-:Y:S02]  /*5350*/  USHF.L.U32 UR6, UR20, 0x6, URZ ;  /* 0x0000000614067899 */ /* 0x000fe4000800063f */
[----:B------:R-:W-:Y:S04]  /*5360*/  UIADD3 UR17, UR21, UR17, URZ ;  /* 0x0000001115117290 */ /* 0x000fe8000fffe03f */
[C---:B------:R-:W-:Y:S01]  /*5370*/  IADD3 R3, P5, P0, R240.reuse, UR6, R198 ;  /* 0x00000006f0037c10 */ /* 0x040fe2000f8be0c6 */
[----:B------:R-:W-:Y:S01]  /*5380*/  USHF.L.U64.HI UR17, UR20, 0x6, UR17 ;  /* 0x0000000614117899 */ /* 0x000fe20008010211 */
[----:B-1----:R-:W-:Y:S01]  /*5390*/  SHF.R.S32.HI R10, RZ, 0x1f, R7 ;  /* 0x0000001fff0a7819 */ /* 0x002fe20000011407 */
[----:B------:R-:W-:Y:S04]  /*53a0*/  IMAD.WIDE.U32 R8, R7, c[0x0][0x288], R8 ;  /* 0x0000a20007087a25 */ /* 0x000fe800078e0008 */
[----:B------:R-:W-:Y:S02]  /*53b0*/  IADD3.X R11, R237, UR17, R250, P5, P0 ;  /* 0x00000011ed0b7c10 */ /* 0x000fe4000afe04fa */
[----:B------:R-:W-:Y:S01]  /*53c0*/  IADD3 R2, P0, R240, UR6, RZ ;  /* 0x00000006f0027c10 */ /* 0x000fe2000ff1e0ff */
[----:B------:R-:W-:Y:S01]  /*53d0*/  IMAD R10, R10, c[0x0][0x288], RZ ;  /* 0x0000a2000a0a7a24 */ /* 0x000fe200078e02ff */
[----:B------:R-:W-:Y:S02]  /*53e0*/  USHF.L.U32 UR6, UR9, 0x6, URZ ;  /* 0x0000000609067899 */ /* 0x000fe4000800063f */
[C---:B------:R-:W-:Y:S01]  /*53f0*/  LEA R6, P5, R2.reuse, c[0x0][0x1f0], 0x1 ;  /* 0x00007c0002067a11 */ /* 0x040fe200078a08ff */
[----:B------:R-:W-:Y:S01]  /*5400*/  IMAD R10, R7, c[0x0][0x28c], R10 ;  /* 0x0000a300070a7a24 */ /* 0x000fe200078e020a */
[----:B------:R-:W-:Y:S01]  /*5410*/  IADD3.X R5, R237, UR17, RZ, P0, !PT ;  /* 0x00000011ed057c10 */ /* 0x000fe200087fe4ff */
[----:B------:R-:W-:Y:S01]  /*5420*/  USHF.R.S32.HI UR7, URZ, 0x1f, UR6 ;  /* 0x0000001f3f077899 */ /* 0x000fe20008011406 */
[----:B------:R-:W-:Y:S01]  /*5430*/  LEA R4, P0, R3, c[0x0][0x1f0], 0x1 ;  /* 0x00007c0003047a11 */ /* 0x000fe200078008ff */
[----:B------:R-:W-:Y:S01]  /*5440*/  IMAD.IADD R9, R9, 0x1, R10 ;  /* 0x0000000109097824 */ /* 0x000fe200078e020a */
[----:B------:R-:W-:Y:S01]  /*5450*/  LEA.HI.X R7, R2, c[0x0][0x1f4], R5, 0x1, P5 ;  /* 0x00007d0002077a11 */ /* 0x000fe200028f0c05 */
[----:B------:R-:W-:Y:S01]  /*5460*/  IMAD.U32 R2, RZ, RZ, UR6 ;  /* 0x00000006ff027e24 */ /* 0x000fe2000f8e00ff */
[----:B------:R-:W-:Y:S02]  /*5470*/  LEA.HI.X R5, R3, c[0x0][0x1f4], R11, 0x1, P0 ;  /* 0x00007d0003057a11 */ /* 0x000fe400000f0c0b */
[----:B------:R-:W-:Y:S02]  /*5480*/  IADD3 R3, P5, P0, R8, UR6, R13 ;  /* 0x0000000608037c10 */ /* 0x000fe4000f8be00d */
[----:B------:R-:W-:Y:S02]  /*5490*/  IADD3 R2, -R232, c[0x0][0x168], -R2 ;  /* 0x00005a00e8027a10 */ /* 0x000fe40007ffe902 */
[----:B------:R-:W-:Y:S02]  /*54a0*/  IADD3.X R9, R9, UR7, R247, P5, P0 ;  /* 0x0000000709097c10 */ /* 0x000fe4000afe04f7 */
[----:B------:R-:W-:Y:S02]  /*54b0*/  LEA R8, P0, R3, c[0x0][0x280], 0x2 ;  /* 0x0000a00003087a11 */ /* 0x000fe400078010ff */
[----:B------:R-:W-:Y:S02]  /*54c0*/  LOP3.LUT P5, RZ, R227, 0x2, RZ, 0xc0, !PT ;  /* 0x00000002e3ff7812 */ /* 0x000fe400078ac0ff */
[----:B------:R-:W-:Y:S02]  /*54d0*/  LEA.HI.X R9, R3, c[0x0][0x284], R9, 0x2, P0 ;  /* 0x0000a10003097a11 */ /* 0x000fe400000f1409 */
[C---:B------:R-:W-:Y:S02]  /*54e0*/  ISETP.LT.OR P0, PT, R2.reuse, 0x1, !P6 ;  /* 0x000000010200780c */ /* 0x040fe40007701670 */
[C---:B------:R-:W-:Y:S11]  /*54f0*/  ISETP.LT.OR P6, PT, R2.reuse, 0x21, !P6 ;  /* 0x000000210200780c */ /* 0x040ff600077c1670 */
        /* <DEDUP_REMOVED lines=10> */
[----:B------:R-:W-:Y:S10]  /*55a0*/  @!P1 IMAD.SHL.U32 R2, R228, 0x10, RZ ;  /* 0x00000010e4029824 */ /* 0x000ff400078e00ff */
[----:B------:R1:W-:Y:S01]  /*55b0*/  LDGSTS.E.BYPASS.LTC128B.128 [R225+0x1f080], [R6.64+0x100], !P2 ;  /* 0x1f08010006e17fae */ /* 0x0003e2000d101d52 */
[----:B------:R-:W-:Y:S04]  /*55c0*/  ISETP.NE.AND P2, PT, R12, RZ, PT ;  /* 0x000000ff0c00720c */ /* 0x000fe80003f45270 */
[----:B------:R1:W-:Y:S05]  /*55d0*/  LDGSTS.E.BYPASS.LTC128B.128 [R225+0x1c080], [R4.64], !P6 ;  /* 0x1c08000004e17fae */ /* 0x0003ea000f101d52 */
[----:B------:R1:W-:Y:S05]  /*55e0*/  LDGSTS.E.BYPASS.LTC128B.128 [R225+0x1e080], [R4.64+0x80], !P5 ;  /* 0x1e08008004e17fae */ /* 0x0003ea000e901d52 */
[----:B------:R1:W-:Y:S05]  /*55f0*/  LDGSTS.E.BYPASS.LTC128B.128 [R225+0x20080], [R4.64+0x100], !P0 ;  /* 0x2008010004e17fae */ /* 0x0003ea000c101d52 */
[----:B------:R1:W-:Y:S02]  /*5600*/  @!P1 LDGSTS.E.BYPASS.LTC128B.128 [R2+0x21280], [R8.64] ;  /* 0x2128000008029fae */ /* 0x0003e4000b901d52 */
.L_x_841:
[-C--:B-12345:R-:W-:Y:S01]  /*5610*/  HMMA.16816.F32 R4, R108, R16.reuse, RZ ;  /* 0x000000106c04723c */ /* 0x0befe200000018ff */
[----:B------:R-:W-:Y:S01]  /*5620*/  LDSM.16.M88.4 R196, [R214+0x1000] ;  /* 0x00100000d6c4783b */ /* 0x000fe20000000200 */
[----:B------:R-:W-:Y:S02]  /*5630*/  UIMAD UR8, UR8, 0x3000, URZ ;  /* 0x00003000080878a4 */ /* 0x000fe4000f8e023f */
[----:B------:R-:W-:Y:S01]  /*5640*/  IMAD.U32 R2, RZ, RZ, UR4 ;  /* 0x00000004ff027e24 */ /* 0x000fe2000f8e00ff */
[----:B------:R-:W1:Y:S01]  /*5650*/  LDSM.16.MT88.4 R200, [R213+0x1000] ;  /* 0x00100000d5c8783b */ /* 0x000e620000004200 */
[----:B------:R-:W-:Y:S02]  /*5660*/  UIADD3 UR6, UR4, 0x1, URZ ;  /* 0x0000000104067890 */ /* 0x000fe4000fffe03f */
[C---:B------:R-:W-:Y:S01]  /*5670*/  HMMA.16816.F32 R8, R104.reuse, R16, RZ ;  /* 0x000000106808723c */ /* 0x040fe200000018ff */
[----:B------:R-:W-:Y:S01]  /*5680*/  LDSM.16.MT88.4 R204, [R213+0x3800] ;  /* 0x00380000d5cc783b */ /* 0x000fe20000004200 */
[----:B------:R-:W-:Y:S02]  /*5690*/  UISETP.GE.AND UP0, UPT, UR4, 0x1, UPT ;  /* 0x000000010400788c */ /* 0x000fe4000bf06270 */
[----:B------:R-:W-:Y:S01]  /*56a0*/  IADD3 R3, P5, R244, UR8, RZ ;  /* 0x00000008f4037c10 */ /* 0x000fe2000ffbe0ff */
[----:B------:R-:W0:Y:S01]  /*56b0*/  LDGDEPBAR ;  /* 0x00000000000079af */ /* 0x000e220000000000 */
[----:B------:R-:W-:Y:S01]  /*56c0*/  IMAD R2, R2, 0x3000, R217 ;  /* 0x0000300002027824 */ /* 0x000fe200078e02d9 */
[----:B------:R-:W-:Y:S01]  /*56d0*/  USEL UR4, UR6, URZ, !UP0 ;  /* 0x0000003f06047287 */ /* 0x000fe2000c000000 */
[-C--:B------:R-:W-:Y:S01]  /*56e0*/  HMMA.16816.F32 R12, R104, R18.reuse, RZ ;  /* 0x00000012680c723c */ /* 0x080fe200000018ff */
[----:B------:R-:W-:Y:S02]  /*56f0*/  UISETP.GE.AND UP0, UPT, UR9, UR12, UPT ;  /* 0x0000000c0900728c */ /* 0x000fe4000bf06270 */
[----:B------:R-:W-:Y:S04]  /*5700*/  UIADD3 UR6, UR11, 0x1, URZ ;  /* 0x000000010b067890 */ /* 0x000fe8000fffe03f */
[----:B------:R-:W-:Y:S01]  /*5710*/  PLOP3.LUT P0, PT, PT, PT, UP0, 0x80, 0x0 ;  /* 0x000000000000781c */ /* 0x000fe20003f0f008 */
[C---:B------:R-:W-:Y:S01]  /*5720*/  HMMA.16816.F32 R16, R108.reuse, R18, RZ ;  /* 0x000000126c10723c */ /* 0x040fe200000018ff */
[----:B------:R-:W-:Y:S04]  /*5730*/  UISETP.GE.AND UP0, UPT, UR11, 0x1, UPT ;  /* 0x000000010b00788c */ /* 0x000fe8000bf06270 */
[----:B------:R-:W-:Y:S03]  /*5740*/  USEL UR11, UR6, URZ, !UP0 ;  /* 0x0000003f060b7287 */ /* 0x000fe6000c000000 */
        /* <DEDUP_REMOVED lines=16> */
[-C--:B------:R-:W-:Y:S08]  /*5850*/  HMMA.16816.F32 R28, R184, R190.reuse, R28 ;  /* 0x000000beb81c723c */ /* 0x080ff0000000181c */
[C---:B------:R-:W-:Y:S01]  /*5860*/  HMMA.16816.F32 R32, R176.reuse, R190, R32 ;  /* 0x000000beb020723c */ /* 0x040fe20000001820 */
[----:B------:R-:W-:Y:S07]  /*5870*/  LDSM.16.M88.4 R188, [R214+0x1c00] ;  /* 0x001c0000d6bc783b */ /* 0x000fee0000000200 */
[-C--:B------:R-:W-:Y:S08]  /*5880*/  HMMA.16816.F32 R36, R176, R192.reuse, R36 ;  /* 0x000000c0b024723c */ /* 0x080ff00000001824 */
[C---:B------:R-:W-:Y:S08]  /*5890*/  HMMA.16816.F32 R40, R184.reuse, R192, R40 ;  /* 0x000000c0b828723c */ /* 0x040ff00000001828 */
[-C--:B------:R-:W-:Y:S01]  /*58a0*/  HMMA.16816.F32 R104, R184, R194.reuse, R104 ;  /* 0x000000c2b868723c */ /* 0x080fe20000001868 */
[----:B------:R-:W-:Y:S07]  /*58b0*/  LDSM.16.MT88.4 R184, [R213+0x1800] ;  /* 0x00180000d5b8783b */ /* 0x000fee0000004200 */
[----:B------:R-:W-:Y:S01]  /*58c0*/  HMMA.16816.F32 R108, R176, R194, R108 ;  /* 0x000000c2b06c723c */ /* 0x000fe2000000186c */
[----:B------:R-:W4:Y:S04]  /*58d0*/  LDSM.16.M88.4 R176, [R214+0x1800] ;  /* 0x00180000d6b0783b */ /* 0x000f280000000200 */
[----:B------:R-:W5:Y:S03]  /*58e0*/  LDSM.16.MT88.4 R192, [R213+0x4000] ;  /* 0x00400000d5c0783b */ /* 0x000f660000004200 */
        /* <DEDUP_REMOVED lines=9> */
[----:B------:R-:W-:Y:S07]  /*5980*/  LDSM.16.MT88.4 R204, [R213+0x4800] ;  /* 0x00480000d5cc783b */ /* 0x000fee0000004200 */
[-C--:B---3--:R-:W-:Y:S08]  /*5990*/  HMMA.16816.F32 R36, R196, R180.reuse, R36 ;  /* 0x000000b4c424723c */ /* 0x088ff00000001824 */
[C---:B------:R-:W-:Y:S08]  /*59a0*/  HMMA.16816.F32 R40, R172.reuse, R180, R40 ;  /* 0x000000b4ac28723c */ /* 0x040ff00000001828 */
[-C--:B------:R-:W-:Y:S01]  /*59b0*/  HMMA.16816.F32 R104, R172, R182.reuse, R104 ;  /* 0x000000b6ac68723c */ /* 0x080fe20000001868 */
[----:B------:R-:W1:Y:S07]  /*59c0*/  LDSM.16.MT88.4 R172, [R213+0x6800] ;  /* 0x00680000d5ac783b */ /* 0x000e6e0000004200 */
[----:B------:R-:W-:Y:S01]  /*59d0*/  HMMA.16816.F32 R108, R196, R182, R108 ;  /* 0x000000b6c46c723c */ /* 0x000fe2000000186c */
[----:B------:R-:W-:Y:S04]  /*59e0*/  LDSM.16.M88.4 R180, [R214+0x2000] ;  /* 0x00200000d6b4783b */ /* 0x000fe80000000200 */
[----:B------:R-:W2:Y:S03]  /*59f0*/  LDSM.16.MT88.4 R196, [R213+0x2000] ;  /* 0x00200000d5c4783b */ /* 0x000ea60000004200 */
[-C--:B----4-:R-:W-:Y:S08]  /*5a00*/  HMMA.16816.F32 R4, R176, R184.reuse, R4 ;  /* 0x000000b8b004723c */ /* 0x090ff00000001804 */
[C---:B------:R-:W-:Y:S08]  /*5a10*/  HMMA.16816.F32 R8, R188.reuse, R184, R8 ;  /* 0x000000b8bc08723c */ /* 0x040ff00000001808 */
[-C--:B------:R-:W-:Y:S08]  /*5a20*/  HMMA.16816.F32 R12, R188, R186.reuse, R12 ;  /* 0x000000babc0c723c */ /* 0x080ff0000000180c */
[C---:B------:R-:W-:Y:S01]  /*5a30*/  HMMA.16816.F32 R16, R176.reuse, R186, R16 ;  /* 0x000000bab010723c */ /* 0x040fe20000001810 */
[----:B------:R-:W3:Y:S07]  /*5a40*/  LDSM.16.MT88.4 R184, [R213+0x7000] ;  /* 0x00700000d5b8783b */ /* 0x000eee0000004200 */
[-C--:B-----5:R-:W-:Y:S08]  /*5a50*/  HMMA.16816.F32 R20, R176, R192.reuse, R20 ;  /* 0x000000c0b014723c */ /* 0x0a0ff00000001814 */
[C---:B------:R-:W-:Y:S08]  /*5a60*/  HMMA.16816.F32 R24, R188.reuse, R192, R24 ;  /* 0x000000c0bc18723c */ /* 0x040ff00000001818 */
[-C--:B------:R-:W-:Y:S08]  /*5a70*/  HMMA.16816.F32 R28, R188, R194.reuse, R28 ;  /* 0x000000c2bc1c723c */ /* 0x080ff0000000181c */
[C---:B------:R-:W-:Y:S08]  /*5a80*/  HMMA.16816.F32 R32, R176.reuse, R194, R32 ;  /* 0x000000c2b020723c */ /* 0x040ff00000001820 */
[-C--:B-1----:R-:W-:Y:S08]  /*5a90*/  HMMA.16816.F32 R36, R176, R172.reuse, R36 ;  /* 0x000000acb024723c */ /* 0x082ff00000001824 */
[C---:B------:R-:W-:Y:S07]  /*5aa0*/  HMMA.16816.F32 R40, R188.reuse, R172, R40 ;  /* 0x000000acbc28723c */ /* 0x040fee0000001828 */
[----:B------:R-:W-:Y:S01]  /*5ab0*/  IMAD.U32 R173, RZ, RZ, UR8 ;  /* 0x00000008ffad7e24 */ /* 0x000fe2000f8e00ff */
[-C--:B------:R-:W-:Y:S01]  /*5ac0*/  HMMA.16816.F32 R104, R188, R174.reuse, R104 ;  /* 0x000000aebc68723c */ /* 0x080fe20000001868 */
[----:B------:R-:W-:Y:S03]  /*5ad0*/  UMOV UR8, UR9 ;  /* 0x0000000900087c82 */ /* 0x000fe60008000000 */
[----:B------:R-:W-:Y:S02]  /*5ae0*/  LEA.HI.X.SX32 R173, R173, R246, 0x1, P5 ;  /* 0x000000f6adad7211 */ /* 0x000fe400028f0eff */
[C---:B------:R-:W-:Y:S02]  /*5af0*/  LEA R172, P5, R3.reuse, c[0x0][0x220], 0x2 ;  /* 0x0000880003ac7a11 */ /* 0x040fe400078a10ff */
[----:B------:R-:W-:Y:S04]  /*5b00*/  HMMA.16816.F32 R108, R176, R174, R108 ;  /* 0x000000aeb06c723c */ /* 0x000fe8000000186c */
[----:B------:R-:W-:Y:S04]  /*5b10*/  LEA.HI.X R173, R3, c[0x0][0x224], R173, 0x2, P5 ;  /* 0x0000890003ad7a11 */ /* 0x000fe800028f14ad */
[-C--:B--2---:R-:W-:Y:S08]  /*5b20*/  HMMA.16816.F32 R4, R180, R196.reuse, R4 ;  /* 0x000000c4b404723c */ /* 0x084ff00000001804 */
[C---:B------:R-:W-:Y:S08]  /*5b30*/  HMMA.16816.F32 R8, R200.reuse, R196, R8 ;  /* 0x000000c4c808723c */ /* 0x040ff00000001808 */
[-C--:B------:R-:W-:Y:S07]  /*5b40*/  HMMA.16816.F32 R12, R200, R198.reuse, R12 ;  /* 0x000000c6c80c723c */ /* 0x080fee000000180c */
[----:B------:R-:W-:Y:S01]  /*5b50*/  RED.E.ADD.F32.FTZ.RN.STRONG.GPU [R172.64], R4 ;  /* 0x00000004ac00798e */ /* 0x000fe2000c10e792 */
        /* <DEDUP_REMOVED lines=24> */
[----:B------:R-:W-:Y:S03]  /*5ce0*/  HMMA.16816.F32 R108, R180, R186, R108 ;  /* 0x000000bab46c723c */ /* 0x000fe6000000186c */
        /* <DEDUP_REMOVED lines=19> */
[----:B------:R1:W-:Y:S04]  /*5e20*/  RED.E.ADD.F32.FTZ.RN.STRONG.GPU [R172.64+0x9000], R40 ;  /* 0x00900028ac00798e */ /* 0x0003e8000c10e792 */
[----:B------:R-:W-:Y:S04]  /*5e30*/  LDSM.16.MT88.2 R16, [R211+0x24480] ;  /* 0x02448000d310783b */ /* 0x000fe80000004100 */
[----:B------:R-:W-:Y:S04]  /*5e40*/  LDSM.16.MT88.2 R18, [R211+0x24c80] ;  /* 0x024c8000d312783b */ /* 0x000fe80000004100 */
[----:B------:R-:W-:Y:S04]  /*5e50*/  LDSM.16.MT88.2 R20, [R211+0x25480] ;  /* 0x02548000d314783b */ /* 0x000fe80000004100 */
[----:B------:R-:W-:Y:S04]  /*5e60*/  LDSM.16.MT88.2 R22, [R211+0x25c80] ;  /* 0x025c8000d316783b */ /* 0x000fe80000004100 */
[----:B------:R-:W-:Y:S04]  /*5e70*/  LDSM.16.MT88.2 R28, [R212+0x23c80] ;  /* 0x023c8000d41c783b */ /* 0x000fe80000004100 */
[----:B------:R-:W-:Y:S01]  /*5e80*/  LDSM.16.MT88.2 R30, [R212+0x24480] ;  /* 0x02448000d41e783b */ /* 0x000fe20000004100 */
[----:B-1----:R-:W-:Y:S03]  /*5e90*/  IMAD.SHL.U32 R40, R2, 0x2, RZ ;  /* 0x0000000202287824 */ /* 0x002fe600078e00ff */
[----:B------:R-:W-:Y:S04]  /*5ea0*/  RED.E.ADD.F32.FTZ.RN.STRONG.GPU [R172.64+0x9400], R41 ;  /* 0x00940029ac00798e */ /* 0x000fe8000c10e792 */
[----:B------:R-:W-:Y:S04]  /*5eb0*/  LDSM.16.MT88.2 R2, [R211+0x23c80] ;  /* 0x023c8000d302783b */ /* 0x000fe80000004100 */
[----:B------:R-:W1:Y:S04]  /*5ec0*/  LDSM.16.MT88.4 R4, [R40+0xf080] ;  /* 0x00f080002804783b */ /* 0x000e680000004200 */
[----:B------:R-:W2:Y:S04]  /*5ed0*/  LDSM.16.MT88.4 R8, [R40+0x11080] ;  /* 0x011080002808783b */ /* 0x000ea80000004200 */
[----:B------:R-:W3:Y:S04]  /*5ee0*/  LDSM.16.MT88.4 R12, [R40+0x13080] ;  /* 0x01308000280c783b */ /* 0x000ee80000004200 */
[----:B------:R-:W4:Y:S04]  /*5ef0*/  LDSM.16.MT88.4 R24, [R40+0xf880] ;  /* 0x00f880002818783b */ /* 0x000f280000004200 */
[----:B------:R-:W5:Y:S04]  /*5f00*/  LDSM.16.MT88.4 R32, [R40+0x11880] ;  /* 0x011880002820783b */ /* 0x000f680000004200 */
[----:B------:R-:W4:Y:S04]  /*5f10*/  LDSM.16.MT88.4 R36, [R40+0x13880] ;  /* 0x013880002824783b */ /* 0x000f280000004200 */
[----:B------:R-:W-:Y:S04]  /*5f20*/  RED.E.ADD.F32.FTZ.RN.STRONG.GPU [R172.64+0x9800], R42 ;  /* 0x0098002aac00798e */ /* 0x000fe8000c10e792 */
[----:B------:R-:W-:Y:S04]  /*5f30*/  RED.E.ADD.F32.FTZ.RN.STRONG.GPU [R172.64+0x9c00], R43 ;  /* 0x009c002bac00798e */ /* 0x000fe8000c10e792 */
[----:B------:R-:W-:Y:S04]  /*5f40*/  LDSM.16.MT88.2 R42, [R212+0x25880] ;  /* 0x02588000d42a783b */ /* 0x000fe80000004100 */
[----:B------:R-:W-:Y:S01]  /*5f50*/  RED.E.ADD.F32.FTZ.RN.STRONG.GPU [R172.64+0xa000], R108 ;  /* 0x00a0006cac00798e */ /* 0x000fe2000c10e792 */
[-C--:B-1----:R-:W-:Y:S03]  /*5f60*/  HMMA.16816.F32 R112, R4, R2.reuse, R112 ;  /* 0x000000020470723c */ /* 0x082fe60000001870 */
[----:B------:R-:W-:Y:S04]  /*5f70*/  RED.E.ADD.F32.FTZ.RN.STRONG.GPU [R172.64+0xa400], R109 ;  /* 0x00a4006dac00798e */ /* 0x000fe8000c10e792 */
[----:B------:R-:W-:Y:S01]  /*5f80*/  RED.E.ADD.F32.FTZ.RN.STRONG.GPU [R172.64+0xa800], R110 ;  /* 0x00a8006eac00798e */ /* 0x000fe2000c10e792 */
[-C--:B--2---:R-:W-:Y:S03]  /*5f90*/  HMMA.16816.F32 R116, R8, R2.reuse, R116 ;  /* 0x000000020874723c */ /* 0x084fe60000001874 */
[----:B------:R-:W-:Y:S04]  /*5fa0*/  RED.E.ADD.F32.FTZ.RN.STRONG.GPU [R172.64+0xac00], R111 ;  /* 0x00ac006fac00798e */ /* 0x000fe8000c10e792 */
[----:B------:R-:W-:Y:S01]  /*5fb0*/  RED.E.ADD.F32.FTZ.RN.STRONG.GPU [R172.64+0xb000], R104 ;  /* 0x00b00068ac00798e */ /* 0x000fe2000c10e792 */
[C---:B---3--:R-:W-:Y:S03]  /*5fc0*/  HMMA.16816.F32 R120, R12.reuse, R2, R120 ;  /* 0x000000020c78723c */ /* 0x048fe60000001878 */
[----:B------:R-:W1:Y:S04]  /*5fd0*/  LDSM.16.MT88.2 R2, [R212+0x24c80] ;  /* 0x024c8000d402783b */ /* 0x000e680000004100 */
[----:B------:R-:W-:Y:S01]  /*5fe0*/  RED.E.ADD.F32.FTZ.RN.STRONG.GPU [R172.64+0xb400], R105 ;  /* 0x00b40069ac00798e */ /* 0x000fe2000c10e792 */
[-C--:B------:R-:W-:Y:S03]  /*5ff0*/  HMMA.16816.F32 R124, R12, R16.reuse, R124 ;  /* 0x000000100c7c723c */ /* 0x080fe6000000187c */
[----:B------:R-:W-:Y:S04]  /*6000*/  RED.E.ADD.F32.FTZ.RN.STRONG.GPU [R172.64+0xb800], R106 ;  /* 0x00b8006aac00798e */ /* 0x000fe8000c10e792 */
[----:B------:R-:W-:Y:S01]  /*6010*/  RED.E.ADD.F32.FTZ.RN.STRONG.GPU [R172.64+0xbc00], R107 ;  /* 0x00bc006bac00798e */ /* 0x000fe2000c10e792 */
[-C--:B------:R-:W-:Y:S08]  /*6020*/  HMMA.16816.F32 R128, R8, R16.reuse, R128 ;  /* 0x000000100880723c */ /* 0x080ff00000001880 */
[C---:B------:R-:W-:Y:S01]  /*6030*/  HMMA.16816.F32 R132, R4.reuse, R16, R132 ;  /* 0x000000100484723c */ /* 0x040fe20000001884 */
[----:B------:R-:W2:Y:S07]  /*6040*/  LDSM.16.MT88.2 R16, [R212+0x25480] ;  /* 0x02548000d410783b */ /* 0x000eae0000004100 */
[-C--:B------:R-:W-:Y:S08]  /*6050*/  HMMA.16816.F32 R136, R4, R18.reuse, R136 ;  /* 0x000000120488723c */ /* 0x080ff00000001888 */
[-C--:B------:R-:W-:Y:S08]  /*6060*/  HMMA.16816.F32 R140, R8, R18.reuse, R140 ;  /* 0x00000012088c723c */ /* 0x080ff0000000188c */
[C---:B------:R-:W-:Y:S01]  /*6070*/  HMMA.16816.F32 R144, R12.reuse, R18, R144 ;  /* 0x000000120c90723c */ /* 0x040fe20000001890 */
[----:B------:R-:W-:Y:S07]  /*6080*/  LDSM.16.MT88.2 R18, [R211+0x25880] ;  /* 0x02588000d312783b */ /* 0x000fee0000004100 */
[-C--:B------:R-:W-:Y:S08]  /*6090*/  HMMA.16816.F32 R148, R12, R20.reuse, R148 ;  /* 0x000000140c94723c */ /* 0x080ff00000001894 */
[-C--:B------:R-:W-:Y:S08]  /*60a0*/  HMMA.16816.F32 R152, R8, R20.reuse, R152 ;  /* 0x000000140898723c */ /* 0x080ff00000001898 */
[C---:B------:R-:W-:Y:S08]  /*60b0*/  HMMA.16816.F32 R156, R4.reuse, R20, R156 ;  /* 0x00000014049c723c */ /* 0x040ff0000000189c */
[-C--:B------:R-:W-:Y:S01]  /*60c0*/  HMMA.16816.F32 R160, R4, R22.reuse, R160 ;  /* 0x0000001604a0723c */ /* 0x080fe200000018a0 */
[----:B------:R-:W3:Y:S04]  /*60d0*/  LDSM.16.MT88.2 R4, [R212+0x25c80] ;  /* 0x025c8000d404783b */ /* 0x000ee80000004100 */
[----:B------:R-:W-:Y:S03]  /*60e0*/  LDSM.16.MT88.2 R6, [R211+0x24880] ;  /* 0x02488000d306783b */ /* 0x000fe60000004100 */
[-C--:B------:R-:W-:Y:S01]  /*60f0*/  HMMA.16816.F32 R164, R8, R22.reuse, R164 ;  /* 0x0000001608a4723c */ /* 0x080fe200000018a4 */
[----:B------:R-:W-:Y:S07]  /*6100*/  LDSM.16.MT88.4 R8, [R40+0x10080] ;  /* 0x010080002808783b */ /* 0x000fee0000004200 */
[----:B------:R-:W-:Y:S01]  /*6110*/  HMMA.16816.F32 R168, R12, R22, R168 ;  /* 0x000000160ca8723c */ /* 0x000fe200000018a8 */
[----:B------:R-:W-:Y:S04]  /*6120*/  LDSM.16.MT88.4 R12, [R40+0x12080] ;  /* 0x01208000280c783b */ /* 0x000fe80000004200 */
[----:B------:R-:W-:Y:S03]  /*6130*/  LDSM.16.MT88.4 R20, [R40+0x14080] ;  /* 0x014080002814783b */ /* 0x000fe60000004200 */
[-C--:B----4-:R-:W-:Y:S08]  /*6140*/  HMMA.16816.F32 R112, R24, R28.reuse, R112 ;  /* 0x0000001c1870723c */ /* 0x090ff00000001870 */
[-C--:B-----5:R-:W-:Y:S08]  /*6150*/  HMMA.16816.F32 R116, R32, R28.reuse, R116 ;  /* 0x0000001c2074723c */ /* 0x0a0ff00000001874 */
[C---:B------:R-:W-:Y:S08]  /*6160*/  HMMA.16816.F32 R120, R36.reuse, R28, R120 ;  /* 0x0000001c2478723c */ /* 0x040ff00000001878 */
[-C--:B------:R-:W-:Y:S08]  /*6170*/  HMMA.16816.F32 R124, R36, R30.reuse, R124 ;  /* 0x0000001e247c723c */ /* 0x080ff0000000187c */
[-C--:B------:R-:W-:Y:S08]  /*6180*/  HMMA.16816.F32 R128, R32, R30.reuse, R128 ;  /* 0x0000001e2080723c */ /* 0x080ff00000001880 */
[C---:B------:R-:W-:Y:S01]  /*6190*/  HMMA.16816.F32 R132, R24.reuse, R30, R132 ;  /* 0x0000001e1884723c */ /* 0x040fe20000001884 */
[----:B------:R-:W-:Y:S07]  /*61a0*/  LDSM.16.MT88.4 R28, [R40+0x10880] ;  /* 0x01088000281c783b */ /* 0x000fee0000004200 */
[-C--:B-1----:R-:W-:Y:S08]  /*61b0*/  HMMA.16816.F32 R136, R24, R2.reuse, R136 ;  /* 0x000000021888723c */ /* 0x082ff00000001888 */
[-C--:B------:R-:W-:Y:S08]  /*61c0*/  HMMA.16816.F32 R140, R32, R2.reuse, R140 ;  /* 0x00000002208c723c */ /* 0x080ff0000000188c */
[C---:B------:R-:W-:Y:S01]  /*61d0*/  HMMA.16816.F32 R144, R36.reuse, R2, R144 ;  /* 0x000000022490723c */ /* 0x040fe20000001890 */
[----:B------:R-:W1:Y:S07]  /*61e0*/  LDSM.16.MT88.2 R2, [R211+0x24080] ;  /* 0x02408000d302783b */ /* 0x000e6e0000004100 */
[-C--:B--2---:R-:W-:Y:S08]  /*61f0*/  HMMA.16816.F32 R148, R36, R16.reuse, R148 ;  /* 0x000000102494723c */ /* 0x084ff00000001894 */
[-C--:B------:R-:W-:Y:S08]  /*6200*/  HMMA.16816.F32 R152, R32, R16.reuse, R152 ;  /* 0x000000102098723c */ /* 0x080ff00000001898 */
[C---:B------:R-:W-:Y:S01]  /*6210*/  HMMA.16816.F32 R156, R24.reuse, R16, R156 ;  /* 0x00000010189c723c */ /* 0x040fe2000000189c */
[----:B------:R-:W2:Y:S07]  /*6220*/  LDSM.16.MT88.2 R16, [R211+0x25080] ;  /* 0x02508000d310783b */ /* 0x000eae0000004100 */
[-C--:B---3--:R-:W-:Y:S01]  /*6230*/  HMMA.16816.F32 R160, R24, R4.reuse, R160 ;  /* 0x0000000418a0723c */ /* 0x088fe200000018a0 */
[----:B------:R-:W3:Y:S04]  /*6240*/  LDSM.16.MT88.2 R24, [R211+0x26080] ;  /* 0x02608000d318783b */ /* 0x000ee80000004100 */
[----:B------:R-:W-:Y:S03]  /*6250*/  LDSM.16.MT88.2 R26, [R212+0x24880] ;  /* 0x02488000d41a783b */ /* 0x000fe60000004100 */
[-C--:B------:R-:W-:Y:S01]  /*6260*/  HMMA.16816.F32 R164, R32, R4.reuse, R164 ;  /* 0x0000000420a4723c */ /* 0x080fe200000018a4 */
[----:B------:R-:W-:Y:S07]  /*6270*/  LDSM.16.MT88.4 R32, [R40+0x12880] ;  /* 0x012880002820783b */ /* 0x000fee0000004200 */
[----:B------:R-:W-:Y:S01]  /*6280*/  HMMA.16816.F32 R168, R36, R4, R168 ;  /* 0x0000000424a8723c */ /* 0x000fe200000018a8 */
[----:B------:R-:W4:Y:S04]  /*6290*/  LDSM.16.MT88.2 R4, [R212+0x24080] ;  /* 0x02408000d404783b */ /* 0x000f280000004100 */
[----:B------:R-:W5:Y:S03]  /*62a0*/  LDSM.16.MT88.4 R36, [R40+0x14880] ;  /* 0x014880002824783b */ /* 0x000f660000004200 */
[-C--:B-1----:R-:W-:Y:S01]  /*62b0*/  HMMA.16816.F32 R112, R8, R2.reuse, R112 ;  /* 0x000000020870723c */ /* 0x082fe20000001870 */
[----:B------:R-:W1:Y:S07]  /*62c0*/  LDSM.16.MT88.2 R40, [R212+0x25080] ;  /* 0x02508000d428783b */ /* 0x000e6e0000004100 */
        /* <DEDUP_REMOVED lines=21> */
[-C--:B-1----:R-:W-:Y:S08]  /*6420*/  HMMA.16816.F32 R136, R28, R40.reuse, R136 ;  /* 0x000000281c88723c */ /* 0x082ff00000001888 */
[-C--:B------:R-:W-:Y:S08]  /*6430*/  HMMA.16816.F32 R140, R32, R40.reuse, R140 ;  /* 0x00000028208c723c */ /* 0x080ff0000000188c */
[C---:B------:R-:W-:Y:S08]  /*6440*/  HMMA.16816.F32 R144, R36.reuse, R40, R144 ;  /* 0x000000282490723c */ /* 0x040ff00000001890 */
[-C--:B------:R-:W-:Y:S08]  /*6450*/  HMMA.16816.F32 R148, R36, R42.reuse, R148 ;  /* 0x0000002a2494723c */ /* 0x080ff00000001894 */
[-C--:B------:R-:W-:Y:S08]  /*6460*/  HMMA.16816.F32 R152, R32, R42.reuse, R152 ;  /* 0x0000002a2098723c */ /* 0x080ff00000001898 */
[C---:B------:R-:W-:Y:S08]  /*6470*/  HMMA.16816.F32 R156, R28.reuse, R42, R156 ;  /* 0x0000002a1c9c723c */ /* 0x040ff0000000189c */
[-C--:B------:R-:W-:Y:S08]  /*6480*/  HMMA.16816.F32 R160, R28, R2.reuse, R160 ;  /* 0x000000021ca0723c */ /* 0x080ff000000018a0 */
        /* <DEDUP_REMOVED lines=64> */
.L_x_831:
[----:B------:R-:W-:Y:S05]  /*6890*/  @P1 BRA `(.L_x_843) ;  /* 0x0000371000001947 */ /* 0x000fea0003800000 */
[----:B------:R-:W-:Y:S01]  /*68a0*/  SHF.R.S32.HI R4, RZ, 0x1f, R228 ;  /* 0x0000001fff047819 */ /* 0x000fe200000114e4 */
[----:B------:R-:W-:Y:S01]  /*68b0*/  BAR.SYNC.DEFER_BLOCKING 0x1, 0x100 ;  /* 0x0044000000007b1d */ /* 0x000fe20000010000 */
[----:B------:R-:W-:Y:S02]  /*68c0*/  F2FP.PACK_AB R91, R91, R90 ;  /* 0x0000005a5b5b723e */ /* 0x000fe400000000ff */
[----:B------:R-:W-:-:S02]  /*68d0*/  LEA.HI R0, R4, R228, RZ, 0x3 ;  /* 0x000000e404007211 */ /* 0x000fc400078f18ff */
[-C--:B------:R-:W-:Y:S01]  /*68e0*/  LEA.HI R2, R4, R228.reuse, RZ, 0x2 ;  /* 0x000000e404027211 */ /* 0x080fe200078f10ff */
[----:B------:R-:W-:Y:S01]  /*68f0*/  BSSY B0, `(.L_x_844) ;  /* 0x0000304000007945 */ /* 0x000fe20003800000 */
[----:B------:R-:W-:Y:S02]  /*6900*/  LOP3.LUT R3, R0, 0x1ffffff8, RZ, 0xc0, !PT ;  /* 0x1ffffff800037812 */ /* 0x000fe400078ec0ff */
[----:B------:R-:W-:Y:S02]  /*6910*/  SHF.R.S32.HI R90, RZ, 0x3, R0 ;  /* 0x00000003ff5a7819 */ /* 0x000fe40000011400 */
[-C--:B------:R-:W-:Y:S01]  /*6920*/  LEA.HI R5, R4, R228.reuse, RZ, 0x7 ;  /* 0x000000e404057211 */ /* 0x080fe200078f38ff */
[----:B------:R-:W-:Y:S01]  /*6930*/  IMAD.IADD R6, R228, 0x1, -R3 ;  /* 0x00000001e4067824 */ /* 0x000fe200078e0a03 */
[-C--:B------:R-:W-:Y:S01]  /*6940*/  LEA.HI R7, R4, R228.reuse, RZ, 0x5 ;  /* 0x000000e404077211 */ /* 0x080fe200078f28ff */
[----:B------:R-:W-:Y:S01]  /*6950*/  IMAD.SHL.U32 R3, R228, 0x80, RZ ;  /* 0x00000080e4037824 */ /* 0x000fe200078e00ff */
[----:B------:R-:W-:-:S02]  /*6960*/  LEA.HI R9, R4, R228, RZ, 0x6 ;  /* 0x000000e404097211 */ /* 0x000fc400078f30ff */
[--C-:B------:R-:W-:Y:S02]  /*6970*/  SHF.R.S32.HI R4, RZ, 0x2, R2.reuse ;  /* 0x00000002ff047819 */ /* 0x100fe40000011402 */
[----:B------:R-:W-:Y:S01]  /*6980*/  SHF.R.S32.HI R0, RZ, 0x1f, R2 ;  /* 0x0000001fff007819 */ /* 0x000fe20000011402 */
[----:B------:R-:W-:Y:S01]  /*6990*/  IMAD.SHL.U32 R2, R90, 0x40, RZ ;  /* 0x000000405a027824 */ /* 0x000fe200078e00ff */
[----:B------:R-:W-:Y:S01]  /*69a0*/  LOP3.LUT R10, R3, 0x180, RZ, 0xc0, !PT ;  /* 0x00000180030a7812 */ /* 0x000fe200078ec0ff */
[----:B------:R-:W-:Y:S01]  /*69b0*/  IMAD.SHL.U32 R3, R5, 0x4, RZ ;  /* 0x0000000405037824 */ /* 0x000fe200078e00ff */
[----:B------:R-:W-:Y:S01]  /*69c0*/  F2FP.PACK_AB R182, R89, R88 ;  /* 0x0000005859b6723e */ /* 0x000fe200000000ff */
[----:B------:R-:W-:Y:S01]  /*69d0*/  IMAD.SHL.U32 R88, R6, 0x8, RZ ;  /* 0x0000000806587824 */ /* 0x000fe200078e00ff */
[----:B------:R-:W-:Y:S02]  /*69e0*/  LEA.HI R0, R0, R4, RZ, 0x3 ;  /* 0x0000000400007211 */ /* 0x000fe400078f18ff */
[----:B------:R-:W-:-:S02]  /*69f0*/  LOP3.LUT R8, R2, 0x1c0, RZ, 0xc0, !PT ;  /* 0x000001c002087812 */ /* 0x000fc400078ec0ff */
[----:B------:R-:W-:Y:S02]  /*6a00*/  SHF.R.U32.HI R6, RZ, 0x1, R7 ;  /* 0x00000001ff067819 */ /* 0x000fe40000011607 */
[----:B------:R-:W-:Y:S02]  /*6a10*/  LOP3.LUT R5, R3, 0xfffffe00, RZ, 0xc0, !PT ;  /* 0xfffffe0003057812 */ /* 0x000fe400078ec0ff */
[----:B------:R-:W-:Y:S02]  /*6a20*/  LOP3.LUT R2, R0, 0xfffffff8, RZ, 0xc0, !PT ;  /* 0xfffffff800027812 */ /* 0x000fe400078ec0ff */
[----:B------:R-:W-:Y:S02]  /*6a30*/  LOP3.LUT R3, R8, 0x38, R88, 0xf8, !PT ;  /* 0x0000003808037812 */ /* 0x000fe400078ef858 */
[----:B------:R-:W-:Y:S02]  /*6a40*/  LOP3.LUT R0, R10, 0x30, R6, 0xf8, !PT ;  /* 0x000000300a007812 */ /* 0x000fe400078ef806 */
[----:B------:R-:W-:-:S02]  /*6a50*/  SHF.R.U32.HI R8, RZ, 0x3, R8 ;  /* 0x00000003ff087819 */ /* 0x000fc40000011608 */
[----:B------:R-:W-:Y:S02]  /*6a60*/  SHF.R.U32.HI R6, RZ, 0x3, R10 ;  /* 0x00000003ff067819 */ /* 0x000fe4000001160a */
[----:B------:R-:W-:Y:S01]  /*6a70*/  F2FP.PACK_AB R186, R83, R82 ;  /* 0x0000005253ba723e */ /* 0x000fe200000000ff */
[----:B------:R-:W-:Y:S01]  /*6a80*/  IMAD.SHL.U32 R83, R9, 0x8, RZ ;  /* 0x0000000809537824 */ /* 0x000fe200078e00ff */
[C---:B------:R-:W-:Y:S02]  /*6a90*/  LOP3.LUT R10, R0.reuse, 0x2800, RZ, 0xfc, !PT ;  /* 0x00002800000a7812 */ /* 0x040fe400078efcff */
[----:B------:R-:W-:Y:S02]  /*6aa0*/  F2FP.PACK_AB R105, R49, R48 ;  /* 0x000000303169723e */ /* 0x000fe400000000ff */
[----:B------:R-:W-:Y:S02]  /*6ab0*/  LOP3.LUT R82, R3, R8, RZ, 0x3c, !PT ;  /* 0x0000000803527212 */ /* 0x000fe400078e3cff */
[----:B------:R-:W-:-:S02]  /*6ac0*/  LOP3.LUT R27, R0, 0x2c40, RZ, 0xfc, !PT ;  /* 0x00002c40001b7812 */ /* 0x000fc400078efcff */
[----:B------:R-:W-:Y:S02]  /*6ad0*/  F2FP.PACK_AB R174, R57, R56 ;  /* 0x0000003839ae723e */ /* 0x000fe400000000ff */
[----:B------:R-:W-:Y:S02]  /*6ae0*/  IADD3 R2, R5, R4, -R2 ;  /* 0x0000000405027210 */ /* 0x000fe40007ffe802 */
[----:B------:R-:W-:Y:S02]  /*6af0*/  LOP3.LUT R43, R6, R0, RZ, 0x3c, !PT ;  /* 0x00000000062b7212 */ /* 0x000fe400078e3cff */
[C---:B------:R-:W-:Y:S02]  /*6b00*/  LOP3.LUT R3, R0.reuse, 0x3848, RZ, 0xfc, !PT ;  /* 0x0000384800037812 */ /* 0x040fe400078efcff */
[C---:B------:R-:W-:Y:S02]  /*6b10*/  LOP3.LUT R16, R0.reuse, 0x8, RZ, 0xfc, !PT ;  /* 0x0000000800107812 */ /* 0x040fe400078efcff */
[----:B------:R-:W-:-:S02]  /*6b20*/  LOP3.LUT R48, R0, 0x3040, RZ, 0xfc, !PT ;  /* 0x0000304000307812 */ /* 0x000fc400078efcff */
[----:B------:R-:W-:Y:S02]  /*6b30*/  F2FP.PACK_AB R176, R59, R58 ;  /* 0x0000003a3bb0723e */ /* 0x000fe400000000ff */
[C---:B------:R-:W-:Y:S02]  /*6b40*/  LOP3.LUT R17, R0.reuse, 0x40, RZ, 0xfc, !PT ;  /* 0x0000004000117812 */ /* 0x040fe400078efcff */
[C---:B------:R-:W-:Y:S02]  /*6b50*/  LOP3.LUT R14, R0.reuse, 0x1400, RZ, 0xfc, !PT ;  /* 0x00001400000e7812 */ /* 0x040fe400078efcff */
[C---:B------:R-:W-:Y:S02]  /*6b60*/  LOP3.LUT R7, R0.reuse, 0x2848, RZ, 0xfc, !PT ;  /* 0x0000284800077812 */ /* 0x040fe400078efcff */
[C---:B------:R-:W-:Y:S02]  /*6b70*/  LOP3.LUT R6, R0.reuse, 0x400, RZ, 0xfc, !PT ;  /* 0x0000040000067812 */ /* 0x040fe400078efcff */
[----:B------:R-:W-:-:S02]  /*6b80*/  LOP3.LUT R5, R0, 0x440, RZ, 0xfc, !PT ;  /* 0x0000044000057812 */ /* 0x000fc400078efcff */
[C---:B------:R-:W-:Y:S02]  /*6b90*/  LOP3.LUT R18, R0.reuse, 0x448, RZ, 0xfc, !PT ;  /* 0x0000044800127812 */ /* 0x040fe400078efcff */
[C---:B------:R-:W-:Y:S02]  /*6ba0*/  LOP3.LUT R56, R0.reuse, 0xc08, RZ, 0xfc, !PT ;  /* 0x00000c0800387812 */ /* 0x040fe400078efcff */
[----:B------:R-:W-:Y:S02]  /*6bb0*/  F2FP.PACK_AB R109, R55, R54 ;  /* 0x00000036376d723e */ /* 0x000fe400000000ff */
[C---:B------:R-:W-:Y:S02]  /*6bc0*/  LOP3.LUT R15, R0.reuse, 0x48, RZ, 0xfc, !PT ;  /* 0x00000048000f7812 */ /* 0x040fe400078efcff */
[C---:B------:R-:W-:Y:S02]  /*6bd0*/  LOP3.LUT R4, R0.reuse, 0x408, RZ, 0xfc, !PT ;  /* 0x0000040800047812 */ /* 0x040fe400078efcff */
[----:B------:R-:W-:-:S02]  /*6be0*/  LOP3.LUT R33, R0, 0x840, RZ, 0xfc, !PT ;  /* 0x0000084000217812 */ /* 0x000fc400078efcff */
[C---:B------:R-:W-:Y:S02]  /*6bf0*/  LOP3.LUT R34, R0.reuse, 0x808, RZ, 0xfc, !PT ;  /* 0x0000080800227812 */ /* 0x040fe400078efcff */
[C---:B------:R-:W-:Y:S02]  /*6c00*/  LOP3.LUT R40, R0.reuse, 0x1c40, RZ, 0xfc, !PT ;  /* 0x00001c4000287812 */ /* 0x040fe400078efcff */
[----:B------:R-:W-:Y:S02]  /*6c10*/  LOP3.LUT R58, R0, 0x2000, RZ, 0xfc, !PT ;  /* 0x00002000003a7812 */ /* 0x000fe400078efcff */
[----:B------:R-:W-:Y:S02]  /*6c20*/  LOP3.LUT R35, R10, 0x180, RZ, 0xc0, !PT ;  /* 0x000001800a237812 */ /* 0x000fe400078ec0ff */
[----:B------:R-:W-:Y:S02]  /*6c30*/  F2FP.PACK_AB R104, R45, R44 ;  /* 0x0000002c2d68723e */ /* 0x000fe400000000ff */
[----:B------:R-:W-:-:S02]  /*6c40*/  F2FP.PACK_AB R107, R53, R52 ;  /* 0x00000034356b723e */ /* 0x000fc400000000ff */
        /* <DEDUP_REMOVED lines=11> */
[----:B------:R-:W-:-:S02]  /*6d00*/  F2FP.PACK_AB R106, R47, R46 ;  /* 0x0000002e2f6a723e */ /* 0x000fc400000000ff */
[----:B------:R-:W-:Y:S02]  /*6d10*/  F2FP.PACK_AB R108, R51, R50 ;  /* 0x00000032336c723e */ /* 0x000fe400000000ff */
[----:B------:R-:W-:Y:S02]  /*6d20*/  F2FP.PACK_AB R173, R61, R60 ;  /* 0x0000003c3dad723e */ /* 0x000fe400000000ff */
[----:B------:R-:W-:Y:S02]  /*6d30*/  F2FP.PACK_AB R180, R79, R78 ;  /* 0x0000004e4fb4723e */ /* 0x000fe400000000ff */
        /* <DEDUP_REMOVED lines=10> */
[----:B------:R-:W-:Y:S02]  /*6de0*/  LOP3.LUT R77, R0, 0x2448, RZ, 0xfc, !PT ;  /* 0x00002448004d7812 */ /* 0x000fe400078efcff */
[----:B------:R-:W-:Y:S02]  /*6df0*/  LOP3.LUT R52, R3, 0x1c0, RZ, 0xc0, !PT ;  /* 0x000001c003347812 */ /* 0x000fe400078ec0ff */
[----:B------:R-:W-:Y:S02]  /*6e00*/  LOP3.LUT R49, R16, 0x180, RZ, 0xc0, !PT ;  /* 0x0000018010317812 */ /* 0x000fe400078ec0ff */
[----:B------:R-:W-:Y:S02]  /*6e10*/  LOP3.LUT R27, R48, 0x1c0, RZ, 0xc0, !PT ;  /* 0x000001c0301b7812 */ /* 0x000fe400078ec0ff */
[----:B------:R-:W-:-:S02]  /*6e20*/  F2FP.PACK_AB R111, R65, R64 ;  /* 0x00000040416f723e */ /* 0x000fc400000000ff */
[----:B------:R-:W-:Y:S02]  /*6e30*/  F2FP.PACK_AB R172, R63, R62 ;  /* 0x0000003e3fac723e */ /* 0x000fe400000000ff */
[----:B------:R-:W-:Y:S02]  /*6e40*/  F2FP.PACK_AB R175, R69, R68 ;  /* 0x0000004445af723e */ /* 0x000fe400000000ff */
[----:B------:R-:W-:Y:S02]  /*6e50*/  F2FP.PACK_AB R178, R71, R70 ;  /* 0x0000004647b2723e */ /* 0x000fe400000000ff */
[----:B------:R-:W-:Y:S02]  /*6e60*/  F2FP.PACK_AB R177, R73, R72 ;  /* 0x0000004849b1723e */ /* 0x000fe400000000ff */
[----:B------:R-:W-:Y:S02]  /*6e70*/  F2FP.PACK_AB R179, R75, R74 ;  /* 0x0000004a4bb3723e */ /* 0x000fe400000000ff */
[----:B------:R-:W-:-:S02]  /*6e80*/  LOP3.LUT R44, R0, 0x1c08, RZ, 0xfc, !PT ;  /* 0x00001c08002c7812 */ /* 0x000fc400078efcff */
[C---:B------:R-:W-:Y:S02]  /*6e90*/  LOP3.LUT R47, R0.reuse, 0x3000, RZ, 0xfc, !PT ;  /* 0x00003000002f7812 */ /* 0x040fe400078efcff */
[C---:B------:R-:W-:Y:S02]  /*6ea0*/  LOP3.LUT R50, R0.reuse, 0x3008, RZ, 0xfc, !PT ;  /* 0x0000300800327812 */ /* 0x040fe400078efcff */
[C---:B------:R-:W-:Y:S02]  /*6eb0*/  LOP3.LUT R53, R0.reuse, 0x3048, RZ, 0xfc, !PT ;  /* 0x0000304800357812 */ /* 0x040fe400078efcff */
[C---:B------:R-:W-:Y:S02]  /*6ec0*/  LOP3.LUT R55, R0.reuse, 0xc40, RZ, 0xfc, !PT ;  /* 0x00000c4000377812 */ /* 0x040fe400078efcff */
[C---:B------:R-:W-:Y:S02]  /*6ed0*/  LOP3.LUT R60, R0.reuse, 0x2008, RZ, 0xfc, !PT ;  /* 0x00002008003c7812 */ /* 0x040fe400078efcff */
        /* <DEDUP_REMOVED lines=8> */
[----:B------:R-:W-:Y:S01]  /*6f60*/  F2FP.PACK_AB R184, R81, R80 ;  /* 0x0000005051b8723e */ /* 0x000fe200000000ff */
[----:B------:R-:W-:Y:S01]  /*6f70*/  IMAD.IADD R81, R2, 0x1, R43 ;  /* 0x0000000102517824 */ /* 0x000fe200078e022b */
        /* <DEDUP_REMOVED lines=43> */
[----:B------:R-:W-:Y:S02]  /*7230*/  LOP3.LUT R31, R50, 0x180, RZ, 0xc0, !PT ;  /* 0x00000180321f7812 */ /* 0x000fe400078ec0ff */
[----:B------:R-:W-:Y:S02]  /*7240*/  LOP3.LUT R34, R53, 0x1c0, RZ, 0xc0, !PT ;  /* 0x000001c035227812 */ /* 0x000fe400078ec0ff */
[----:B------:R-:W-:-:S02]  /*7250*/  LOP3.LUT R45, R55, 0x1c0, RZ, 0xc0, !PT ;  /* 0x000001c0372d7812 */ /* 0x000fc400078ec0ff */
[----:B------:R-:W-:Y:S02]  /*7260*/  LOP3.LUT R60, R60, 0x180, RZ, 0xc0, !PT ;  /* 0x000001803c3c7812 */ /* 0x000fe400078ec0ff */
[----:B------:R-:W-:Y:S02]  /*7270*/  LOP3.LUT R78, R78, 0x180, RZ, 0xc0, !PT ;  /* 0x000001804e4e7812 */ /* 0x000fe400078ec0ff */
[----:B------:R-:W-:Y:S02]  /*7280*/  SHF.R.U32.HI R57, RZ, 0x3, R51 ;  /* 0x00000003ff397819 */ /* 0x000fe40000011633 */
[----:B------:R-:W-:Y:S02]  /*7290*/  SHF.R.U32.HI R52, RZ, 0x3, R42 ;  /* 0x00000003ff347819 */ /* 0x000fe4000001162a */
[----:B------:R-:W-:Y:S02]  /*72a0*/  SHF.R.U32.HI R43, RZ, 0x3, R25 ;  /* 0x00000003ff2b7819 */ /* 0x000fe40000011619 */
        /* <DEDUP_REMOVED lines=15> */
[----:B------:R-:W-:Y:S02]  /*73a0*/  SHF.R.U32.HI R42, RZ, 0x3, R22 ;  /* 0x00000003ff2a7819 */ /* 0x000fe40000011616 */
[----:B------:R-:W-:Y:S02]  /*73b0*/  SHF.R.U32.HI R25, RZ, 0x3, R6 ;  /* 0x00000003ff197819 */ /* 0x000fe40000011606 */
[----:B------:R-:W-:Y:S02]  /*73c0*/  SHF.R.U32.HI R24, RZ, 0x3, R5 ;  /* 0x00000003ff187819 */ /* 0x000fe40000011605 */
[----:B------:R-:W-:-:S02]  /*73d0*/  LOP3.LUT R80, R80, 0x180, RZ, 0xc0, !PT ;  /* 0x0000018050507812 */ /* 0x000fc400078ec0ff */
        /* <DEDUP_REMOVED lines=22> */
[----:B------:R-:W-:Y:S02]  /*7540*/  F2FP.PACK_AB R110, R67, R66 ;  /* 0x00000042436e723e */ /* 0x000fe400000000ff */
        /* <DEDUP_REMOVED lines=14> */
[----:B------:R-:W-:Y:S02]  /*7630*/  LOP3.LUT R68, R57, 0x40, R0, 0x1e, !PT ;  /* 0x0000004039447812 */ /* 0x000fe400078e1e00 */
[----:B------:R-:W-:Y:S02]  /*7640*/  F2FP.PACK_AB R185, R87, R86 ;  /* 0x0000005657b9723e */ /* 0x000fe400000000ff */
        /* <DEDUP_REMOVED lines=13> */
[--C-:B------:R-:W-:Y:S02]  /*7720*/  LOP3.LUT R67, R55, 0x8, R0.reuse, 0x1e, !PT ;  /* 0x0000000837437812 */ /* 0x100fe400078e1e00 */
[----:B------:R-:W-:-:S02]  /*7730*/  LOP3.LUT R45, R25, 0x840, R0, 0x1e, !PT ;  /* 0x00000840192d7812 */ /* 0x000fc400078e1e00 */
[----:B------:R-:W-:Y:S02]  /*7740*/  SHF.R.U32.HI R80, RZ, 0x3, R80 ;  /* 0x00000003ff507819 */ /* 0x000fe40000011650 */
[--C-:B------:R-:W-:Y:S01]  /*7750*/  LOP3.LUT R86, R59, 0x3848, R0.reuse, 0x1e, !PT ;  /* 0x000038483b567812 */ /* 0x100fe200078e1e00 */
[C---:B------:R-:W-:Y:S01]  /*7760*/  IMAD.IADD R45, R2.reuse, 0x1, R45 ;  /* 0x00000001022d7824 */ /* 0x040fe200078e022d */
[--C-:B------:R-:W-:Y:S02]  /*7770*/  LOP3.LUT R66, R53, 0x48, R0.reuse, 0x1e, !PT ;  /* 0x0000004835427812 */ /* 0x100fe400078e1e00 */
[----:B------:R-:W-:Y:S01]  /*7780*/  LOP3.LUT R64, R51, 0x1440, R0, 0x1e, !PT ;  /* 0x0000144033407812 */ /* 0x000fe200078e1e00 */
[----:B------:R-:W-:Y:S01]  /*7790*/  IMAD.IADD R86, R2, 0x1, R86 ;  /* 0x0000000102567824 */ /* 0x000fe200078e0256 */
[--C-:B------:R-:W-:Y:S02]  /*77a0*/  LOP3.LUT R62, R47, 0x2800, R0.reuse, 0x1e, !PT ;  /* 0x000028002f3e7812 */ /* 0x100fe400078e1e00 */
[----:B------:R-:W-:-:S02]  /*77b0*/  LOP3.LUT R61, R46, 0x2840, R0, 0x1e, !PT ;  /* 0x000028402e3d7812 */ /* 0x000fc400078e1e00 */
[--C-:B------:R-:W-:Y:S02]  /*77c0*/  LOP3.LUT R25, R5, 0x2000, R0.reuse, 0x1e, !PT ;  /* 0x0000200005197812 */ /* 0x100fe400078e1e00 */
[--C-:B------:R-:W-:Y:S02]  /*77d0*/  LOP3.LUT R65, R52, 0x1400, R0.reuse, 0x1e, !PT ;  /* 0x0000140034417812 */ /* 0x100fe400078e1e00 */
[--C-:B------:R-:W-:Y:S02]  /*77e0*/  LOP3.LUT R31, R49, 0x1448, R0.reuse, 0x1e, !PT ;  /* 0x00001448311f7812 */ /* 0x100fe400078e1e00 */
[--C-:B------:R-:W-:Y:S02]  /*77f0*/  LOP3.LUT R60, R44, 0x2808, R0.reuse, 0x1e, !PT ;  /* 0x000028082c3c7812 */ /* 0x100fe400078e1e00 */
[--C-:B------:R-:W-:Y:S01]  /*7800*/  LOP3.LUT R51, R42, 0x400, R0.reuse, 0x1e, !PT ;  /* 0x000004002a337812 */ /* 0x100fe200078e1e00 */
[----:B------:R-:W-:Y:S01]  /*7810*/  IMAD.IADD R31, R2, 0x1, R31 ;  /* 0x00000001021f7824 */ /* 0x000fe200078e021f */
[----:B------:R-:W-:-:S02]  /*7820*/  LOP3.LUT R55, R39, 0x408, R0, 0x1e, !PT ;  /* 0x0000040827377812 */ /* 0x000fc400078e1e00 */
[--C-:B------:R-:W-:Y:S01]  /*7830*/  LOP3.LUT R57, R38, 0x448, R0.reuse, 0x1e, !PT ;  /* 0x0000044826397812 */ /* 0x100fe200078e1e00 */
[C---:B------:R-:W-:Y:S01]  /*7840*/  IMAD.IADD R51, R2.reuse, 0x1, R51 ;  /* 0x0000000102337824 */ /* 0x040fe200078e0233 */
[--C-:B------:R-:W-:Y:S01]  /*7850*/  LOP3.LUT R59, R37, 0x1800, R0.reuse, 0x1e, !PT ;  /* 0x00001800253b7812 */ /* 0x100fe200078e1e00 */
[----:B------:R-:W-:Y:S01]  /*7860*/  IMAD.IADD R55, R2, 0x1, R55 ;  /* 0x0000000102377824 */ /* 0x000fe200078e0237 */
[--C-:B------:R-:W-:Y:S01]  /*7870*/  LOP3.LUT R58, R36, 0x1840, R0.reuse, 0x1e, !PT ;  /* 0x00001840243a7812 */ /* 0x100fe200078e1e00 */
[C---:B------:R-:W-:Y:S01]  /*7880*/  IMAD.IADD R57, R2.reuse, 0x1, R57 ;  /* 0x0000000102397824 */ /* 0x040fe200078e0239 */
[--C-:B------:R-:W-:Y:S01]  /*7890*/  LOP3.LUT R56, R35, 0x1808, R0.reuse, 0x1e, !PT ;  /* 0x0000180823387812 */ /* 0x100fe200078e1e00 */
[C---:B------:R-:W-:Y:S01]  /*78a0*/  IMAD.IADD R59, R2.reuse, 0x1, R59 ;  /* 0x00000001023b7824 */ /* 0x040fe200078e023b */
[----:B------:R-:W-:Y:S01]  /*78b0*/  LOP3.LUT R54, R33, 0x1848, R0, 0x1e, !PT ;  /* 0x0000184821367812 */ /* 0x000fe200078e1e00 */
[C---:B------:R-:W-:Y:S01]  /*78c0*/  IMAD.IADD R58, R2.reuse, 0x1, R58 ;  /* 0x00000001023a7824 */ /* 0x040fe200078e023a */
[----:B------:R-:W-:Y:S01]  /*78d0*/  LOP3.LUT R48, R29, 0x2c08, R0, 0x1e, !PT ;  /* 0x00002c081d307812 */ /* 0x000fe200078e1e00 */
[----:B------:R-:W-:Y:S01]  /*78e0*/  IMAD.IADD R56, R2, 0x1, R56 ;  /* 0x0000000102387824 */ /* 0x000fe200078e0238 */
[----:B------:R-:W-:Y:S01]  /*78f0*/  LOP3.LUT R47, R28, 0x2c48, R0, 0x1e, !PT ;  /* 0x00002c481c2f7812 */ /* 0x000fe200078e1e00 */
[----:B------:R-:W-:Y:S01]  /*7900*/  IMAD.IADD R54, R2, 0x1, R54 ;  /* 0x0000000102367824 */ /* 0x000fe200078e0236 */
[----:B------:R-:W-:Y:S01]  /*7910*/  LOP3.LUT R46, R26, 0x800, R0, 0x1e, !PT ;  /* 0x000008001a2e7812 */ /* 0x000fe200078e1e00 */
[----:B------:R-:W-:Y:S01]  /*7920*/  IMAD.IADD R48, R2, 0x1, R48 ;  /* 0x0000000102307824 */ /* 0x000fe200078e0230 */
[--C-:B------:R-:W-:Y:S01]  /*7930*/  LOP3.LUT R19, R4, 0x2040, R0.reuse, 0x1e, !PT ;  /* 0x0000204004137812 */ /* 0x100fe200078e1e00 */
[C---:B------:R-:W-:Y:S01]  /*7940*/  IMAD.IADD R47, R2.reuse, 0x1, R47 ;  /* 0x00000001022f7824 */ /* 0x040fe200078e022f */
[----:B------:R-:W-:Y:S01]  /*7950*/  LOP3.LUT R5, R77, 0x2448, R0, 0x1e, !PT ;  /* 0x000024484d057812 */ /* 0x000fe200078e1e00 */
[----:B------:R-:W-:Y:S01]  /*7960*/  IMAD.IADD R46, R2, 0x1, R46 ;  /* 0x00000001022e7824 */ /* 0x000fe200078e022e */
[--C-:B------:R-:W-:Y:S01]  /*7970*/  LOP3.LUT R63, R50, 0x1408, R0.reuse, 0x1e, !PT ;  /* 0x00001408323f7812 */ /* 0x100fe200078e1e00 */
[----:B------:R-:W-:Y:S01]  /*7980*/  IMAD.SHL.U32 R31, R31, 0x2, RZ ;  /* 0x000000021f1f7824 */ /* 0x000fe200078e00ff */
[----:B------:R-:W-:-:S02]  /*7990*/  LOP3.LUT R49, R43, 0x2848, R0, 0x1e, !PT ;  /* 0x000028482b317812 */ /* 0x000fc400078e1e00 */
[----:B------:R-:W-:Y:S01]  /*79a0*/  LOP3.LUT R44, R24, 0x808, R0, 0x1e, !PT ;  /* 0x00000808182c7812 */ /* 0x000fe200078e1e00 */
[C---:B------:R-:W-:Y:S01]  /*79b0*/  IMAD.IADD R24, R2.reuse, 0x1, R68 ;  /* 0x0000000102187824 */ /* 0x040fe200078e0244 */
[--C-:B------:R-:W-:Y:S01]  /*79c0*/  LOP3.LUT R42, R17, 0x1c00, R0.reuse, 0x1e, !PT ;  /* 0x00001c00112a7812 */ /* 0x100fe200078e1e00 */
[----:B------:R-:W-:Y:S01]  /*79d0*/  IMAD.IADD R49, R2, 0x1, R49 ;  /* 0x0000000102317824 */ /* 0x000fe200078e0231 */
[--C-:B------:R-:W-:Y:S01]  /*79e0*/  LOP3.LUT R40, R16, 0x1c40, R0.reuse, 0x1e, !PT ;  /* 0x00001c4010287812 */ /* 0x100fe200078e1e00 */
[----:B------:R-:W-:Y:S01]  /*79f0*/  IMAD.SHL.U32 R24, R24, 0x2, RZ ;  /* 0x0000000218187824 */ /* 0x000fe200078e00ff */
[----:B------:R-:W-:Y:S01]  /*7a00*/  LOP3.LUT R39, R15, 0x1c08, R0, 0x1e, !PT ;  /* 0x00001c080f277812 */ /* 0x000fe200078e1e00 */
[----:B------:R-:W-:Y:S01]  /*7a10*/  IMAD.IADD R44, R2, 0x1, R44 ;  /* 0x00000001022c7824 */ /* 0x000fe200078e022c */
[----:B------:R-:W-:Y:S01]  /*7a20*/  LOP3.LUT R38, R14, 0x1c48, R0, 0x1e, !PT ;  /* 0x00001c480e267812 */ /* 0x000fe200078e1e00 */
[C---:B------:R-:W-:Y:S01]  /*7a30*/  IMAD.IADD R42, R2.reuse, 0x1, R42 ;  /* 0x00000001022a7824 */ /* 0x040fe200078e022a */
[----:B------:R-:W-:Y:S01]  /*7a40*/  LOP3.LUT R37, R13, 0x3000, R0, 0x1e, !PT ;  /* 0x000030000d257812 */ /* 0x000fe200078e1e00 */
[----:B------:R-:W-:Y:S01]  /*7a50*/  IMAD.IADD R40, R2, 0x1, R40 ;  /* 0x0000000102287824 */ /* 0x000fe200078e0228 */
[--C-:B------:R-:W-:Y:S01]  /*7a60*/  LOP3.LUT R36, R12, 0x3040, R0.reuse, 0x1e, !PT ;  /* 0x000030400c247812 */ /* 0x100fe200078e1e00 */
[----:B------:R-:W-:Y:S01]  /*7a70*/  IMAD.IADD R39, R2, 0x1, R39 ;  /* 0x0000000102277824 */ /* 0x000fe200078e0227 */
[----:B------:R-:W-:-:S02]  /*7a80*/  LOP3.LUT R35, R11, 0x3008, R0, 0x1e, !PT ;  /* 0x000030080b237812 */ /* 0x000fc400078e1e00 */
[--C-:B------:R-:W-:Y:S02]  /*7a90*/  LOP3.LUT R34, R10, 0x3048, R0.reuse, 0x1e, !PT ;  /* 0x000030480a227812 */ /* 0x100fe400078e1e00 */
[--C-:B------:R-:W-:Y:S02]  /*7aa0*/  LOP3.LUT R33, R9, 0xc00, R0.reuse, 0x1e, !PT ;  /* 0x00000c0009217812 */ /* 0x100fe400078e1e00 */
[--C-:B------:R-:W-:Y:S02]  /*7ab0*/  LOP3.LUT R29, R8, 0xc40, R0.reuse, 0x1e, !PT ;  /* 0x00000c40081d7812 */ /* 0x100fe400078e1e00 */
[--C-:B------:R-:W-:Y:S02]  /*7ac0*/  LOP3.LUT R28, R7, 0xc08, R0.reuse, 0x1e, !PT ;  /* 0x00000c08071c7812 */ /* 0x100fe400078e1e00 */
[--C-:B------:R-:W-:Y:S02]  /*7ad0*/  LOP3.LUT R26, R6, 0xc48, R0.reuse, 0x1e, !PT ;  /* 0x00000c48061a7812 */ /* 0x100fe400078e1e00 */
[----:B------:R-:W-:-:S02]  /*7ae0*/  LOP3.LUT R18, R3, 0x2008, R0, 0x1e, !PT ;  /* 0x0000200803127812 */ /* 0x000fc400078e1e00 */
[--C-:B------:R-:W-:Y:S02]  /*7af0*/  LOP3.LUT R4, R78, 0x3800, R0.reuse, 0x1e, !PT ;  /* 0x000038004e047812 */ /* 0x100fe400078e1e00 */
[----:B------:R-:W-:Y:S01]  /*7b00*/  LOP3.LUT R53, R41, 0x440, R0, 0x1e, !PT ;  /* 0x0000044029357812 */ /* 0x000fe200078e1e00 */
[----:B------:R-:W-:Y:S01]  /*7b10*/  IMAD.IADD R41, R2, 0x1, R60 ;  /* 0x0000000102297824 */ /* 0x000fe200078e023c */
[--C-:B------:R-:W-:Y:S01]  /*7b20*/  LOP3.LUT R52, R32, 0x2c00, R0.reuse, 0x1e, !PT ;  /* 0x00002c0020347812 */ /* 0x100fe200078e1e00 */
[----:B------:R-:W-:Y:S01]  /*7b30*/  IMAD.IADD R32, R2, 0x1, R63 ;  /* 0x0000000102207824 */ /* 0x000fe200078e023f */
[----:B------:R-:W-:Y:S01]  /*7b40*/  LOP3.LUT R50, R30, 0x2c40, R0, 0x1e, !PT ;  /* 0x00002c401e327812 */ /* 0x000fe200078e1e00 */
[----:B------:R-:W-:Y:S01]  /*7b50*/  IMAD.IADD R30, R2, 0x1, R62 ;  /* 0x00000001021e7824 */ /* 0x000fe200078e023e */
[----:B------:R-:W-:Y:S01]  /*7b60*/  LOP3.LUT R43, R22, 0x848, R0, 0x1e, !PT ;  /* 0x00000848162b7812 */ /* 0x000fe200078e1e00 */
[----:B------:R-:W-:Y:S01]  /*7b70*/  IMAD.IADD R22, R2, 0x1, R66 ;  /* 0x0000000102167824 */ /* 0x000fe200078e0242 */
[----:B------:R-:W-:Y:S01]  /*7b80*/  LOP3.LUT R17, R20, 0x2048, R0, 0x1e, !PT ;  /* 0x0000204814117812 */ /* 0x000fe200078e1e00 */
[C---:B------:R-:W-:Y:S01]  /*7b90*/  IMAD.IADD R20, R2.reuse, 0x1, R64 ;  /* 0x0000000102147824 */ /* 0x040fe200078e0240 */
[--C-:B------:R-:W-:Y:S01]  /*7ba0*/  LOP3.LUT R16, R21, 0x3400, R0.reuse, 0x1e, !PT ;  /* 0x0000340015107812 */ /* 0x100fe200078e1e00 */
[C---:B------:R-:W-:Y:S01]  /*7bb0*/  IMAD.IADD R21, R2.reuse, 0x1, R65 ;  /* 0x0000000102157824 */ /* 0x040fe200078e0241 */
[--C-:B------:R-:W-:Y:S01]  /*7bc0*/  LOP3.LUT R15, R23, 0x3440, R0.reuse, 0x1e, !PT ;  /* 0x00003440170f7812 */ /* 0x100fe200078e1e00 */
[C---:B------:R-:W-:Y:S01]  /*7bd0*/  IMAD.IADD R23, R2.reuse, 0x1, R67 ;  /* 0x0000000102177824 */ /* 0x040fe200078e0243 */
[--C-:B------:R-:W-:Y:S01]  /*7be0*/  LOP3.LUT R14, R27, 0x3408, R0.reuse, 0x1e, !PT ;  /* 0x000034081b0e7812 */ /* 0x100fe200078e1e00 */
[C---:B------:R-:W-:Y:S01]  /*7bf0*/  IMAD.IADD R27, R2.reuse, 0x1, R61 ;  /* 0x00000001021b7824 */ /* 0x040fe200078e023d */
[----:B------:R-:W-:Y:S01]  /*7c00*/  LOP3.LUT R13, R69, 0x3448, R0, 0x1e, !PT ;  /* 0x00003448450d7812 */ /* 0x000fe200078e1e00 */
[----:B------:R-:W-:Y:S01]  /*7c10*/  IMAD.IADD R62, R2, 0x1, R38 ;  /* 0x00000001023e7824 */ /* 0x000fe200078e0226 */
[--C-:B------:R-:W-:Y:S01]  /*7c20*/  LOP3.LUT R12, R70, 0x1000, R0.reuse, 0x1e, !PT ;  /* 0x00001000460c7812 */ /* 0x100fe200078e1e00 */
[----:B------:R-:W-:Y:S01]  /*7c30*/  IMAD.IADD R61, R2, 0x1, R37 ;  /* 0x00000001023d7824 */ /* 0x000fe200078e0225 */
[--C-:B------:R-:W-:Y:S01]  /*7c40*/  LOP3.LUT R11, R71, 0x1040, R0.reuse, 0x1e, !PT ;  /* 0x00001040470b7812 */ /* 0x100fe200078e1e00 */
[----:B------:R-:W-:Y:S01]  /*7c50*/  IMAD.SHL.U32 R23, R23, 0x2, RZ ;  /* 0x0000000217177824 */ /* 0x000fe200078e00ff */
[--C-:B------:R-:W-:Y:S01]  /*7c60*/  LOP3.LUT R10, R72, 0x1008, R0.reuse, 0x1e, !PT ;  /* 0x00001008480a7812 */ /* 0x100fe200078e1e00 */
[----:B------:R-:W-:Y:S01]  /*7c70*/  IMAD.IADD R53, R2, 0x1, R53 ;  /* 0x0000000102357824 */ /* 0x000fe200078e0235 */
[--C-:B------:R-:W-:Y:S01]  /*7c80*/  LOP3.LUT R9, R73, 0x1048, R0.reuse, 0x1e, !PT ;  /* 0x0000104849097812 */ /* 0x100fe200078e1e00 */
[----:B------:R-:W-:Y:S01]  /*7c90*/  IMAD.SHL.U32 R73, R81, 0x2, RZ ;  /* 0x0000000251497824 */ /* 0x000fe200078e00ff */
[----:B------:R-:W-:Y:S01]  /*7ca0*/  LOP3.LUT R8, R74, 0x2400, R0, 0x1e, !PT ;  /* 0x000024004a087812 */ /* 0x000fe200078e1e00 */
[C---:B------:R-:W-:Y:S01]  /*7cb0*/  IMAD.IADD R52, R2.reuse, 0x1, R52 ;  /* 0x0000000102347824 */ /* 0x040fe200078e0234 */
[----:B------:R-:W-:Y:S01]  /*7cc0*/  LOP3.LUT R7, R75, 0x2440, R0, 0x1e, !PT ;  /* 0x000024404b077812 */ /* 0x000fe200078e1e00 */
[----:B------:R-:W-:Y:S01]  /*7cd0*/  IMAD.IADD R50, R2, 0x1, R50 ;  /* 0x0000000102327824 */ /* 0x000fe200078e0232 */
[--C-:B------:R-:W-:Y:S01]  /*7ce0*/  LOP3.LUT R6, R76, 0x2408, R0.reuse, 0x1e, !PT ;  /* 0x000024084c067812 */ /* 0x100fe200078e1e00 */
[C---:B------:R-:W-:Y:S01]  /*7cf0*/  IMAD.IADD R43, R2.reuse, 0x1, R43 ;  /* 0x00000001022b7824 */ /* 0x040fe200078e022b */
[--C-:B------:R-:W-:Y:S01]  /*7d00*/  LOP3.LUT R3, R79, 0x3840, R0.reuse, 0x1e, !PT ;  /* 0x000038404f037812 */ /* 0x100fe200078e1e00 */
[----:B------:R-:W-:Y:S01]  /*7d10*/  IMAD.IADD R79, R2, 0x1, R5 ;  /* 0x00000001024f7824 */ /* 0x000fe200078e0205 */
[----:B------:R-:W-:Y:S01]  /*7d20*/  LOP3.LUT R0, R80, 0x3808, R0, 0x1e, !PT ;  /* 0x0000380850007812 */ /* 0x000fe200078e1e00 */
[C---:B------:R-:W-:Y:S01]  /*7d30*/  IMAD.IADD R60, R2.reuse, 0x1, R36 ;  /* 0x00000001023c7824 */ /* 0x040fe200078e0224 */
[----:B------:R-:W-:Y:S01]  /*7d40*/  F2FP.PACK_AB R183, R85, R84 ;  /* 0x0000005455b7723e */ /* 0x000fe200000000ff */
[----:B------:R-:W-:Y:S01]  /*7d50*/  IMAD.IADD R85, R2, 0x1, R4 ;  /* 0x0000000102557824 */ /* 0x000fe200078e0204 */
[----:B------:R-:W-:Y:S01]  /*7d60*/  PRMT R89, R104, 0x7610, R89 ;  /* 0x0000761068597816 */ /* 0x000fe20000000059 */
[C---:B------:R-:W-:Y:S01]  /*7d70*/  IMAD.IADD R84, R2.reuse, 0x1, R3 ;  /* 0x0000000102547824 */ /* 0x040fe200078e0203 */
[----:B------:R-:W-:Y:S01]  /*7d80*/  F2FP.PACK_AB R92, R93, R92 ;  /* 0x0000005c5d5c723e */ /* 0x000fe200000000ff */
[----:B------:R-:W-:Y:S01]  /*7d90*/  IMAD.IADD R37, R2, 0x1, R35 ;  /* 0x0000000102257824 */ /* 0x000fe200078e0223 */
[----:B------:R-:W-:Y:S01]  /*7da0*/  PRMT R5, R104, 0x7632, R5 ;  /* 0x0000763268057816 */ /* 0x000fe20000000005 */
[----:B------:R-:W-:Y:S01]  /*7db0*/  IMAD.IADD R38, R2, 0x1, R34 ;  /* 0x0000000102267824 */ /* 0x000fe200078e0222 */
[----:B------:R-:W-:Y:S01]  /*7dc0*/  LOP3.LUT R93, R82, 0x7ffffe00, R83, 0xf8, !PT ;  /* 0x7ffffe00525d7812 */ /* 0x000fe200078ef853 */
[----:B------:R-:W-:Y:S01]  /*7dd0*/  IMAD.IADD R67, R2, 0x1, R33 ;  /* 0x0000000102437824 */ /* 0x000fe200078e0221 */
[----:B------:R-:W-:Y:S01]  /*7de0*/  PRMT R4, R106, 0x7610, R4 ;  /* 0x000076106a047816 */ /* 0x000fe20000000004 */
[----:B------:R-:W-:Y:S01]  /*7df0*/  IMAD.IADD R66, R2, 0x1, R29 ;  /* 0x0000000102427824 */ /* 0x000fe200078e021d */
[----:B------:R-:W-:Y:S01]  /*7e00*/  PRMT R3, R106, 0x7632, R3 ;  /* 0x000076326a037816 */ /* 0x000fe20000000003 */
[C---:B------:R-:W-:Y:S01]  /*7e10*/  IMAD.IADD R65, R2.reuse, 0x1, R28 ;  /* 0x0000000102417824 */ /* 0x040fe200078e021c */
[----:B------:R1:W-:Y:S01]  /*7e20*/  STS.U16 [R73+0x7880], R89 ;  /* 0x0078805949007388 */ /* 0x0003e20000000400 */
[C---:B------:R-:W-:Y:S01]  /*7e30*/  IMAD.IADD R64, R2.reuse, 0x1, R26 ;  /* 0x0000000102407824 */ /* 0x040fe200078e021a */
[----:B------:R-:W-:Y:S01]  /*7e40*/  F2FP.PACK_AB R94, R95, R94 ;  /* 0x0000005e5f5e723e */ /* 0x000fe200000000ff */
        /* <DEDUP_REMOVED lines=9> */
[----:B------:R-:W-:Y:S01]  /*7ee0*/  F2FP.PACK_AB R100, R101, R100 ;  /* 0x000000646564723e */ /* 0x000fe200000000ff */
[C---:B------:R-:W-:Y:S01]  /*7ef0*/  IMAD.IADD R68, R2.reuse, 0x1, R15 ;  /* 0x0000000102447824 */ /* 0x040fe200078e020f */
[----:B------:R-:W-:Y:S01]  /*7f00*/  F2FP.PACK_AB R102, R103, R102 ;  /* 0x000000666766723e */ /* 0x000fe200000000ff */
[----:B------:R-:W-:Y:S01]  /*7f10*/  IMAD.IADD R78, R2, 0x1, R14 ;  /* 0x00000001024e7824 */ /* 0x000fe200078e020e */
[----:B------:R-:W-:Y:S01]  /*7f20*/  ISETP.GT.AND P2, PT, R228, 0x27f, PT ;  /* 0x0000027fe400780c */ /* 0x000fe20003f44270 */
[----:B------:R-:W-:Y:S01]  /*7f30*/  IMAD.IADD R77, R2, 0x1, R13 ;  /* 0x00000001024d7824 */ /* 0x000fe200078e020d */
[----:B------:R-:W-:Y:S01]  /*7f40*/  ISETP.GT.AND P1, PT, R228, 0x17f, PT ;  /* 0x0000017fe400780c */ /* 0x000fe20003f24270 */
[----:B------:R-:W-:Y:S01]  /*7f50*/  IMAD.IADD R76, R2, 0x1, R12 ;  /* 0x00000001024c7824 */ /* 0x000fe200078e020c */
[----:B------:R-:W-:Y:S01]  /*7f60*/  ISETP.GT.AND P0, PT, R228, 0x7f, PT ;  /* 0x0000007fe400780c */ /* 0x000fe20003f04270 */
[----:B------:R-:W-:-:S02]  /*7f70*/  IMAD.IADD R75, R2, 0x1, R11 ;  /* 0x00000001024b7824 */ /* 0x000fc400078e020b */
[C---:B------:R-:W-:Y:S02]  /*7f80*/  IMAD.IADD R74, R2.reuse, 0x1, R10 ;  /* 0x00000001024a7824 */ /* 0x040fe400078e020a */
[C---:B------:R-:W-:Y:S01]  /*7f90*/  IMAD.IADD R83, R2.reuse, 0x1, R9 ;  /* 0x0000000102537824 */ /* 0x040fe200078e0209 */
[----:B-1----:R-:W-:Y:S01]  /*7fa0*/  SHF.R.S32.HI R89, RZ, 0x1f, R88 ;  /* 0x0000001fff597819 */ /* 0x002fe20000011458 */
[C---:B------:R-:W-:Y:S02]  /*7fb0*/  IMAD.IADD R82, R2.reuse, 0x1, R8 ;  /* 0x0000000102527824 */ /* 0x040fe400078e0208 */
[----:B------:R-:W-:Y:S01]  /*7fc0*/  IMAD.IADD R81, R2, 0x1, R7 ;  /* 0x0000000102517824 */ /* 0x000fe200078e0207 */
[----:B--2---:R-:W-:Y:S01]  /*7fd0*/  PRMT R5, R108, 0x7610, R5 ;  /* 0x000076106c057816 */ /* 0x004fe20000000005 */
[C---:B------:R-:W-:Y:S02]  /*7fe0*/  IMAD.IADD R80, R2.reuse, 0x1, R6 ;  /* 0x0000000102507824 */ /* 0x040fe400078e0206 */
[----:B------:R-:W-:Y:S01]  /*7ff0*/  IMAD.IADD R87, R2, 0x1, R0 ;  /* 0x0000000102577824 */ /* 0x000fe200078e0200 */
[C---:B------:R-:W-:Y:S01]  /*8000*/  PRMT R2, R105.reuse, 0x7610, R2 ;  /* 0x0000761069027816 */ /* 0x040fe20000000002 */
[----:B------:R-:W-:Y:S01]  /*8010*/  IMAD.SHL.U32 R22, R22, 0x2, RZ ;  /* 0x0000000216167824 */ /* 0x000fe200078e00ff */
[----:B------:R-:W-:Y:S01]  /*8020*/  PRMT R0, R105, 0x7632, R0 ;  /* 0x0000763269007816 */ /* 0x000fe20000000000 */
[----:B------:R-:W-:Y:S01]  /*8030*/  IMAD.SHL.U32 R21, R21, 0x2, RZ ;  /* 0x0000000215157824 */ /* 0x000fe200078e00ff */
[----:B---3--:R-:W-:Y:S01]  /*8040*/  PRMT R4, R108, 0x7632, R4 ;  /* 0x000076326c047816 */ /* 0x008fe20000000004 */
[----:B------:R-:W-:Y:S01]  /*8050*/  IMAD.SHL.U32 R20, R20, 0x2, RZ ;  /* 0x0000000214147824 */ /* 0x000fe200078e00ff */
[----:B------:R1:W-:Y:S01]  /*8060*/  STS.U16 [R22+0x7880], R3 ;  /* 0x0078800316007388 */ /* 0x0003e20000000400 */
[----:B------:R-:W-:-:S02]  /*8070*/  IMAD.SHL.U32 R32, R32, 0x2, RZ ;  /* 0x0000000220207824 */ /* 0x000fc400078e00ff */
[----:B------:R-:W-:Y:S01]  /*8080*/  IMAD.SHL.U32 R30, R30, 0x2, RZ ;  /* 0x000000021e1e7824 */ /* 0x000fe200078e00ff */
[----:B------:R2:W-:Y:S01]  /*8090*/  STS.U16 [R21+0x7880], R2 ;  /* 0x0078800215007388 */ /* 0x0005e20000000400 */
[----:B------:R-:W-:Y:S02]  /*80a0*/  IMAD.SHL.U32 R27, R27, 0x2, RZ ;  /* 0x000000021b1b7824 */ /* 0x000fe400078e00ff */
[----:B------:R-:W-:Y:S01]  /*80b0*/  IMAD.SHL.U32 R41, R41, 0x2, RZ ;  /* 0x0000000229297824 */ /* 0x000fe200078e00ff */
[----:B------:R3:W-:Y:S01]  /*80c0*/  STS.U16 [R20+0x7880], R0 ;  /* 0x0078800014007388 */ /* 0x0007e20000000400 */
[----:B------:R-:W-:Y:S02]  /*80d0*/  IMAD.SHL.U32 R6, R49, 0x2, RZ ;  /* 0x0000000231067824 */ /* 0x000fe400078e00ff */
[----:B------:R-:W-:Y:S01]  /*80e0*/  IMAD.SHL.U32 R8, R51, 0x2, RZ ;  /* 0x0000000233087824 */ /* 0x000fe200078e00ff */
[----:B------:R4:W-:Y:S01]  /*80f0*/  STS.U16 [R32+0x7880], R5 ;  /* 0x0078800520007388 */ /* 0x0009e20000000400 */
[----:B------:R-:W-:-:S02]  /*8100*/  IMAD.SHL.U32 R7, R53, 0x2, RZ ;  /* 0x0000000235077824 */ /* 0x000fc400078e00ff */
[----:B------:R-:W-:Y:S01]  /*8110*/  IMAD.SHL.U32 R9, R55, 0x2, RZ ;  /* 0x0000000237097824 */ /* 0x000fe200078e00ff */
[----:B------:R5:W-:Y:S01]  /*8120*/  STS.U16 [R31+0x7880], R4 ;  /* 0x007880041f007388 */ /* 0x000be20000000400 */
[----:B------:R-:W-:Y:S02]  /*8130*/  IMAD.SHL.U32 R14, R57, 0x2, RZ ;  /* 0x00000002390e7824 */ /* 0x000fe400078e00ff */
[----:B------:R-:W-:Y:S02]  /*8140*/  IMAD.SHL.U32 R11, R59, 0x2, RZ ;  /* 0x000000023b0b7824 */ /* 0x000fe400078e00ff */
[----:B------:R-:W-:Y:S02]  /*8150*/  IMAD.SHL.U32 R10, R58, 0x2, RZ ;  /* 0x000000023a0a7824 */ /* 0x000fe400078e00ff */
[----:B------:R-:W-:Y:S01]  /*8160*/  IMAD.SHL.U32 R13, R56, 0x2, RZ ;  /* 0x00000002380d7824 */ /* 0x000fe200078e00ff */
[----:B-1----:R-:W-:Y:S01]  /*8170*/  PRMT R3, R107, 0x7610, R3 ;  /* 0x000076106b037816 */ /* 0x002fe20000000003 */
[----:B------:R-:W-:-:S02]  /*8180*/  IMAD.SHL.U32 R12, R54, 0x2, RZ ;  /* 0x00000002360c7824 */ /* 0x000fc400078e00ff */
[----:B------:R-:W-:Y:S01]  /*8190*/  IMAD.SHL.U32 R26, R52, 0x2, RZ ;  /* 0x00000002341a7824 */ /* 0x000fe200078e00ff */
[----:B--2---:R-:W-:Y:S01]  /*81a0*/  PRMT R2, R107, 0x7632, R2 ;  /* 0x000076326b027816 */ /* 0x004fe20000000002 */
[----:B------:R1:W-:Y:S01]  /*81b0*/  STS.U16 [R30+0x7880], R3 ;  /* 0x007880031e007388 */ /* 0x0003e20000000400 */
[----:B------:R-:W-:Y:S01]  /*81c0*/  IMAD.SHL.U32 R15, R50, 0x2, RZ ;  /* 0x00000002320f7824 */ /* 0x000fe200078e00ff */
[C---:B---3--:R-:W-:Y:S02]  /*81d0*/  PRMT R0, R109.reuse, 0x7610, R0 ;  /* 0x000076106d007816 */ /* 0x048fe40000000000 */
[----:B------:R2:W-:Y:S01]  /*81e0*/  STS.U16 [R27+0x7880], R2 ;  /* 0x007880021b007388 */ /* 0x0005e20000000400 */
[----:B------:R-:W-:Y:S01]  /*81f0*/  IMAD.SHL.U32 R17, R48, 0x2, RZ ;  /* 0x0000000230117824 */ /* 0x000fe200078e00ff */
[----:B----4-:R-:W-:Y:S02]  /*8200*/  PRMT R5, R109, 0x7632, R5 ;  /* 0x000076326d057816 */ /* 0x010fe40000000005 */
[----:B------:R3:W-:Y:S01]  /*8210*/  STS.U16 [R41+0x7880], R0 ;  /* 0x0078800029007388 */ /* 0x0007e20000000400 */
[----:B------:R-:W-:Y:S01]  /*8220*/  IMAD.SHL.U32 R16, R47, 0x2, RZ ;  /* 0x000000022f107824 */ /* 0x000fe200078e00ff */
[----:B-----5:R-:W-:-:S02]  /*8230*/  PRMT R4, R111, 0x7610, R4 ;  /* 0x000076106f047816 */ /* 0x020fc40000000004 */
[----:B------:R4:W-:Y:S01]  /*8240*/  STS.U16 [R6+0x7880], R5 ;  /* 0x0078800506007388 */ /* 0x0009e20000000400 */
[----:B------:R-:W-:Y:S02]  /*8250*/  IMAD.SHL.U32 R18, R46, 0x2, RZ ;  /* 0x000000022e127824 */ /* 0x000fe400078e00ff */
        /* <DEDUP_REMOVED lines=9> */
[C---:B--2---:R-:W-:Y:S01]  /*82f0*/  PRMT R2, R110.reuse, 0x7610, R2 ;  /* 0x000076106e027816 */ /* 0x044fe20000000002 */
[----:B------:R1:W-:Y:S01]  /*8300*/  STS.U16 [R7+0x7880], R3 ;  /* 0x0078800307007388 */ /* 0x0003e20000000400 */
[----:B------:R-:W-:Y:S01]  /*8310*/  IMAD.SHL.U32 R36, R61, 0x2, RZ ;  /* 0x000000023d247824 */ /* 0x000fe200078e00ff */
[----:B---3--:R-:W-:Y:S02]  /*8320*/  PRMT R0, R110, 0x7632, R0 ;  /* 0x000076326e007816 */ /* 0x008fe40000000000 */
        /* <DEDUP_REMOVED lines=11> */
[----:B------:R-:W-:Y:S01]  /*83e0*/  IMAD.SHL.U32 R43, R65, 0x2, RZ ;  /* 0x00000002412b7824 */ /* 0x000fe200078e00ff */
[----:B------:R-:W-:Y:S01]  /*83f0*/  CS2R R66, SRZ ;  /* 0x0000000000427805 */ /* 0x000fe2000001ff00 */
        /* <DEDUP_REMOVED lines=11> */
[----:B------:R-:W-:Y:S01]  /*84b0*/  CS2R R70, SRZ ;  /* 0x0000000000467805 */ /* 0x000fe2000001ff00 */
[----:B----4-:R-:W-:Y:S01]  /*84c0*/  PRMT R5, R174, 0x7632, R5 ;  /* 0x00007632ae057816 */ /* 0x010fe20000000005 */
[----:B------:R3:W-:Y:S01]  /*84d0*/  STS.U16 [R26+0x7880], R0 ;  /* 0x007880001a007388 */ /* 0x0007e20000000400 */
[----:B------:R-:W-:Y:S01]  /*84e0*/  IMAD.SHL.U32 R54, R68, 0x2, RZ ;  /* 0x0000000244367824 */ /* 0x000fe200078e00ff */
[----:B-----5:R-:W-:-:S02]  /*84f0*/  PRMT R4, R176, 0x7610, R4 ;  /* 0x00007610b0047816 */ /* 0x020fc40000000004 */
[----:B------:R4:W-:Y:S01]  /*8500*/  STS.U16 [R15+0x7880], R5 ;  /* 0x007880050f007388 */ /* 0x0009e20000000400 */
[----:B------:R-:W-:Y:S01]  /*8510*/  IMAD.SHL.U32 R50, R78, 0x2, RZ ;  /* 0x000000024e327824 */ /* 0x000fe200078e00ff */
[----:B------:R-:W-:Y:S01]  /*8520*/  CS2R R68, SRZ ;  /* 0x0000000000447805 */ /* 0x000fe2000001ff00 */
[----:B------:R-:W-:Y:S01]  /*8530*/  IMAD.SHL.U32 R49, R77, 0x2, RZ ;  /* 0x000000024d317824 */ /* 0x000fe200078e00ff */
[----:B------:R5:W-:Y:S01]  /*8540*/  STS.U16 [R17+0x7880], R4 ;  /* 0x0078800411007388 */ /* 0x000be20000000400 */
[----:B------:R-:W-:Y:S02]  /*8550*/  IMAD.SHL.U32 R53, R76, 0x2, RZ ;  /* 0x000000024c357824 */ /* 0x000fe400078e00ff */
[----:B------:R-:W-:Y:S01]  /*8560*/  IMAD.SHL.U32 R52, R75, 0x2, RZ ;  /* 0x000000024b347824 */ /* 0x000fe200078e00ff */
[----:B------:R-:W-:Y:S01]  /*8570*/  CS2R R76, SRZ ;  /* 0x00000000004c7805 */ /* 0x000fe2000001ff00 */
[----:B------:R-:W-:Y:S02]  /*8580*/  IMAD.SHL.U32 R63, R74, 0x2, RZ ;  /* 0x000000024a3f7824 */ /* 0x000fe400078e00ff */
[----:B------:R-:W-:Y:S01]  /*8590*/  IMAD.SHL.U32 R57, R83, 0x2, RZ ;  /* 0x0000000253397824 */ /* 0x000fe200078e00ff */
[----:B------:R-:W-:Y:S01]  /*85a0*/  CS2R R74, SRZ ;  /* 0x00000000004a7805 */ /* 0x000fe2000001ff00 */
[----:B-1----:R-:W-:Y:S01]  /*85b0*/  PRMT R3, R176, 0x7632, R3 ;  /* 0x00007632b0037816 */ /* 0x002fe20000000003 */
[----:B------:R-:W-:-:S02]  /*85c0*/  IMAD.SHL.U32 R56, R82, 0x2, RZ ;  /* 0x0000000252387824 */ /* 0x000fc400078e00ff */
[----:B------:R-:W-:Y:S01]  /*85d0*/  IMAD.SHL.U32 R55, R81, 0x2, RZ ;  /* 0x0000000251377824 */ /* 0x000fe200078e00ff */
[C---:B--2---:R-:W-:Y:S01]  /*85e0*/  PRMT R2, R175.reuse, 0x7610, R2 ;  /* 0x00007610af027816 */ /* 0x044fe20000000002 */
[----:B------:R1:W-:Y:S01]  /*85f0*/  STS.U16 [R16+0x7880], R3 ;  /* 0x0078800310007388 */ /* 0x0003e20000000400 */
[----:B------:R-:W-:Y:S01]  /*8600*/  IMAD.SHL.U32 R58, R80, 0x2, RZ ;  /* 0x00000002503a7824 */ /* 0x000fe200078e00ff */
[----:B------:R-:W-:Y:S01]  /*8610*/  CS2R R82, SRZ ;  /* 0x0000000000527805 */ /* 0x000fe2000001ff00 */
[----:B---3--:R-:W-:Y:S01]  /*8620*/  PRMT R0, R175, 0x7632, R0 ;  /* 0x00007632af007816 */ /* 0x008fe20000000000 */
[----:B------:R2:W-:Y:S01]  /*8630*/  STS.U16 [R18+0x7880], R2 ;  /* 0x0078800212007388 */ /* 0x0005e20000000400 */
[----:B------:R-:W-:Y:S01]  /*8640*/  IMAD.SHL.U32 R64, R79, 0x2, RZ ;  /* 0x000000024f407824 */ /* 0x000fe200078e00ff */
[----:B------:R-:W-:Y:S01]  /*8650*/  CS2R R80, SRZ ;  /* 0x0000000000507805 */ /* 0x000fe2000001ff00 */
[C---:B----4-:R-:W-:Y:S01]  /*8660*/  PRMT R5, R178.reuse, 0x7610, R5 ;  /* 0x00007610b2057816 */ /* 0x050fe20000000005 */
[----:B------:R3:W-:Y:S01]  /*8670*/  STS.U16 [R33+0x7880], R0 ;  /* 0x0078800021007388 */ /* 0x0007e20000000400 */
[----:B------:R-:W-:Y:S01]  /*8680*/  IMAD.SHL.U32 R62, R85, 0x2, RZ ;  /* 0x00000002553e7824 */ /* 0x000fe200078e00ff */
[----:B------:R-:W-:Y:S01]  /*8690*/  CS2R R78, SRZ ;  /* 0x00000000004e7805 */ /* 0x000fe2000001ff00 */
[----:B-----5:R-:W-:Y:S01]  /*86a0*/  PRMT R4, R178, 0x7632, R4 ;  /* 0x00007632b2047816 */ /* 0x020fe20000000004 */
[----:B------:R4:W-:Y:S01]  /*86b0*/  STS.U16 [R25+0x7880], R5 ;  /* 0x0078800519007388 */ /* 0x0009e20000000400 */
[----:B------:R-:W-:-:S02]  /*86c0*/  IMAD.SHL.U32 R61, R84, 0x2, RZ ;  /* 0x00000002543d7824 */ /* 0x000fc400078e00ff */
[----:B------:R-:W-:Y:S01]  /*86d0*/  IMAD.SHL.U32 R60, R87, 0x2, RZ ;  /* 0x00000002573c7824 */ /* 0x000fe200078e00ff */
[----:B------:R5:W-:Y:S01]  /*86e0*/  STS.U16 [R19+0x7880], R4 ;  /* 0x0078800413007388 */ /* 0x000be20000000400 */
[----:B------:R-:W-:Y:S01]  /*86f0*/  IMAD.SHL.U32 R59, R86, 0x2, RZ ;  /* 0x00000002563b7824 */ /* 0x000fe200078e00ff */
[----:B------:R-:W-:Y:S01]  /*8700*/  CS2R R84, SRZ ;  /* 0x0000000000547805 */ /* 0x000fe2000001ff00 */
[----:B------:R-:W-:Y:S01]  /*8710*/  CS2R R86, SRZ ;  /* 0x0000000000567805 */ /* 0x000fe2000001ff00 */
[C---:B-1----:R-:W-:Y:S02]  /*8720*/  PRMT R3, R177.reuse, 0x7610, R3 ;  /* 0x00007610b1037816 */ /* 0x042fe40000000003 */
[----:B--2---:R-:W-:-:S03]  /*8730*/  PRMT R2, R177, 0x7632, R2 ;  /* 0x00007632b1027816 */ /* 0x004fc60000000002 */
[----:B------:R1:W-:Y:S01]  /*8740*/  STS.U16 [R29+0x7880], R3 ;  /* 0x007880031d007388 */ /* 0x0003e20000000400 */
[----:B---3--:R-:W-:-:S03]  /*8750*/  PRMT R0, R179, 0x7610, R0 ;  /* 0x00007610b3007816 */ /* 0x008fc60000000000 */
[----:B------:R2:W-:Y:S01]  /*8760*/  STS.U16 [R28+0x7880], R2 ;  /* 0x007880021c007388 */ /* 0x0005e20000000400 */
[----:B----4-:R-:W-:-:S03]  /*8770*/  PRMT R5, R179, 0x7632, R5 ;  /* 0x00007632b3057816 */ /* 0x010fc60000000005 */
[----:B------:R3:W-:Y:S01]  /*8780*/  STS.U16 [R40+0x7880], R0 ;  /* 0x0078800028007388 */ /* 0x0007e20000000400 */
[----:B-----5:R-:W-:-:S03]  /*8790*/  PRMT R4, R181, 0x7610, R4 ;  /* 0x00007610b5047816 */ /* 0x020fc60000000004 */
[----:B------:R4:W-:Y:S04]  /*87a0*/  STS.U16 [R34+0x7880], R5 ;  /* 0x0078800522007388 */ /* 0x0009e80000000400 */
[----:B------:R5:W-:Y:S01]  /*87b0*/  STS.U16 [R36+0x7880], R4 ;  /* 0x0078800424007388 */ /* 0x000be20000000400 */
[----:B-1----:R-:W-:Y:S02]  /*87c0*/  PRMT R3, R181, 0x7632, R3 ;  /* 0x00007632b5037816 */ /* 0x002fe40000000003 */
        /* <DEDUP_REMOVED lines=9> */
[C---:B-1----:R-:W-:Y:S02]  /*8860*/  PRMT R3, R91.reuse, 0x7610, R3 ;  /* 0x000076105b037816 */ /* 0x042fe40000000003 */
[----:B--2---:R-:W-:-:S03]  /*8870*/  PRMT R2, R91, 0x7632, R2 ;  /* 0x000076325b027816 */ /* 0x004fc60000000002 */
[----:B------:R1:W-:Y:S01]  /*8880*/  STS.U16 [R43+0x7880], R3 ;  /* 0x007880032b007388 */ /* 0x0003e20000000400 */
[----:B------:R-:W-:Y:S02]  /*8890*/  SHF.R.S32.HI R91, RZ, 0x1f, R90 ;  /* 0x0000001fff5b7819 */ /* 0x000fe4000001145a */
[C---:B---3--:R-:W-:Y:S01]  /*88a0*/  PRMT R0, R183.reuse, 0x7610, R0 ;  /* 0x00007610b7007816 */ /* 0x048fe20000000000 */
        /* <DEDUP_REMOVED lines=24> */
[----:B------:R-:W-:Y:S04]  /*8a30*/  STS.U16 [R57+0x7880], R5 ;  /* 0x0078800539007388 */ /* 0x000fe80000000400 */
[----:B------:R4:W-:Y:S04]  /*8a40*/  STS.U16 [R56+0x7880], R4 ;  /* 0x0078800438007388 */ /* 0x0009e80000000400 */
[----:B------:R-:W5:Y:S01]  /*8a50*/  S2R R92, SR_CTAID.Z ;  /* 0x00000000005c7919 */ /* 0x000f620000002700 */
[----:B-1----:R-:W-:Y:S02]  /*8a60*/  PRMT R3, R96, 0x7632, R3 ;  /* 0x0000763260037816 */ /* 0x002fe40000000003 */
[----:B--2---:R-:W-:-:S03]  /*8a70*/  PRMT R2, R98, 0x7610, R2 ;  /* 0x0000761062027816 */ /* 0x004fc60000000002 */
[----:B------:R1:W-:Y:S01]  /*8a80*/  STS.U16 [R55+0x7880], R3 ;  /* 0x0078800337007388 */ /* 0x0003e20000000400 */
[----:B---3--:R-:W-:-:S03]  /*8a90*/  PRMT R0, R98, 0x7632, R0 ;  /* 0x0000763262007816 */ /* 0x008fc60000000000 */
[----:B------:R2:W-:Y:S04]  /*8aa0*/  STS.U16 [R58+0x7880], R2 ;  /* 0x007880023a007388 */ /* 0x0005e80000000400 */
[----:B------:R3:W-:Y:S01]  /*8ab0*/  STS.U16 [R64+0x7880], R0 ;  /* 0x0078800040007388 */ /* 0x0007e20000000400 */
[C---:B----4-:R-:W-:Y:S02]  /*8ac0*/  PRMT R4, R102.reuse, 0x7610, R4 ;  /* 0x0000761066047816 */ /* 0x050fe40000000004 */
[----:B-----5:R-:W-:Y:S02]  /*8ad0*/  SHF.R.S32.HI R94, RZ, 0x1f, R92 ;  /* 0x0000001fff5e7819 */ /* 0x020fe4000001145c */
[----:B-1----:R-:W-:Y:S02]  /*8ae0*/  PRMT R3, R102, 0x7632, R3 ;  /* 0x0000763266037816 */ /* 0x002fe40000000003 */
[----:B--2---:R-:W-:-:S02]  /*8af0*/  PRMT R2, R100, 0x7610, R2 ;  /* 0x0000761064027816 */ /* 0x004fc40000000002 */
[----:B---3--:R-:W-:-:S03]  /*8b00*/  PRMT R0, R100, 0x7632, R0 ;  /* 0x0000763264007816 */ /* 0x008fc60000000000 */
[----:B------:R1:W-:Y:S04]  /*8b10*/  STS.U16 [R62+0x7880], R2 ;  /* 0x007880023e007388 */ /* 0x0003e80000000400 */
[----:B------:R2:W-:Y:S04]  /*8b20*/  STS.U16 [R61+0x7880], R0 ;  /* 0x007880003d007388 */ /* 0x0005e80000000400 */
[----:B------:R3:W-:Y:S04]  /*8b30*/  STS.U16 [R60+0x7880], R4 ;  /* 0x007880043c007388 */ /* 0x0007e80000000400 */
[----:B------:R4:W-:Y:S01]  /*8b40*/  STS.U16 [R59+0x7880], R3 ;  /* 0x007880033b007388 */ /* 0x0009e20000000400 */
[----:B-1----:R-:W-:-:S02]  /*8b50*/  F2FP.PACK_AB R2, R115, R114 ;  /* 0x000000727302723e */ /* 0x002fc400000000ff */
[----:B--2---:R-:W-:-:S04]  /*8b60*/  F2FP.PACK_AB R0, R113, R112 ;  /* 0x000000707100723e */ /* 0x004fc800000000ff */
[C---:B------:R-:W-:Y:S02]  /*8b70*/  PRMT R5, R0.reuse, 0x7610, R5 ;  /* 0x0000761000057816 */ /* 0x040fe40000000005 */
[----:B---3--:R-:W-:Y:S02]  /*8b80*/  PRMT R4, R0, 0x7632, R4 ;  /* 0x0000763200047816 */ /* 0x008fe40000000004 */
[C---:B----4-:R-:W-:Y:S01]  /*8b90*/  PRMT R3, R2.reuse, 0x7610, R3 ;  /* 0x0000761002037816 */ /* 0x050fe20000000003 */
[----:B------:R1:W-:Y:S01]  /*8ba0*/  STS.U16 [R73+0x80], R5 ;  /* 0x0000800549007388 */ /* 0x0003e20000000400 */
[----:B------:R-:W-:Y:S02]  /*8bb0*/  PRMT R2, R2, 0x7632, R2 ;  /* 0x0000763202027816 */ /* 0x000fe40000000002 */
[----:B------:R-:W-:Y:S01]  /*8bc0*/  F2FP.PACK_AB R0, R117, R116 ;  /* 0x000000747500723e */ /* 0x000fe200000000ff */
[----:B------:R2:W-:Y:S04]  /*8bd0*/  STS.U16 [R24+0x80], R4 ;  /* 0x0000800418007388 */ /* 0x0005e80000000400 */
[----:B------:R-:W-:Y:S04]  /*8be0*/  STS.U16 [R23+0x80], R3 ;  /* 0x0000800317007388 */ /* 0x000fe80000000400 */
[----:B------:R3:W-:Y:S04]  /*8bf0*/  STS.U16 [R22+0x80], R2 ;  /* 0x0000800216007388 */ /* 0x0007e80000000400 */
[----:B------:R4:W-:Y:S01]  /*8c00*/  STS.U16 [R21+0x80], R0 ;  /* 0x0000800015007388 */ /* 0x0009e20000000400 */
[----:B-1----:R-:W-:Y:S01]  /*8c10*/  CS2R R72, SRZ ;  /* 0x0000000000487805 */ /* 0x002fe2000001ff00 */
[----:B--2---:R-:W-:-:S05]  /*8c20*/  PRMT R4, R0, 0x7632, R4 ;  /* 0x0000763200047816 */ /* 0x004fca0000000004 */
[----:B------:R1:W-:Y:S01]  /*8c30*/  STS.U16 [R20+0x80], R4 ;  /* 0x0000800414007388 */ /* 0x0003e20000000400 */
[----:B---3--:R-:W-:Y:S01]  /*8c40*/  F2FP.PACK_AB R2, R119, R118 ;  /* 0x000000767702723e */ /* 0x008fe200000000ff */
[----:B------:R-:W-:Y:S01]  /*8c50*/  CS2R R22, SRZ ;  /* 0x0000000000167805 */ /* 0x000fe2000001ff00 */
[----:B----4-:R-:W-:Y:S02]  /*8c60*/  F2FP.PACK_AB R0, R121, R120 ;  /* 0x000000787900723e */ /* 0x010fe400000000ff */
[C---:B------:R-:W-:Y:S02]  /*8c70*/  PRMT R5, R2.reuse, 0x7610, R5 ;  /* 0x0000761002057816 */ /* 0x040fe40000000005 */
[----:B------:R-:W-:Y:S02]  /*8c80*/  PRMT R3, R2, 0x7632, R3 ;  /* 0x0000763202037816 */ /* 0x000fe40000000003 */
[C---:B------:R-:W-:Y:S01]  /*8c90*/  PRMT R2, R0.reuse, 0x7632, R2 ;  /* 0x0000763200027816 */ /* 0x040fe20000000002 */
[----:B------:R2:W-:Y:S04]  /*8ca0*/  STS.U16 [R32+0x80], R5 ;  /* 0x0000800520007388 */ /* 0x0005e80000000400 */
[----:B------:R-:W-:Y:S01]  /*8cb0*/  STS.U16 [R31+0x80], R3 ;  /* 0x000080031f007388 */ /* 0x000fe20000000400 */
[----:B-1----:R-:W-:Y:S01]  /*8cc0*/  PRMT R4, R0, 0x7610, R4 ;  /* 0x0000761000047816 */ /* 0x002fe20000000004 */
[----:B------:R-:W-:Y:S01]  /*8cd0*/  CS2R R20, SRZ ;  /* 0x0000000000147805 */ /* 0x000fe2000001ff00 */
[----:B------:R-:W-:-:S03]  /*8ce0*/  F2FP.PACK_AB R0, R123, R122 ;  /* 0x0000007a7b00723e */ /* 0x000fc600000000ff */
[----:B------:R1:W-:Y:S04]  /*8cf0*/  STS.U16 [R30+0x80], R4 ;  /* 0x000080041e007388 */ /* 0x0003e80000000400 */
[----:B------:R3:W-:Y:S01]  /*8d00*/  STS.U16 [R27+0x80], R2 ;  /* 0x000080021b007388 */ /* 0x0007e20000000400 */
[----:B--2---:R-:W-:-:S05]  /*8d10*/  PRMT R5, R0, 0x7610, R5 ;  /* 0x0000761000057816 */ /* 0x004fca0000000005 */
[----:B------:R-:W-:Y:S01]  /*8d20*/  STS.U16 [R41+0x80], R5 ;  /* 0x0000800529007388 */ /* 0x000fe20000000400 */
[----:B-1----:R-:W-:Y:S01]  /*8d30*/  PRMT R4, R0, 0x7632, R4 ;  /* 0x0000763200047816 */ /* 0x002fe20000000004 */
[----:B------:R-:W-:Y:S01]  /*8d40*/  CS2R R30, SRZ ;  /* 0x00000000001e7805 */ /* 0x000fe2000001ff00 */
[----:B------:R-:W-:Y:S02]  /*8d50*/  F2FP.PACK_AB R0, R135, R134 ;  /* 0x000000868700723e */ /* 0x000fe400000000ff */
[----:B---3--:R-:W-:Y:S01]  /*8d60*/  F2FP.PACK_AB R2, R133, R132 ;  /* 0x000000848502723e */ /* 0x008fe200000000ff */
[----:B------:R1:W-:Y:S03]  /*8d70*/  STS.U16 [R6+0x80], R4 ;  /* 0x0000800406007388 */ /* 0x0003e60000000400 */
[C---:B------:R-:W-:Y:S02]  /*8d80*/  PRMT R3, R2.reuse, 0x7610, R3 ;  /* 0x0000761002037816 */ /* 0x040fe40000000003 */
[----:B------:R-:W-:-:S03]  /*8d90*/  PRMT R2, R2, 0x7632, R2 ;  /* 0x0000763202027816 */ /* 0x000fc60000000002 */
[----:B------:R-:W-:Y:S04]  /*8da0*/  STS.U16 [R8+0x80], R3 ;  /* 0x0000800308007388 */ /* 0x000fe80000000400 */
[----:B------:R2:W-:Y:S04]  /*8db0*/  STS.U16 [R7+0x80], R2 ;  /* 0x0000800207007388 */ /* 0x0005e80000000400 */
[----:B------:R3:W-:Y:S01]  /*8dc0*/  STS.U16 [R9+0x80], R0 ;  /* 0x0000800009007388 */ /* 0x0007e20000000400 */
[----:B-1----:R-:W-:Y:S01]  /*8dd0*/  PRMT R4, R0, 0x7632, R4 ;  /* 0x0000763200047816 */ /* 0x002fe20000000004 */
[----:B------:R-:W-:-:S04]  /*8de0*/  IMAD R6, R94, c[0x0][0x340], RZ ;  /* 0x0000d0005e067a24 */ /* 0x000fc800078e02ff */
[----:B------:R1:W-:Y:S01]  /*8df0*/  STS.U16 [R14+0x80], R4 ;  /* 0x000080040e007388 */ /* 0x0003e20000000400 */
[----:B------:R-:W-:Y:S01]  /*8e00*/  IMAD R6, R92, c[0x0][0x344], R6 ;  /* 0x0000d1005c067a24 */ /* 0x000fe200078e0206 */
[----:B--2---:R-:W-:Y:S02]  /*8e10*/  F2FP.PACK_AB R2, R129, R128 ;  /* 0x000000808102723e */ /* 0x004fe400000000ff */
[----:B---3--:R-:W-:Y:S02]  /*8e20*/  F2FP.PACK_AB R0, R131, R130 ;  /* 0x000000828300723e */ /* 0x008fe400000000ff */
[C---:B------:R-:W-:Y:S02]  /*8e30*/  PRMT R5, R2.reuse, 0x7610, R5 ;  /* 0x0000761002057816 */ /* 0x040fe40000000005 */
[----:B------:R-:W-:Y:S02]  /*8e40*/  PRMT R3, R2, 0x7632, R3 ;  /* 0x0000763202037816 */ /* 0x000fe40000000003 */
[C---:B------:R-:W-:Y:S01]  /*8e50*/  PRMT R2, R0.reuse, 0x7632, R2 ;  /* 0x0000763200027816 */ /* 0x040fe20000000002 */
[----:B------:R2:W-:Y:S04]  /*8e60*/  STS.U16 [R11+0x80], R5 ;  /* 0x000080050b007388 */ /* 0x0005e80000000400 */
[----:B------:R-:W-:Y:S01]  /*8e70*/  STS.U16 [R10+0x80], R3 ;  /* 0x000080030a007388 */ /* 0x000fe20000000400 */
[----:B-1----:R-:W-:-:S02]  /*8e80*/  PRMT R4, R0, 0x7610, R4 ;  /* 0x0000761000047816 */ /* 0x002fc40000000004 */
[----:B------:R-:W-:-:S03]  /*8e90*/  F2FP.PACK_AB R0, R125, R124 ;  /* 0x0000007c7d00723e */ /* 0x000fc600000000ff */
[----:B------:R1:W-:Y:S04]  /*8ea0*/  STS.U16 [R13+0x80], R4 ;  /* 0x000080040d007388 */ /* 0x0003e80000000400 */
[----:B------:R3:W-:Y:S01]  /*8eb0*/  STS.U16 [R12+0x80], R2 ;  /* 0x000080020c007388 */ /* 0x0007e20000000400 */
[----:B--2---:R-:W-:-:S05]  /*8ec0*/  PRMT R5, R0, 0x7610, R5 ;  /* 0x0000761000057816 */ /* 0x004fca0000000005 */
[----:B------:R2:W-:Y:S01]  /*8ed0*/  STS.U16 [R26+0x80], R5 ;  /* 0x000080051a007388 */ /* 0x0005e20000000400 */
[----:B-1----:R-:W-:Y:S02]  /*8ee0*/  PRMT R4, R0, 0x7632, R4 ;  /* 0x0000763200047816 */ /* 0x002fe40000000004 */
[----:B------:R-:W-:Y:S02]  /*8ef0*/  F2FP.PACK_AB R0, R137, R136 ;  /* 0x000000888900723e */ /* 0x000fe400000000ff */
[----:B---3--:R-:W-:Y:S01]  /*8f00*/  F2FP.PACK_AB R2, R127, R126 ;  /* 0x0000007e7f02723e */ /* 0x008fe200000000ff */
[----:B------:R1:W-:Y:S01]  /*8f10*/  STS.U16 [R15+0x80], R4 ;  /* 0x000080040f007388 */ /* 0x0003e20000000400 */
[----:B------:R-:W-:Y:S02]  /*8f20*/  CS2R R12, SRZ ;  /* 0x00000000000c7805 */ /* 0x000fe4000001ff00 */
[C---:B------:R-:W-:Y:S02]  /*8f30*/  PRMT R3, R2.reuse, 0x7610, R3 ;  /* 0x0000761002037816 */ /* 0x040fe40000000003 */
[----:B------:R-:W-:-:S03]  /*8f40*/  PRMT R2, R2, 0x7632, R2 ;  /* 0x0000763202027816 */ /* 0x000fc60000000002 */
[----:B------:R-:W-:Y:S04]  /*8f50*/  STS.U16 [R17+0x80], R3 ;  /* 0x0000800311007388 */ /* 0x000fe80000000400 */
[----:B------:R3:W-:Y:S01]  /*8f60*/  STS.U16 [R16+0x80], R2 ;  /* 0x0000800210007388 */ /* 0x0007e20000000400 */
[----:B--2---:R-:W-:-:S03]  /*8f70*/  CS2R R26, SRZ ;  /* 0x00000000001a7805 */ /* 0x004fc6000001ff00 */
[----:B------:R2:W-:Y:S01]  /*8f80*/  STS.U16 [R18+0x80], R0 ;  /* 0x0000800012007388 */ /* 0x0005e20000000400 */
[----:B-1----:R-:W-:Y:S01]  /*8f90*/  PRMT R4, R0, 0x7632, R4 ;  /* 0x0000763200047816 */ /* 0x002fe20000000004 */
[----:B------:R-:W-:-:S04]  /*8fa0*/  CS2R R14, SRZ ;  /* 0x00000000000e7805 */ /* 0x000fc8000001ff00 */
[----:B------:R1:W-:Y:S01]  /*8fb0*/  STS.U16 [R33+0x80], R4 ;  /* 0x0000800421007388 */ /* 0x0003e20000000400 */
[----:B---3--:R-:W-:Y:S01]  /*8fc0*/  F2FP.PACK_AB R2, R139, R138 ;  /* 0x0000008a8b02723e */ /* 0x008fe200000000ff */
[----:B------:R-:W-:Y:S01]  /*8fd0*/  CS2R R16, SRZ ;  /* 0x0000000000107805 */ /* 0x000fe2000001ff00 */
[----:B--2---:R-:W-:Y:S02]  /*8fe0*/  F2FP.PACK_AB R0, R141, R140 ;  /* 0x0000008c8d00723e */ /* 0x004fe400000000ff */
[C---:B------:R-:W-:Y:S02]  /*8ff0*/  PRMT R5, R2.reuse, 0x7610, R5 ;  /* 0x0000761002057816 */ /* 0x040fe40000000005 */
[----:B------:R-:W-:Y:S02]  /*9000*/  PRMT R3, R2, 0x7632, R3 ;  /* 0x0000763202037816 */ /* 0x000fe40000000003 */
[C---:B------:R-:W-:Y:S01]  /*9010*/  PRMT R2, R0.reuse, 0x7632, R2 ;  /* 0x0000763200027816 */ /* 0x040fe20000000002 */
[----:B------:R2:W-:Y:S04]  /*9020*/  STS.U16 [R25+0x80], R5 ;  /* 0x0000800519007388 */ /* 0x0005e80000000400 */
[----:B------:R3:W-:Y:S01]  /*9030*/  STS.U16 [R19+0x80], R3 ;  /* 0x0000800313007388 */ /* 0x0007e20000000400 */
[----:B-1----:R-:W-:Y:S01]  /*9040*/  PRMT R4, R0, 0x7610, R4 ;  /* 0x0000761000047816 */ /* 0x002fe20000000004 */
[----:B------:R-:W-:Y:S01]  /*9050*/  CS2R R32, SRZ ;  /* 0x0000000000207805 */ /* 0x000fe2000001ff00 */
[----:B------:R-:W-:-:S03]  /*9060*/  F2FP.PACK_AB R0, R143, R142 ;  /* 0x0000008e8f00723e */ /* 0x000fc600000000ff */
[----:B------:R1:W-:Y:S04]  /*9070*/  STS.U16 [R29+0x80], R4 ;  /* 0x000080041d007388 */ /* 0x0003e80000000400 */
[----:B------:R4:W-:Y:S01]  /*9080*/  STS.U16 [R28+0x80], R2 ;  /* 0x000080021c007388 */ /* 0x0009e20000000400 */
[----:B--2---:R-:W-:Y:S01]  /*9090*/  PRMT R5, R0, 0x7610, R5 ;  /* 0x0000761000057816 */ /* 0x004fe20000000005 */
[----:B------:R-:W-:Y:S01]  /*90a0*/  CS2R R24, SRZ ;  /* 0x0000000000187805 */ /* 0x000fe2000001ff00 */
[----:B---3--:R-:W-:-:S03]  /*90b0*/  CS2R R18, SRZ ;  /* 0x0000000000127805 */ /* 0x008fc6000001ff00 */
[----:B------:R2:W-:Y:S01]  /*90c0*/  STS.U16 [R40+0x80], R5 ;  /* 0x0000800528007388 */ /* 0x0005e20000000400 */
[----:B-1----:R-:W-:Y:S02]  /*90d0*/  PRMT R4, R0, 0x7632, R4 ;  /* 0x0000763200047816 */ /* 0x002fe40000000004 */
[----:B------:R-:W-:Y:S02]  /*90e0*/  F2FP.PACK_AB R0, R147, R146 ;  /* 0x000000929300723e */ /* 0x000fe400000000ff */
[----:B----4-:R-:W-:Y:S01]  /*90f0*/  F2FP.PACK_AB R2, R145, R144 ;  /* 0x000000909102723e */ /* 0x010fe200000000ff */
        /* <DEDUP_REMOVED lines=8> */
[----:B-1----:R-:W-:-:S05]  /*9180*/  PRMT R4, R0, 0x7632, R4 ;  /* 0x0000763200047816 */ /* 0x002fca0000000004 */
[----:B------:R1:W-:Y:S01]  /*9190*/  STS.U16 [R44+0x80], R4 ;  /* 0x000080042c007388 */ /* 0x0003e20000000400 */
[----:B---3--:R-:W-:Y:S01]  /*91a0*/  F2FP.PACK_AB R2, R157, R156 ;  /* 0x0000009c9d02723e */ /* 0x008fe200000000ff */
[----:B------:R-:W-:Y:S01]  /*91b0*/  CS2R R34, SRZ ;  /* 0x0000000000227805 */ /* 0x000fe2000001ff00 */
[----:B--2---:R-:W-:Y:S01]  /*91c0*/  F2FP.PACK_AB R0, R159, R158 ;  /* 0x0000009e9f00723e */ /* 0x004fe200000000ff */
[----:B------:R-:W-:Y:S01]  /*91d0*/  CS2R R36, SRZ ;  /* 0x0000000000247805 */ /* 0x000fe2000001ff00 */
[C---:B------:R-:W-:Y:S02]  /*91e0*/  PRMT R5, R2.reuse, 0x7610, R5 ;  /* 0x0000761002057816 */ /* 0x040fe40000000005 */
[----:B------:R-:W-:Y:S02]  /*91f0*/  PRMT R3, R2, 0x7632, R3 ;  /* 0x0000763202037816 */ /* 0x000fe40000000003 */
[C---:B------:R-:W-:Y:S01]  /*9200*/  PRMT R2, R0.reuse, 0x7632, R2 ;  /* 0x0000763200027816 */ /* 0x040fe20000000002 */
[----:B------:R2:W-:Y:S04]  /*9210*/  STS.U16 [R39+0x80], R5 ;  /* 0x0000800527007388 */ /* 0x0005e80000000400 */
[----:B------:R3:W-:Y:S01]  /*9220*/  STS.U16 [R38+0x80], R3 ;  /* 0x0000800326007388 */ /* 0x0007e20000000400 */
[----:B-1----:R-:W-:-:S02]  /*9230*/  PRMT R4, R0, 0x7610, R4 ;  /* 0x0000761000047816 */ /* 0x002fc40000000004 */
[----:B------:R-:W-:-:S03]  /*9240*/  F2FP.PACK_AB R0, R153, R152 ;  /* 0x000000989900723e */ /* 0x000fc600000000ff */
[----:B------:R1:W-:Y:S04]  /*9250*/  STS.U16 [R43+0x80], R4 ;  /* 0x000080042b007388 */ /* 0x0003e80000000400 */
[----:B------:R4:W-:Y:S01]  /*9260*/  STS.U16 [R42+0x80], R2 ;  /* 0x000080022a007388 */ /* 0x0009e20000000400 */
[----:B--2---:R-:W-:Y:S01]  /*9270*/  PRMT R5, R0, 0x7610, R5 ;  /* 0x0000761000057816 */ /* 0x004fe20000000005 */
[----:B---3--:R-:W-:-:S04]  /*9280*/  CS2R R38, SRZ ;  /* 0x0000000000267805 */ /* 0x008fc8000001ff00 */
        /* <DEDUP_REMOVED lines=8> */
[----:B------:R3:W-:Y:S04]  /*9310*/  STS.U16 [R47+0x80], R3 ;  /* 0x000080032f007388 */ /* 0x0007e80000000400 */
[----:B------:R4:W-:Y:S04]  /*9320*/  STS.U16 [R46+0x80], R2 ;  /* 0x000080022e007388 */ /* 0x0009e80000000400 */
[----:B------:R5:W-:Y:S04]  /*9330*/  STS.U16 [R48+0x80], R0 ;  /* 0x0000800030007388 */ /* 0x000be80000000400 */
[----:B--2---:R-:W2:Y:S01]  /*9340*/  S2R R51, SR_CTAID.Y ;  /* 0x0000000000337919 */ /* 0x004ea20000002600 */
[----:B-1----:R-:W-:Y:S01]  /*9350*/  CS2R R44, SRZ ;  /* 0x00000000002c7805 */ /* 0x002fe2000001ff00 */
[----:B---3--:R-:W-:-:S02]  /*9360*/  PRMT R3, R0, 0x7632, R3 ;  /* 0x0000763200037816 */ /* 0x008fc40000000003 */
[----:B----4-:R-:W-:-:S03]  /*9370*/  F2FP.PACK_AB R2, R151, R150 ;  /* 0x000000969702723e */ /* 0x010fc600000000ff */
[----:B------:R1:W-:Y:S01]  /*9380*/  STS.U16 [R54+0x80], R3 ;  /* 0x0000800336007388 */ /* 0x0003e20000000400 */
[----:B------:R-:W-:Y:S01]  /*9390*/  CS2R R46, SRZ ;  /* 0x00000000002e7805 */ /* 0x000fe2000001ff00 */
[----:B-----5:R-:W-:Y:S02]  /*93a0*/  F2FP.PACK_AB R0, R161, R160 ;  /* 0x000000a0a100723e */ /* 0x020fe400000000ff */
[C---:B------:R-:W-:Y:S02]  /*93b0*/  PRMT R4, R2.reuse, 0x7610, R4 ;  /* 0x0000761002047816 */ /* 0x040fe40000000004 */
[----:B------:R-:W-:Y:S02]  /*93c0*/  PRMT R2, R2, 0x7632, R2 ;  /* 0x0000763202027816 */ /* 0x000fe40000000002 */
[----:B------:R-:W-:Y:S01]  /*93d0*/  IADD3 R48, R88, 0x40, RZ ;  /* 0x0000004058307810 */ /* 0x000fe20007ffe0ff */
[----:B------:R3:W-:Y:S04]  /*93e0*/  STS.U16 [R50+0x80], R4 ;  /* 0x0000800432007388 */ /* 0x0007e80000000400 */
[----:B------:R4:W-:Y:S01]  /*93f0*/  STS.U16 [R49+0x80], R2 ;  /* 0x0000800231007388 */ /* 0x0009e20000000400 */
[----:B-1----:R-:W-:-:S02]  /*9400*/  PRMT R3, R0, 0x7610, R3 ;  /* 0x0000761000037816 */ /* 0x002fc40000000003 */
[----:B------:R-:W-:-:S03]  /*9410*/  PRMT R0, R0, 0x7632, R0 ;  /* 0x0000763200007816 */ /* 0x000fc60000000000 */
[----:B------:R1:W-:Y:S04]  /*9420*/  STS.U16 [R53+0x80], R3 ;  /* 0x0000800335007388 */ /* 0x0003e80000000400 */
[----:B------:R5:W-:Y:S01]  /*9430*/  STS.U16 [R52+0x80], R0 ;  /* 0x0000800034007388 */ /* 0x000be20000000400 */
[----:B---3--:R-:W-:Y:S01]  /*9440*/  IMAD.MOV.U32 R50, RZ, RZ, -0x50 ;  /* 0xffffffb0ff327424 */ /* 0x008fe200078e00ff */
[----:B----4-:R-:W-:Y:S02]  /*9450*/  F2FP.PACK_AB R2, R163, R162 ;  /* 0x000000a2a302723e */ /* 0x010fe400000000ff */
[----:B------:R-:W-:Y:S02]  /*9460*/  IADD3 R49, R88, 0x80, RZ ;  /* 0x0000008058317810 */ /* 0x000fe40007ffe0ff */
[----:B------:R-:W-:-:S02]  /*9470*/  PRMT R5, R2, 0x7610, R5 ;  /* 0x0000761002057816 */ /* 0x000fc40000000005 */
[----:B------:R-:W-:-:S03]  /*9480*/  PRMT R4, R2, 0x7632, R4 ;  /* 0x0000763202047816 */ /* 0x000fc60000000004 */
[----:B------:R3:W-:Y:S04]  /*9490*/  STS.U16 [R63+0x80], R5 ;  /* 0x000080053f007388 */ /* 0x0007e80000000400 */
[----:B------:R-:W-:Y:S01]  /*94a0*/  STS.U16 [R57+0x80], R4 ;  /* 0x0000800439007388 */ /* 0x000fe20000000400 */
[----:B-1----:R-:W-:Y:S02]  /*94b0*/  F2FP.PACK_AB R3, R167, R166 ;  /* 0x000000a6a703723e */ /* 0x002fe400000000ff */
[----:B-----5:R-:W-:Y:S01]  /*94c0*/  F2FP.PACK_AB R0, R165, R164 ;  /* 0x000000a4a500723e */ /* 0x020fe200000000ff */
[----:B------:R-:W-:-:S03]  /*94d0*/  CS2R R52, SRZ ;  /* 0x0000000000347805 */ /* 0x000fc6000001ff00 */
[C---:B------:R-:W-:Y:S02]  /*94e0*/  PRMT R2, R0.reuse, 0x7610, R2 ;  /* 0x0000761000027816 */ /* 0x040fe40000000002 */
[----:B------:R-:W-:-:S03]  /*94f0*/  PRMT R0, R0, 0x7632, R0 ;  /* 0x0000763200007816 */ /* 0x000fc60000000000 */
[----:B------:R1:W-:Y:S04]  /*9500*/  STS.U16 [R56+0x80], R2 ;  /* 0x0000800238007388 */ /* 0x0003e80000000400 */
[----:B------:R4:W-:Y:S01]  /*9510*/  STS.U16 [R55+0x80], R0 ;  /* 0x0000800037007388 */ /* 0x0009e20000000400 */
[----:B---3--:R-:W-:-:S03]  /*9520*/  PRMT R5, R3, 0x7632, R5 ;  /* 0x0000763203057816 */ /* 0x008fc60000000005 */
[----:B------:R3:W-:Y:S04]  /*9530*/  STS.U16 [R58+0x80], R3 ;  /* 0x000080033a007388 */ /* 0x0007e80000000400 */
[----:B------:R5:W-:Y:S01]  /*9540*/  STS.U16 [R64+0x80], R5 ;  /* 0x0000800540007388 */ /* 0x000be20000000400 */
[----:B-1----:R-:W-:Y:S01]  /*9550*/  F2FP.PACK_AB R2, R169, R168 ;  /* 0x000000a8a902723e */ /* 0x002fe200000000ff */
[----:B------:R-:W-:-:S03]  /*9560*/  CS2R R56, SRZ ;  /* 0x0000000000387805 */ /* 0x000fc6000001ff00 */
[C---:B------:R-:W-:Y:S01]  /*9570*/  PRMT R4, R2.reuse, 0x7610, R4 ;  /* 0x0000761002047816 */ /* 0x040fe20000000004 */
[----:B----4-:R-:W-:Y:S01]  /*9580*/  CS2R R54, SRZ ;  /* 0x0000000000367805 */ /* 0x010fe2000001ff00 */
[----:B------:R-:W-:Y:S02]  /*9590*/  F2FP.PACK_AB R0, R171, R170 ;  /* 0x000000aaab00723e */ /* 0x000fe400000000ff */
[----:B---3--:R-:W-:Y:S01]  /*95a0*/  PRMT R3, R2, 0x7632, R3 ;  /* 0x0000763202037816 */ /* 0x008fe20000000003 */
[----:B------:R1:W-:Y:S01]  /*95b0*/  STS.U16 [R62+0x80], R4 ;  /* 0x000080043e007388 */ /* 0x0003e20000000400 */
[C---:B------:R-:W-:Y:S02]  /*95c0*/  PRMT R2, R0.reuse, 0x7610, R2 ;  /* 0x0000761000027816 */ /* 0x040fe40000000002 */
[----:B------:R-:W-:Y:S01]  /*95d0*/  PRMT R0, R0, 0x7632, R0 ;  /* 0x0000763200007816 */ /* 0x000fe20000000000 */
[----:B------:R-:W-:Y:S01]  /*95e0*/  STS.U16 [R61+0x80], R3 ;  /* 0x000080033d007388 */ /* 0x000fe20000000400 */
[----:B-----5:R-:W-:-:S03]  /*95f0*/  CS2R R64, SRZ ;  /* 0x0000000000407805 */ /* 0x020fc6000001ff00 */
[----:B------:R3:W-:Y:S04]  /*9600*/  STS.U16 [R60+0x80], R2 ;  /* 0x000080023c007388 */ /* 0x0007e80000000400 */
[----:B------:R4:W-:Y:S04]  /*9610*/  STS.U16 [R59+0x80], R0 ;  /* 0x000080003b007388 */ /* 0x0009e80000000400 */
[----:B-1----:R-:W1:Y:S01]  /*9620*/  S2R R4, SR_CTAID.X ;  /* 0x0000000000047919 */ /* 0x002e620000002500 */
[----:B------:R-:W-:Y:S01]  /*9630*/  CS2R R62, SRZ ;  /* 0x00000000003e7805 */ /* 0x000fe2000001ff00 */
[----:B---3--:R-:W-:Y:S01]  /*9640*/  CS2R R60, SRZ ;  /* 0x00000000003c7805 */ /* 0x008fe2000001ff00 */
[----:B--2---:R-:W-:Y:S01]  /*9650*/  IMAD.WIDE.U32 R2, R51, c[0x0][0x338], R88 ;  /* 0x0000ce0033027a25 */ /* 0x004fe200078e0058 */
[----:B----4-:R-:W-:-:S03]  /*9660*/  CS2R R58, SRZ ;  /* 0x00000000003a7805 */ /* 0x010fc6000001ff00 */
[----:B------:R-:W-:Y:S01]  /*9670*/  IMAD.SHL.U32 R0, R93, 0x2, RZ ;  /* 0x000000025d007824 */ /* 0x000fe200078e00ff */
[----:B------:R-:W-:Y:S01]  /*9680*/  BAR.SYNC.DEFER_BLOCKING 0x1, 0x100 ;  /* 0x0044000000007b1d */ /* 0x000fe20000010000 */
[----:B------:R-:W-:Y:S01]  /*9690*/  SHF.R.S32.HI R93, RZ, 0x1f, R51 ;  /* 0x0000001fff5d7819 */ /* 0x000fe20000011433 */
[----:B-1----:R-:W-:-:S05]  /*96a0*/  IMAD R50, R4, R50, c[0x0][0x2f0] ;  /* 0x0000bc0004327624 */ /* 0x002fca00078e0232 */
[----:B------:R-:W-:-:S04]  /*96b0*/  IMNMX R50, R50, 0x50, PT ;  /* 0x0000005032327817 */ /* 0x000fc80003800200 */
[----:B------:R-:W-:Y:S01]  /*96c0*/  ISETP.GE.AND P6, PT, R90, R50, PT ;  /* 0x000000325a00720c */ /* 0x000fe20003fc6270 */
[----:B------:R-:W1:Y:S04]  /*96d0*/  @!P2 LDS.128 R12, [R0+0x7880] ;  /* 0x00788000000ca984 */ /* 0x000e680000000c00 */
[----:B------:R-:W2:Y:S04]  /*96e0*/  @!P2 LDS.128 R16, [R0+0xa080] ;  /* 0x00a080000010a984 */ /* 0x000ea80000000c00 */
[----:B------:R-:W3:Y:S04]  /*96f0*/  @!P2 LDS.128 R20, [R0+0xc880] ;  /* 0x00c880000014a984 */ /* 0x000ee80000000c00 */
[----:B------:R-:W4:Y:S04]  /*9700*/  @!P1 LDS.128 R24, [R0+0x8880] ;  /* 0x0088800000189984 */ /* 0x000f280000000c00 */
[----:B------:R-:W5:Y:S04]  /*9710*/  @!P1 LDS.128 R28, [R0+0xb080] ;  /* 0x00b08000001c9984 */ /* 0x000f680000000c00 */
        /* <DEDUP_REMOVED lines=15> */
[----:B------:R-:W-:-:S04]  /*9810*/  IMAD.IADD R3, R3, 0x1, R0 ;  /* 0x0000000103037824 */ /* 0x000fc800078e0200 */
[----:B------:R-:W-:-:S04]  /*9820*/  IMAD.WIDE.U32 R10, R92, c[0x0][0x340], R2 ;  /* 0x0000d0005c0a7a25 */ /* 0x000fc800078e0002 */
[----:B------:R-:W-:-:S04]  /*9830*/  IMAD.WIDE R2, R4, 0x50, R90 ;  /* 0x0000005004027825 */ /* 0x000fc800078e025a */
[----:B------:R-:W-:Y:S01]  /*9840*/  IMAD.IADD R7, R11, 0x1, R6 ;  /* 0x000000010b077824 */ /* 0x000fe200078e0206 */
[----:B------:R-:W-:Y:S05]  /*9850*/  @P6 BRA `(.L_x_845) ;  /* 0x000000d000006947 */ /* 0x000fea0003800000 */
[----:B-1-345:R-:W-:Y:S01]  /*9860*/  IMAD R0, R3, c[0x0][0x330], RZ ;  /* 0x0000cc0003007a24 */ /* 0x03afe200078e02ff */
        /* <DEDUP_REMOVED lines=12> */
.L_x_845:
[----:B-1-345:R-:W-:Y:S05]  /*9930*/  BSYNC B0 ;  /* 0x0000000000007941 */ /* 0x03afea0003800000 */
.L_x_844:
[----:B------:R-:W-:Y:S01]  /*9940*/  IADD3 R0, R90, 0x20, RZ ;  /* 0x000000205a007810 */ /* 0x000fe20007ffe0ff */
[----:B------:R-:W-:Y:S03]  /*9950*/  BSSY B0, `(.L_x_846) ;  /* 0x0000013000007945 */ /* 0x000fe60003800000 */
[----:B------:R-:W-:-:S13]  /*9960*/  ISETP.GE.AND P5, PT, R0, R50, PT ;  /* 0x000000320000720c */ /* 0x000fda0003fa6270 */
[----:B------:R-:W-:Y:S05]  /*9970*/  @P5 BRA `(.L_x_847) ;  /* 0x0000010000005947 */ /* 0x000fea0003800000 */
[----:B------:R-:W-:Y:S02]  /*9980*/  IADD3 R0, P0, R2, 0x20, RZ ;  /* 0x0000002002007810 */ /* 0x000fe40007f1e0ff */
[----:B------:R-:W-:Y:S02]  /*9990*/  MOV R5, R7 ;  /* 0x0000000700057202 */ /* 0x000fe40000000f00 */
        /* <DEDUP_REMOVED lines=11> */
[----:B------:R1:W-:Y:S04]  /*9a50*/  @!P2 STG.E.128 [R4.64], R24 ;  /* 0x000000180400a986 */ /* 0x0003e8000c101d12 */
[----:B------:R1:W-:Y:S04]  /*9a60*/  @!P1 STG.E.128 [R4.64+0x80], R28 ;  /* 0x0000801c04009986 */ /* 0x0003e8000c101d12 */
[----:B------:R1:W-:Y:S02]  /*9a70*/  @!P0 STG.E.128 [R4.64+0x100], R32 ;  /* 0x0001002004008986 */ /* 0x0003e4000c101d12 */
.L_x_847:
[----:B------:R-:W-:Y:S05]  /*9a80*/  BSYNC B0 ;  /* 0x0000000000007941 */ /* 0x000fea0003800000 */
.L_x_846:
[----:B------:R-:W-:Y:S01]  /*9a90*/  IADD3 R0, R90, 0x40, RZ ;  /* 0x000000405a007810 */ /* 0x000fe20007ffe0ff */
[----:B------:R-:W-:Y:S03]  /*9aa0*/  BSSY B0, `(.L_x_848) ;  /* 0x0000012000007945 */ /* 0x000fe60003800000 */
[----:B------:R-:W-:-:S13]  /*9ab0*/  ISETP.GE.AND P4, PT, R0, R50, PT ;  /* 0x000000320000720c */ /* 0x000fda0003f86270 */
[----:B------:R-:W-:Y:S05]  /*9ac0*/  @P4 BRA `(.L_x_849) ;  /* 0x000000f000004947 */ /* 0x000fea0003800000 */
[----:B------:R-:W-:Y:S01]  /*9ad0*/  IADD3 R0, P0, R2, 0x40, RZ ;  /* 0x0000004002007810 */ /* 0x000fe20007f1e0ff */
[----:B------:R-:W-:Y:S01]  /*9ae0*/  IMAD.MOV.U32 R6, RZ, RZ, R10 ;  /* 0x000000ffff067224 */ /* 0x000fe200078e000a */
[----:B------:R-:W-:Y:S02]  /*9af0*/  ISETP.GE.AND P2, PT, R88, c[0x0][0x324], PT ;  /* 0x0000c90058007a0c */ /* 0x000fe40003f46270 */
[----:B------:R-:W-:Y:S01]  /*9b00*/  ISETP.GE.AND P1, PT, R48, c[0x0][0x324], PT ;  /* 0x0000c90030007a0c */ /* 0x000fe20003f26270 */
[----:B-1----:R-:W-:Y:S01]  /*9b10*/  IMAD.X R4, RZ, RZ, R3, P0 ;  /* 0x000000ffff047224 */ /* 0x002fe200000e0603 */
[----:B------:R-:W-:Y:S01]  /*9b20*/  ISETP.GE.AND P0, PT, R49, c[0x0][0x324], PT ;  /* 0x0000c90031007a0c */ /* 0x000fe20003f06270 */
[----:B------:R-:W-:-:S04]  /*9b30*/  IMAD.WIDE.U32 R6, R0, c[0x0][0x330], R6 ;  /* 0x0000cc0000067a25 */ /* 0x000fc800078e0006 */
        /* <DEDUP_REMOVED lines=8> */
.L_x_849:
[----:B------:R-:W-:Y:S05]  /*9bc0*/  BSYNC B0 ;  /* 0x0000000000007941 */ /* 0x000fea0003800000 */
.L_x_848:
        /* <DEDUP_REMOVED lines=23> */
.L_x_851:
[----:B------:R-:W-:Y:S05]  /*9d40*/  BSYNC B0 ;  /* 0x0000000000007941 */ /* 0x000fea0003800000 */
.L_x_850:
        /* <DEDUP_REMOVED lines=18> */
.L_x_853:
[----:B------:R-:W-:Y:S05]  /*9e70*/  BSYNC B0 ;  /* 0x0000000000007941 */ /* 0x000fea0003800000 */
.L_x_852:
[----:B------:R-:W-:Y:S05]  /*9e80*/  @P4 EXIT ;  /* 0x000000000000494d */ /* 0x000fea0003800000 */
[----:B------:R-:W-:Y:S02]  /*9e90*/  IADD3 R0, P0, R2, 0x40, RZ ;  /* 0x0000004002007810 */ /* 0x000fe40007f1e0ff */
[----:B------:R-:W-:-:S03]  /*9ea0*/  ISETP.GE.AND P1, PT, R88, c[0x0][0x2f4], PT ;  /* 0x0000bd0058007a0c */ /* 0x000fc60003f26270 */
[----:B------:R-:W-:Y:S01]  /*9eb0*/  IMAD.X R2, RZ, RZ, R3, P0 ;  /* 0x000000ffff027224 */ /* 0x000fe200000e0603 */
[----:B------:R-:W-:Y:S02]  /*9ec0*/  MOV R3, R7 ;  /* 0x0000000700037202 */ /* 0x000fe40000000f00 */
[----:B------:R-:W-:Y:S01]  /*9ed0*/  ISETP.GE.AND P0, PT, R48, c[0x0][0x2f4], PT ;  /* 0x0000bd0030007a0c */ /* 0x000fe20003f06270 */
[----:B------:R-:W-:Y:S02]  /*9ee0*/  IMAD R6, R2, c[0x0][0x300], RZ ;  /* 0x0000c00002067a24 */ /* 0x000fe400078e02ff */
[----:B------:R-:W-:-:S04]  /*9ef0*/  IMAD.MOV.U32 R2, RZ, RZ, R10 ;  /* 0x000000ffff027224 */ /* 0x000fc800078e000a */
[----:B-1----:R-:W-:-:S04]  /*9f00*/  IMAD.WIDE.U32 R4, R0, c[0x0][0x300], R2 ;  /* 0x0000c00000047a25 */ /* 0x002fc800078e0002 */
[----:B------:R-:W-:Y:S01]  /*9f10*/  IMAD R0, R0, c[0x0][0x304], R6 ;  /* 0x0000c10000007a24 */ /* 0x000fe200078e0206 */
[----:B------:R-:W-:-:S03]  /*9f20*/  LEA R2, P2, R4, c[0x0][0x2e8], 0x1 ;  /* 0x0000ba0004027a11 */ /* 0x000fc600078408ff */
        /* <DEDUP_REMOVED lines=8> */
.L_x_843:
[----:B------:R-:W1:Y:S01]  /*9fb0*/  S2R R19, SR_CTAID.Y ;  /* 0x0000000000137919 */ /* 0x000e620000002600 */
[----:B------:R-:W-:Y:S01]  /*9fc0*/  SHF.R.S32.HI R0, RZ, 0x1f, R228 ;  /* 0x0000001fff007819 */ /* 0x000fe200000114e4 */
[----:B------:R-:W-:Y:S01]  /*9fd0*/  BSSY B0, `(.L_x_854) ;  /* 0x0000028000007945 */ /* 0x000fe20003800000 */
[----:B------:R-:W-:Y:S01]  /*9fe0*/  MOV R18, 0xffffffb0 ;  /* 0xffffffb000127802 */ /* 0x000fe20000000f00 */
[----:B------:R-:W2:Y:S01]  /*9ff0*/  S2R R4, SR_CTAID.X ;  /* 0x0000000000047919 */ /* 0x000ea20000002500 */
[----:B------:R-:W-:-:S03]  /*a000*/  LEA.HI R8, R0, R228, RZ, 0x3 ;  /* 0x000000e400087211 */ /* 0x000fc600078f18ff */
[----:B------:R-:W3:Y:S01]  /*a010*/  S2R R20, SR_CTAID.Z ;  /* 0x0000000000147919 */ /* 0x000ee20000002700 */
[----:B------:R-:W-:Y:S02]  /*a020*/  LOP3.LUT R0, R8, 0x1ffffff8, RZ, 0xc0, !PT ;  /* 0x1ffffff808007812 */ /* 0x000fe400078ec0ff */
[----:B------:R-:W-:-:S03]  /*a030*/  SHF.R.S32.HI R8, RZ, 0x3, R8 ;  /* 0x00000003ff087819 */ /* 0x000fc60000011408 */
[----:B------:R-:W-:Y:S01]  /*a040*/  IMAD.IADD R0, R228, 0x1, -R0 ;  /* 0x00000001e4007824 */ /* 0x000fe200078e0a00 */
[----:B------:R-:W-:-:S03]  /*a050*/  SHF.R.S32.HI R9, RZ, 0x1f, R8 ;  /* 0x0000001fff097819 */ /* 0x000fc60000011408 */
[----:B------:R-:W-:-:S05]  /*a060*/  IMAD.SHL.U32 R10, R0, 0x8, RZ ;  /* 0x00000008000a7824 */ /* 0x000fca00078e00ff */
[----:B------:R-:W-:Y:S02]  /*a070*/  SHF.R.S32.HI R11, RZ, 0x1f, R10 ;  /* 0x0000001fff0b7819 */ /* 0x000fe4000001140a */
[----:B-1----:R-:W-:Y:S02]  /*a080*/  SHF.R.S32.HI R21, RZ, 0x1f, R19 ;  /* 0x0000001fff157819 */ /* 0x002fe40000011413 */
[----:B------:R-:W-:Y:S01]  /*a090*/  IADD3 R16, R10, 0x40, RZ ;  /* 0x000000400a107810 */ /* 0x000fe20007ffe0ff */
[----:B--2---:R-:W-:Y:S01]  /*a0a0*/  IMAD R18, R4, R18, c[0x0][0x2f0] ;  /* 0x0000bc0004127624 */ /* 0x004fe200078e0212 */
[----:B------:R-:W-:Y:S01]  /*a0b0*/  IADD3 R17, R10, 0x80, RZ ;  /* 0x000000800a117810 */ /* 0x000fe20007ffe0ff */
[----:B------:R-:W-:Y:S01]  /*a0c0*/  IMAD R0, R21, c[0x0][0x308], RZ ;  /* 0x0000c20015007a24 */ /* 0x000fe200078e02ff */
[----:B---3--:R-:W-:Y:S01]  /*a0d0*/  SHF.R.S32.HI R22, RZ, 0x1f, R20 ;  /* 0x0000001fff167819 */ /* 0x008fe20000011414 */
[----:B------:R-:W-:Y:S01]  /*a0e0*/  IMAD.WIDE.U32 R2, R19, c[0x0][0x308], R10 ;  /* 0x0000c20013027a25 */ /* 0x000fe200078e000a */
[----:B------:R-:W-:-:S03]  /*a0f0*/  ISETP.GE.AND P6, PT, R8, R18, PT ;  /* 0x000000120800720c */ /* 0x000fc60003fc6270 */
[----:B------:R-:W-:Y:S02]  /*a100*/  IMAD R0, R19, c[0x0][0x30c], R0 ;  /* 0x0000c30013007a24 */ /* 0x000fe400078e0200 */
[----:B------:R-:W-:Y:S02]  /*a110*/  IMAD R6, R22, c[0x0][0x310], RZ ;  /* 0x0000c40016067a24 */ /* 0x000fe400078e02ff */
[----:B------:R-:W-:Y:S02]  /*a120*/  IMAD.IADD R3, R3, 0x1, R0 ;  /* 0x0000000103037824 */ /* 0x000fe400078e0200 */
[C---:B------:R-:W-:Y:S02]  /*a130*/  IMAD R6, R20.reuse, c[0x0][0x314], R6 ;  /* 0x0000c50014067a24 */ /* 0x040fe400078e0206 */
[----:B------:R-:W-:-:S04]  /*a140*/  IMAD.WIDE.U32 R14, R20, c[0x0][0x310], R2 ;  /* 0x0000c400140e7a25 */ /* 0x000fc800078e0002 */
[----:B------:R-:W-:Y:S01]  /*a150*/  IMAD.WIDE R2, R4, 0x50, R8 ;  /* 0x0000005004027825 */ /* 0x000fe200078e0208 */
        /* <DEDUP_REMOVED lines=15> */
.L_x_855:
[----:B------:R-:W-:Y:S05]  /*a250*/  BSYNC B0 ;  /* 0x0000000000007941 */ /* 0x000fea0003800000 */
.L_x_854:
        /* <DEDUP_REMOVED lines=8> */
[----:B-1----:R-:W-:Y:S01]  /*a2e0*/  IMAD.X R4, RZ, RZ, R3, P0 ;  /* 0x000000ffff047224 */ /* 0x002fe200000e0603 */
        /* <DEDUP_REMOVED lines=11> */
.L_x_857:
[----:B------:R-:W-:Y:S05]  /*a3a0*/  BSYNC B0 ;  /* 0x0000000000007941 */ /* 0x000fea0003800000 */
.L_x_856:
        /* <DEDUP_REMOVED lines=19> */
.L_x_859:
[----:B------:R-:W-:Y:S05]  /*a4e0*/  BSYNC B0 ;  /* 0x0000000000007941 */ /* 0x000fea0003800000 */
.L_x_858:
        /* <DEDUP_REMOVED lines=23> */
.L_x_861:
[----:B------:R-:W-:Y:S05]  /*a660*/  BSYNC B0 ;  /* 0x0000000000007941 */ /* 0x000fea0003800000 */
.L_x_860:
[----:B------:R-:W-:Y:S01]  /*a670*/  BSSY B0, `(.L_x_862) ;  /* 0x0000012000007945 */ /* 0x000fe20003800000 */
[----:B------:R-:W-:Y:S05]  /*a680*/  @P5 BRA `(.L_x_863) ;  /* 0x0000010000005947 */ /* 0x000fea0003800000 */
[----:B------:R-:W-:Y:S01]  /*a690*/  IADD3 R0, P0, R2, 0x20, RZ ;  /* 0x0000002002007810 */ /* 0x000fe20007f1e0ff */
[----:B------:R-:W-:Y:S01]  /*a6a0*/  IMAD.MOV.U32 R8, RZ, RZ, R12 ;  /* 0x000000ffff087224 */ /* 0x000fe200078e000c */
[----:B------:R-:W-:-:S02]  /*a6b0*/  MOV R9, R7 ;  /* 0x0000000700097202 */ /* 0x000fc40000000f00 */
        /* <DEDUP_REMOVED lines=13> */
.L_x_863:
[----:B------:R-:W-:Y:S05]  /*a790*/  BSYNC B0 ;  /* 0x0000000000007941 */ /* 0x000fea0003800000 */
.L_x_862:
        /* <DEDUP_REMOVED lines=19> */
.L_x_864:
        /* <DEDUP_REMOVED lines=11> */
.L_x_1411:


//--------------------- .text._ZN7cutlass13device_kernelIN5flash19enable_sm80_to_sm89INS1_16FlashAttnBwdSm80INS1_25CollectiveMainloopBwdSm80ILi2ELi1EN4cute5tupleIJNS5_1CILi64EEENS7_ILi80EEENS7_ILi192EEEEEENS_6half_tEfNS_4arch4Sm80ELb0ELb1ELb0ELb0ELb1ELb0ELb1ELb0ELi2ELi4ELi2ELi2ELb0EEENS1_21CollectiveEpilogueBwdISB_SC_SE_Li256ELb0ELb1ELi4EEENS1_19SingleTileSchedulerILb0ELb0ELb0ELi80EEEEEEEEEvNT_6ParamsE --------------------------
	.section	.text._ZN7cutlass13device_kernelIN5flash19enable_sm80_to_sm89INS1_16FlashAttnBwdSm80INS1_25CollectiveMainloopBwdSm80ILi2ELi1EN4cute5tupleIJNS5_1CILi64EEENS7_ILi80EEENS7_ILi192EEEEEENS_6half_tEfNS_4arch4Sm80ELb0ELb1ELb0ELb0ELb1ELb0ELb1ELb0ELi2ELi4ELi2ELi2ELb0EEENS1_21CollectiveEpilogueBwdISB_SC_SE_Li256ELb0ELb1ELi4EEENS1_19SingleTileSchedulerILb0ELb0ELb0ELi80EEEEEEEEEvNT_6ParamsE,"ax",@progbits
	.sectioninfo	@"SHI_REGISTERS=255"
	.align	128
.text._ZN7cutlass13device_kernelIN5flash19enable_sm80_to_sm89INS1_16FlashAttnBwdSm80INS1_25CollectiveMainloopBwdSm80ILi2ELi1EN4cute5tupleIJNS5_1CILi64EEENS7_ILi80EEENS7_ILi192EEEEEENS_6half_tEfNS_4arch4Sm80ELb0ELb1ELb0ELb0ELb1ELb0ELb1ELb0ELi2ELi4ELi2ELi2ELb0EEENS1_21CollectiveEpilogueBwdISB_SC_SE_Li256ELb0ELb1ELi4EEENS1_19SingleTileSchedulerILb0ELb0ELb0ELi80EEEEEEEEEvNT_6ParamsE:
        .type           _ZN7cutlass13device_kernelIN5flash19enable_sm80_to_sm89INS1_16FlashAttnBwdSm80INS1_25CollectiveMainloopBwdSm80ILi2ELi1EN4cute5tupleIJNS5_1CILi64EEENS7_ILi80EEENS7_ILi192EEEEEENS_6half_tEfNS_4arch4Sm80ELb0ELb1ELb0ELb0ELb1ELb0ELb1ELb0ELi2ELi4ELi2ELi2ELb0EEENS1_21CollectiveEpilogueBwdISB_SC_SE_Li256ELb0ELb1ELi4EEENS1_19SingleTileSchedulerILb0ELb0ELb0ELi80EEEEEEEEEvNT_6ParamsE,@function
        .size           _ZN7cutlass13device_kernelIN5flash19enable_sm80_to_sm89INS1_16FlashAttnBwdSm80INS1_25CollectiveMainloopBwdSm80ILi2ELi1EN4cute5tupleIJNS5_1CILi64EEENS7_ILi80EEENS7_ILi192EEEEEENS_6half_tEfNS_4arch4Sm80ELb0ELb1ELb0ELb0ELb1ELb0ELb1ELb0ELi2ELi4ELi2ELi2ELb0EEENS1_21CollectiveEpilogueBwdISB_SC_SE_Li256ELb0ELb1ELi4EEENS1_19SingleTileSchedulerILb0ELb0ELb0ELi80EEEEEEEEEvNT_6ParamsE,(.L_x_1412 - _ZN7cutlass13device_kernelIN5flash19enable_sm80_to_sm89INS1_16FlashAttnBwdSm80INS1_25CollectiveMainloopBwdSm80ILi2ELi1EN4cute5tupleIJNS5_1CILi64EEENS7_ILi80EEENS7_ILi192EEEEEENS_6half_tEfNS_4arch4Sm80ELb0ELb1ELb0ELb0ELb1ELb0ELb1ELb0ELi2ELi4ELi2ELi2ELb0EEENS1_21CollectiveEpilogueBwdISB_SC_SE_Li256ELb0ELb1ELi4EEENS1_19SingleTileSchedulerILb0ELb0ELb0ELi80EEEEEEEEEvNT_6ParamsE)
        .other          _ZN7cutlass13device_kernelIN5flash19enable_sm80_to_sm89INS1_16FlashAttnBwdSm80INS1_25CollectiveMainloopBwdSm80ILi2ELi1EN4cute5tupleIJNS5_1CILi64EEENS7_ILi80EEENS7_ILi192EEEEEENS_6half_tEfNS_4arch4Sm80ELb0ELb1ELb0ELb0ELb1ELb0ELb1ELb0ELi2ELi4ELi2ELi2ELb0EEENS1_21CollectiveEpilogueBwdISB_SC_SE_Li256ELb0ELb1ELi4EEENS1_19SingleTileSchedulerILb0ELb0ELb0ELi80EEEEEEEEEvNT_6ParamsE,@"STO_CUDA_ENTRY STV_DEFAULT"
_ZN7cutlass13device_kernelIN5flash19enable_sm80_to_sm89INS1_16FlashAttnBwdSm80INS1_25CollectiveMainloopBwdSm80ILi2ELi1EN4cute5tupleIJNS5_1CILi64EEENS7_ILi80EEENS7_ILi192EEEEEENS_6half_tEfNS_4arch4Sm80ELb0ELb1ELb0ELb0ELb1ELb0ELb1ELb0ELi2ELi4ELi2ELi2ELb0EEENS1_21CollectiveEpilogueBwdISB_SC_SE_Li256ELb0ELb1ELi4EEENS1_19SingleTileSchedulerILb0ELb0ELb0ELi80EEEEEEEEEvNT_6ParamsE:
        /* <DEDUP_REMOVED lines=25> */
.L_x_865:
        /* <DEDUP_REMOVED lines=565> */
.L_x_877:
        /* <DEDUP_REMOVED lines=173> */
.L_x_869:
[----:B------:R-:W-:Y:S11]  /*2fb0*/  ISETP.NE.AND P0, PT, R249, c[0x0][0x2a8], PT ;  /* 0x0000aa00f9007a0c */ /* 0x000ff60003f05270 */
[----:B------:R-:W-:Y:S02]  /*2fc0*/  @!UPT UIADD3 URZ, URZ, URZ, URZ ;  /* 0x0000003f3f3ff290 */ /* 0x000fe4000fffe03f */
[----:B------:R-:W-:Y:S05]  /*2fd0*/  @P0 IMAD.HI.U32 R24, R3, c[0x0][0x2ac], RZ ;  /* 0x0000ab0003180a27 */ /* 0x000fea00078e00ff */
[----:B------:R-:W-:Y:S02]  /*2fe0*/  @P0 SHF.R.U32.HI R3, RZ, c[0x0][0x2b0], R24 ;  /* 0x0000ac00ff030a19 */ /* 0x000fe40000011618 */
.L_x_870:
[----:B------:R-:W-:Y:S05]  /*2ff0*/  BSYNC B0 ;  /* 0x0000000000007941 */ /* 0x000fea0003800000 */
.L_x_868:
[C-C-:B------:R-:W-:Y:S01]  /*3000*/  IADD3 R24, R2.reuse, c[0x0][0x2a4], R230.reuse ;  /* 0x0000a90002187a10 */ /* 0x140fe20007ffe0e6 */
[----:B------:R-:W-:Y:S01]  /*3010*/  IMAD R3, R3, c[0x0][0x2a8], R235 ;  /* 0x0000aa0003037a24 */ /* 0x000fe200078e02eb */
[----:B------:R-:W-:Y:S02]  /*3020*/  IADD3 R192, R2, UR10, R230 ;  /* 0x0000000a02c07c10 */ /* 0x000fe4000fffe0e6 */
[----:B------:R-:W-:Y:S02]  /*3030*/  IMNMX R24, R231, R24, PT ;  /* 0x00000018e7187217 */ /* 0x000fe40003800200 */
[----:B------:R-:W-:Y:S02]  /*3040*/  IADD3 R193, R3, c[0x0][0x2a8], RZ ;  /* 0x0000aa0003c17a10 */ /* 0x000fe40007ffe0ff */
[----:B------:R-:W-:Y:S02]  /*3050*/  IMNMX R192, R192, R3, !PT ;  /* 0x00000003c0c07217 */ /* 0x000fe40007800200 */
[----:B------:R-:W-:Y:S02]  /*3060*/  IMNMX R193, R24, R193, PT ;  /* 0x000000c118c17217 */ /* 0x000fe40003800200 */
.L_x_867:
        /* <DEDUP_REMOVED lines=17> */
.L_x_873:
[----:B------:R-:W-:Y:S11]  /*3180*/  ISETP.NE.AND P0, PT, R249, c[0x0][0x2a8], PT ;  /* 0x0000aa00f9007a0c */ /* 0x000ff60003f05270 */
[----:B------:R-:W-:Y:S02]  /*3190*/  @!UPT UIADD3 URZ, URZ, URZ, URZ ;  /* 0x0000003f3f3ff290 */ /* 0x000fe4000fffe03f */
[----:B------:R-:W-:Y:S05]  /*31a0*/  @P0 IMAD.HI.U32 R3, R2, c[0x0][0x2ac], RZ ;  /* 0x0000ab0002030a27 */ /* 0x000fea00078e00ff */
[----:B------:R-:W-:Y:S02]  /*31b0*/  @P0 SHF.R.U32.HI R2, RZ, c[0x0][0x2b0], R3 ;  /* 0x0000ac00ff020a19 */ /* 0x000fe40000011603 */
.L_x_874:
[----:B------:R-:W-:Y:S05]  /*31c0*/  BSYNC B0 ;  /* 0x0000000000007941 */ /* 0x000fea0003800000 */
.L_x_872:
[----:B------:R-:W-:Y:S05]  /*31d0*/  IMAD R2, R2, c[0x0][0x2a8], R235 ;  /* 0x0000aa0002027a24 */ /* 0x000fea00078e02eb */
[----:B------:R-:W-:Y:S02]  /*31e0*/  IADD3 R3, R2, c[0x0][0x2a8], RZ ;  /* 0x0000aa0002037a10 */ /* 0x000fe40007ffe0ff */
[----:B------:R-:W-:Y:S02]  /*31f0*/  IMNMX R190, R190, R2, !PT ;  /* 0x00000002bebe7217 */ /* 0x000fe40007800200 */
[----:B------:R-:W-:Y:S02]  /*3200*/  IMNMX R191, R191, R3, PT ;  /* 0x00000003bfbf7217 */ /* 0x000fe40003800200 */
.L_x_871:
        /* <DEDUP_REMOVED lines=77> */
.L_x_875:
        /* <DEDUP_REMOVED lines=499> */
.L_x_876:
        /* <DEDUP_REMOVED lines=296> */
.L_x_866:
        /* <DEDUP_REMOVED lines=778> */
.L_x_880:
[----:B-1-345:R-:W-:Y:S05]  /*9930*/  BSYNC B0 ;  /* 0x0000000000007941 */ /* 0x03afea0003800000 */
.L_x_879:
        /* <DEDUP_REMOVED lines=20> */
.L_x_882:
[----:B------:R-:W-:Y:S05]  /*9a80*/  BSYNC B0 ;  /* 0x0000000000007941 */ /* 0x000fea0003800000 */
.L_x_881:
        /* <DEDUP_REMOVED lines=19> */
.L_x_884:
[----:B------:R-:W-:Y:S05]  /*9bc0*/  BSYNC B0 ;  /* 0x0000000000007941 */ /* 0x000fea0003800000 */
.L_x_883:
        /* <DEDUP_REMOVED lines=23> */
.L_x_886:
[----:B------:R-:W-:Y:S05]  /*9d40*/  BSYNC B0 ;  /* 0x0000000000007941 */ /* 0x000fea0003800000 */
.L_x_885:
        /* <DEDUP_REMOVED lines=18> */
.L_x_888:
[----:B------:R-:W-:Y:S05]  /*9e70*/  BSYNC B0 ;  /* 0x0000000000007941 */ /* 0x000fea0003800000 */
.L_x_887:
        /* <DEDUP_REMOVED lines=19> */
.L_x_878:
        /* <DEDUP_REMOVED lines=42> */
.L_x_890:
[----:B------:R-:W-:Y:S05]  /*a250*/  BSYNC B0 ;  /* 0x0000000000007941 */ /* 0x000fea0003800000 */
.L_x_889:
        /* <DEDUP_REMOVED lines=20> */
.L_x_892:
[----:B------:R-:W-:Y:S05]  /*a3a0*/  BSYNC B0 ;  /* 0x0000000000007941 */ /* 0x000fea0003800000 */
.L_x_891:
        /* <DEDUP_REMOVED lines=19> */
.L_x_894:
[----:B------:R-:W-:Y:S05]  /*a4e0*/  BSYNC B0 ;  /* 0x0000000000007941 */ /* 0x000fea0003800000 */
.L_x_893:
        /* <DEDUP_REMOVED lines=23> */
.L_x_896:
[----:B------:R-:W-:Y:S05]  /*a660*/  BSYNC B0 ;  /* 0x0000000000007941 */ /* 0x000fea0003800000 */
.L_x_895:
        /* <DEDUP_REMOVED lines=18> */
.L_x_898:
[----:B------:R-:W-:Y:S05]  /*a790*/  BSYNC B0 ;  /* 0x0000000000007941 */ /* 0x000fea0003800000 */
.L_x_897:
        /* <DEDUP_REMOVED lines=19> */
.L_x_899:
        /* <DEDUP_REMOVED lines=11> */
.L_x_1412:


//--------------------- .text._ZN7cutlass13device_kernelIN5flash19enable_sm80_to_sm89INS1_16FlashAttnBwdSm80INS1_25CollectiveMainloopBwdSm80ILi2ELi1EN4cute5tupleIJNS5_1CILi64EEENS7_ILi80EEENS7_ILi192EEEEEENS_6half_tEfNS_4arch4Sm80ELb0ELb1ELb0ELb0ELb0ELb0ELb1ELb0ELi2ELi4ELi2ELi2ELb0EEENS1_24CollectiveEpilogueBwdGQAISB_fSE_Li256ELb0ELb0EEENS1_19SingleTileSchedulerILb0ELb0ELb0ELi80EEEEEEEEEvNT_6ParamsE --------------------------
	.section	.text._ZN7cutlass13device_kernelIN5flash19enable_sm80_to_sm89INS1_16FlashAttnBwdSm80INS1_25CollectiveMainloopBwdSm80ILi2ELi1EN4cute5tupleIJNS5_1CILi64EEENS7_ILi80EEENS7_ILi192EEEEEENS_6half_tEfNS_4arch4Sm80ELb0ELb1ELb0ELb0ELb0ELb0ELb1ELb0ELi2ELi4ELi2ELi2ELb0EEENS1_24CollectiveEpilogueBwdGQAISB_fSE_Li256ELb0ELb0EEENS1_19SingleTileSchedulerILb0ELb0ELb0ELi80EEEEEEEEEvNT_6ParamsE,"ax",@progbits
	.sectioninfo	@"SHI_REGISTERS=255"
	.align	128
.text._ZN7cutlass13device_kernelIN5flash19enable_sm80_to_sm89INS1_16FlashAttnBwdSm80INS1_25CollectiveMainloopBwdSm80ILi2ELi1EN4cute5tupleIJNS5_1CILi64EEENS7_ILi80EEENS7_ILi192EEEEEENS_6half_tEfNS_4arch4Sm80ELb0ELb1ELb0ELb0ELb0ELb0ELb1ELb0ELi2ELi4ELi2ELi2ELb0EEENS1_24CollectiveEpilogueBwdGQAISB_fSE_Li256ELb0ELb0EEENS1_19SingleTileSchedulerILb0ELb0ELb0ELi80EEEEEEEEEvNT_6ParamsE:
        .type           _ZN7cutlass13device_kernelIN5flash19enable_sm80_to_sm89INS1_16FlashAttnBwdSm80INS1_25CollectiveMainloopBwdSm80ILi2ELi1EN4cute5tupleIJNS5_1CILi64EEENS7_ILi80EEENS7_ILi192EEEEEENS_6half_tEfNS_4arch4Sm80ELb0ELb1ELb0ELb0ELb0ELb0ELb1ELb0ELi2ELi4ELi2ELi2ELb0EEENS1_24CollectiveEpilogueBwdGQAISB_fSE_Li256ELb0ELb0EEENS1_19SingleTileSchedulerILb0ELb0ELb0ELi80EEEEEEEEEvNT_6ParamsE,@function
        .size           _ZN7cutlass13device_kernelIN5flash19enable_sm80_to_sm89INS1_16FlashAttnBwdSm80INS1_25CollectiveMainloopBwdSm80ILi2ELi1EN4cute5tupleIJNS5_1CILi64EEENS7_ILi80EEENS7_ILi192EEEEEENS_6half_tEfNS_4arch4Sm80ELb0ELb1ELb0ELb0ELb0ELb0ELb1ELb0ELi2ELi4ELi2ELi2ELb0EEENS1_24CollectiveEpilogueBwdGQAISB_fSE_Li256ELb0ELb0EEENS1_19SingleTileSchedulerILb0ELb0ELb0ELi80EEEEEEEEEvNT_6ParamsE,(.L_x_1413 - _ZN7cutlass13device_kernelIN5flash19enable_sm80_to_sm89INS1_16FlashAttnBwdSm80INS1_25CollectiveMainloopBwdSm80ILi2ELi1EN4cute5tupleIJNS5_1CILi64EEENS7_ILi80EEENS7_ILi192EEEEEENS_6half_tEfNS_4arch4Sm80ELb0ELb1ELb0ELb0ELb0ELb0ELb1ELb0ELi2ELi4ELi2ELi2ELb0EEENS1_24CollectiveEpilogueBwdGQAISB_fSE_Li256ELb0ELb0EEENS1_19SingleTileSchedulerILb0ELb0ELb0ELi80EEEEEEEEEvNT_6ParamsE)
        .other          _ZN7cutlass13device_kernelIN5flash19enable_sm80_to_sm89INS1_16FlashAttnBwdSm80INS1_25CollectiveMainloopBwdSm80ILi2ELi1EN4cute5tupleIJNS5_1CILi64EEENS7_ILi80EEENS7_ILi192EEEEEENS_6half_tEfNS_4arch4Sm80ELb0ELb1ELb0ELb0ELb0ELb0ELb1ELb0ELi2ELi4ELi2ELi2ELb0EEENS1_24CollectiveEpilogueBwdGQAISB_fSE_Li256ELb0ELb0EEENS1_19SingleTileSchedulerILb0ELb0ELb0ELi80EEEEEEEEEvNT_6ParamsE,@"STO_CUDA_ENTRY STV_DEFAULT"
_ZN7cutlass13device_kernelIN5flash19enable_sm80_to_sm89INS1_16FlashAttnBwdSm80INS1_25CollectiveMainloopBwdSm80ILi2ELi1EN4cute5tupleIJNS5_1CILi64EEENS7_ILi80EEENS7_ILi192EEEEEENS_6half_tEfNS_4arch4Sm80ELb0ELb1ELb0ELb0ELb0ELb0ELb1ELb0ELi2ELi4ELi2ELi2ELb0EEENS1_24CollectiveEpilogueBwdGQAISB_fSE_Li256ELb0ELb0EEENS1_19SingleTileSchedulerILb0ELb0ELb0ELi80EEEEEEEEEvNT_6ParamsE:
        /* <DEDUP_REMOVED lines=25> */
.L_x_900:
        /* <DEDUP_REMOVED lines=77> */
[--C-:B------:R-:W-:Y:S01]  /*0660*/  IMAD.MOV.U32 R6, RZ, RZ, R29.reuse ;  /* 0x000000ffff067224 */ /* 0x100fe200078e001d */
[----:B------:R-:W1:Y:S01]  /*0670*/  S2R R248, SR_CTAID.Z ;  /* 0x0000000000f87919 */ /* 0x000e620000002700 */
[----:B------:R-:W-:Y:S01]  /*0680*/  USHF.R.S32.HI UR18, URZ, 0x1f, UR19 ;  /* 0x0000001f3f127899 */ /* 0x000fe20008011413 */
[----:B------:R-:W-:Y:S01]  /*0690*/  ISETP.NE.AND P0, PT, R0, 0x1, PT ;  /* 0x000000010000780c */ /* 0x000fe20003f05270 */
[----:B------:R-:W-:Y:S01]  /*06a0*/  IMAD.SHL.U32 R236, R230, 0x4, RZ ;  /* 0x00000004e6ec7824 */ /* 0x000fe200078e00ff */
[-C--:B------:R-:W-:Y:S01]  /*06b0*/  LEA.HI R19, R16, R230.reuse, RZ, 0x3 ;  /* 0x000000e610137211 */ /* 0x080fe200078f18ff */
[----:B------:R-:W2:Y:S01]  /*06c0*/  S2R R20, SR_CTAID.X ;  /* 0x0000000000147919 */ /* 0x000ea20000002500 */
[----:B------:R-:W-:Y:S01]  /*06d0*/  ULDC.64 UR4, c[0x0][0x278] ;  /* 0x00009e0000047ab9 */ /* 0x000fe20000000a00 */
[----:B------:R-:W-:Y:S01]  /*06e0*/  SHF.R.S32.HI R28, RZ, 0x1f, R29 ;  /* 0x0000001fff1c7819 */ /* 0x000fe2000001141d */
[----:B------:R-:W-:Y:S01]  /*06f0*/  UIMAD UR8, UR18, UR4, URZ ;  /* 0x00000004120872a4 */ /* 0x000fe2000f8e023f */
[--C-:B------:R-:W-:Y:S01]  /*0700*/  SHF.R.S32.HI R237, RZ, 0x1f, R236.reuse ;  /* 0x0000001fffed7819 */ /* 0x100fe200000114ec */
[----:B------:R-:W-:Y:S01]  /*0710*/  USHF.L.U32 UR20, UR14, 0x6, URZ ;  /* 0x000000060e147899 */ /* 0x000fe2000800063f */
[----:B------:R-:W-:Y:S01]  /*0720*/  SHF.R.S32.HI R234, RZ, 0x3, R19 ;  /* 0x00000003ffea7819 */ /* 0x000fe20000011413 */
[C---:B------:R-:W-:Y:S01]  /*0730*/  IMAD R8, R28.reuse, c[0x0][0x270], RZ ;  /* 0x00009c001c087a24 */ /* 0x040fe200078e02ff */
[----:B------:R-:W-:Y:S01]  /*0740*/  UIMAD.WIDE.U32 UR12, UR19, UR4, URZ ;  /* 0x00000004130c72a5 */ /* 0x000fe2000f8e003f */
[C---:B------:R-:W-:Y:S01]  /*0750*/  IMAD.WIDE.U32 R4, R29.reuse, c[0x0][0x270], R236 ;  /* 0x00009c001d047a25 */ /* 0x040fe200078e00ec */
[----:B------:R-:W-:Y:S01]  /*0760*/  UIMAD UR8, UR19, UR5, UR8 ;  /* 0x00000005130872a4 */ /* 0x000fe2000f8e0208 */
[----:B------:R-:W-:Y:S01]  /*0770*/  SHF.R.S32.HI R235, RZ, 0x1f, R234 ;  /* 0x0000001fffeb7819 */ /* 0x000fe200000114ea */
[----:B------:R-:W-:Y:S01]  /*0780*/  ULDC.64 UR6, c[0x0][0x290] ;  /* 0x0000a40000067ab9 */ /* 0x000fe20000000a00 */
[C---:B------:R-:W-:Y:S01]  /*0790*/  @P0 IMAD.HI.U32 R0, R29.reuse, c[0x0][0x24c], RZ ;  /* 0x000093001d000a27 */ /* 0x040fe200078e00ff */
[----:B------:R-:W-:Y:S01]  /*07a0*/  ULDC.64 UR4, c[0x0][0x1e8] ;  /* 0x00007a0000047ab9 */ /* 0x000fe20000000a00 */
[----:B------:R-:W-:Y:S01]  /*07b0*/  SHF.R.S32.HI R231, RZ, 0x1f, R230 ;  /* 0x0000001fffe77819 */ /* 0x000fe200000114e6 */
[----:B------:R-:W-:Y:S01]  /*07c0*/  UIMAD UR4, UR18, UR4, URZ ;  /* 0x00000004120472a4 */ /* 0x000fe2000f8e023f */
[----:B------:R-:W-:Y:S01]  /*07d0*/  IMAD R8, R29, c[0x0][0x274], R8 ;  /* 0x00009d001d087a24 */ /* 0x000fe200078e0208 */
[----:B------:R-:W-:Y:S01]  /*07e0*/  @P0 SHF.R.U32.HI R6, RZ, c[0x0][0x250], R0 ;  /* 0x00009400ff060a19 */ /* 0x000fe20000011600 */
[----:B------:R-:W-:Y:S01]  /*07f0*/  IMAD.U32 R13, RZ, RZ, UR20 ;  /* 0x00000014ff0d7e24 */ /* 0x000fe2000f8e00ff */
[----:B------:R-:W-:Y:S01]  /*0800*/  LOP3.LUT R0, R19, 0xfffffff8, RZ, 0xc0, !PT ;  /* 0xfffffff813007812 */ /* 0x000fe200078ec0ff */
[----:B------:R-:W-:Y:S01]  /*0810*/  IMAD R12, R28, c[0x0][0x288], RZ ;  /* 0x0000a2001c0c7a24 */ /* 0x000fe200078e02ff */
[----:B------:R-:W-:Y:S01]  /*0820*/  SHF.R.S32.HI R7, RZ, 0x1f, R6 ;  /* 0x0000001fff077819 */ /* 0x000fe20000011406 */
[----:B------:R-:W-:Y:S01]  /*0830*/  UIMAD.WIDE.U32 UR10, UR19, UR6, URZ ;  /* 0x00000006130a72a5 */ /* 0x000fe2000f8e003f */
[----:B------:R-:W-:Y:S01]  /*0840*/  IMAD.IADD R15, R5, 0x1, R8 ;  /* 0x00000001050f7824 */ /* 0x000fe200078e0208 */
[----:B------:R-:W-:Y:S01]  /*0850*/  UIMAD UR6, UR18, UR6, URZ ;  /* 0x00000006120672a4 */ /* 0x000fe2000f8e023f */
[----:B------:R-:W-:Y:S01]  /*0860*/  IMAD.IADD R17, R230, 0x1, -R0 ;  /* 0x00000001e6117824 */ /* 0x000fe200078e0a00 */
[----:B------:R-:W-:Y:S01]  /*0870*/  UIMAD UR21, UR19, UR5, UR4 ;  /* 0x00000005131572a4 */ /* 0x000fe2000f8e0204 */
[----:B------:R-:W-:Y:S01]  /*0880*/  IMAD R0, R7, c[0x0][0x1e0], RZ ;  /* 0x0000780007007a24 */ /* 0x000fe200078e02ff */
[----:B------:R-:W-:Y:S01]  /*0890*/  IADD3 R18, P3, P2, R13, UR12, R4 ;  /* 0x0000000c0d127c10 */ /* 0x000fe2000fa7e004 */
[----:B------:R-:W-:Y:S01]  /*08a0*/  IMAD.SHL.U32 R10, R17, 0x8, RZ ;  /* 0x00000008110a7824 */ /* 0x000fe200078e00ff */
[----:B------:R-:W-:Y:S01]  /*08b0*/  ULDC.64 UR4, c[0x0][0x1b8] ;  /* 0x00006e0000047ab9 */ /* 0x000fe20000000a00 */
[----:B------:R-:W-:Y:S01]  /*08c0*/  IMAD R0, R6, c[0x0][0x1e4], R0 ;  /* 0x0000790006007a24 */ /* 0x000fe200078e0200 */
[----:B------:R-:W-:Y:S01]  /*08d0*/  UIMAD UR7, UR19, UR7, UR6 ;  /* 0x00000007130772a4 */ /* 0x000fe2000f8e0206 */
[----:B------:R-:W-:Y:S01]  /*08e0*/  IMAD R7, R7, c[0x0][0x1b0], RZ ;  /* 0x00006c0007077a24 */ /* 0x000fe200078e02ff */
[----:B------:R-:W-:Y:S01]  /*08f0*/  SHF.R.S32.HI R11, RZ, 0x1f, R10 ;  /* 0x0000001fff0b7819 */ /* 0x000fe2000001140a */
[----:B------:R-:W-:Y:S01]  /*0900*/  IMAD.WIDE.U32 R8, R29, c[0x0][0x288], R236 ;  /* 0x0000a2001d087a25 */ /* 0x000fe200078e00ec */
[----:B------:R-:W-:Y:S01]  /*0910*/  UIMAD UR6, UR18, UR4, URZ ;  /* 0x00000004120672a4 */ /* 0x000fe2000f8e023f */
[----:B------:R-:W-:Y:S01]  /*0920*/  ISETP.GE.AND P6, PT, R10, c[0x0][0x1cc], PT ;  /* 0x000073000a007a0c */ /* 0x000fe20003fc6270 */
[----:B------:R-:W-:Y:S01]  /*0930*/  USHF.R.S32.HI UR4, URZ, 0x1f, UR20 ;  /* 0x0000001f3f047899 */ /* 0x000fe20008011414 */
[----:B------:R-:W-:Y:S01]  /*0940*/  IMAD.WIDE.U32 R2, R6, c[0x0][0x1e0], R10 ;  /* 0x0000780006027a25 */ /* 0x000fe200078e000a */
[----:B------:R-:W-:Y:S01]  /*0950*/  IADD3 R22, P1, P0, R13, UR10, R8 ;  /* 0x0000000a0d167c10 */ /* 0x000fe2000f83e008 */
[----:B------:R-:W-:Y:S01]  /*0960*/  UIMAD UR6, UR19, UR5, UR6 ;  /* 0x00000005130672a4 */ /* 0x000fe2000f8e0206 */
[----:B------:R-:W-:Y:S01]  /*0970*/  IADD3 R23, R10, 0x80, RZ ;  /* 0x000000800a177810 */ /* 0x000fe20007ffe0ff */
[----:B------:R-:W-:Y:S01]  /*0980*/  IMAD.IADD R3, R3, 0x1, R0 ;  /* 0x0000000103037824 */ /* 0x000fe200078e0200 */
[----:B------:R-:W-:Y:S01]  /*0990*/  UIADD3 UR5, UR13, UR8, URZ ;  /* 0x000000080d057290 */ /* 0x000fe2000fffe03f */
[----:B------:R-:W-:Y:S01]  /*09a0*/  IMAD R12, R29, c[0x0][0x28c], R12 ;  /* 0x0000a3001d0c7a24 */ /* 0x000fe200078e020c */
[----:B------:R-:W-:Y:S01]  /*09b0*/  UIADD3 UR8, UR11, UR7, URZ ;  /* 0x000000070b087290 */ /* 0x000fe2000fffe03f */
[C---:B------:R-:W-:Y:S01]  /*09c0*/  IMAD R0, R6.reuse, c[0x0][0x1b4], R7 ;  /* 0x00006d0006007a24 */ /* 0x040fe200078e0207 */
[----:B------:R-:W-:Y:S01]  /*09d0*/  UIMAD UR15, UR15, -0x50, URZ ;  /* 0xffffffb00f0f78a4 */ /* 0x000fe2000f8e023f */
[----:B------:R-:W-:Y:S01]  /*09e0*/  IMAD.WIDE.U32 R4, R6, c[0x0][0x1b0], R10 ;  /* 0x00006c0006047a25 */ /* 0x000fe200078e000a */
[----:B------:R-:W-:Y:S01]  /*09f0*/  ULDC UR26, c[0x0][0x198] ;  /* 0x00006600001a7ab9 */ /* 0x000fe20000000800 */
[----:B------:R-:W-:Y:S01]  /*0a00*/  CS2R R170, SRZ ;  /* 0x0000000000aa7805 */ /* 0x000fe2000001ff00 */
[----:B------:R-:W-:Y:S01]  /*0a10*/  UIADD3 UR26, UR15, UR26, URZ ;  /* 0x0000001a0f1a7290 */ /* 0x000fe2000fffe03f */
[----:B-1----:R-:W-:Y:S01]  /*0a20*/  IMAD.WIDE.U32 R6, R248, c[0x0][0x1e8], R2 ;  /* 0x00007a00f8067a25 */ /* 0x002fe200078e0002 */
[----:B------:R-:W-:Y:S01]  /*0a30*/  UISETP.GE.AND UP1, UPT, UR15, 0x1, UPT ;  /* 0x000000010f00788c */ /* 0x000fe2000bf26270 */
[----:B------:R-:W-:Y:S01]  /*0a40*/  CS2R R168, SRZ ;  /* 0x0000000000a87805 */ /* 0x000fe2000001ff00 */
[----:B------:R-:W-:Y:S01]  /*0a50*/  UISETP.GE.AND UP0, UPT, UR15, 0x2, UPT ;  /* 0x000000020f00788c */ /* 0x000fe2000bf06270 */
[----:B------:R-:W-:Y:S01]  /*0a60*/  IMAD.IADD R14, R9, 0x1, R12 ;  /* 0x00000001090e7824 */ /* 0x000fe200078e020c */
[----:B------:R-:W-:Y:S01]  /*0a70*/  UP2UR UR24, UPR, URZ, 0x2 ;  /* 0x000000023f187883 */ /* 0x000fe20008000000 */
[----:B--2---:R-:W-:Y:S01]  /*0a80*/  IMAD.WIDE R12, R20, 0x50, R234 ;  /* 0x00000050140c7825 */ /* 0x004fe200078e02ea */
[----:B------:R-:W-:Y:S01]  /*0a90*/  IADD3 R20, R10, 0x40, RZ ;  /* 0x000000400a147810 */ /* 0x000fe20007ffe0ff */
[----:B------:R-:W-:Y:S01]  /*0aa0*/  UISETP.GE.AND UP1, UPT, UR15, 0x11, UPT ;  /* 0x000000110f00788c */ /* 0x000fe2000bf26270 */
[----:B------:R-:W-:Y:S01]  /*0ab0*/  CS2R R166, SRZ ;  /* 0x0000000000a67805 */ /* 0x000fe2000001ff00 */
[----:B------:R-:W-:Y:S01]  /*0ac0*/  IMAD.IADD R3, R5, 0x1, R0 ;  /* 0x0000000105037824 */ /* 0x000fe200078e0200 */
[----:B------:R-:W-:Y:S01]  /*0ad0*/  IADD3 R5, R7, UR21, RZ ;  /* 0x0000001507057c10 */ /* 0x000fe2000fffe0ff */
[----:B------:R-:W-:Y:S01]  /*0ae0*/  IMAD.SHL.U32 R0, R234, 0x40, RZ ;  /* 0x00000040ea007824 */ /* 0x000fe200078e00ff */
[----:B------:R-:W-:Y:S01]  /*0af0*/  ISETP.GE.AND P5, PT, R20, c[0x0][0x1cc], PT ;  /* 0x0000730014007a0c */ /* 0x000fe20003fa6270 */
[----:B------:R-:W-:Y:S01]  /*0b00*/  IMAD.MOV.U32 R2, RZ, RZ, R4 ;  /* 0x000000ffff027224 */ /* 0x000fe200078e0004 */
[----:B------:R-:W-:Y:S01]  /*0b10*/  UP2UR UR23, UPR, URZ, 0x1 ;  /* 0x000000013f177883 */ /* 0x000fe20008000000 */
[----:B------:R-:W-:Y:S01]  /*0b20*/  IMAD.MOV.U32 R4, RZ, RZ, R6 ;  /* 0x000000ffff047224 */ /* 0x000fe200078e0006 */
[----:B------:R-:W-:Y:S01]  /*0b30*/  LOP3.LUT R0, R0, 0x1c0, RZ, 0xc0, !PT ;  /* 0x000001c000007812 */ /* 0x000fe200078ec0ff */
[----:B------:R-:W-:Y:S01]  /*0b40*/  IMAD R7, R13, c[0x0][0x1d8], RZ ;  /* 0x000076000d077a24 */ /* 0x000fe200078e02ff */
[----:B------:R-:W-:Y:S01]  /*0b50*/  UISETP.GE.AND UP0, UPT, UR15, 0x12, UPT ;  /* 0x000000120f00788c */ /* 0x000fe2000bf06270 */
[----:B------:R-:W-:Y:S01]  /*0b60*/  IMAD.U32 R6, RZ, RZ, UR4 ;  /* 0x00000004ff067e24 */ /* 0x000fe2000f8e00ff */
[----:B------:R-:W-:Y:S01]  /*0b70*/  USHF.R.S32.HI UR4, URZ, 0x1f, UR14 ;  /* 0x0000001f3f047899 */ /* 0x000fe2000801140e */
[----:B------:R-:W-:Y:S01]  /*0b80*/  IMAD.WIDE.U32 R8, R248, c[0x0][0x1b8], R2 ;  /* 0x00006e00f8087a25 */ /* 0x000fe200078e0002 */
[----:B------:R-:W-:Y:S01]  /*0b90*/  CS2R R164, SRZ ;  /* 0x0000000000a47805 */ /* 0x000fe2000001ff00 */
[----:B------:R-:W-:Y:S01]  /*0ba0*/  CS2R R162, SRZ ;  /* 0x0000000000a27805 */ /* 0x000fe2000001ff00 */
[----:B------:R-:W-:Y:S01]  /*0bb0*/  IADD3.X R15, R6, UR5, R15, P3, P2 ;  /* 0x00000005060f7c10 */ /* 0x000fe20009fe440f */
[----:B------:R-:W-:Y:S01]  /*0bc0*/  IMAD R7, R12, c[0x0][0x1dc], R7 ;  /* 0x000077000c077a24 */ /* 0x000fe200078e0207 */
[----:B------:R-:W-:Y:S01]  /*0bd0*/  IADD3.X R24, R6, UR8, R14, P1, P0 ;  /* 0x0000000806187c10 */ /* 0x000fe20008fe040e */
[----:B------:R-:W-:Y:S01]  /*0be0*/  IMAD.WIDE.U32 R2, R12, c[0x0][0x1d8], R4 ;  /* 0x000076000c027a25 */ /* 0x000fe200078e0004 */
[----:B------:R-:W-:Y:S01]  /*0bf0*/  LOP3.LUT R6, R0, 0x38, R10, 0xf8, !PT ;  /* 0x0000003800067812 */ /* 0x000fe200078ef80a */
[----:B------:R-:W-:Y:S01]  /*0c00*/  CS2R R160, SRZ ;  /* 0x0000000000a07805 */ /* 0x000fe2000001ff00 */
[----:B------:R-:W-:Y:S01]  /*0c10*/  SHF.R.U32.HI R5, RZ, 0x3, R0 ;  /* 0x00000003ff057819 */ /* 0x000fe20000011600 */
[----:B------:R-:W-:Y:S01]  /*0c20*/  IMAD.IADD R0, R3, 0x1, R7 ;  /* 0x0000000103007824 */ /* 0x000fe200078e0207 */
[----:B------:R-:W-:Y:S01]  /*0c30*/  LEA R4, P0, R2, c[0x0][0x1c0], 0x1 ;  /* 0x0000700002047a11 */ /* 0x000fe200078008ff */
[----:B------:R-:W-:Y:S01]  /*0c40*/  IMAD.MOV.U32 R7, RZ, RZ, c[0x0][0x1d8] ;  /* 0x00007600ff077624 */ /* 0x000fe200078e00ff */
[----:B------:R-:W-:Y:S01]  /*0c50*/  LOP3.LUT R6, R6, R5, RZ, 0x3c, !PT ;  /* 0x0000000506067212 */ /* 0x000fe200078e3cff */
[----:B------:R-:W-:Y:S01]  /*0c60*/  IMAD.MOV.U32 R3, RZ, RZ, c[0x0][0x1dc] ;  /* 0x00007700ff037624 */ /* 0x000fe200078e00ff */
[----:B------:R-:W-:Y:S01]  /*0c70*/  LEA.HI.X R5, R2, c[0x0][0x1c4], R0, 0x1, P0 ;  /* 0x0000710002057a11 */ /* 0x000fe200000f0c00 */
[----:B------:R-:W-:Y:S01]  /*0c80*/  IMAD.U32 R0, RZ, RZ, UR15 ;  /* 0x0000000fff007e24 */ /* 0x000fe2000f8e00ff */
[----:B------:R-:W-:Y:S01]  /*0c90*/  LEA.HI R2, R16, R230, RZ, 0x6 ;  /* 0x000000e610027211 */ /* 0x000fe200078f30ff */
[----:B------:R-:W-:Y:S01]  /*0ca0*/  IMAD.MOV.U32 R25, RZ, RZ, 0x5 ;  /* 0x00000005ff197424 */ /* 0x000fe200078e00ff */
[----:B------:R-:W-:Y:S01]  /*0cb0*/  ISETP.GE.AND P0, PT, R23, c[0x0][0x1cc], PT ;  /* 0x0000730017007a0c */ /* 0x000fe20003f06270 */
[C---:B------:R-:W-:Y:S01]  /*0cc0*/  IMAD.SHL.U32 R14, R7.reuse, 0x20, RZ ;  /* 0x00000020070e7824 */ /* 0x040fe200078e00ff */
[----:B------:R-:W-:Y:S01]  /*0cd0*/  IADD3 R0, R0, c[0x0][0x198], -R234 ;  /* 0x0000660000007a10 */ /* 0x000fe20007ffe8ea */
[----:B------:R-:W-:Y:S01]  /*0ce0*/  IMAD.MOV.U32 R27, RZ, RZ, 0x6 ;  /* 0x00000006ff1b7424 */ /* 0x000fe200078e00ff */
[----:B------:R-:W-:Y:S01]  /*0cf0*/  SHF.R.S32.HI R21, RZ, 0x6, R2 ;  /* 0x00000006ff157819 */ /* 0x000fe20000011402 */
[----:B------:R-:W-:Y:S01]  /*0d00*/  IMAD.MOV.U32 R222, RZ, RZ, 0x10 ;  /* 0x00000010ffde7424 */ /* 0x000fe200078e00ff */
[C---:B------:R-:W-:Y:S01]  /*0d10*/  ISETP.LT.OR P2, PT, R0.reuse, 0x1, P6 ;  /* 0x000000010000780c */ /* 0x040fe20003741670 */
[----:B------:R-:W-:Y:S01]  /*0d20*/  IMAD.MOV.U32 R212, RZ, RZ, 0x120 ;  /* 0x00000120ffd47424 */ /* 0x000fe200078e00ff */
[----:B------:R-:W-:Y:S01]  /*0d30*/  LEA R2, P4, R7, R4, 0x6 ;  /* 0x0000000407027211 */ /* 0x000fe200078830ff */
[----:B------:R-:W-:Y:S01]  /*0d40*/  IMAD R6, R21, 0x200, R6 ;  /* 0x0000020015067824 */ /* 0x000fe200078e0206 */
[----:B------:R-:W-:Y:S01]  /*0d50*/  ISETP.LT.OR P3, PT, R0, 0x1, P5 ;  /* 0x000000010000780c */ /* 0x000fe20002f61670 */
[----:B------:R-:W-:Y:S01]  /*0d60*/  IMAD.MOV.U32 R251, RZ, RZ, 0x1 ;  /* 0x00000001fffb7424 */ /* 0x000fe200078e00ff */
[----:B------:R-:W-:Y:S01]  /*0d70*/  LEA.HI.X R3, R7, R5, R3, 0x6, P4 ;  /* 0x0000000507037211 */ /* 0x000fe200020f3403 */
[----:B------:R-:W-:Y:S01]  /*0d80*/  IMAD.SHL.U32 R226, R6, 0x2, RZ ;  /* 0x0000000206e27824 */ /* 0x000fe200078e00ff */
[----:B------:R-:W-:Y:S01]  /*0d90*/  ISETP.LT.OR P4, PT, R0, 0x1, P0 ;  /* 0x000000010000780c */ /* 0x000fe20000781670 */
[----:B------:R-:W-:Y:S01]  /*0da0*/  IMAD R6, R13, c[0x0][0x1a8], RZ ;  /* 0x00006a000d067a24 */ /* 0x000fe200078e02ff */
[----:B------:R-:W-:Y:S01]  /*0db0*/  ISETP.GT.AND P1, PT, R230, 0x7f, PT ;  /* 0x0000007fe600780c */ /* 0x000fe20003f24270 */
[----:B------:R-:W-:Y:S01]  /*0dc0*/  CS2R R158, SRZ ;  /* 0x00000000009e7805 */ /* 0x000fe2000001ff00 */
[C---:B------:R-:W-:Y:S01]  /*0dd0*/  ISETP.LT.OR P6, PT, R0.reuse, 0x21, P6 ;  /* 0x000000210000780c */ /* 0x040fe200037c1670 */
[----:B------:R-:W-:Y:S01]  /*0de0*/  @!PT LDS RZ, [RZ] ;  /* 0x00000000fffff984 */ /* 0x000fe20000000800 */
[----:B------:R-:W-:Y:S01]  /*0df0*/  @!PT LDS RZ, [RZ] ;  /* 0x00000000fffff984 */ /* 0x000fe20000000800 */
[----:B------:R-:W-:Y:S01]  /*0e00*/  @!PT LDS RZ, [RZ] ;  /* 0x00000000fffff984 */ /* 0x000fe20000000800 */
[----:B------:R1:W-:Y:S01]  /*0e10*/  LDGSTS.E.BYPASS.LTC128B.128 [R226+0x7880], [R4.64], !P2 ;  /* 0x0788000004e27fae */ /* 0x0003e2000d101d50 */
[----:B------:R-:W-:Y:S01]  /*0e20*/  ISETP.LT.OR P2, PT, R0, 0x21, P5 ;  /* 0x000000210000780c */ /* 0x000fe20002f41670 */
[----:B------:R-:W-:Y:S01]  /*0e30*/  IMAD R13, R12, c[0x0][0x1ac], R6 ;  /* 0x00006b000c0d7a24 */ /* 0x000fe200078e0206 */
[C---:B------:R-:W-:Y:S01]  /*0e40*/  ISETP.LT.OR P0, PT, R0.reuse, 0x21, P0 ;  /* 0x000000210000780c */ /* 0x040fe20000701670 */
[----:B------:R1:W-:Y:S01]  /*0e50*/  LDGSTS.E.BYPASS.LTC128B.128 [R226+0xa080], [R4.64+0x80], !P3 ;  /* 0x0a08008004e27fae */ /* 0x0003e2000d901d50 */
[----:B------:R-:W-:Y:S01]  /*0e60*/  IADD3 R9, R9, UR6, RZ ;  /* 0x0000000609097c10 */ /* 0x000fe2000fffe0ff */
[----:B------:R-:W-:Y:S01]  /*0e70*/  ULDC.64 UR6, c[0x0][0x188] ;  /* 0x0000620000067ab9 */ /* 0x000fe20000000a00 */
[----:B------:R-:W-:Y:S01]  /*0e80*/  SHF.L.U64.HI R7, R7, R25, c[0x0][0x1dc] ;  /* 0x0000770007077619 */ /* 0x000fe20000010219 */
[----:B------:R1:W-:Y:S01]  /*0e90*/  LDGSTS.E.BYPASS.LTC128B.128 [R226+0xc880], [R4.64+0x100], !P4 ;  /* 0x0c88010004e27fae */ /* 0x0003e2000e101d50 */
[----:B------:R-:W-:Y:S01]  /*0ea0*/  UIMAD UR6, UR18, UR6, URZ ;  /* 0x00000006120672a4 */ /* 0x000fe2000f8e023f */
[----:B------:R-:W-:Y:S01]  /*0eb0*/  @!P1 ISETP.GE.AND P4, PT, R0, 0x41, PT ;  /* 0x000000410000980c */ /* 0x000fe20003f86270 */
[----:B------:R-:W-:Y:S01]  /*0ec0*/  IMAD.WIDE.U32 R8, R12, c[0x0][0x1a8], R8 ;  /* 0x00006a000c087a25 */ /* 0x000fe200078e0008 */
[----:B------:R2:W-:Y:S01]  /*0ed0*/  LDGSTS.E.BYPASS.LTC128B.128 [R226+0x8880], [R2.64], !P6 ;  /* 0x0888000002e27fae */ /* 0x0005e2000f101d50 */
[----:B------:R-:W-:Y:S01]  /*0ee0*/  @!P1 ISETP.LT.OR P5, PT, R0, 0x41, P5 ;  /* 0x000000410000980c */ /* 0x000fe20002fa1670 */
[----:B------:R-:W-:Y:S01]  /*0ef0*/  UIMAD UR7, UR19, UR7, UR6 ;  /* 0x00000007130772a4 */ /* 0x000fe2000f8e0206 */
[C---:B------:R-:W-:Y:S01]  /*0f00*/  @!P1 ISETP.GE.OR P6, PT, R10.reuse, c[0x0][0x1cc], !P4 ;  /* 0x000073000a009a0c */ /* 0x040fe200067c6670 */
[----:B------:R2:W-:Y:S01]  /*0f10*/  LDGSTS.E.BYPASS.LTC128B.128 [R226+0xb080], [R2.64+0x80], !P2 ;  /* 0x0b08008002e27fae */ /* 0x0005e2000d101d50 */
[C---:B------:R-:W-:Y:S01]  /*0f20*/  @!P1 ISETP.GE.OR P4, PT, R23.reuse, c[0x0][0x1cc], !P4 ;  /* 0x0000730017009a0c */ /* 0x040fe20006786670 */
[----:B------:R-:W-:Y:S01]  /*0f30*/  CS2R R156, SRZ ;  /* 0x00000000009c7805 */ /* 0x000fe2000001ff00 */
[----:B------:R-:W-:Y:S01]  /*0f40*/  ISETP.GE.AND P2, PT, R10, c[0x0][0x19c], PT ;  /* 0x000067000a007a0c */ /* 0x000fe20003f46270 */
[----:B------:R2:W-:Y:S01]  /*0f50*/  LDGSTS.E.BYPASS.LTC128B.128 [R226+0xd880], [R2.64+0x100], !P0 ;  /* 0x0d88010002e27fae */ /* 0x0005e2000c101d50 */
[----:B------:R-:W-:Y:S01]  /*0f60*/  @!P1 LEA R6, P3, R14, R2, 0x1 ;  /* 0x000000020e069211 */ /* 0x000fe200078608ff */
[----:B------:R-:W-:Y:S01]  /*0f70*/  CS2R R154, SRZ ;  /* 0x00000000009a7805 */ /* 0x000fe2000001ff00 */
[----:B------:R-:W-:Y:S01]  /*0f80*/  ISETP.LT.OR P0, PT, R0, 0x1, P2 ;  /* 0x000000010000780c */ /* 0x000fe20001701670 */
[----:B------:R-:W-:Y:S01]  /*0f90*/  CS2R R152, SRZ ;  /* 0x0000000000987805 */ /* 0x000fe2000001ff00 */
[----:B------:R-:W-:Y:S01]  /*0fa0*/  @!P1 LEA.HI.X R7, R14, R3, R7, 0x1, P3 ;  /* 0x000000030e079211 */ /* 0x000fe200018f0c07 */
[----:B------:R-:W-:Y:S01]  /*0fb0*/  IMAD R14, R28, c[0x0][0x180], RZ ;  /* 0x000060001c0e7a24 */ /* 0x000fe200078e02ff */
[----:B------:R-:W-:Y:S01]  /*0fc0*/  CS2R R150, SRZ ;  /* 0x0000000000967805 */ /* 0x000fe2000001ff00 */
[----:B------:R-:W-:Y:S01]  /*0fd0*/  CS2R R148, SRZ ;  /* 0x0000000000947805 */ /* 0x000fe2000001ff00 */
[----:B------:R-:W-:Y:S01]  /*0fe0*/  CS2R R146, SRZ ;  /* 0x0000000000927805 */ /* 0x000fe2000001ff00 */
[----:B------:R3:W-:Y:S01]  /*0ff0*/  @!P1 LDGSTS.E.BYPASS.LTC128B.128 [R226+0x9880], [R6.64], !P6 ;  /* 0x0988000006e29fae */ /* 0x0007e2000f101d50 */
[----:B------:R-:W-:Y:S01]  /*1000*/  ISETP.GE.AND P6, PT, R20, c[0x0][0x19c], PT ;  /* 0x0000670014007a0c */ /* 0x000fe20003fc6270 */
[----:B------:R-:W-:Y:S01]  /*1010*/  CS2R R144, SRZ ;  /* 0x0000000000907805 */ /* 0x000fe2000001ff00 */
[----:B------:R-:W-:Y:S01]  /*1020*/  CS2R R142, SRZ ;  /* 0x00000000008e7805 */ /* 0x000fe2000001ff00 */
[----:B------:R3:W-:Y:S01]  /*1030*/  @!P1 LDGSTS.E.BYPASS.LTC128B.128 [R226+0xc080], [R6.64+0x80], !P5 ;  /* 0x0c08008006e29fae */ /* 0x0007e2000e901d50 */
[----:B------:R-:W-:Y:S01]  /*1040*/  ISETP.GE.AND P5, PT, R23, c[0x0][0x19c], PT ;  /* 0x0000670017007a0c */ /* 0x000fe20003fa6270 */
[----:B-1----:R-:W-:Y:S01]  /*1050*/  IMAD.MOV.U32 R5, RZ, RZ, c[0x0][0x1ac] ;  /* 0x00006b00ff057624 */ /* 0x002fe200078e00ff */
[----:B------:R-:W-:Y:S01]  /*1060*/  CS2R R140, SRZ ;  /* 0x00000000008c7805 */ /* 0x000fe2000001ff00 */
[----:B------:R3:W-:Y:S01]  /*1070*/  @!P1 LDGSTS.E.BYPASS.LTC128B.128 [R226+0xe880], [R6.64+0x100], !P4 ;  /* 0x0e88010006e29fae */ /* 0x0007e2000e101d50 */
[----:B------:R-:W-:Y:S01]  /*1080*/  ISETP.LT.OR P4, PT, R0, 0x1, P6 ;  /* 0x000000010000780c */ /* 0x000fe20003781670 */
[----:B------:R-:W-:Y:S01]  /*1090*/  CS2R R138, SRZ ;  /* 0x00000000008a7805 */ /* 0x000fe2000001ff00 */
[----:B------:R-:W-:Y:S01]  /*10a0*/  CS2R R136, SRZ ;  /* 0x0000000000887805 */ /* 0x000fe2000001ff00 */
[----:B------:R-:W-:Y:S01]  /*10b0*/  CS2R R134, SRZ ;  /* 0x0000000000867805 */ /* 0x000fe2000001ff00 */
[----:B------:R-:W-:Y:S01]  /*10c0*/  CS2R R132, SRZ ;  /* 0x0000000000847805 */ /* 0x000fe2000001ff00 */
[----:B------:R-:W-:Y:S01]  /*10d0*/  CS2R R130, SRZ ;  /* 0x0000000000827805 */ /* 0x000fe2000001ff00 */
[----:B------:R-:W-:Y:S01]  /*10e0*/  CS2R R128, SRZ ;  /* 0x0000000000807805 */ /* 0x000fe2000001ff00 */
[----:B------:R-:W-:Y:S01]  /*10f0*/  CS2R R126, SRZ ;  /* 0x00000000007e7805 */ /* 0x000fe2000001ff00 */
[----:B--2---:R-:W-:Y:S01]  /*1100*/  IMAD.IADD R3, R9, 0x1, R13 ;  /* 0x0000000109037824 */ /* 0x004fe200078e020d */
[C---:B------:R-:W-:Y:S01]  /*1110*/  LEA R2, P3, R8.reuse, c[0x0][0x190], 0x1 ;  /* 0x0000640008027a11 */ /* 0x040fe200078608ff */
[----:B------:R-:W-:Y:S01]  /*1120*/  CS2R R124, SRZ ;  /* 0x00000000007c7805 */ /* 0x000fe2000001ff00 */
[----:B------:R-:W-:Y:S01]  /*1130*/  CS2R R122, SRZ ;  /* 0x00000000007a7805 */ /* 0x000fe2000001ff00 */
[----:B------:R-:W-:Y:S01]  /*1140*/  CS2R R120, SRZ ;  /* 0x0000000000787805 */ /* 0x000fe2000001ff00 */
[----:B------:R-:W-:Y:S01]  /*1150*/  LEA.HI.X R3, R8, c[0x0][0x194], R3, 0x1, P3 ;  /* 0x0000650008037a11 */ /* 0x000fe200018f0c03 */
[----:B------:R-:W-:Y:S01]  /*1160*/  CS2R R118, SRZ ;  /* 0x0000000000767805 */ /* 0x000fe2000001ff00 */
[C---:B------:R-:W-:Y:S01]  /*1170*/  ISETP.LT.OR P3, PT, R0.reuse, 0x1, P5 ;  /* 0x000000010000780c */ /* 0x040fe20002f61670 */
[----:B------:R-:W-:Y:S01]  /*1180*/  CS2R R116, SRZ ;  /* 0x0000000000747805 */ /* 0x000fe2000001ff00 */
[----:B------:R-:W-:Y:S01]  /*1190*/  CS2R R114, SRZ ;  /* 0x0000000000727805 */ /* 0x000fe2000001ff00 */
[----:B------:R1:W-:Y:S01]  /*11a0*/  LDGSTS.E.BYPASS.LTC128B.128 [R226+0x80], [R2.64], !P0 ;  /* 0x0008000002e27fae */ /* 0x0003e2000c101d50 */
[----:B------:R-:W-:Y:S01]  /*11b0*/  CS2R R112, SRZ ;  /* 0x0000000000707805 */ /* 0x000fe2000001ff00 */
[----:B------:R-:W-:Y:S01]  /*11c0*/  CS2R R102, SRZ ;  /* 0x0000000000667805 */ /* 0x000fe2000001ff00 */
[----:B------:R-:W-:Y:S01]  /*11d0*/  CS2R R100, SRZ ;  /* 0x0000000000647805 */ /* 0x000fe2000001ff00 */
[----:B------:R1:W-:Y:S01]  /*11e0*/  LDGSTS.E.BYPASS.LTC128B.128 [R226+0x2880], [R2.64+0x80], !P4 ;  /* 0x0288008002e27fae */ /* 0x0003e2000e101d50 */
[C---:B------:R-:W-:Y:S01]  /*11f0*/  ISETP.LT.OR P4, PT, R0.reuse, 0x21, P2 ;  /* 0x000000210000780c */ /* 0x040fe20001781670 */
[----:B------:R-:W-:Y:S01]  /*1200*/  CS2R R98, SRZ ;  /* 0x0000000000627805 */ /* 0x000fe2000001ff00 */
[----:B------:R-:W-:Y:S01]  /*1210*/  @!P1 ISETP.LT.OR P2, PT, R0, 0x41, P2 ;  /* 0x000000410000980c */ /* 0x000fe20001741670 */
[----:B---3--:R-:W-:Y:S01]  /*1220*/  IMAD.MOV.U32 R6, RZ, RZ, c[0x0][0x1a8] ;  /* 0x00006a00ff067624 */ /* 0x008fe200078e00ff */
[----:B------:R-:W-:Y:S01]  /*1230*/  CS2R R96, SRZ ;  /* 0x0000000000607805 */ /* 0x000fe2000001ff00 */
[----:B------:R1:W-:Y:S01]  /*1240*/  LDGSTS.E.BYPASS.LTC128B.128 [R226+0x5080], [R2.64+0x100], !P3 ;  /* 0x0508010002e27fae */ /* 0x0003e2000d901d50 */
[----:B------:R-:W-:Y:S01]  /*1250*/  ISETP.GE.AND P3, PT, R20, c[0x0][0x16c], PT ;  /* 0x00005b0014007a0c */ /* 0x000fe20003f66270 */
[C---:B------:R-:W-:Y:S01]  /*1260*/  IMAD.SHL.U32 R7, R6.reuse, 0x20, RZ ;  /* 0x0000002006077824 */ /* 0x040fe200078e00ff */
[C---:B------:R-:W-:Y:S01]  /*1270*/  LEA R4, P0, R6.reuse, R2, 0x6 ;  /* 0x0000000206047211 */ /* 0x040fe200078030ff */
[----:B------:R-:W-:Y:S01]  /*1280*/  CS2R R94, SRZ ;  /* 0x00000000005e7805 */ /* 0x000fe2000001ff00 */
[----:B------:R-:W-:Y:S01]  /*1290*/  SEL R12, RZ, 0xffffffff, P3 ;  /* 0xffffffffff0c7807 */ /* 0x000fe20001800000 */
[----:B------:R-:W-:Y:S01]  /*12a0*/  CS2R R92, SRZ ;  /* 0x00000000005c7805 */ /* 0x000fe2000001ff00 */
[C---:B------:R-:W-:Y:S01]  /*12b0*/  LEA.HI.X R5, R6.reuse, R3, R5, 0x6, P0 ;  /* 0x0000000306057211 */ /* 0x040fe200000f3405 */
[----:B------:R-:W-:Y:S01]  /*12c0*/  CS2R R90, SRZ ;  /* 0x00000000005a7805 */ /* 0x000fe2000001ff00 */
[----:B------:R-:W-:Y:S01]  /*12d0*/  SHF.L.U64.HI R6, R6, R25, c[0x0][0x1ac] ;  /* 0x00006b0006067619 */ /* 0x000fe20000010219 */
[----:B------:R-:W-:Y:S01]  /*12e0*/  IMAD.SHL.U32 R12, R12, 0x2, RZ ;  /* 0x000000020c0c7824 */ /* 0x000fe200078e00ff */
[C---:B------:R-:W-:Y:S01]  /*12f0*/  @!P1 LEA R8, P0, R7.reuse, R4, 0x1 ;  /* 0x0000000407089211 */ /* 0x040fe200078008ff */
[----:B------:R2:W-:Y:S01]  /*1300*/  LDGSTS.E.BYPASS.LTC128B.128 [R226+0x1080], [R4.64], !P4 ;  /* 0x0108000004e27fae */ /* 0x0005e2000e101d50 */
[----:B------:R-:W-:Y:S01]  /*1310*/  ISETP.LT.OR P3, PT, R0, 0x21, P6 ;  /* 0x000000210000780c */ /* 0x000fe20003761670 */
[----:B------:R-:W-:Y:S01]  /*1320*/  CS2R R88, SRZ ;  /* 0x0000000000587805 */ /* 0x000fe2000001ff00 */
[----:B------:R-:W-:Y:S01]  /*1330*/  @!P1 LEA.HI.X R9, R7, R5, R6, 0x1, P0 ;  /* 0x0000000507099211 */ /* 0x000fe200000f0c06 */
[----:B------:R-:W-:Y:S01]  /*1340*/  IMAD R6, R235, c[0x0][0x178], RZ ;  /* 0x00005e00eb067a24 */ /* 0x000fe200078e02ff */
[----:B------:R-:W-:Y:S01]  /*1350*/  ISETP.GE.AND P0, PT, R10, c[0x0][0x16c], PT ;  /* 0x00005b000a007a0c */ /* 0x000fe20003f06270 */
[----:B------:R-:W-:Y:S01]  /*1360*/  CS2R R86, SRZ ;  /* 0x0000000000567805 */ /* 0x000fe2000001ff00 */
[----:B------:R-:W-:Y:S01]  /*1370*/  @!P1 ISETP.LT.OR P6, PT, R0, 0x41, P6 ;  /* 0x000000410000980c */ /* 0x000fe200037c1670 */
[----:B------:R-:W-:Y:S01]  /*1380*/  IMAD R6, R234, c[0x0][0x17c], R6 ;  /* 0x00005f00ea067a24 */ /* 0x000fe200078e0206 */
[----:B------:R-:W-:Y:S01]  /*1390*/  SEL R7, RZ, 0x1, P0 ;  /* 0x00000001ff077807 */ /* 0x000fe20000000000 */
[----:B------:R-:W-:Y:S01]  /*13a0*/  CS2R R84, SRZ ;  /* 0x0000000000547805 */ /* 0x000fe2000001ff00 */
[----:B------:R-:W-:Y:S01]  /*13b0*/  ISETP.GE.AND P0, PT, R23, c[0x0][0x16c], PT ;  /* 0x00005b0017007a0c */ /* 0x000fe20003f06270 */
[----:B------:R-:W-:Y:S01]  /*13c0*/  CS2R R82, SRZ ;  /* 0x0000000000527805 */ /* 0x000fe2000001ff00 */
[----:B------:R-:W-:Y:S01]  /*13d0*/  LOP3.LUT R12, R12, 0x2, R7, 0xe2, !PT ;  /* 0x000000020c0c7812 */ /* 0x000fe200078ee207 */
[----:B------:R2:W-:Y:S01]  /*13e0*/  LDGSTS.E.BYPASS.LTC128B.128 [R226+0x3880], [R4.64+0x80], !P3 ;  /* 0x0388008004e27fae */ /* 0x0005e2000d901d50 */
[----:B-1----:R-:W-:Y:S01]  /*13f0*/  IMAD.WIDE.U32 R2, R234, c[0x0][0x178], R10 ;  /* 0x00005e00ea027a25 */ /* 0x002fe200078e000a */
[----:B------:R-:W-:Y:S01]  /*1400*/  SEL R13, RZ, 0x4, P0 ;  /* 0x00000004ff0d7807 */ /* 0x000fe20000000000 */
[----:B------:R-:W-:Y:S01]  /*1410*/  CS2R R80, SRZ ;  /* 0x0000000000507805 */ /* 0x000fe2000001ff00 */
[C---:B------:R-:W-:Y:S01]  /*1420*/  ISETP.LT.OR P0, PT, R0.reuse, 0x21, P5 ;  /* 0x000000210000780c */ /* 0x040fe20002f01670 */
[----:B------:R-:W-:Y:S01]  /*1430*/  IMAD.IADD R3, R3, 0x1, R6 ;  /* 0x0000000103037824 */ /* 0x000fe200078e0206 */
[----:B------:R-:W-:Y:S01]  /*1440*/  @!P1 ISETP.LT.OR P5, PT, R0, 0x41, P5 ;  /* 0x000000410000980c */ /* 0x000fe20002fa1670 */
[C---:B------:R-:W-:Y:S01]  /*1450*/  IMAD R6, R29.reuse, c[0x0][0x184], R14 ;  /* 0x000061001d067a24 */ /* 0x040fe200078e020e */
[----:B------:R-:W-:Y:S01]  /*1460*/  CS2R R78, SRZ ;  /* 0x00000000004e7805 */ /* 0x000fe2000001ff00 */
[----:B------:R-:W-:Y:S01]  /*1470*/  IMAD.WIDE.U32 R2, R29, c[0x0][0x180], R2 ;  /* 0x000060001d027a25 */ /* 0x000fe200078e0002 */
[----:B------:R-:W-:Y:S01]  /*1480*/  CS2R R76, SRZ ;  /* 0x00000000004c7805 */ /* 0x000fe2000001ff00 */
[----:B------:R-:W-:Y:S01]  /*1490*/  CS2R R74, SRZ ;  /* 0x00000000004a7805 */ /* 0x000fe2000001ff00 */
[----:B------:R-:W-:Y:S01]  /*14a0*/  CS2R R72, SRZ ;  /* 0x0000000000487805 */ /* 0x000fe2000001ff00 */
[----:B------:R-:W-:Y:S01]  /*14b0*/  IMAD.MOV.U32 R14, RZ, RZ, c[0x0][0x178] ;  /* 0x00005e00ff0e7624 */ /* 0x000fe200078e00ff */
[----:B------:R-:W-:Y:S01]  /*14c0*/  CS2R R70, SRZ ;  /* 0x0000000000467805 */ /* 0x000fe2000001ff00 */
[----:B------:R-:W-:Y:S01]  /*14d0*/  IMAD R0, R235, c[0x0][0x208], RZ ;  /* 0x00008200eb007a24 */ /* 0x000fe200078e02ff */
[----:B------:R-:W-:Y:S01]  /*14e0*/  CS2R R68, SRZ ;  /* 0x0000000000447805 */ /* 0x000fe2000001ff00 */
[----:B------:R-:W-:Y:S01]  /*14f0*/  IMAD.IADD R3, R3, 0x1, R6 ;  /* 0x0000000103037824 */ /* 0x000fe200078e0206 */
[----:B------:R2:W-:Y:S01]  /*1500*/  LDGSTS.E.BYPASS.LTC128B.128 [R226+0x6080], [R4.64+0x100], !P0 ;  /* 0x0608010004e27fae */ /* 0x0005e2000c101d50 */
[----:B------:R-:W-:Y:S01]  /*1510*/  IMAD.WIDE.U32 R6, R234, c[0x0][0x208], R10 ;  /* 0x00008200ea067a25 */ /* 0x000fe200078e000a */
[----:B------:R-:W-:Y:S01]  /*1520*/  SHF.L.U64.HI R11, R14, R27, c[0x0][0x17c] ;  /* 0x00005f000e0b7619 */ /* 0x000fe2000001021b */
[----:B------:R-:W-:Y:S01]  /*1530*/  CS2R R66, SRZ ;  /* 0x0000000000427805 */ /* 0x000fe2000001ff00 */
[----:B------:R1:W-:Y:S01]  /*1540*/  @!P1 LDGSTS.E.BYPASS.LTC128B.128 [R226+0x2080], [R8.64], !P2 ;  /* 0x0208000008e29fae */ /* 0x0003e2000d101d50 */
[----:B------:R-:W-:Y:S01]  /*1550*/  IMAD R0, R234, c[0x0][0x20c], R0 ;  /* 0x00008300ea007a24 */ /* 0x000fe200078e0200 */
[----:B------:R-:W-:Y:S01]  /*1560*/  SHF.L.U64.HI R30, R14, R25, c[0x0][0x17c] ;  /* 0x00005f000e1e7619 */ /* 0x000fe20000010219 */
[----:B------:R-:W-:Y:S01]  /*1570*/  IMAD.WIDE.U32 R244, R248, c[0x0][0x188], R2 ;  /* 0x00006200f8f47a25 */ /* 0x000fe200078e0002 */
[----:B------:R1:W-:Y:S01]  /*1580*/  @!P1 LDGSTS.E.BYPASS.LTC128B.128 [R226+0x4880], [R8.64+0x80], !P6 ;  /* 0x0488008008e29fae */ /* 0x0003e2000f101d50 */
[----:B------:R-:W-:Y:S01]  /*1590*/  CS2R R64, SRZ ;  /* 0x0000000000407805 */ /* 0x000fe2000001ff00 */
[----:B------:R-:W-:Y:S01]  /*15a0*/  CS2R R62, SRZ ;  /* 0x00000000003e7805 */ /* 0x000fe2000001ff00 */
[----:B------:R-:W-:Y:S01]  /*15b0*/  IMAD.IADD R3, R7, 0x1, R0 ;  /* 0x0000000107037824 */ /* 0x000fe200078e0200 */
[----:B------:R-:W-:Y:S01]  /*15c0*/  LOP3.LUT R0, R12, R13, RZ, 0xfc, !PT ;  /* 0x0000000d0c007212 */ /* 0x000fe200078efcff */
[----:B------:R-:W-:Y:S01]  /*15d0*/  IMAD R7, R11, UR14, RZ ;  /* 0x0000000e0b077c24 */ /* 0x000fe2000f8e02ff */
[----:B------:R-:W-:Y:S01]  /*15e0*/  IADD3 R241, R245, UR7, RZ ;  /* 0x00000007f5f17c10 */ /* 0x000fe2000fffe0ff */
[----:B------:R-:W-:Y:S01]  /*15f0*/  IMAD.MOV.U32 R2, RZ, RZ, R6 ;  /* 0x000000ffff027224 */ /* 0x000fe200078e0006 */
[----:B------:R-:W-:Y:S01]  /*1600*/  LOP3.LUT P4, RZ, R0, 0x1, RZ, 0xc0, !PT ;  /* 0x0000000100ff7812 */ /* 0x000fe2000788c0ff */
[----:B------:R-:W-:Y:S01]  /*1610*/  IMAD R11, R28, c[0x0][0x210], RZ ;  /* 0x000084001c0b7a24 */ /* 0x000fe200078e02ff */
[C---:B------:R-:W-:Y:S01]  /*1620*/  LOP3.LUT P3, RZ, R0.reuse, 0x2, RZ, 0xc0, !PT ;  /* 0x0000000200ff7812 */ /* 0x040fe2000786c0ff */
[C---:B------:R-:W-:Y:S01]  /*1630*/  IMAD.WIDE.U32 R2, R29.reuse, c[0x0][0x210], R2 ;  /* 0x000084001d027a25 */ /* 0x040fe200078e0002 */
[----:B------:R-:W-:Y:S01]  /*1640*/  LOP3.LUT P2, RZ, R0, 0x4, RZ, 0xc0, !PT ;  /* 0x0000000400ff7812 */ /* 0x000fe2000784c0ff */
[----:B------:R1:W-:Y:S01]  /*1650*/  @!P1 LDGSTS.E.BYPASS.LTC128B.128 [R226+0x7080], [R8.64+0x100], !P5 ;  /* 0x0708010008e29fae */ /* 0x0003e2000e901d50 */
[----:B------:R-:W-:Y:S01]  /*1660*/  ULDC.64 UR6, c[0x0][0x218] ;  /* 0x0000860000067ab9 */ /* 0x000fe20000000a00 */
[----:B------:R-:W-:Y:S01]  /*1670*/  IMAD R11, R29, c[0x0][0x214], R11 ;  /* 0x000085001d0b7a24 */ /* 0x000fe200078e020b */
[----:B------:R-:W-:Y:S01]  /*1680*/  UIMAD UR6, UR18, UR6, URZ ;  /* 0x00000006120672a4 */ /* 0x000fe2000f8e023f */
[----:B------:R-:W-:Y:S01]  /*1690*/  IMAD.SHL.U32 R26, R14, 0x40, RZ ;  /* 0x000000400e1a7824 */ /* 0x000fe200078e00ff */
[----:B------:R-:W0:Y:S01]  /*16a0*/  LDGDEPBAR ;  /* 0x00000000000079af */ /* 0x000e220000000000 */
[----:B------:R-:W-:Y:S01]  /*16b0*/  IMAD.IADD R3, R3, 0x1, R11 ;  /* 0x0000000103037824 */ /* 0x000fe200078e020b */
[----:B------:R-:W-:Y:S01]  /*16c0*/  UIMAD UR6, UR19, UR7, UR6 ;  /* 0x00000007130672a4 */ /* 0x000fe2000f8e0206 */
[----:B------:R-:W-:Y:S01]  /*16d0*/  IMAD.U32 R11, RZ, RZ, UR20 ;  /* 0x00000014ff0b7e24 */ /* 0x000fe2000f8e00ff */
[----:B------:R-:W-:Y:S01]  /*16e0*/  CS2R R60, SRZ ;  /* 0x00000000003c7805 */ /* 0x000fe2000001ff00 */
[----:B------:R-:W-:Y:S01]  /*16f0*/  IMAD.MOV.U32 R240, RZ, RZ, R244 ;  /* 0x000000fffff07224 */ /* 0x000fe200078e00f4 */
[----:B------:R-:W-:Y:S01]  /*1700*/  CS2R R58, SRZ ;  /* 0x00000000003a7805 */ /* 0x000fe2000001ff00 */
[----:B------:R-:W-:Y:S01]  /*1710*/  IMAD R12, R26, UR4, R7 ;  /* 0x000000041a0c7c24 */ /* 0x000fe2000f8e0207 */
[----:B------:R-:W-:Y:S01]  /*1720*/  IADD3 R0, -R234, c[0x0][0x168], -R11 ;  /* 0x00005a00ea007a10 */ /* 0x000fe20007ffe90b */
[----:B------:R-:W-:Y:S01]  /*1730*/  IMAD.WIDE.U32 R6, R26, UR14, R240 ;  /* 0x0000000e1a067c25 */ /* 0x000fe2000f8e00f0 */
[----:B------:R-:W-:Y:S01]  /*1740*/  IADD3 R11, -R11, c[0x0][0x168], -R234 ;  /* 0x00005a000b0b7a10 */ /* 0x000fe20007ffe9ea */
[----:B------:R-:W-:Y:S01]  /*1750*/  CS2R R56, SRZ ;  /* 0x0000000000387805 */ /* 0x000fe2000001ff00 */
[C---:B------:R-:W-:Y:S01]  /*1760*/  ISETP.LT.OR P6, PT, R0.reuse, 0x1, !P4 ;  /* 0x000000010000780c */ /* 0x040fe200067c1670 */
[----:B--2---:R-:W-:Y:S01]  /*1770*/  IMAD.IADD R5, R7, 0x1, R12 ;  /* 0x0000000107057824 */ /* 0x004fe200078e020c */
[C---:B------:R-:W-:Y:S01]  /*1780*/  ISETP.LT.OR P1, PT, R0.reuse, 0x1, !P3 ;  /* 0x000000010000780c */ /* 0x040fe20005f21670 */
[----:B------:R-:W-:Y:S01]  /*1790*/  IMAD.MOV.U32 R13, RZ, RZ, c[0x0][0x208] ;  /* 0x00008200ff0d7624 */ /* 0x000fe200078e00ff */
[----:B------:R-:W-:Y:S01]  /*17a0*/  ISETP.LT.OR P5, PT, R0, 0x1, !P2 ;  /* 0x000000010000780c */ /* 0x000fe200057a1670 */
[----:B------:R-:W-:Y:S01]  /*17b0*/  IMAD.WIDE.U32 R242, R248, c[0x0][0x218], R2 ;  /* 0x00008600f8f27a25 */ /* 0x000fe200078e0002 */
[C---:B------:R-:W-:Y:S01]  /*17c0*/  LEA R4, P0, R6.reuse, c[0x0][0x160], 0x1 ;  /* 0x0000580006047a11 */ /* 0x040fe200078008ff */
[----:B------:R-:W-:Y:S01]  /*17d0*/  CS2R R54, SRZ ;  /* 0x0000000000367805 */ /* 0x000fe2000001ff00 */
[C---:B------:R-:W-:Y:S01]  /*17e0*/  SHF.L.U64.HI R7, R13.reuse, R27, c[0x0][0x20c] ;  /* 0x000083000d077619 */ /* 0x040fe2000001021b */
[----:B------:R-:W-:Y:S01]  /*17f0*/  IMAD.MOV.U32 R238, RZ, RZ, R242 ;  /* 0x000000ffffee7224 */ /* 0x000fe200078e00f2 */
[----:B------:R-:W-:Y:S01]  /*1800*/  LEA.HI.X R5, R6, c[0x0][0x164], R5, 0x1, P0 ;  /* 0x0000590006057a11 */ /* 0x000fe200000f0c05 */
[----:B-1----:R-:W-:Y:S01]  /*1810*/  IMAD.SHL.U32 R9, R14, 0x20, RZ ;  /* 0x000000200e097824 */ /* 0x002fe200078e00ff */
[C---:B------:R-:W-:Y:S01]  /*1820*/  ISETP.LT.OR P0, PT, R0.reuse, 0x21, !P4 ;  /* 0x000000210000780c */ /* 0x040fe20006701670 */
[----:B------:R-:W-:Y:S01]  /*1830*/  IMAD.SHL.U32 R8, R13, 0x40, RZ ;  /* 0x000000400d087824 */ /* 0x000fe200078e00ff */
[----:B------:R-:W-:Y:S01]  /*1840*/  IADD3 R239, R243, UR6, RZ ;  /* 0x00000006f3ef7c10 */ /* 0x000fe2000fffe0ff */
[----:B------:R1:W-:Y:S01]  /*1850*/  LDGSTS.E.BYPASS.LTC128B.128 [R226+0xf080], [R4.64], !P6 ;  /* 0x0f08000004e27fae */ /* 0x0003e2000f101d50 */
[----:B------:R-:W-:Y:S01]  /*1860*/  IMAD R7, R7, UR14, RZ ;  /* 0x0000000e07077c24 */ /* 0x000fe2000f8e02ff */
[----:B------:R-:W-:Y:S01]  /*1870*/  ISETP.LT.OR P6, PT, R0, 0x21, !P3 ;  /* 0x000000210000780c */ /* 0x000fe20005fc1670 */
[----:B------:R-:W-:Y:S01]  /*1880*/  IMAD.SHL.U32 R14, R13, 0x20, RZ ;  /* 0x000000200d0e7824 */ /* 0x000fe200078e00ff */
[----:B------:R1:W-:Y:S01]  /*1890*/  LDGSTS.E.BYPASS.LTC128B.128 [R226+0x11080], [R4.64+0x80], !P1 ;  /* 0x1108008004e27fae */ /* 0x0003e2000c901d50 */
[C---:B------:R-:W-:Y:S01]  /*18a0*/  LEA R6, P1, R9.reuse, R4, 0x1 ;  /* 0x0000000409067211 */ /* 0x040fe200078208ff */
[----:B------:R-:W-:Y:S01]  /*18b0*/  IMAD.WIDE.U32 R2, R8, UR14, R238 ;  /* 0x0000000e08027c25 */ /* 0x000fe2000f8e00ee */
[----:B------:R-:W-:Y:S01]  /*18c0*/  P2R R12, PR, RZ, 0x10 ;  /* 0x00000010ff0c7803 */ /* 0x000fe20000000000 */
[----:B------:R1:W-:Y:S01]  /*18d0*/  LDGSTS.E.BYPASS.LTC128B.128 [R226+0x13080], [R4.64+0x100], !P5 ;  /* 0x1308010004e27fae */ /* 0x0003e2000e901d50 */
[----:B------:R-:W-:Y:S01]  /*18e0*/  ISETP.LT.OR P5, PT, R0, 0x21, !P2 ;  /* 0x000000210000780c */ /* 0x000fe200057a1670 */
[----:B------:R-:W-:Y:S01]  /*18f0*/  IMAD R0, R8, UR4, R7 ;  /* 0x0000000408007c24 */ /* 0x000fe2000f8e0207 */
[----:B------:R-:W-:Y:S01]  /*1900*/  LEA.HI.X R7, R9, R5, R30, 0x1, P1 ;  /* 0x0000000509077211 */ /* 0x000fe200008f0c1e */
[----:B------:R-:W-:Y:S01]  /*1910*/  ULDC.64 UR6, c[0x0][0x240] ;  /* 0x0000900000067ab9 */ /* 0x000fe20000000a00 */
[----:B------:R-:W-:Y:S01]  /*1920*/  ISETP.GT.AND P1, PT, R230, 0xf, PT ;  /* 0x0000000fe600780c */ /* 0x000fe20003f24270 */
[----:B------:R-:W-:Y:S01]  /*1930*/  IMAD.IADD R0, R3, 0x1, R0 ;  /* 0x0000000103007824 */ /* 0x000fe200078e0200 */
[----:B------:R-:W-:Y:S01]  /*1940*/  ISETP.GE.AND P4, PT, R10, c[0x0][0x1fc], PT ;  /* 0x00007f000a007a0c */ /* 0x000fe20003f86270 */
[----:B------:R2:W-:Y:S01]  /*1950*/  LDGSTS.E.BYPASS.LTC128B.128 [R226+0x10080], [R6.64], !P0 ;  /* 0x1008000006e27fae */ /* 0x0005e2000c101d50 */
[C---:B------:R-:W-:Y:S01]  /*1960*/  LEA R8, P0, R18.reuse, c[0x0][0x258], 0x2 ;  /* 0x0000960012087a11 */ /* 0x040fe200078010ff */
[----:B------:R-:W-:Y:S01]  /*1970*/  UIMAD UR6, UR18, UR6, URZ ;  /* 0x00000006120672a4 */ /* 0x000fe2000f8e023f */
[----:B------:R-:W-:Y:S01]  /*1980*/  SHF.L.U64.HI R252, R13, R25, c[0x0][0x20c] ;  /* 0x000083000dfc7619 */ /* 0x000fe20000010219 */
[----:B------:R2:W-:Y:S01]  /*1990*/  LDGSTS.E.BYPASS.LTC128B.128 [R226+0x12080], [R6.64+0x80], !P6 ;  /* 0x1208008006e27fae */ /* 0x0005e2000f101d50 */
[----:B------:R-:W-:Y:S01]  /*19a0*/  LEA.HI.X R9, R18, c[0x0][0x25c], R15, 0x2, P0 ;  /* 0x0000970012097a11 */ /* 0x000fe200000f140f */
[----:B------:R-:W-:Y:S01]  /*19b0*/  UIMAD UR25, UR19, UR7, UR6 ;  /* 0x00000007131972a4 */ /* 0x000fe2000f8e0206 */
[----:B------:R-:W-:Y:S01]  /*19c0*/  ISETP.LT.OR P0, PT, R11, 0x1, P4 ;  /* 0x000000010b00780c */ /* 0x000fe20002701670 */
[----:B------:R2:W-:Y:S01]  /*19d0*/  LDGSTS.E.BYPASS.LTC128B.128 [R226+0x14080], [R6.64+0x100], !P5 ;  /* 0x1408010006e27fae */ /* 0x0005e2000e901d50 */
[----:B------:R-:W-:Y:S01]  /*19e0*/  ISETP.GE.AND P6, PT, R20, c[0x0][0x1fc], PT ;  /* 0x00007f0014007a0c */ /* 0x000fe20003fc6270 */
[----:B------:R-:W-:Y:S01]  /*19f0*/  @!P1 IMAD.SHL.U32 R3, R230, 0x10, RZ ;  /* 0x00000010e6039824 */ /* 0x000fe200078e00ff */
[----:B------:R-:W-:Y:S01]  /*1a00*/  LEA.HI R13, R16, R230, RZ, 0x4 ;  /* 0x000000e6100d7211 */ /* 0x000fe200078f20ff */
[----:B------:R-:W-:Y:S01]  /*1a10*/  UMOV UR7, 0x1 ;  /* 0x0000000100077882 */ /* 0x000fe20000000000 */
[----:B------:R-:W-:Y:S01]  /*1a20*/  CS2R R52, SRZ ;  /* 0x0000000000347805 */ /* 0x000fe2000001ff00 */
[----:B------:R-:W-:Y:S01]  /*1a30*/  ULDC UR6, c[0x0][0x168] ;  /* 0x00005a0000067ab9 */ /* 0x000fe20000000800 */
[----:B------:R3:W-:Y:S01]  /*1a40*/  @!P1 LDGSTS.E.BYPASS.LTC128B.128 [R3+0x21080], [R8.64] ;  /* 0x2108000008039fae */ /* 0x0007e2000b901d50 */
[----:B------:R-:W-:Y:S01]  /*1a50*/  UIADD3 UR6, UR26, -UR6, UR7 ;  /* 0x800000061a067290 */ /* 0x000fe2000fffe007 */
[----:B------:R-:W-:Y:S01]  /*1a60*/  CS2R R50, SRZ ;  /* 0x0000000000327805 */ /* 0x000fe2000001ff00 */
[----:B------:R-:W-:Y:S01]  /*1a70*/  CS2R R48, SRZ ;  /* 0x0000000000307805 */ /* 0x000fe2000001ff00 */
[C---:B-1----:R-:W-:Y:S01]  /*1a80*/  LEA R4, P5, R2.reuse, c[0x0][0x1f0], 0x1 ;  /* 0x00007c0002047a11 */ /* 0x042fe200078a08ff */
[----:B------:R-:W0:Y:S01]  /*1a90*/  LDGDEPBAR ;  /* 0x00000000000079af */ /* 0x000e220000000000 */
[----:B------:R-:W-:Y:S01]  /*1aa0*/  CS2R R46, SRZ ;  /* 0x00000000002e7805 */ /* 0x000fe2000001ff00 */
[----:B------:R-:W-:Y:S01]  /*1ab0*/  CS2R R44, SRZ ;  /* 0x00000000002c7805 */ /* 0x000fe2000001ff00 */
[----:B------:R-:W-:Y:S01]  /*1ac0*/  LEA.HI.X R5, R2, c[0x0][0x1f4], R0, 0x1, P5 ;  /* 0x00007d0002057a11 */ /* 0x000fe200028f0c00 */
[----:B------:R-:W-:Y:S01]  /*1ad0*/  IMAD R0, R28, c[0x0][0x238], RZ ;  /* 0x00008e001c007a24 */ /* 0x000fe200078e02ff */
[----:B------:R-:W-:Y:S01]  /*1ae0*/  ISETP.GE.AND P5, PT, R23, c[0x0][0x1fc], PT ;  /* 0x00007f0017007a0c */ /* 0x000fe20003fa6270 */
[----:B------:R-:W-:Y:S01]  /*1af0*/  ULDC UR19, c[0x0][0x2a0] ;  /* 0x0000a80000137ab9 */ /* 0x000fe20000000800 */
[----:B------:R-:W-:Y:S01]  /*1b00*/  IADD3 R247, R226, 0xf080, RZ ;  /* 0x0000f080e2f77810 */ /* 0x000fe20007ffe0ff */
[----:B------:R1:W-:Y:S01]  /*1b10*/  LDGSTS.E.BYPASS.LTC128B.128 [R226+0x1b080], [R4.64], !P0 ;  /* 0x1b08000004e27fae */ /* 0x0003e2000c101d50 */
[----:B------:R-:W-:Y:S01]  /*1b20*/  ISETP.LT.OR P0, PT, R11, 0x1, P6 ;  /* 0x000000010b00780c */ /* 0x000fe20003701670 */
[----:B------:R-:W-:Y:S01]  /*1b30*/  IMAD R0, R29, c[0x0][0x23c], R0 ;  /* 0x00008f001d007a24 */ /* 0x000fe200078e0200 */
[----:B------:R-:W-:Y:S01]  /*1b40*/  ISETP.LT.OR P6, PT, R11, 0x21, P6 ;  /* 0x000000210b00780c */ /* 0x000fe200037c1670 */
[----:B------:R-:W-:-:S02]  /*1b50*/  UP2UR UR22, UPR, URZ, 0x2 ;  /* 0x000000023f167883 */ /* 0x000fc40008000000 */
[----:B------:R-:W-:Y:S02]  /*1b60*/  UMOV UR4, URZ ;  /* 0x0000003f00047c82 */ /* 0x000fe40008000000 */
[----:B------:R-:W-:Y:S02]  /*1b70*/  UMOV UR20, 0x1 ;  /* 0x0000000100147882 */ /* 0x000fe40000000000 */
[----:B------:R-:W-:Y:S02]  /*1b80*/  ULDC UR18, c[0x0][0x168] ;  /* 0x00005a0000127ab9 */ /* 0x000fe40000000800 */
[----:B------:R-:W-:Y:S02]  /*1b90*/  ULOP3.LUT UR19, URZ, UR19, URZ, 0x33, !UPT ;  /* 0x000000133f137292 */ /* 0x000fe4000f8e333f */
[----:B------:R1:W-:Y:S01]  /*1ba0*/  LDGSTS.E.BYPASS.LTC128B.128 [R226+0x1d080], [R4.64+0x80], !P0 ;  /* 0x1d08008004e27fae */ /* 0x0003e2000c101d50 */
[----:B--2---:R-:W-:Y:S01]  /*1bb0*/  LEA R6, P0, R14, R4, 0x1 ;  /* 0x000000040e067211 */ /* 0x004fe200078008ff */
[----:B---3--:R-:W-:Y:S01]  /*1bc0*/  IMAD.WIDE.U32 R2, R29, c[0x0][0x238], R230 ;  /* 0x00008e001d027a25 */ /* 0x008fe200078e00e6 */
[----:B------:R-:W-:-:S02]  /*1bd0*/  UISETP.GE.AND UP6, UPT, UR15, 0x21, UPT ;  /* 0x000000210f00788c */ /* 0x000fc4000bfc6270 */
[----:B------:R-:W-:Y:S01]  /*1be0*/  LEA.HI.X R7, R14, R5, R252, 0x1, P0 ;  /* 0x000000050e077211 */ /* 0x000fe200000f0cfc */
[----:B------:R-:W-:Y:S01]  /*1bf0*/  IMAD.IADD R3, R3, 0x1, R0 ;  /* 0x0000000103037824 */ /* 0x000fe200078e0200 */
[C---:B------:R-:W-:Y:S01]  /*1c00*/  ISETP.LT.OR P0, PT, R11.reuse, 0x1, P5 ;  /* 0x000000010b00780c */ /* 0x040fe20002f01670 */
[----:B------:R-:W-:Y:S01]  /*1c10*/  UP2UR UR21, UPR, URZ, 0x1 ;  /* 0x000000013f157883 */ /* 0x000fe20008000000 */
[----:B------:R-:W-:Y:S01]  /*1c20*/  ISETP.LT.OR P5, PT, R11, 0x21, P5 ;  /* 0x000000210b00780c */ /* 0x000fe20002fa1670 */
[----:B------:R-:W-:Y:S01]  /*1c30*/  IMAD.WIDE.U32 R248, R248, c[0x0][0x240], R2 ;  /* 0x00009000f8f87a25 */ /* 0x000fe200078e0002 */
[----:B------:R-:W-:Y:S02]  /*1c40*/  UISETP.GE.AND UP5, UPT, UR15, 0x22, UPT ;  /* 0x000000220f00788c */ /* 0x000fe4000bfa6270 */
[----:B------:R-:W-:Y:S02]  /*1c50*/  UISETP.GE.AND UP4, UPT, UR15, 0x31, UPT ;  /* 0x000000310f00788c */ /* 0x000fe4000bf86270 */
[----:B------:R-:W-:Y:S01]  /*1c60*/  IADD3 R250, R249, UR25, RZ ;  /* 0x00000019f9fa7c10 */ /* 0x000fe2000fffe0ff */
[----:B------:R-:W-:-:S02]  /*1c70*/  UISETP.GE.AND UP3, UPT, UR15, 0x32, UPT ;  /* 0x000000320f00788c */ /* 0x000fc4000bf66270 */
[----:B------:R-:W-:Y:S02]  /*1c80*/  UISETP.GE.AND UP2, UPT, UR15, 0x41, UPT ;  /* 0x000000410f00788c */ /* 0x000fe4000bf46270 */
[----:B------:R1:W-:Y:S01]  /*1c90*/  LDGSTS.E.BYPASS.LTC128B.128 [R226+0x1f080], [R4.64+0x100], !P0 ;  /* 0x1f08010004e27fae */ /* 0x0003e2000c101d50 */
[----:B------:R-:W-:Y:S01]  /*1ca0*/  ISETP.LT.OR P0, PT, R11, 0x21, P4 ;  /* 0x000000210b00780c */ /* 0x000fe20002701670 */
[----:B------:R-:W-:Y:S01]  /*1cb0*/  UISETP.GE.AND UP1, UPT, UR15, 0x42, UPT ;  /* 0x000000420f00788c */ /* 0x000fe2000bf26270 */
[----:B------:R-:W-:Y:S02]  /*1cc0*/  ISETP.NE.AND P4, PT, R12, RZ, PT ;  /* 0x000000ff0c00720c */ /* 0x000fe40003f85270 */
[CC--:B------:R-:W-:Y:S02]  /*1cd0*/  LEA.HI R12, R16.reuse, R230.reuse, RZ, 0x2 ;  /* 0x000000e6100c7211 */ /* 0x0c0fe400078f10ff */
[----:B------:R-:W-:Y:S02]  /*1ce0*/  LEA.HI R11, R16, R230, RZ, 0x5 ;  /* 0x000000e6100b7211 */ /* 0x000fe400078f28ff */
[----:B------:R-:W-:-:S02]  /*1cf0*/  SHF.R.S32.HI R0, RZ, 0x2, R12 ;  /* 0x00000002ff007819 */ /* 0x000fc4000001140c */
[--C-:B------:R-:W-:Y:S02]  /*1d00*/  SHF.R.S32.HI R8, RZ, 0x1f, R11.reuse ;  /* 0x0000001fff087819 */ /* 0x100fe4000001140b */
[----:B------:R-:W-:Y:S01]  /*1d10*/  SHF.R.S32.HI R15, RZ, 0x5, R11 ;  /* 0x00000005ff0f7819 */ /* 0x000fe2000001140b */
[----:B------:R2:W-:Y:S01]  /*1d20*/  LDGSTS.E.BYPASS.LTC128B.128 [R226+0x1c080], [R6.64], !P0 ;  /* 0x1c08000006e27fae */ /* 0x0005e2000c101d50 */
[----:B------:R-:W-:Y:S02]  /*1d30*/  ISETP.GE.AND P0, PT, R10, c[0x0][0x1fc], PT ;  /* 0x00007f000a007a0c */ /* 0x000fe40003f06270 */
[----:B------:R-:W-:Y:S01]  /*1d40*/  LEA.HI R10, R16, R230, RZ, 0x7 ;  /* 0x000000e6100a7211 */ /* 0x000fe200078f38ff */
[----:B------:R2:W-:Y:S01]  /*1d50*/  LDGSTS.E.BYPASS.LTC128B.128 [R226+0x1e080], [R6.64+0x80], !P6 ;  /* 0x1e08008006e27fae */ /* 0x0005e2000f101d50 */
[----:B------:R-:W-:Y:S02]  /*1d60*/  ISETP.GE.AND P6, PT, R20, c[0x0][0x1fc], PT ;  /* 0x00007f0014007a0c */ /* 0x000fe40003fc6270 */
[----:B------:R-:W-:Y:S01]  /*1d70*/  SHF.R.S32.HI R18, RZ, 0x7, R10 ;  /* 0x00000007ff127819 */ /* 0x000fe2000001140a */
[----:B------:R2:W-:Y:S01]  /*1d80*/  LDGSTS.E.BYPASS.LTC128B.128 [R226+0x20080], [R6.64+0x100], !P5 ;  /* 0x2008010006e27fae */ /* 0x0005e2000e901d50 */
[----:B------:R-:W-:-:S02]  /*1d90*/  ISETP.GE.AND P5, PT, R230, 0x10, PT ;  /* 0x00000010e600780c */ /* 0x000fc40003fa6270 */
[----:B------:R-:W-:Y:S01]  /*1da0*/  SEL R20, RZ, 0x1, P0 ;  /* 0x00000001ff147807 */ /* 0x000fe20000000000 */
[----:B------:R-:W-:Y:S01]  /*1db0*/  IMAD.SHL.U32 R3, R18, 0x8, RZ ;  /* 0x0000000812037824 */ /* 0x000fe200078e00ff */
[----:B-1----:R-:W-:Y:S02]  /*1dc0*/  SHF.R.S32.HI R5, RZ, 0x1f, R12 ;  /* 0x0000001fff057819 */ /* 0x002fe4000001140c */
[----:B------:R-:W-:Y:S02]  /*1dd0*/  SHF.R.S32.HI R4, RZ, 0x4, R13 ;  /* 0x00000004ff047819 */ /* 0x000fe4000001140d */
[----:B------:R-:W-:Y:S02]  /*1de0*/  LEA.HI R5, R5, R0, RZ, 0x3 ;  /* 0x0000000005057211 */ /* 0x000fe400078f18ff */
[----:B------:R-:W-:Y:S02]  /*1df0*/  LEA.HI R9, R13, R4, RZ, 0x1 ;  /* 0x000000040d097211 */ /* 0x000fe400078f08ff */
[----:B------:R-:W-:-:S02]  /*1e00*/  LOP3.LUT R5, R5, 0xfffffff8, RZ, 0xc0, !PT ;  /* 0xfffffff805057812 */ /* 0x000fc400078ec0ff */
[----:B------:R-:W-:Y:S02]  /*1e10*/  LOP3.LUT R9, R9, 0xfffffffe, RZ, 0xc0, !PT ;  /* 0xfffffffe09097812 */ /* 0x000fe400078ec0ff */
[----:B------:R-:W-:Y:S01]  /*1e20*/  LOP3.LUT R10, R3, 0x8, RZ, 0xc0, !PT ;  /* 0x00000008030a7812 */ /* 0x000fe200078ec0ff */
[----:B------:R-:W-:Y:S01]  /*1e30*/  IMAD.IADD R14, R0, 0x1, -R5 ;  /* 0x00000001000e7824 */ /* 0x000fe200078e0a05 */
[----:B------:R-:W-:Y:S01]  /*1e40*/  LEA.HI R5, R8, R15, RZ, 0x2 ;  /* 0x0000000f08057211 */ /* 0x000fe200078f10ff */
[----:B------:R-:W-:Y:S01]  /*1e50*/  IMAD.IADD R0, R4, 0x1, -R9 ;  /* 0x0000000104007824 */ /* 0x000fe200078e0a09 */
[----:B------:R-:W-:Y:S02]  /*1e60*/  LEA R8, P0, R22, c[0x0][0x280], 0x2 ;  /* 0x0000a00016087a11 */ /* 0x000fe400078010ff */
[----:B------:R-:W-:Y:S02]  /*1e70*/  LOP3.LUT R2, R5, 0xfffffffc, RZ, 0xc0, !PT ;  /* 0xfffffffc05027812 */ /* 0x000fe400078ec0ff */
[----:B------:R-:W-:-:S02]  /*1e80*/  LOP3.LUT R5, R12, 0x3ffffffc, RZ, 0xc0, !PT ;  /* 0x3ffffffc0c057812 */ /* 0x000fc400078ec0ff */
[----:B--2---:R-:W-:Y:S01]  /*1e90*/  LOP3.LUT R6, R11, 0xffffffe0, RZ, 0xc0, !PT ;  /* 0xffffffe00b067812 */ /* 0x004fe200078ec0ff */
[----:B------:R-:W-:Y:S01]  /*1ea0*/  IMAD.IADD R16, R15, 0x1, -R2 ;  /* 0x000000010f107824 */ /* 0x000fe200078e0a02 */
[----:B------:R-:W-:Y:S01]  /*1eb0*/  LEA.HI.X R9, R22, c[0x0][0x284], R24, 0x2, P0 ;  /* 0x0000a10016097a11 */ /* 0x000fe200000f1418 */
[C---:B------:R-:W-:Y:S01]  /*1ec0*/  IMAD.SHL.U32 R2, R14.reuse, 0x10, RZ ;  /* 0x000000100e027824 */ /* 0x040fe200078e00ff */
[----:B------:R-:W-:Y:S01]  /*1ed0*/  LOP3.LUT P0, RZ, R14, 0x1, RZ, 0xc0, !PT ;  /* 0x000000010eff7812 */ /* 0x000fe2000780c0ff */
[C---:B------:R-:W-:Y:S01]  /*1ee0*/  IMAD.SHL.U32 R3, R16.reuse, 0x100, RZ ;  /* 0x0000010010037824 */ /* 0x040fe200078e00ff */
[----:B------:R-:W-:Y:S01]  /*1ef0*/  LEA.HI R4, R16, R16, RZ, 0x1 ;  /* 0x0000001010047211 */ /* 0x000fe200078f08ff */
[----:B------:R-:W-:Y:S01]  /*1f00*/  IMAD.IADD R5, R230, 0x1, -R5 ;  /* 0x00000001e6057824 */ /* 0x000fe200078e0a05 */
[----:B------:R-:W-:Y:S02]  /*1f10*/  LOP3.LUT R2, R10, 0x70, R2, 0xf8, !PT ;  /* 0x000000700a027812 */ /* 0x000fe400078ef802 */
[----:B------:R-:W-:Y:S01]  /*1f20*/  LEA.HI R12, R18, R18, RZ, 0x1 ;  /* 0x00000012120c7211 */ /* 0x000fe200078f08ff */
[----:B------:R-:W-:Y:S01]  /*1f30*/  IMAD.SHL.U32 R4, R4, 0x100, RZ ;  /* 0x0000010004047824 */ /* 0x000fe200078e00ff */
[----:B------:R-:W-:-:S04]  /*1f40*/  LOP3.LUT R2, R2, 0x100, R3, 0xf8, !PT ;  /* 0x0000010002027812 */ /* 0x000fc800078ef803 */
[----:B------:R-:W-:Y:S02]  /*1f50*/  LOP3.LUT R4, R4, 0x7ffffe00, RZ, 0xc0, !PT ;  /* 0x7ffffe0004047812 */ /* 0x000fe400078ec0ff */
[----:B------:R-:W-:-:S03]  /*1f60*/  SHF.R.U32.HI R3, RZ, 0x3, R2 ;  /* 0x00000003ff037819 */ /* 0x000fc60000011602 */
[----:B------:R-:W-:Y:S01]  /*1f70*/  IMAD R7, R5, 0x2, R4 ;  /* 0x0000000205077824 */ /* 0x000fe200078e0204 */
[----:B------:R-:W-:Y:S01]  /*1f80*/  LOP3.LUT R2, R2, 0x28, R3, 0x78, !PT ;  /* 0x0000002802027812 */ /* 0x000fe200078e7803 */
[C---:B------:R-:W-:Y:S01]  /*1f90*/  IMAD.IADD R3, R230.reuse, 0x1, -R6 ;  /* 0x00000001e6037824 */ /* 0x040fe200078e0a06 */
[----:B------:R-:W-:Y:S01]  /*1fa0*/  LOP3.LUT R4, R13, 0xfffffff0, RZ, 0xc0, !PT ;  /* 0xfffffff00d047812 */ /* 0x000fe200078ec0ff */
[C---:B------:R-:W-:Y:S01]  /*1fb0*/  @!P5 IMAD.SHL.U32 R5, R230.reuse, 0x10, RZ ;  /* 0x00000010e605d824 */ /* 0x040fe200078e00ff */
[----:B------:R-:W-:Y:S01]  /*1fc0*/  SEL R13, RZ, 0xffffffff, P6 ;  /* 0xffffffffff0d7807 */ /* 0x000fe20003000000 */
[----:B------:R-:W-:Y:S01]  /*1fd0*/  IMAD.IADD R6, R7, 0x1, R2 ;  /* 0x0000000107067824 */ /* 0x000fe200078e0202 */
[----:B------:R-:W-:Y:S01]  /*1fe0*/  LOP3.LUT P6, RZ, R17, 0x2, RZ, 0xc0, !PT ;  /* 0x0000000211ff7812 */ /* 0x000fe200078cc0ff */
[----:B------:R-:W-:Y:S01]  /*1ff0*/  IMAD.IADD R2, R230, 0x1, -R4 ;  /* 0x00000001e6027824 */ /* 0x000fe200078e0a04 */
[----:B------:R-:W-:Y:S01]  /*2000*/  SHF.R.S32.HI R4, RZ, 0x1f, R3 ;  /* 0x0000001fff047819 */ /* 0x000fe20000011403 */
[----:B------:R1:W-:Y:S01]  /*2010*/  @!P5 LDGSTS.E.BYPASS.LTC128B.128 [R5+0x21280], [R8.64] ;  /* 0x212800000805dfae */ /* 0x0003e2000b901d50 */
[----:B------:R-:W-:Y:S01]  /*2020*/  IMAD.SHL.U32 R224, R6, 0x2, RZ ;  /* 0x0000000206e07824 */ /* 0x000fe200078e00ff */
[----:B------:R-:W-:Y:S01]  /*2030*/  SEL R208, R222, 0xfffffff0, !P6 ;  /* 0xfffffff0ded07807 */ /* 0x000fe20007000000 */
[----:B------:R-:W-:Y:S01]  /*2040*/  IMAD.SHL.U32 R7, R15, 0x100, RZ ;  /* 0x000001000f077824 */ /* 0x000fe200078e00ff */
[C---:B------:R-:W-:Y:S01]  /*2050*/  LOP3.LUT P6, RZ, R2.reuse, 0x2, RZ, 0xc0, !PT ;  /* 0x0000000202ff7812 */ /* 0x040fe200078cc0ff */
[----:B------:R-:W-:Y:S01]  /*2060*/  IMAD.SHL.U32 R211, R2, 0x2, RZ ;  /* 0x0000000202d37824 */ /* 0x000fe200078e00ff */
[----:B------:R-:W-:Y:S01]  /*2070*/  IADD3 R225, R224, 0x215a0, RZ ;  /* 0x000215a0e0e17810 */ /* 0x000fe20007ffe0ff */
[----:B------:R-:W0:Y:S01]  /*2080*/  LDGDEPBAR ;  /* 0x00000000000079af */ /* 0x000e220000000000 */
[----:B------:R-:W-:-:S02]  /*2090*/  ISETP.GE.AND P5, PT, R23, c[0x0][0x1fc], PT ;  /* 0x00007f0017007a0c */ /* 0x000fc40003fa6270 */
[----:B------:R-:W-:Y:S01]  /*20a0*/  SEL R212, R212, 0xe0, !P6 ;  /* 0x000000e0d4d47807 */ /* 0x000fe20007000000 */
[----:B------:R-:W0:Y:S01]  /*20b0*/  LDGDEPBAR ;  /* 0x00000000000079af */ /* 0x000e220000000000 */
[----:B-1----:R-:W-:Y:S01]  /*20c0*/  LEA.HI R8, R4, R3, RZ, 0x2 ;  /* 0x0000000304087211 */ /* 0x002fe200078f10ff */
[----:B------:R-:W-:-:S03]  /*20d0*/  IMAD.SHL.U32 R5, R2, 0x10, RZ ;  /* 0x0000001002057824 */ /* 0x000fc600078e00ff */
[----:B------:R-:W-:Y:S02]  /*20e0*/  LOP3.LUT R6, R8, 0x7ffffffc, RZ, 0xc0, !PT ;  /* 0x7ffffffc08067812 */ /* 0x000fe400078ec0ff */
[----:B------:R-:W-:Y:S02]  /*20f0*/  LOP3.LUT R4, R5, 0xf0, RZ, 0xc0, !PT ;  /* 0x000000f005047812 */ /* 0x000fe400078ec0ff */
[----:B------:R-:W-:Y:S01]  /*2100*/  IADD3 R5, R224, 0x21480, RZ ;  /* 0x00021480e0057810 */ /* 0x000fe20007ffe0ff */
[----:B------:R-:W-:Y:S01]  /*2110*/  IMAD.IADD R11, R3, 0x1, -R6 ;  /* 0x00000001030b7824 */ /* 0x000fe200078e0a06 */
[----:B------:R-:W-:Y:S02]  /*2120*/  SHF.R.S32.HI R3, RZ, 0x1f, R2 ;  /* 0x0000001fff037819 */ /* 0x000fe40000011402 */
[C---:B------:R-:W-:Y:S02]  /*2130*/  LOP3.LUT R10, R4.reuse, R10, RZ, 0xfc, !PT ;  /* 0x0000000a040a7212 */ /* 0x040fe400078efcff */
[----:B------:R-:W-:Y:S01]  /*2140*/  LEA.HI R213, R3, R2, RZ, 0x3 ;  /* 0x0000000203d57211 */ /* 0x000fe200078f18ff */
[----:B------:R-:W-:Y:S01]  /*2150*/  IMAD.SHL.U32 R3, R17, 0x40, RZ ;  /* 0x0000004011037824 */ /* 0x000fe200078e00ff */
[----:B------:R-:W-:Y:S01]  /*2160*/  LOP3.LUT R9, R4, 0x100, R7, 0xf8, !PT ;  /* 0x0000010004097812 */ /* 0x000fe200078ef807 */
[----:B------:R-:W-:Y:S01]  /*2170*/  IMAD.SHL.U32 R7, R21, 0x8, RZ ;  /* 0x0000000815077824 */ /* 0x000fe200078e00ff */
[C---:B------:R-:W-:Y:S01]  /*2180*/  LOP3.LUT R4, R213.reuse, 0xfffffff8, RZ, 0xc0, !PT ;  /* 0xfffffff8d5047812 */ /* 0x040fe200078ec0ff */
[----:B------:R-:W-:Y:S01]  /*2190*/  IMAD.SHL.U32 R213, R213, 0x40, RZ ;  /* 0x00000040d5d57824 */ /* 0x000fe200078e00ff */
[----:B------:R-:W-:Y:S01]  /*21a0*/  LOP3.LUT R6, R3, 0x1c0, RZ, 0xc0, !PT ;  /* 0x000001c003067812 */ /* 0x000fe200078ec0ff */
[----:B------:R-:W-:Y:S01]  /*21b0*/  IMAD.SHL.U32 R3, R16, 0x10, RZ ;  /* 0x0000001010037824 */ /* 0x000fe200078e00ff */
[----:B------:R-:W-:Y:S01]  /*21c0*/  @P0 IADD3 R225, R5, 0xe0, RZ ;  /* 0x000000e005e10810 */ /* 0x000fe20007ffe0ff */
[----:B------:R-:W-:Y:S01]  /*21d0*/  IMAD.IADD R4, R2, 0x1, -R4 ;  /* 0x0000000102047824 */ /* 0x000fe200078e0a04 */
[----:B------:R-:W-:Y:S01]  /*21e0*/  LOP3.LUT R5, R6, 0x8, R19, 0xf8, !PT ;  /* 0x0000000806057812 */ /* 0x000fe200078ef813 */
[----:B------:R-:W-:Y:S01]  /*21f0*/  IMAD.SHL.U32 R2, R0, 0x20, RZ ;  /* 0x0000002000027824 */ /* 0x000fe200078e00ff */
[----:B------:R-:W-:-:S02]  /*2200*/  LEA.HI.SX32 R227, R8, R3, 0x1e ;  /* 0x0000000308e37211 */ /* 0x000fc400078ff2ff */
[----:B------:R-:W-:Y:S02]  /*2210*/  LOP3.LUT R3, R6, 0x30, R3, 0xf8, !PT ;  /* 0x0000003006037812 */ /* 0x000fe400078ef803 */
[----:B------:R-:W-:Y:S02]  /*2220*/  SHF.R.U32.HI R14, RZ, 0x3, R6 ;  /* 0x00000003ff0e7819 */ /* 0x000fe40000011606 */
[----:B------:R-:W-:Y:S02]  /*2230*/  LOP3.LUT R2, R2, 0x20, RZ, 0xc0, !PT ;  /* 0x0000002002027812 */ /* 0x000fe400078ec0ff */
[----:B------:R-:W-:Y:S01]  /*2240*/  LOP3.LUT R6, R12, 0x1ffffffe, RZ, 0xc0, !PT ;  /* 0x1ffffffe0c067812 */ /* 0x000fe200078ec0ff */
[----:B------:R-:W-:Y:S01]  /*2250*/  IMAD.MOV.U32 R12, RZ, RZ, 0x20 ;  /* 0x00000020ff0c7424 */ /* 0x000fe200078e00ff */
[----:B------:R-:W-:Y:S02]  /*2260*/  LOP3.LUT R211, R10, 0x18, R211, 0x78, !PT ;  /* 0x000000180ad37812 */ /* 0x000fe400078e78d3 */
[----:B------:R-:W-:Y:S01]  /*2270*/  LOP3.LUT R10, R2, 0x18, R7, 0xf8, !PT ;  /* 0x00000018020a7812 */ /* 0x000fe200078ef807 */
[----:B------:R-:W-:Y:S01]  /*2280*/  IMAD.IADD R6, R18, 0x1, -R6 ;  /* 0x0000000112067824 */ /* 0x000fe200078e0a06 */
[----:B------:R-:W-:Y:S01]  /*2290*/  LOP3.LUT P0, RZ, R17, 0x4, RZ, 0xc0, !PT ;  /* 0x0000000411ff7812 */ /* 0x000fe2000780c0ff */
[----:B------:R-:W-:Y:S01]  /*22a0*/  IMAD.SHL.U32 R2, R0, 0x8, RZ ;  /* 0x0000000800027824 */ /* 0x000fe200078e00ff */
[----:B------:R-:W-:Y:S01]  /*22b0*/  LOP3.LUT R5, R5, R14, RZ, 0x3c, !PT ;  /* 0x0000000e05057212 */ /* 0x000fe200078e3cff */
[----:B------:R-:W-:Y:S01]  /*22c0*/  IMAD R11, R6, 0x4, R11 ;  /* 0x00000004060b7824 */ /* 0x000fe200078e020b */
[----:B------:R-:W-:Y:S01]  /*22d0*/  SEL R209, R12, 0xffffffe0, !P0 ;  /* 0xffffffe00cd17807 */ /* 0x000fe20004000000 */
[----:B------:R-:W-:Y:S01]  /*22e0*/  IMAD.SHL.U32 R211, R211, 0x2, RZ ;  /* 0x00000002d3d37824 */ /* 0x000fe200078e00ff */
[----:B------:R-:W-:Y:S01]  /*22f0*/  LOP3.LUT R6, R2, 0x8, RZ, 0xc0, !PT ;  /* 0x0000000802067812 */ /* 0x000fe200078ec0ff */
[----:B------:R-:W-:Y:S01]  /*2300*/  IMAD.SHL.U32 R2, R13, 0x2, RZ ;  /* 0x000000020d027824 */ /* 0x000fe200078e00ff */
[----:B------:R-:W-:Y:S01]  /*2310*/  SEL R8, RZ, 0x4, P5 ;  /* 0x00000004ff087807 */ /* 0x000fe20002800000 */
[----:B------:R-:W-:Y:S01]  /*2320*/  IMAD R212, R212, 0x2, R211 ;  /* 0x00000002d4d47824 */ /* 0x000fe200078e02d3 */
[----:B------:R-:W-:-:S02]  /*2330*/  LOP3.LUT P5, RZ, R4, 0x4, RZ, 0xc0, !PT ;  /* 0x0000000404ff7812 */ /* 0x000fc400078ac0ff */
[C---:B------:R-:W-:Y:S01]  /*2340*/  LOP3.LUT P0, RZ, R4.reuse, 0x2, RZ, 0xc0, !PT ;  /* 0x0000000204ff7812 */ /* 0x040fe2000780c0ff */
[----:B------:R-:W-:Y:S01]  /*2350*/  IMAD.SHL.U32 R4, R4, 0x40, RZ ;  /* 0x0000004004047824 */ /* 0x000fe200078e00ff */
[----:B------:R-:W-:Y:S01]  /*2360*/  LOP3.LUT R7, R3, 0x8, R19, 0xf8, !PT ;  /* 0x0000000803077812 */ /* 0x000fe200078ef813 */
[----:B------:R-:W-:Y:S01]  /*2370*/  IMAD R3, R18, 0x200, R5 ;  /* 0x0000020012037824 */ /* 0x000fe200078e0205 */
[----:B------:R-:W-:Y:S02]  /*2380*/  LOP3.LUT R5, R2, 0x2, R20, 0xe2, !PT ;  /* 0x0000000202057812 */ /* 0x000fe400078ee214 */
[----:B------:R-:W-:Y:S02]  /*2390*/  LOP3.LUT R4, R4, 0x1c0, RZ, 0xc0, !PT ;  /* 0x000001c004047812 */ /* 0x000fe400078ec0ff */
[----:B------:R-:W-:Y:S02]  /*23a0*/  LOP3.LUT R2, R7, R14, RZ, 0x3c, !PT ;  /* 0x0000000e07027212 */ /* 0x000fe400078e3cff */
[----:B------:R-:W-:-:S02]  /*23b0*/  LOP3.LUT R228, R5, R8, RZ, 0xfc, !PT ;  /* 0x0000000805e47212 */ /* 0x000fc400078efcff */
[----:B------:R-:W-:Y:S01]  /*23c0*/  LOP3.LUT R213, R213, 0xfffffe00, RZ, 0xc0, !PT ;  /* 0xfffffe00d5d57812 */ /* 0x000fe200078ec0ff */
[----:B------:R-:W-:Y:S01]  /*23d0*/  IMAD R218, R0, 0x200, R2 ;  /* 0x0000020000da7824 */ /* 0x000fe200078e0202 */
[----:B------:R-:W-:Y:S02]  /*23e0*/  SHF.R.U32.HI R5, RZ, 0x3, R4 ;  /* 0x00000003ff057819 */ /* 0x000fe40000011604 */
[----:B------:R-:W-:Y:S01]  /*23f0*/  SHF.R.U32.HI R214, RZ, 0x3, R9 ;  /* 0x00000003ffd67819 */ /* 0x000fe20000011609 */
[----:B------:R-:W-:Y:S01]  /*2400*/  IMAD R2, R16, 0x400, R213 ;  /* 0x0000040010027824 */ /* 0x000fe200078e02d5 */
[C---:B------:R-:W-:Y:S02]  /*2410*/  LOP3.LUT R0, R5.reuse, R4, R6, 0x1e, !PT ;  /* 0x0000000405007212 */ /* 0x040fe400078e1e06 */
[----:B------:R-:W-:Y:S02]  /*2420*/  SEL R222, R222, 0xfffffff0, !P0 ;  /* 0xfffffff0dede7807 */ /* 0x000fe40004000000 */
[----:B------:R-:W-:Y:S01]  /*2430*/  LOP3.LUT R214, R214, 0x38, RZ, 0xc0, !PT ;  /* 0x00000038d6d67812 */ /* 0x000fe200078ec0ff */
[----:B------:R-:W-:Y:S01]  /*2440*/  IMAD.IADD R219, R2, 0x1, R0 ;  /* 0x0000000102db7824 */ /* 0x000fe200078e0200 */
[----:B------:R-:W-:Y:S01]  /*2450*/  LOP3.LUT R4, R5, R10, R4, 0x1e, !PT ;  /* 0x0000000a05047212 */ /* 0x000fe200078e1e04 */
[----:B------:R-:W-:Y:S01]  /*2460*/  IMAD.SHL.U32 R0, R3, 0x2, RZ ;  /* 0x0000000203007824 */ /* 0x000fe200078e00ff */
[----:B------:R-:W-:Y:S01]  /*2470*/  SEL R2, R12, 0xffffffe0, !P5 ;  /* 0xffffffe00c027807 */ /* 0x000fe20006800000 */
[----:B------:R-:W-:Y:S01]  /*2480*/  IMAD.SHL.U32 R216, R219, 0x2, RZ ;  /* 0x00000002dbd87824 */ /* 0x000fe200078e00ff */
[----:B------:R-:W-:Y:S01]  /*2490*/  LOP3.LUT R214, R214, R9, R6, 0x1e, !PT ;  /* 0x00000009d6d67212 */ /* 0x000fe200078e1e06 */
[----:B------:R-:W-:Y:S01]  /*24a0*/  IMAD.SHL.U32 R3, R11, 0x2, RZ ;  /* 0x000000020b037824 */ /* 0x000fe200078e00ff */
[----:B------:R-:W-:Y:S01]  /*24b0*/  LOP3.LUT R213, R4, R213, RZ, 0xfc, !PT ;  /* 0x000000d504d57212 */ /* 0x000fe200078efcff */
[--C-:B------:R-:W-:Y:S01]  /*24c0*/  IMAD R208, R208, 0x2, R0.reuse ;  /* 0x00000002d0d07824 */ /* 0x100fe200078e0200 */
[----:B------:R-:W-:Y:S01]  /*24d0*/  IADD3 R215, R216, 0x1b080, RZ ;  /* 0x0001b080d8d77810 */ /* 0x000fe20007ffe0ff */
[----:B------:R-:W-:Y:S01]  /*24e0*/  IMAD.SHL.U32 R221, R222, 0x2, RZ ;  /* 0x00000002dedd7824 */ /* 0x000fe200078e00ff */
[----:B------:R-:W-:Y:S01]  /*24f0*/  IADD3 R229, -R3, UR6, RZ ;  /* 0x0000000603e57c10 */ /* 0x000fe2000fffe1ff */
[C---:B------:R-:W-:Y:S01]  /*2500*/  IMAD R210, R209.reuse, 0x2, R0 ;  /* 0x00000002d1d27824 */ /* 0x040fe200078e0200 */
[----:B------:R-:W-:Y:S01]  /*2510*/  LEA R214, R214, 0x23c80, 0x1 ;  /* 0x00023c80d6d67811 */ /* 0x000fe200078e08ff */
[----:B------:R-:W-:Y:S01]  /*2520*/  IMAD R209, R209, 0x2, R208 ;  /* 0x00000002d1d17824 */ /* 0x000fe200078e02d0 */
[C---:B------:R-:W-:Y:S01]  /*2530*/  IADD3 R232, -R3.reuse, UR26, RZ ;  /* 0x0000001a03e87c10 */ /* 0x040fe2000fffe1ff */
[----:B------:R-:W-:Y:S01]  /*2540*/  IMAD R215, R2, 0x2, R215 ;  /* 0x0000000202d77824 */ /* 0x000fe200078e02d7 */
[----:B------:R-:W-:Y:S01]  /*2550*/  IADD3 R246, -R3, UR15, RZ ;  /* 0x0000000f03f67c10 */ /* 0x000fe2000fffe1ff */
[----:B------:R-:W-:Y:S01]  /*2560*/  IMAD.IADD R220, R219, 0x1, R2 ;  /* 0x00000001dbdc7824 */ /* 0x000fe200078e0202 */
[----:B------:R-:W-:Y:S01]  /*2570*/  LEA R213, R213, 0x80, 0x1 ;  /* 0x00000080d5d57811 */ /* 0x000fe200078e08ff */
[----:B------:R-:W-:Y:S01]  /*2580*/  IMAD.IADD R217, R216, 0x1, R221 ;  /* 0x00000001d8d97824 */ /* 0x000fe200078e02dd */
[----:B------:R-:W-:Y:S01]  /*2590*/  ISETP.LE.AND P0, PT, R251, c[0x0][0x2a8], PT ;  /* 0x0000aa00fb007a0c */ /* 0x000fe20003f03270 */
[----:B------:R-:W-:Y:S01]  /*25a0*/  IMAD.IADD R223, R219, 0x1, R222 ;  /* 0x00000001dbdf7824 */ /* 0x000fe200078e02de */
[----:B------:R-:W-:-:S02]  /*25b0*/  IADD3 R233, R229, c[0x0][0x2a4], RZ ;  /* 0x0000a900e5e97a10 */ /* 0x000fc40007ffe0ff */
.L_x_912:
        /* <DEDUP_REMOVED lines=173> */
.L_x_904:
[----:B------:R-:W-:Y:S11]  /*3090*/  ISETP.NE.AND P0, PT, R251, c[0x0][0x2a8], PT ;  /* 0x0000aa00fb007a0c */ /* 0x000ff60003f05270 */
[----:B------:R-:W-:Y:S02]  /*30a0*/  @!UPT UIADD3 URZ, URZ, URZ, URZ ;  /* 0x0000003f3f3ff290 */ /* 0x000fe4000fffe03f */
[----:B------:R-:W-:Y:S05]  /*30b0*/  @P0 IMAD.HI.U32 R24, R3, c[0x0][0x2ac], RZ ;  /* 0x0000ab0003180a27 */ /* 0x000fea00078e00ff */
[----:B------:R-:W-:Y:S02]  /*30c0*/  @P0 SHF.R.U32.HI R3, RZ, c[0x0][0x2b0], R24 ;  /* 0x0000ac00ff030a19 */ /* 0x000fe40000011618 */
.L_x_905:
[----:B------:R-:W-:Y:S05]  /*30d0*/  BSYNC B0 ;  /* 0x0000000000007941 */ /* 0x000fea0003800000 */
.L_x_903:
[C-C-:B------:R-:W-:Y:S01]  /*30e0*/  IADD3 R24, R2.reuse, c[0x0][0x2a4], R229.reuse ;  /* 0x0000a90002187a10 */ /* 0x140fe20007ffe0e5 */
[----:B------:R-:W-:Y:S01]  /*30f0*/  IMAD R3, R3, c[0x0][0x2a8], R246 ;  /* 0x0000aa0003037a24 */ /* 0x000fe200078e02f6 */
[----:B------:R-:W-:Y:S02]  /*3100*/  IADD3 R191, R2, UR19, R229 ;  /* 0x0000001302bf7c10 */ /* 0x000fe4000fffe0e5 */
[----:B------:R-:W-:Y:S02]  /*3110*/  IMNMX R24, R232, R24, PT ;  /* 0x00000018e8187217 */ /* 0x000fe40003800200 */
[----:B------:R-:W-:Y:S02]  /*3120*/  IADD3 R192, R3, c[0x0][0x2a8], RZ ;  /* 0x0000aa0003c07a10 */ /* 0x000fe40007ffe0ff */
[----:B------:R-:W-:Y:S02]  /*3130*/  IMNMX R191, R191, R3, !PT ;  /* 0x00000003bfbf7217 */ /* 0x000fe40007800200 */
[----:B------:R-:W-:Y:S02]  /*3140*/  IMNMX R192, R24, R192, PT ;  /* 0x000000c018c07217 */ /* 0x000fe40003800200 */
.L_x_902:
        /* <DEDUP_REMOVED lines=17> */
.L_x_908:
[----:B------:R-:W-:Y:S11]  /*3260*/  ISETP.NE.AND P0, PT, R251, c[0x0][0x2a8], PT ;  /* 0x0000aa00fb007a0c */ /* 0x000ff60003f05270 */
[----:B------:R-:W-:Y:S02]  /*3270*/  @!UPT UIADD3 URZ, URZ, URZ, URZ ;  /* 0x0000003f3f3ff290 */ /* 0x000fe4000fffe03f */
[----:B------:R-:W-:Y:S05]  /*3280*/  @P0 IMAD.HI.U32 R3, R2, c[0x0][0x2ac], RZ ;  /* 0x0000ab0002030a27 */ /* 0x000fea00078e00ff */
[----:B------:R-:W-:Y:S02]  /*3290*/  @P0 SHF.R.U32.HI R2, RZ, c[0x0][0x2b0], R3 ;  /* 0x0000ac00ff020a19 */ /* 0x000fe40000011603 */
.L_x_909:
[----:B------:R-:W-:Y:S05]  /*32a0*/  BSYNC B0 ;  /* 0x0000000000007941 */ /* 0x000fea0003800000 */
.L_x_907:
[----:B------:R-:W-:Y:S05]  /*32b0*/  IMAD R2, R2, c[0x0][0x2a8], R246 ;  /* 0x0000aa0002027a24 */ /* 0x000fea00078e02f6 */
[----:B------:R-:W-:Y:S02]  /*32c0*/  IADD3 R3, R2, c[0x0][0x2a8], RZ ;  /* 0x0000aa0002037a10 */ /* 0x000fe40007ffe0ff */
[----:B------:R-:W-:Y:S02]  /*32d0*/  IMNMX R189, R189, R2, !PT ;  /* 0x00000002bdbd7217 */ /* 0x000fe40007800200 */
[----:B------:R-:W-:Y:S02]  /*32e0*/  IMNMX R190, R190, R3, PT ;  /* 0x00000003bebe7217 */ /* 0x000fe40003800200 */
.L_x_906:
[----:B------:R-:W-:Y:S04]  /*32f0*/  DEPBAR.LE SB0, 0x0 ;  /* 0x000080000000791a */ /* 0x000fe80000000000 */
[----:B------:R-:W-:Y:S01]  /*3300*/  BAR.SYNC.DEFER_BLOCKING 0x0 ;  /* 0x0000000000007b1d */ /* 0x000fe20000010000 */
[----:B------:R-:W-:Y:S04]  /*3310*/  UIADD3 UR15, UR14, 0x1, URZ ;  /* 0x000000010e0f7890 */ /* 0x000fe8000fffe03f */
[----:B------:R-:W-:Y:S06]  /*3320*/  UISETP.GE.AND UP0, UPT, UR15, UR9, UPT ;  /* 0x000000090f00728c */ /* 0x000fec000bf06270 */
        /* <DEDUP_REMOVED lines=16> */
[----:B------:R-:W-:Y:S01]  /*3430*/  IMAD.U32 R30, RZ, RZ, UR14 ;  /* 0x0000000eff1e7e24 */ /* 0x000fe2000f8e00ff */
[----:B------:R-:W-:Y:S01]  /*3440*/  UIMAD.WIDE.U32 UR26, UR15, UR6, URZ ;  /* 0x000000060f1a72a5 */ /* 0x000fe2000f8e003f */
[----:B------:R-:W-:Y:S01]  /*3450*/  IMAD.MOV.U32 R34, RZ, RZ, 0x5 ;  /* 0x00000005ff227424 */ /* 0x000fe200078e00ff */
[----:B------:R-:W-:Y:S01]  /*3460*/  USHF.R.S32.HI UR25, URZ, 0x1f, UR15 ;  /* 0x0000001f3f197899 */ /* 0x000fe2000801140f */
[----:B------:R-:W-:Y:S02]  /*3470*/  IMAD.MOV.U32 R31, RZ, RZ, c[0x0][0x178] ;  /* 0x00005e00ff1f7624 */ /* 0x000fe400078e00ff */
[----:B------:R-:W-:Y:S01]  /*3480*/  @!P1 IMAD.MOV.U32 R25, RZ, RZ, R237 ;  /* 0x000000ffff199224 */ /* 0x000fe200078e00ed */
[----:B------:R-:W-:Y:S01]  /*3490*/  UIMAD UR25, UR25, UR6, URZ ;  /* 0x00000006191972a4 */ /* 0x000fe2000f8e023f */
[----:B------:R-:W-:Y:S01]  /*34a0*/  IMAD.MOV.U32 R38, RZ, RZ, c[0x0][0x178] ;  /* 0x00005e00ff267624 */ /* 0x000fe200078e00ff */
[----:B------:R-:W-:Y:S01]  /*34b0*/  SHF.L.U64.HI R31, R31, R34, c[0x0][0x17c] ;  /* 0x00005f001f1f7619 */ /* 0x000fe20000010222 */
[----:B------:R-:W-:Y:S02]  /*34c0*/  USHF.L.U32 UR6, UR26, 0x6, URZ ;  /* 0x000000061a067899 */ /* 0x000fe4000800063f */
[----:B------:R-:W-:Y:S01]  /*34d0*/  IMAD.SHL.U32 R38, R38, 0x20, RZ ;  /* 0x0000002026267824 */ /* 0x000fe200078e00ff */
[----:B------:R-:W-:Y:S04]  /*34e0*/  UIMAD UR25, UR15, UR7, UR25 ;  /* 0x000000070f1972a4 */ /* 0x000fe8000f8e0219 */
[----:B------:R-:W-:Y:S04]  /*34f0*/  UIADD3 UR25, UR27, UR25, URZ ;  /* 0x000000191b197290 */ /* 0x000fe8000fffe03f */
[----:B------:R-:W-:Y:S01]  /*3500*/  USHF.L.U64.HI UR25, UR26, 0x6, UR25 ;  /* 0x000000061a197899 */ /* 0x000fe20008010219 */
[----:B--2---:R-:W-:Y:S05]  /*3510*/  @!P1 SHF.R.S32.HI R24, RZ, 0x1f, R26 ;  /* 0x0000001fff189819 */ /* 0x004fea000001141a */
[----:B------:R-:W-:Y:S02]  /*3520*/  @!P1 IMAD R27, R24, c[0x0][0x270], RZ ;  /* 0x00009c00181b9a24 */ /* 0x000fe400078e02ff */
[----:B------:R-:W-:Y:S02]  /*3530*/  @!P1 IMAD.MOV.U32 R24, RZ, RZ, R236 ;  /* 0x000000ffff189224 */ /* 0x000fe400078e00ec */
[C---:B------:R-:W-:Y:S02]  /*3540*/  @!P1 IMAD R27, R26.reuse, c[0x0][0x274], R27 ;  /* 0x00009d001a1b9a24 */ /* 0x040fe400078e021b */
[----:B------:R-:W-:Y:S01]  /*3550*/  @!P1 IMAD.WIDE.U32 R24, R26, c[0x0][0x270], R24 ;  /* 0x00009c001a189a25 */ /* 0x000fe200078e0018 */
[----:B------:R-:W-:Y:S04]  /*3560*/  @!P1 LEA R26, R30, 0x40, 0x6 ;  /* 0x000000401e1a9811 */ /* 0x000fe800078e30ff */
[----:B------:R-:W-:Y:S01]  /*3570*/  @!P1 IADD3 R35, P5, P0, R26, UR12, R24 ;  /* 0x0000000c1a239c10 */ /* 0x000fe2000f8be018 */
[----:B------:R-:W-:Y:S01]  /*3580*/  @!P1 IMAD.IADD R24, R25, 0x1, R27 ;  /* 0x0000000119189824 */ /* 0x000fe200078e021b */
[----:B------:R-:W-:Y:S04]  /*3590*/  @!P1 SHF.R.S32.HI R26, RZ, 0x1f, R26 ;  /* 0x0000001fff1a9819 */ /* 0x000fe8000001141a */
[----:B------:R-:W-:Y:S02]  /*35a0*/  @!P1 IADD3.X R39, R26, UR5, R24, P5, P0 ;  /* 0x000000051a279c10 */ /* 0x000fe4000afe0418 */
[C---:B------:R-:W-:Y:S04]  /*35b0*/  IADD3 R27, P5, P0, R244.reuse, UR6, R38 ;  /* 0x00000006f41b7c10 */ /* 0x040fe8000f8be026 */
[C---:B------:R-:W-:Y:S02]  /*35c0*/  IADD3.X R38, R241.reuse, UR25, R31, P5, P0 ;  /* 0x00000019f1267c10 */ /* 0x040fe4000afe041f */
[----:B------:R-:W-:Y:S01]  /*35d0*/  IADD3 R24, P5, R244, UR6, RZ ;  /* 0x00000006f4187c10 */ /* 0x000fe2000ffbe0ff */
[----:B------:R-:W-:Y:S03]  /*35e0*/  UIMAD UR6, UR15, -0x40, UR18 ;  /* 0xffffffc00f0678a4 */ /* 0x000fe6000f8e0212 */
[----:B------:R-:W-:Y:S02]  /*35f0*/  IADD3.X R31, R241, UR25, RZ, P5, !PT ;  /* 0x00000019f11f7c10 */ /* 0x000fe4000affe4ff */
[C---:B------:R-:W-:Y:S02]  /*3600*/  LEA R26, P5, R27.reuse, c[0x0][0x160], 0x1 ;  /* 0x000058001b1a7a11 */ /* 0x040fe400078a08ff */
[----:B------:R-:W-:Y:S02]  /*3610*/  IADD3 R25, -R234, UR6, RZ ;  /* 0x00000006ea197c10 */ /* 0x000fe4000fffe1ff */
[C---:B------:R-:W-:Y:S02]  /*3620*/  LEA R30, P0, R24.reuse, c[0x0][0x160], 0x1 ;  /* 0x00005800181e7a11 */ /* 0x040fe400078008ff */
[----:B------:R-:W-:Y:S02]  /*3630*/  LEA.HI.X R27, R27, c[0x0][0x164], R38, 0x1, P5 ;  /* 0x000059001b1b7a11 */ /* 0x000fe400028f0c26 */
[----:B------:R-:W-:Y:S02]  /*3640*/  ISETP.LT.OR P5, PT, R25, 0x1, !P4 ;  /* 0x000000011900780c */ /* 0x000fe400067a1670 */
[----:B------:R-:W-:Y:S01]  /*3650*/  LEA.HI.X R31, R24, c[0x0][0x164], R31, 0x1, P0 ;  /* 0x00005900181f7a11 */ /* 0x000fe200000f0c1f */
[----:B------:R-:W-:Y:S01]  /*3660*/  IMAD.U32 R24, RZ, RZ, UR20 ;  /* 0x00000014ff187e24 */ /* 0x000fe2000f8e00ff */
[C---:B------:R-:W-:Y:S03]  /*3670*/  @!P1 LEA R34, P0, R35.reuse, c[0x0][0x258], 0x2 ;  /* 0x0000960023229a11 */ /* 0x040fe600078010ff */
[----:B------:R-:W-:Y:S01]  /*3680*/  IMAD R24, R24, 0x6000, R247 ;  /* 0x0000600018187824 */ /* 0x000fe200078e02f7 */
[----:B------:R-:W-:Y:S02]  /*3690*/  @!P1 LEA.HI.X R35, R35, c[0x0][0x25c], R39, 0x2, P0 ;  /* 0x0000970023239a11 */ /* 0x000fe400000f1427 */
[C---:B------:R-:W-:Y:S03]  /*36a0*/  ISETP.LT.OR P0, PT, R25.reuse, 0x1, !P3 ;  /* 0x000000011900780c */ /* 0x040fe60005f01670 */
[----:B------:R-:W-:Y:S01]  /*36b0*/  @!PT LDS RZ, [RZ] ;  /* 0x00000000fffff984 */ /* 0x000fe20000000800 */
[----:B------:R-:W-:Y:S01]  /*36c0*/  @!PT LDS RZ, [RZ] ;  /* 0x00000000fffff984 */ /* 0x000fe20000000800 */
[----:B------:R-:W-:Y:S01]  /*36d0*/  @!PT LDS RZ, [RZ] ;  /* 0x00000000fffff984 */ /* 0x000fe20000000800 */
[----:B------:R2:W-:Y:S01]  /*36e0*/  LDGSTS.E.BYPASS.LTC128B.128 [R24], [R30.64], !P5 ;  /* 0x000000001e187fae */ /* 0x0005e2000e901d50 */
[C---:B------:R-:W-:Y:S09]  /*36f0*/  ISETP.LT.OR P5, PT, R25.reuse, 0x1, !P2 ;  /* 0x000000011900780c */ /* 0x040ff200057a1670 */
[----:B------:R2:W-:Y:S01]  /*3700*/  LDGSTS.E.BYPASS.LTC128B.128 [R24+0x2000], [R30.64+0x80], !P0 ;  /* 0x020000801e187fae */ /* 0x0005e2000c101d50 */
[C---:B------:R-:W-:Y:S04]  /*3710*/  ISETP.LT.OR P0, PT, R25.reuse, 0x21, !P4 ;  /* 0x000000211900780c */ /* 0x040fe80006701670 */
[----:B------:R2:W-:Y:S01]  /*3720*/  LDGSTS.E.BYPASS.LTC128B.128 [R24+0x4000], [R30.64+0x100], !P5 ;  /* 0x040001001e187fae */ /* 0x0005e2000e901d50 */
[C---:B------:R-:W-:Y:S08]  /*3730*/  ISETP.LT.OR P5, PT, R25.reuse, 0x21, !P3 ;  /* 0x000000211900780c */ /* 0x040ff00005fa1670 */
[----:B------:R3:W-:Y:S01]  /*3740*/  LDGSTS.E.BYPASS.LTC128B.128 [R24+0x1000], [R26.64], !P0 ;  /* 0x010000001a187fae */ /* 0x0007e2000c101d50 */
[----:B------:R-:W-:Y:S04]  /*3750*/  ISETP.LT.OR P0, PT, R25, 0x21, !P2 ;  /* 0x000000211900780c */ /* 0x000fe80005701670 */
[----:B------:R3:W-:Y:S09]  /*3760*/  LDGSTS.E.BYPASS.LTC128B.128 [R24+0x3000], [R26.64+0x80], !P5 ;  /* 0x030000801a187fae */ /* 0x0007f2000e901d50 */
[----:B------:R3:W-:Y:S01]  /*3770*/  LDGSTS.E.BYPASS.LTC128B.128 [R24+0x5000], [R26.64+0x100], !P0 ;  /* 0x050001001a187fae */ /* 0x0007e2000c101d50 */
[----:B--2---:R-:W-:Y:S04]  /*3780*/  IMAD.U32 R30, RZ, RZ, UR20 ;  /* 0x00000014ff1e7e24 */ /* 0x004fe8000f8e00ff */
[----:B------:R-:W-:Y:S04]  /*3790*/  @!P1 IMAD R25, R30, 0x10, R230 ;  /* 0x000000101e199824 */ /* 0x000fe800078e02e6 */
[----:B------:R-:W-:Y:S04]  /*37a0*/  @!P1 IMAD.SHL.U32 R25, R25, 0x4, RZ ;  /* 0x0000000419199824 */ /* 0x000fe800078e00ff */
[----:B------:R-:W-:Y:S05]  /*37b0*/  @!P1 IMAD.SHL.U32 R25, R25, 0x4, RZ ;  /* 0x0000000419199824 */ /* 0x000fea00078e00ff */
[----:B------:R3:W-:Y:S02]  /*37c0*/  @!P1 LDGSTS.E.BYPASS.LTC128B.128 [R25+0x21080], [R34.64] ;  /* 0x2108000022199fae */ /* 0x0007e4000b901d50 */
.L_x_910:
        /* <DEDUP_REMOVED lines=15> */
[C---:B------:R-:W-:Y:S04]  /*38c0*/  ISETP.GT.AND P5, PT, R189.reuse, RZ, P5 ;  /* 0x000000ffbd00720c */ /* 0x040fe80002fa4270 */
[----:B------:R-:W-:Y:S02]  /*38d0*/  ISETP.LT.OR P5, PT, R190, 0x1, P5 ;  /* 0x00000001be00780c */ /* 0x000fe40002fa1670 */
        /* <DEDUP_REMOVED lines=68> */
[----:B------:R-:W-:Y:S01]  /*3d20*/  ISETP.GT.AND P5, PT, R191, 0x1, P5 ;  /* 0x00000001bf00780c */ /* 0x000fe20002fa4270 */
[----:B------:R-:W1:Y:S01]  /*3d30*/  LDSM.16.M88.2 R6, [R209+0xb880] ;  /* 0x00b88000d106783b */ /* 0x000e620000000100 */
[C---:B--2---:R-:W-:Y:S03]  /*3d40*/  HMMA.16816.F32 R36, R172.reuse, R104, R36 ;  /* 0x00000068ac24723c */ /* 0x044fe60000001824 */
[C---:B------:R-:W-:Y:S01]  /*3d50*/  ISETP.LT.OR P5, PT, R192.reuse, 0x2, P5 ;  /* 0x00000002c000780c */ /* 0x040fe20002fa1670 */
        /* <DEDUP_REMOVED lines=17> */
[C---:B------:R-:W-:Y:S01]  /*3e70*/  ISETP.GT.AND P5, PT, R189.reuse, 0x10, P5 ;  /* 0x00000010bd00780c */ /* 0x040fe20002fa4270 */
[----:B------:R-:W1:Y:S01]  /*3e80*/  LDSM.16.M88.2 R2, [R0+0xd880] ;  /* 0x00d880000002783b */ /* 0x000e620000000100 */
[----:B------:R-:W-:Y:S02]  /*3e90*/  UP2UR UR6, UPR, URZ, 0x1 ;  /* 0x000000013f067883 */ /* 0x000fe40008000000 */
[----:B------:R-:W-:Y:S01]  /*3ea0*/  ISETP.LT.OR P5, PT, R190, 0x11, P5 ;  /* 0x00000011be00780c */ /* 0x000fe20002fa1670 */
        /* <DEDUP_REMOVED lines=21> */
[----:B------:R-:W-:Y:S04]  /*4000*/  ISETP.GT.AND P5, PT, R189, 0x21, P5 ;  /* 0x00000021bd00780c */ /* 0x000fe80002fa4270 */
[C---:B------:R-:W-:Y:S01]  /*4010*/  ISETP.LT.OR P5, PT, R190.reuse, 0x22, P5 ;  /* 0x00000022be00780c */ /* 0x040fe20002fa1670 */
[C---:B-1----:R-:W-:Y:S01]  /*4020*/  HMMA.16816.F32 R32, R172.reuse, R2, R32 ;  /* 0x00000002ac20723c */ /* 0x042fe20000001820 */
[----:B------:R-:W-:Y:S02]  /*4030*/  LDSM.16.M88.2 R2, [R208+0xd880] ;  /* 0x00d88000d002783b */ /* 0x000fe40000000100 */
[----:B------:R1:W5:Y:S01]  /*4040*/  MUFU.EX2 R186, R14 ;  /* 0x0000000e00ba7308 */ /* 0x0003620000000800 */
[----:B------:R-:W-:Y:S02]  /*4050*/  FSEL R177, R15, -INF , !P5 ;  /* 0xff8000000fb17808 */ /* 0x000fe40006800000 */
[----:B------:R-:W-:Y:S02]  /*4060*/  PLOP3.LUT P5, PT, PT, PT, UP4, 0x40, 0x0 ;  /* 0x000000000000781c */ /* 0x000fe40003fae848 */
[C---:B----4-:R-:W-:Y:S01]  /*4070*/  HMMA.16816.F32 R36, R172.reuse, R6, R36 ;  /* 0x00000006ac24723c */ /* 0x050fe20000001824 */
[----:B------:R-:W-:Y:S02]  /*4080*/  LDSM.16.M88.2 R6, [R208+0xe080] ;  /* 0x00e08000d006783b */ /* 0x000fe40000000100 */
[C---:B------:R-:W-:Y:S04]  /*4090*/  ISETP.GT.AND P5, PT, R189.reuse, 0x30, P5 ;  /* 0x00000030bd00780c */ /* 0x040fe80002fa4270 */
[----:B------:R-:W-:Y:S01]  /*40a0*/  ISETP.LT.OR P5, PT, R190, 0x31, P5 ;  /* 0x00000031be00780c */ /* 0x000fe20002fa1670 */
        /* <DEDUP_REMOVED lines=8> */
[----:B------:R-:W-:Y:S02]  /*4130*/  ISETP.GT.AND P5, PT, R189, 0x31, P5 ;  /* 0x00000031bd00780c */ /* 0x000fe40002fa4270 */
[----:B------:R-:W-:Y:S02]  /*4140*/  LDSM.16.M88.2 R4, [R210+0xc880] ;  /* 0x00c88000d204783b */ /* 0x000fe40000000100 */
[C---:B------:R-:W-:Y:S04]  /*4150*/  ISETP.LT.OR P5, PT, R190.reuse, 0x32, P5 ;  /* 0x00000032be00780c */ /* 0x040fe80002fa1670 */
        /* <DEDUP_REMOVED lines=31> */
[----:B------:R-:W-:Y:S03]  /*4350*/  ISETP.GT.AND P5, PT, R191, 0x11, P5 ;  /* 0x00000011bf00780c */ /* 0x000fe60002fa4270 */
[----:B------:R-:W-:Y:S01]  /*4360*/  MUFU.EX2 R175, R8 ;  /* 0x0000000800af7308 */ /* 0x000fe20000000800 */
[C---:B------:R-:W-:Y:S01]  /*4370*/  ISETP.LT.OR P5, PT, R192.reuse, 0x12, P5 ;  /* 0x00000012c000780c */ /* 0x040fe20002fa1670 */
        /* <DEDUP_REMOVED lines=26> */
[C---:B------:R-:W-:Y:S01]  /*4520*/  ISETP.GT.AND P5, PT, R191.reuse, 0x30, P5 ;  /* 0x00000030bf00780c */ /* 0x040fe20002fa4270 */
[----:B------:R3:W-:Y:S01]  /*4530*/  MUFU.EX2 R23, R13 ;  /* 0x0000000d00177308 */ /* 0x0007e20000000800 */
[C---:B------:R-:W-:Y:S01]  /*4540*/  HMMA.16816.F32 R36, R104.reuse, R6, R36 ;  /* 0x000000066824723c */ /* 0x040fe20000001824 */
[----:B------:R-:W4:Y:S02]  /*4550*/  LDSM.16.M88.2 R6, [R209+0xe080] ;  /* 0x00e08000d106783b */ /* 0x000f240000000100 */
[----:B------:R-:W-:Y:S01]  /*4560*/  ISETP.LT.OR P5, PT, R192, 0x31, P5 ;  /* 0x00000031c000780c */ /* 0x000fe20002fa1670 */
        /* <DEDUP_REMOVED lines=18> */
[C---:B------:R-:W-:Y:S03]  /*4690*/  ISETP.GT.AND P5, PT, R191.reuse, 0x40, P5 ;  /* 0x00000040bf00780c */ /* 0x040fe60002fa4270 */
        /* <DEDUP_REMOVED lines=208> */
[----:B------:R-:W-:Y:S01]  /*53a0*/  ULDC.64 UR6, c[0x0][0x208] ;  /* 0x0000820000067ab9 */ /* 0x000fe20000000a00 */
[----:B------:R-:W-:Y:S01]  /*53b0*/  IMAD.MOV.U32 R2, RZ, RZ, R236 ;  /* 0x000000ffff027224 */ /* 0x000fe200078e00ec */
[----:B------:R-:W-:Y:S01]  /*53c0*/  USHF.L.U32 UR26, UR15, 0x6, URZ ;  /* 0x000000060f1a7899 */ /* 0x000fe2000800063f */
[----:B------:R-:W-:Y:S01]  /*53d0*/  IMAD.MOV.U32 R3, RZ, RZ, R237 ;  /* 0x000000ffff037224 */ /* 0x000fe200078e00ed */
[----:B------:R-:W-:Y:S01]  /*53e0*/  UIMAD.WIDE.U32 UR28, UR15, UR6, URZ ;  /* 0x000000060f1c72a5 */ /* 0x000fe2000f8e003f */
[----:B------:R-:W-:Y:S01]  /*53f0*/  IMAD.MOV.U32 R196, RZ, RZ, c[0x0][0x208] ;  /* 0x00008200ffc47624 */ /* 0x000fe200078e00ff */
[----:B------:R-:W-:Y:S02]  /*5400*/  USHF.R.S32.HI UR25, URZ, 0x1f, UR15 ;  /* 0x0000001f3f197899 */ /* 0x000fe4000801140f */
[----:B------:R-:W-:Y:S02]  /*5410*/  IMAD.U32 R9, RZ, RZ, UR26 ;  /* 0x0000001aff097e24 */ /* 0x000fe4000f8e00ff */
[----:B------:R-:W-:Y:S01]  /*5420*/  IMAD.SHL.U32 R196, R196, 0x20, RZ ;  /* 0x00000020c4c47824 */ /* 0x000fe200078e00ff */
[----:B------:R-:W-:Y:S02]  /*5430*/  UIMAD UR25, UR25, UR6, URZ ;  /* 0x00000006191972a4 */ /* 0x000fe4000f8e023f */
[----:B------:R-:W-:Y:S02]  /*5440*/  USHF.R.S32.HI UR6, URZ, 0x1f, UR26 ;  /* 0x0000001f3f067899 */ /* 0x000fe4000801141a */
[----:B------:R-:W-:Y:S02]  /*5450*/  UIMAD UR25, UR15, UR7, UR25 ;  /* 0x000000070f1972a4 */ /* 0x000fe4000f8e0219 */
[----:B------:R-:W-:Y:S02]  /*5460*/  USHF.L.U32 UR7, UR28, 0x6, URZ ;  /* 0x000000061c077899 */ /* 0x000fe4000800063f */
[----:B------:R-:W-:Y:S01]  /*5470*/  IMAD.U32 R10, RZ, RZ, UR6 ;  /* 0x00000006ff0a7e24 */ /* 0x000fe2000f8e00ff */
[----:B------:R-:W-:Y:S01]  /*5480*/  UIADD3 UR25, UR29, UR25, URZ ;  /* 0x000000191d197290 */ /* 0x000fe2000fffe03f */
[----:B-1----:R-:W-:Y:S01]  /*5490*/  SHF.R.S32.HI R4, RZ, 0x1f, R5 ;  /* 0x0000001fff047819 */ /* 0x002fe20000011405 */
[----:B------:R-:W-:Y:S02]  /*54a0*/  IMAD.WIDE.U32 R2, R5, c[0x0][0x288], R2 ;  /* 0x0000a20005027a25 */ /* 0x000fe400078e0002 */
[----:B------:R-:W-:Y:S02]  /*54b0*/  USHF.L.U64.HI UR25, UR28, 0x6, UR25 ;  /* 0x000000061c197899 */ /* 0x000fe40008010219 */
[----:B------:R-:W-:Y:S01]  /*54c0*/  IMAD R4, R4, c[0x0][0x288], RZ ;  /* 0x0000a20004047a24 */ /* 0x000fe200078e02ff */
[----:B------:R-:W-:Y:S03]  /*54d0*/  IADD3 R9, P5, P0, R9, UR10, R2 ;  /* 0x0000000a09097c10 */ /* 0x000fe6000f8be002 */
[----:B------:R-:W-:Y:S04]  /*54e0*/  IMAD R4, R5, c[0x0][0x28c], R4 ;  /* 0x0000a30005047a24 */ /* 0x000fe800078e0204 */
[----:B------:R-:W-:Y:S05]  /*54f0*/  IMAD.IADD R2, R3, 0x1, R4 ;  /* 0x0000000103027824 */ /* 0x000fea00078e0204 */
[----:B------:R-:W-:Y:S02]  /*5500*/  IADD3.X R10, R10, UR8, R2, P5, P0 ;  /* 0x000000080a0a7c10 */ /* 0x000fe4000afe0402 */
[C---:B------:R-:W-:Y:S04]  /*5510*/  IADD3 R3, P5, P0, R242.reuse, UR7, R196 ;  /* 0x00000007f2037c10 */ /* 0x040fe8000f8be0c4 */
[C---:B------:R-:W-:Y:S02]  /*5520*/  IADD3.X R8, R239.reuse, UR25, R252, P5, P0 ;  /* 0x00000019ef087c10 */ /* 0x040fe4000afe04fc */
[----:B------:R-:W-:Y:S04]  /*5530*/  IADD3 R2, P0, R242, UR7, RZ ;  /* 0x00000007f2027c10 */ /* 0x000fe8000ff1e0ff */
[C---:B------:R-:W-:Y:S02]  /*5540*/  LEA R6, P5, R2.reuse, c[0x0][0x1f0], 0x1 ;  /* 0x00007c0002067a11 */ /* 0x040fe400078a08ff */
[----:B------:R-:W-:Y:S02]  /*5550*/  IADD3.X R5, R239, UR25, RZ, P0, !PT ;  /* 0x00000019ef057c10 */ /* 0x000fe400087fe4ff */
[C---:B------:R-:W-:Y:S02]  /*5560*/  LEA R4, P0, R3.reuse, c[0x0][0x1f0], 0x1 ;  /* 0x00007c0003047a11 */ /* 0x040fe400078008ff */
[----:B------:R-:W-:Y:S01]  /*5570*/  LEA.HI.X R7, R2, c[0x0][0x1f4], R5, 0x1, P5 ;  /* 0x00007d0002077a11 */ /* 0x000fe200028f0c05 */
[----:B------:R-:W-:Y:S01]  /*5580*/  IMAD.U32 R2, RZ, RZ, UR26 ;  /* 0x0000001aff027e24 */ /* 0x000fe2000f8e00ff */
[----:B------:R-:W-:Y:S02]  /*5590*/  LEA.HI.X R5, R3, c[0x0][0x1f4], R8, 0x1, P0 ;  /* 0x00007d0003057a11 */ /* 0x000fe400000f0c08 */
[C---:B------:R-:W-:Y:S02]  /*55a0*/  LEA R8, P0, R9.reuse, c[0x0][0x280], 0x2 ;  /* 0x0000a00009087a11 */ /* 0x040fe400078010ff */
[----:B------:R-:W-:Y:S02]  /*55b0*/  IADD3 R2, -R234, c[0x0][0x168], -R2 ;  /* 0x00005a00ea027a10 */ /* 0x000fe40007ffe902 */
[----:B------:R-:W-:Y:S02]  /*55c0*/  LEA.HI.X R9, R9, c[0x0][0x284], R10, 0x2, P0 ;  /* 0x0000a10009097a11 */ /* 0x000fe400000f140a */
[----:B------:R-:W-:Y:S02]  /*55d0*/  ISETP.LT.OR P0, PT, R2, 0x1, !P6 ;  /* 0x000000010200780c */ /* 0x000fe40007701670 */
[----:B------:R-:W-:Y:S02]  /*55e0*/  LOP3.LUT P5, RZ, R228, 0x2, RZ, 0xc0, !PT ;  /* 0x00000002e4ff7812 */ /* 0x000fe400078ac0ff */
[C---:B------:R-:W-:Y:S09]  /*55f0*/  ISETP.LT.OR P6, PT, R2.reuse, 0x21, !P6 ;  /* 0x000000210200780c */ /* 0x040ff200077c1670 */
        /* <DEDUP_REMOVED lines=17> */
.L_x_911:
[-C--:B-12345:R-:W-:Y:S01]  /*5710*/  HMMA.16816.F32 R4, R108, R16.reuse, RZ ;  /* 0x000000106c04723c */ /* 0x0befe200000018ff */
[----:B------:R-:W-:Y:S01]  /*5720*/  LDSM.16.M88.4 R196, [R214+0x1400] ;  /* 0x00140000d6c4783b */ /* 0x000fe20000000200 */
[----:B------:R-:W-:Y:S02]  /*5730*/  UIMAD UR14, UR14, 0x3000, URZ ;  /* 0x000030000e0e78a4 */ /* 0x000fe4000f8e023f */
[----:B------:R-:W-:Y:S01]  /*5740*/  IMAD.U32 R2, RZ, RZ, UR4 ;  /* 0x00000004ff027e24 */ /* 0x000fe2000f8e00ff */
[----:B------:R-:W-:Y:S01]  /*5750*/  LDSM.16.MT88.4 R200, [R213+0x6000] ;  /* 0x00600000d5c8783b */ /* 0x000fe20000004200 */
        /* <DEDUP_REMOVED lines=34> */
[-C--:B------:R-:W-:Y:S08]  /*5980*/  HMMA.16816.F32 R36, R176, R192.reuse, R36 ;  /* 0x000000c0b024723c */ /* 0x080ff00000001824 */
[C---:B------:R-:W-:Y:S08]  /*5990*/  HMMA.16816.F32 R40, R184.reuse, R192, R40 ;  /* 0x000000c0b828723c */ /* 0x040ff00000001828 */
[-C--:B------:R-:W-:Y:S01]  /*59a0*/  HMMA.16816.F32 R104, R184, R194.reuse, R104 ;  /* 0x000000c2b868723c */ /* 0x080fe20000001868 */
[----:B------:R-:W3:Y:S07]  /*59b0*/  LDSM.16.M88.4 R184, [R214+0x1800] ;  /* 0x00180000d6b8783b */ /* 0x000eee0000000200 */
[----:B------:R-:W-:Y:S01]  /*59c0*/  HMMA.16816.F32 R108, R176, R194, R108 ;  /* 0x000000c2b06c723c */ /* 0x000fe2000000186c */
[----:B------:R-:W4:Y:S04]  /*59d0*/  LDSM.16.M88.4 R176, [R214+0x1c00] ;  /* 0x001c0000d6b0783b */ /* 0x000f280000000200 */
[----:B------:R-:W-:Y:S03]  /*59e0*/  LDSM.16.MT88.4 R192, [R213+0x2000] ;  /* 0x00200000d5c0783b */ /* 0x000fe60000004200 */
[-C--:B-1----:R-:W-:Y:S08]  /*59f0*/  HMMA.16816.F32 R4, R172, R180.reuse, R4 ;  /* 0x000000b4ac04723c */ /* 0x082ff00000001804 */
[C---:B------:R-:W-:Y:S08]  /*5a00*/  HMMA.16816.F32 R8, R196.reuse, R180, R8 ;  /* 0x000000b4c408723c */ /* 0x040ff00000001808 */
[-C--:B------:R-:W-:Y:S08]  /*5a10*/  HMMA.16816.F32 R12, R196, R182.reuse, R12 ;  /* 0x000000b6c40c723c */ /* 0x080ff0000000180c */
[C---:B------:R-:W-:Y:S01]  /*5a20*/  HMMA.16816.F32 R16, R172.reuse, R182, R16 ;  /* 0x000000b6ac10723c */ /* 0x040fe20000001810 */
[----:B------:R-:W1:Y:S07]  /*5a30*/  LDSM.16.MT88.4 R180, [R213+0x4000] ;  /* 0x00400000d5b4783b */ /* 0x000e6e0000004200 */
[-C--:B--2---:R-:W-:Y:S08]  /*5a40*/  HMMA.16816.F32 R20, R172, R188.reuse, R20 ;  /* 0x000000bcac14723c */ /* 0x084ff00000001814 */
[C---:B------:R-:W-:Y:S08]  /*5a50*/  HMMA.16816.F32 R24, R196.reuse, R188, R24 ;  /* 0x000000bcc418723c */ /* 0x040ff00000001818 */
[-C--:B------:R-:W-:Y:S08]  /*5a60*/  HMMA.16816.F32 R28, R196, R190.reuse, R28 ;  /* 0x000000bec41c723c */ /* 0x080ff0000000181c */
[C---:B------:R-:W-:Y:S01]  /*5a70*/  HMMA.16816.F32 R32, R172.reuse, R190, R32 ;  /* 0x000000beac20723c */ /* 0x040fe20000001820 */
[----:B------:R-:W-:Y:S07]  /*5a80*/  LDSM.16.M88.4 R188, [R214+0x2000] ;  /* 0x00200000d6bc783b */ /* 0x000fee0000000200 */
[-C--:B------:R-:W-:Y:S08]  /*5a90*/  HMMA.16816.F32 R36, R172, R200.reuse, R36 ;  /* 0x000000c8ac24723c */ /* 0x080ff00000001824 */
[C---:B------:R-:W-:Y:S08]  /*5aa0*/  HMMA.16816.F32 R40, R196.reuse, R200, R40 ;  /* 0x000000c8c428723c */ /* 0x040ff00000001828 */
[-C--:B------:R-:W-:Y:S01]  /*5ab0*/  HMMA.16816.F32 R104, R196, R202.reuse, R104 ;  /* 0x000000cac468723c */ /* 0x080fe20000001868 */
[----:B------:R-:W-:Y:S07]  /*5ac0*/  LDSM.16.M88.4 R196, [R214+0x2400] ;  /* 0x00240000d6c4783b */ /* 0x000fee0000000200 */
[----:B------:R-:W-:Y:S01]  /*5ad0*/  HMMA.16816.F32 R108, R172, R202, R108 ;  /* 0x000000caac6c723c */ /* 0x000fe2000000186c */
[----:B------:R-:W2:Y:S04]  /*5ae0*/  LDSM.16.MT88.4 R172, [R213+0x6800] ;  /* 0x00680000d5ac783b */ /* 0x000ea80000004200 */
[----:B------:R-:W5:Y:S03]  /*5af0*/  LDSM.16.MT88.4 R200, [R213+0x4800] ;  /* 0x00480000d5c8783b */ /* 0x000f660000004200 */
[-C--:B---3--:R-:W-:Y:S08]  /*5b00*/  HMMA.16816.F32 R4, R184, R204.reuse, R4 ;  /* 0x000000ccb804723c */ /* 0x088ff00000001804 */
[C---:B----4-:R-:W-:Y:S08]  /*5b10*/  HMMA.16816.F32 R8, R176.reuse, R204, R8 ;  /* 0x000000ccb008723c */ /* 0x050ff00000001808 */
[-C--:B------:R-:W-:Y:S08]  /*5b20*/  HMMA.16816.F32 R12, R176, R206.reuse, R12 ;  /* 0x000000ceb00c723c */ /* 0x080ff0000000180c */
[C---:B------:R-:W-:Y:S01]  /*5b30*/  HMMA.16816.F32 R16, R184.reuse, R206, R16 ;  /* 0x000000ceb810723c */ /* 0x040fe20000001810 */
[----:B------:R-:W3:Y:S07]  /*5b40*/  LDSM.16.MT88.4 R204, [R213+0x7000] ;  /* 0x00700000d5cc783b */ /* 0x000eee0000004200 */
[-C--:B-1----:R-:W-:Y:S08]  /*5b50*/  HMMA.16816.F32 R20, R184, R180.reuse, R20 ;  /* 0x000000b4b814723c */ /* 0x082ff00000001814 */
[C---:B------:R-:W-:Y:S08]  /*5b60*/  HMMA.16816.F32 R24, R176.reuse, R180, R24 ;  /* 0x000000b4b018723c */ /* 0x040ff00000001818 */
[-C--:B------:R-:W-:Y:S08]  /*5b70*/  HMMA.16816.F32 R28, R176, R182.reuse, R28 ;  /* 0x000000b6b01c723c */ /* 0x080ff0000000181c */
[C---:B------:R-:W-:Y:S08]  /*5b80*/  HMMA.16816.F32 R32, R184.reuse, R182, R32 ;  /* 0x000000b6b820723c */ /* 0x040ff00000001820 */
[-C--:B--2---:R-:W-:Y:S08]  /*5b90*/  HMMA.16816.F32 R36, R184, R172.reuse, R36 ;  /* 0x000000acb824723c */ /* 0x084ff00000001824 */
        /* <DEDUP_REMOVED lines=8> */
[-C--:B------:R-:W-:Y:S08]  /*5c20*/  HMMA.16816.F32 R4, R188, R192.reuse, R4 ;  /* 0x000000c0bc04723c */ /* 0x080ff00000001804 */
[C---:B------:R-:W-:Y:S08]  /*5c30*/  HMMA.16816.F32 R8, R196.reuse, R192, R8 ;  /* 0x000000c0c408723c */ /* 0x040ff00000001808 */
[-C--:B------:R-:W-:Y:S07]  /*5c40*/  HMMA.16816.F32 R12, R196, R194.reuse, R12 ;  /* 0x000000c2c40c723c */ /* 0x080fee000000180c */
[----:B------:R-:W-:Y:S01]  /*5c50*/  RED.E.ADD.F32.FTZ.RN.STRONG.GPU [R172.64], R4 ;  /* 0x00000004ac00798e */ /* 0x000fe2000c10e790 */
[C---:B------:R-:W-:Y:S03]  /*5c60*/  HMMA.16816.F32 R16, R188.reuse, R194, R16 ;  /* 0x000000c2bc10723c */ /* 0x040fe60000001810 */
[----:B------:R-:W-:Y:S04]  /*5c70*/  RED.E.ADD.F32.FTZ.RN.STRONG.GPU [R172.64+0x400], R5 ;  /* 0x00040005ac00798e */ /* 0x000fe8000c10e790 */
[----:B------:R-:W-:Y:S01]  /*5c80*/  RED.E.ADD.F32.FTZ.RN.STRONG.GPU [R172.64+0x800], R6 ;  /* 0x00080006ac00798e */ /* 0x000fe2000c10e790 */
[-C--:B-----5:R-:W-:Y:S03]  /*5c90*/  HMMA.16816.F32 R20, R188, R200.reuse, R20 ;  /* 0x000000c8bc14723c */ /* 0x0a0fe60000001814 */
        /* <DEDUP_REMOVED lines=207> */
.L_x_901:
[----:B------:R-:W-:Y:S05]  /*6990*/  @P1 EXIT ;  /* 0x000000000000194d */ /* 0x000fea0003800000 */
[----:B------:R-:W1:Y:S01]  /*69a0*/  S2R R0, SR_CTAID.Y ;  /* 0x0000000000007919 */ /* 0x000e620000002600 */
[----:B------:R-:W2:Y:S01]  /*69b0*/  S2UR UR5, SR_CTAID.X ;  /* 0x00000000000579c3 */ /* 0x000ea20000002500 */
[----:B------:R-:W-:Y:S02]  /*69c0*/  MOV R2, 0x1 ;  /* 0x0000000100027802 */ /* 0x000fe40000000f00 */
[----:B------:R-:W3:Y:S04]  /*69d0*/  S2R R11, SR_CTAID.Z ;  /* 0x00000000000b7919 */ /* 0x000ee80000002700 */
[----:B------:R-:W-:Y:S01]  /*69e0*/  BAR.SYNC.DEFER_BLOCKING 0x1, 0x100 ;  /* 0x0044000000007b1d */ /* 0x000fe20000010000 */
[----:B------:R-:W-:-:S13]  /*69f0*/  ISETP.NE.AND P1, PT, R2, c[0x0][0x338], PT ;  /* 0x0000ce0002007a0c */ /* 0x000fda0003f25270 */
[----:B-1----:R-:W-:Y:S01]  /*6a00*/  @P1 IMAD.HI.U32 R3, R0, c[0x0][0x33c], RZ ;  /* 0x0000cf0000031a27 */ /* 0x002fe200078e00ff */
[----:B--2---:R-:W-:-:S04]  /*6a10*/  UIMAD UR5, UR5, 0x3c00, URZ ;  /* 0x00003c00050578a4 */ /* 0x004fc8000f8e023f */
[----:B------:R-:W-:Y:S01]  /*6a20*/  @P1 SHF.R.U32.HI R0, RZ, c[0x0][0x340], R3 ;  /* 0x0000d000ff001a19 */ /* 0x000fe20000011603 */
[----:B------:R-:W-:Y:S01]  /*6a30*/  USHF.R.S32.HI UR4, URZ, 0x1f, UR5 ;  /* 0x0000001f3f047899 */ /* 0x000fe20008011405 */
[----:B------:R-:W-:Y:S02]  /*6a40*/  IADD3 R2, P0, R230, UR5, RZ ;  /* 0x00000005e6027c10 */ /* 0x000fe4000ff1e0ff */
[----:B------:R-:W-:-:S03]  /*6a50*/  SHF.R.S32.HI R4, RZ, 0x1f, R0 ;  /* 0x0000001fff047819 */ /* 0x000fc60000011400 */
[----:B------:R-:W-:Y:S02]  /*6a60*/  LEA.HI.X.SX32 R3, R230, UR4, 0x1, P0 ;  /* 0x00000004e6037c11 */ /* 0x000fe400080f0eff */
[C---:B------:R-:W-:Y:S02]  /*6a70*/  IMAD R6, R4.reuse, c[0x0][0x328], RZ ;  /* 0x0000ca0004067a24 */ /* 0x040fe400078e02ff */
[----:B------:R-:W-:Y:S02]  /*6a80*/  IMAD R7, R4, c[0x0][0x300], RZ ;  /* 0x0000c00004077a24 */ /* 0x000fe400078e02ff */
[----:B------:R-:W-:-:S04]  /*6a90*/  IMAD.WIDE.U32 R4, R0, c[0x0][0x328], R2 ;  /* 0x0000ca0000047a25 */ /* 0x000fc800078e0002 */
[----:B------:R-:W-:-:S04]  /*6aa0*/  IMAD.WIDE.U32 R2, R0, c[0x0][0x300], R2 ;  /* 0x0000c00000027a25 */ /* 0x000fc800078e0002 */
[C---:B------:R-:W-:Y:S02]  /*6ab0*/  IMAD R6, R0.reuse, c[0x0][0x32c], R6 ;  /* 0x0000cb0000067a24 */ /* 0x040fe400078e0206 */
[----:B------:R-:W-:Y:S01]  /*6ac0*/  IMAD R0, R0, c[0x0][0x304], R7 ;  /* 0x0000c10000007a24 */ /* 0x000fe200078e0207 */
[----:B---3--:R-:W-:Y:S02]  /*6ad0*/  SHF.R.S32.HI R7, RZ, 0x1f, R11 ;  /* 0x0000001fff077819 */ /* 0x008fe4000001140b */
        /* <DEDUP_REMOVED lines=135> */
.L_x_913:
        /* <DEDUP_REMOVED lines=11> */
.L_x_1413:


//--------------------- .text._ZN7cutlass13device_kernelIN5flash19enable_sm80_to_sm89INS1_16FlashAttnBwdSm80INS1_25CollectiveMainloopBwdSm80ILi2ELi1EN4cute5tupleIJNS5_1CILi64EEENS7_ILi80EEENS7_ILi192EEEEEENS_6half_tEfNS_4arch4Sm80ELb0ELb1ELb0ELb0ELb1ELb0ELb1ELb0ELi2ELi4ELi2ELi2ELb0EEENS1_24CollectiveEpilogueBwdGQAISB_fSE_Li256ELb0ELb1EEENS1_19SingleTileSchedulerILb0ELb0ELb0ELi80EEEEEEEEEvNT_6ParamsE --------------------------
	.section	.text._ZN7cutlass13device_kernelIN5flash19enable_sm80_to_sm89INS1_16FlashAttnBwdSm80INS1_25CollectiveMainloopBwdSm80ILi2ELi1EN4cute5tupleIJNS5_1CILi64EEENS7_ILi80EEENS7_ILi192EEEEEENS_6half_tEfNS_4arch4Sm80ELb0ELb1ELb0ELb0ELb1ELb0ELb1ELb0ELi2ELi4ELi2ELi2ELb0EEENS1_24CollectiveEpilogueBwdGQAISB_fSE_Li256ELb0ELb1EEENS1_19SingleTileSchedulerILb0ELb0ELb0ELi80EEEEEEEEEvNT_6ParamsE,"ax",@progbits
	.sectioninfo	@"SHI_REGISTERS=255"
	.align	128
.text._ZN7cutlass13device_kernelIN5flash19enable_sm80_to_sm89INS1_16FlashAttnBwdSm80INS1_25CollectiveMainloopBwdSm80ILi2ELi1EN4cute5tupleIJNS5_1CILi64EEENS7_ILi80EEENS7_ILi192EEEEEENS_6half_tEfNS_4arch4Sm80ELb0ELb1ELb0ELb0ELb1ELb0ELb1ELb0ELi2ELi4ELi2ELi2ELb0EEENS1_24CollectiveEpilogueBwdGQAISB_fSE_Li256ELb0ELb1EEENS1_19SingleTileSchedulerILb0ELb0ELb0ELi80EEEEEEEEEvNT_6ParamsE:
        .type           _ZN7cutlass13device_kernelIN5flash19enable_sm80_to_sm89INS1_16FlashAttnBwdSm80INS1_25CollectiveMainloopBwdSm80ILi2ELi1EN4cute5tupleIJNS5_1CILi64EEENS7_ILi80EEENS7_ILi192EEEEEENS_6half_tEfNS_4arch4Sm80ELb0ELb1ELb0ELb0ELb1ELb0ELb1ELb0ELi2ELi4ELi2ELi2ELb0EEENS1_24CollectiveEpilogueBwdGQAISB_fSE_Li256ELb0ELb1EEENS1_19SingleTileSchedulerILb0ELb0ELb0ELi80EEEEEEEEEvNT_6ParamsE,@function
        .size           _ZN7cutlass13device_kernelIN5flash19enable_sm80_to_sm89INS1_16FlashAttnBwdSm80INS1_25CollectiveMainloopBwdSm80ILi2ELi1EN4cute5tupleIJNS5_1CILi64EEENS7_ILi80EEENS7_ILi192EEEEEENS_6half_tEfNS_4arch4Sm80ELb0ELb1ELb0ELb0ELb1ELb0ELb1ELb0ELi2ELi4ELi2ELi2ELb0EEENS1_24CollectiveEpilogueBwdGQAISB_fSE_Li256ELb0ELb1EEENS1_19SingleTileSchedulerILb0ELb0ELb0ELi80EEEEEEEEEvNT_6ParamsE,(.L_x_1414 - _ZN7cutlass13device_kernelIN5flash19enable_sm80_to_sm89INS1_16FlashAttnBwdSm80INS1_25CollectiveMainloopBwdSm80ILi2ELi1EN4cute5tupleIJNS5_1CILi64EEENS7_ILi80EEENS7_ILi192EEEEEENS_6half_tEfNS_4arch4Sm80ELb0ELb1ELb0ELb0ELb1ELb0ELb1ELb0ELi2ELi4ELi2ELi2ELb0EEENS1_24CollectiveEpilogueBwdGQAISB_fSE_Li256ELb0ELb1EEENS1_19SingleTileSchedulerILb0ELb0ELb0ELi80EEEEEEEEEvNT_6ParamsE)
        .other          _ZN7cutlass13device_kernelIN5flash19enable_sm80_to_sm89INS1_16FlashAttnBwdSm80INS1_25CollectiveMainloopBwdSm80ILi2ELi1EN4cute5tupleIJNS5_1CILi64EEENS7_ILi80EEENS7_ILi192EEEEEENS_6half_tEfNS_4arch4Sm80ELb0ELb1ELb0ELb0ELb1ELb0ELb1ELb0ELi2ELi4ELi2ELi2ELb0EEENS1_24CollectiveEpilogueBwdGQAISB_fSE_Li256ELb0ELb1EEENS1_19SingleTileSchedulerILb0ELb0ELb0ELi80EEEEEEEEEvNT_6ParamsE,@"STO_CUDA_ENTRY STV_DEFAULT"
_ZN7cutlass13device_kernelIN5flash19enable_sm80_to_sm89INS1_16FlashAttnBwdSm80INS1_25CollectiveMainloopBwdSm80ILi2ELi1EN4cute5tupleIJNS5_1CILi64EEENS7_ILi80EEENS7_ILi192EEEEEENS_6half_tEfNS_4arch4Sm80ELb0ELb1ELb0ELb0ELb1ELb0ELb1ELb0ELi2ELi4ELi2ELi2ELb0EEENS1_24CollectiveEpilogueBwdGQAISB_fSE_Li256ELb0ELb1EEENS1_19SingleTileSchedulerILb0ELb0ELb0ELi80EEEEEEEEEvNT_6ParamsE:
        /* <DEDUP_REMOVED lines=25> */
.L_x_914:
        /* <DEDUP_REMOVED lines=88> */
[----:B------:R-:W-:Y:S01]  /*0710*/  UIMAD.WIDE.U32 UR12, UR19, UR4, URZ ;  /* 0x00000004130c72a5 */ /* 0x000fe2000f8e003f */
[----:B------:R-:W-:Y:S01]  /*0720*/  SHF.R.S32.HI R234, RZ, 0x3, R19 ;  /* 0x00000003ffea7819 */ /* 0x000fe20000011413 */
[----:B------:R-:W-:Y:S01]  /*0730*/  IMAD R8, R28, c[0x0][0x270], RZ ;  /* 0x00009c001c087a24 */ /* 0x000fe200078e02ff */
[----:B------:R-:W-:Y:S01]  /*0740*/  UIMAD UR8, UR19, UR5, UR8 ;  /* 0x00000005130872a4 */ /* 0x000fe2000f8e0208 */
[C---:B------:R-:W-:Y:S01]  /*0750*/  IMAD.WIDE.U32 R4, R29.reuse, c[0x0][0x270], R230 ;  /* 0x00009c001d047a25 */ /* 0x040fe200078e00e6 */
[----:B------:R-:W-:Y:S01]  /*0760*/  USHF.L.U32 UR20, UR14, 0x6, URZ ;  /* 0x000000060e147899 */ /* 0x000fe2000800063f */
[----:B------:R-:W-:Y:S01]  /*0770*/  SHF.R.S32.HI R235, RZ, 0x1f, R234 ;  /* 0x0000001fffeb7819 */ /* 0x000fe200000114ea */
[----:B------:R-:W-:Y:S01]  /*0780*/  ULDC.64 UR4, c[0x0][0x1e8] ;  /* 0x00007a0000047ab9 */ /* 0x000fe20000000a00 */
[C---:B------:R-:W-:Y:S01]  /*0790*/  @P0 IMAD.HI.U32 R0, R29.reuse, c[0x0][0x24c], RZ ;  /* 0x000093001d000a27 */ /* 0x040fe200078e00ff */
[----:B------:R-:W-:Y:S01]  /*07a0*/  UIMAD UR4, UR18, UR4, URZ ;  /* 0x00000004120472a4 */ /* 0x000fe2000f8e023f */
[----:B------:R-:W-:Y:S01]  /*07b0*/  SHF.R.S32.HI R237, RZ, 0x1f, R236 ;  /* 0x0000001fffed7819 */ /* 0x000fe200000114ec */
[----:B------:R-:W-:Y:S01]  /*07c0*/  ULDC.64 UR6, c[0x0][0x290] ;  /* 0x0000a40000067ab9 */ /* 0x000fe20000000a00 */
[----:B------:R-:W-:Y:S01]  /*07d0*/  IMAD R8, R29, c[0x0][0x274], R8 ;  /* 0x00009d001d087a24 */ /* 0x000fe200078e0208 */
[----:B------:R-:W-:Y:S01]  /*07e0*/  @P0 SHF.R.U32.HI R6, RZ, c[0x0][0x250], R0 ;  /* 0x00009400ff060a19 */ /* 0x000fe20000011600 */
[----:B------:R-:W-:Y:S01]  /*07f0*/  UIMAD.WIDE.U32 UR10, UR19, UR6, URZ ;  /* 0x00000006130a72a5 */ /* 0x000fe2000f8e003f */
[----:B------:R-:W-:Y:S01]  /*0800*/  LOP3.LUT R0, R19, 0xfffffff8, RZ, 0xc0, !PT ;  /* 0xfffffff813007812 */ /* 0x000fe200078ec0ff */
[----:B------:R-:W-:Y:S01]  /*0810*/  IMAD.U32 R12, RZ, RZ, UR20 ;  /* 0x00000014ff0c7e24 */ /* 0x000fe2000f8e00ff */
[----:B------:R-:W-:Y:S01]  /*0820*/  SHF.R.S32.HI R7, RZ, 0x1f, R6 ;  /* 0x0000001fff077819 */ /* 0x000fe20000011406 */
[----:B------:R-:W-:Y:S01]  /*0830*/  UIMAD UR6, UR18, UR6, URZ ;  /* 0x00000006120672a4 */ /* 0x000fe2000f8e023f */
[----:B------:R-:W-:Y:S01]  /*0840*/  IMAD.IADD R15, R5, 0x1, R8 ;  /* 0x00000001050f7824 */ /* 0x000fe200078e0208 */
[----:B------:R-:W-:Y:S01]  /*0850*/  UIMAD UR21, UR19, UR5, UR4 ;  /* 0x00000005131572a4 */ /* 0x000fe2000f8e0204 */
[----:B------:R-:W-:Y:S01]  /*0860*/  IMAD.IADD R17, R236, 0x1, -R0 ;  /* 0x00000001ec117824 */ /* 0x000fe200078e0a00 */
[----:B------:R-:W-:Y:S01]  /*0870*/  UIMAD UR7, UR19, UR7, UR6 ;  /* 0x00000007130772a4 */ /* 0x000fe2000f8e0206 */
[----:B------:R-:W-:Y:S01]  /*0880*/  IMAD R0, R7, c[0x0][0x1e0], RZ ;  /* 0x0000780007007a24 */ /* 0x000fe200078e02ff */
[----:B------:R-:W-:Y:S01]  /*0890*/  ULDC.64 UR4, c[0x0][0x1b8] ;  /* 0x00006e0000047ab9 */ /* 0x000fe20000000a00 */
[----:B------:R-:W-:Y:S01]  /*08a0*/  IMAD.SHL.U32 R10, R17, 0x8, RZ ;  /* 0x00000008110a7824 */ /* 0x000fe200078e00ff */
[----:B------:R-:W-:Y:S01]  /*08b0*/  IADD3 R18, P3, P2, R12, UR12, R4 ;  /* 0x0000000c0c127c10 */ /* 0x000fe2000fa7e004 */
[----:B------:R-:W-:Y:S01]  /*08c0*/  IMAD R0, R6, c[0x0][0x1e4], R0 ;  /* 0x0000790006007a24 */ /* 0x000fe200078e0200 */
[----:B------:R-:W-:Y:S01]  /*08d0*/  UIMAD UR6, UR18, UR4, URZ ;  /* 0x00000004120672a4 */ /* 0x000fe2000f8e023f */
[----:B------:R-:W-:Y:S01]  /*08e0*/  IMAD.WIDE.U32 R8, R29, c[0x0][0x288], R230 ;  /* 0x0000a2001d087a25 */ /* 0x000fe200078e00e6 */
[----:B------:R-:W-:Y:S01]  /*08f0*/  SHF.R.S32.HI R11, RZ, 0x1f, R10 ;  /* 0x0000001fff0b7819 */ /* 0x000fe2000001140a */
[----:B------:R-:W-:Y:S01]  /*0900*/  USHF.R.S32.HI UR4, URZ, 0x1f, UR20 ;  /* 0x0000001f3f047899 */ /* 0x000fe20008011414 */
[----:B------:R-:W-:Y:S01]  /*0910*/  ISETP.GE.AND P6, PT, R10, c[0x0][0x1cc], PT ;  /* 0x000073000a007a0c */ /* 0x000fe20003fc6270 */
[----:B------:R-:W-:Y:S01]  /*0920*/  IMAD R7, R7, c[0x0][0x1b0], RZ ;  /* 0x00006c0007077a24 */ /* 0x000fe200078e02ff */
[----:B------:R-:W-:Y:S01]  /*0930*/  IADD3 R22, P1, P0, R12, UR10, R8 ;  /* 0x0000000a0c167c10 */ /* 0x000fe2000f83e008 */
[----:B------:R-:W-:Y:S01]  /*0940*/  IMAD.WIDE.U32 R2, R6, c[0x0][0x1e0], R10 ;  /* 0x0000780006027a25 */ /* 0x000fe200078e000a */
[----:B------:R-:W-:Y:S01]  /*0950*/  UIMAD UR6, UR19, UR5, UR6 ;  /* 0x00000005130672a4 */ /* 0x000fe2000f8e0206 */
[----:B------:R-:W-:Y:S01]  /*0960*/  IADD3 R20, R10, 0x40, RZ ;  /* 0x000000400a147810 */ /* 0x000fe20007ffe0ff */
[----:B------:R-:W-:Y:S01]  /*0970*/  UIADD3 UR5, UR13, UR8, URZ ;  /* 0x000000080d057290 */ /* 0x000fe2000fffe03f */
[----:B------:R-:W-:Y:S01]  /*0980*/  IMAD.IADD R3, R3, 0x1, R0 ;  /* 0x0000000103037824 */ /* 0x000fe200078e0200 */
[----:B------:R-:W-:Y:S01]  /*0990*/  UIADD3 UR8, UR11, UR7, URZ ;  /* 0x000000070b087290 */ /* 0x000fe2000fffe03f */
[----:B------:R-:W-:Y:S01]  /*09a0*/  IMAD R0, R28, c[0x0][0x288], RZ ;  /* 0x0000a2001c007a24 */ /* 0x000fe200078e02ff */
[----:B------:R-:W-:Y:S01]  /*09b0*/  UIMAD UR15, UR15, -0x50, URZ ;  /* 0xffffffb00f0f78a4 */ /* 0x000fe2000f8e023f */
[----:B-1----:R-:W-:Y:S01]  /*09c0*/  IMAD.WIDE.U32 R2, R248, c[0x0][0x1e8], R2 ;  /* 0x00007a00f8027a25 */ /* 0x002fe200078e0002 */
[----:B------:R-:W-:Y:S01]  /*09d0*/  IADD3 R23, R10, 0x80, RZ ;  /* 0x000000800a177810 */ /* 0x000fe20007ffe0ff */
[----:B------:R-:W-:Y:S01]  /*09e0*/  ULDC UR26, c[0x0][0x198] ;  /* 0x00006600001a7ab9 */ /* 0x000fe20000000800 */
[----:B------:R-:W-:Y:S01]  /*09f0*/  ISETP.GE.AND P5, PT, R20, c[0x0][0x1cc], PT ;  /* 0x0000730014007a0c */ /* 0x000fe20003fa6270 */
[----:B------:R-:W-:Y:S01]  /*0a00*/  IMAD R0, R29, c[0x0][0x28c], R0 ;  /* 0x0000a3001d007a24 */ /* 0x000fe200078e0200 */
[----:B------:R-:W-:Y:S01]  /*0a10*/  IADD3 R3, R3, UR21, RZ ;  /* 0x0000001503037c10 */ /* 0x000fe2000fffe0ff */
[C---:B------:R-:W-:Y:S01]  /*0a20*/  IMAD R7, R6.reuse, c[0x0][0x1b4], R7 ;  /* 0x00006d0006077a24 */ /* 0x040fe200078e0207 */
[----:B------:R-:W-:Y:S01]  /*0a30*/  UIADD3 UR26, UR15, UR26, URZ ;  /* 0x0000001a0f1a7290 */ /* 0x000fe2000fffe03f */
[----:B------:R-:W-:Y:S01]  /*0a40*/  IMAD.WIDE.U32 R4, R6, c[0x0][0x1b0], R10 ;  /* 0x00006c0006047a25 */ /* 0x000fe200078e000a */
[----:B------:R-:W-:Y:S01]  /*0a50*/  UISETP.GE.AND UP1, UPT, UR15, 0x1, UPT ;  /* 0x000000010f00788c */ /* 0x000fe2000bf26270 */
[----:B------:R-:W-:Y:S01]  /*0a60*/  CS2R R170, SRZ ;  /* 0x0000000000aa7805 */ /* 0x000fe2000001ff00 */
[----:B------:R-:W-:Y:S01]  /*0a70*/  UISETP.GE.AND UP0, UPT, UR15, 0x2, UPT ;  /* 0x000000020f00788c */ /* 0x000fe2000bf06270 */
[----:B--2---:R-:W-:Y:S01]  /*0a80*/  IMAD.WIDE R12, R13, 0x50, R234 ;  /* 0x000000500d0c7825 */ /* 0x004fe200078e02ea */
[----:B------:R-:W-:Y:S01]  /*0a90*/  UP2UR UR24, UPR, URZ, 0x2 ;  /* 0x000000023f187883 */ /* 0x000fe20008000000 */
[----:B------:R-:W-:Y:S01]  /*0aa0*/  CS2R R168, SRZ ;  /* 0x0000000000a87805 */ /* 0x000fe2000001ff00 */
[----:B------:R-:W-:Y:S01]  /*0ab0*/  UISETP.GE.AND UP1, UPT, UR15, 0x11, UPT ;  /* 0x000000110f00788c */ /* 0x000fe2000bf26270 */
[----:B------:R-:W-:Y:S01]  /*0ac0*/  IMAD.IADD R14, R9, 0x1, R0 ;  /* 0x00000001090e7824 */ /* 0x000fe200078e0200 */
[----:B------:R-:W-:Y:S01]  /*0ad0*/  UP2UR UR23, UPR, URZ, 0x1 ;  /* 0x000000013f177883 */ /* 0x000fe20008000000 */
[----:B------:R-:W-:Y:S01]  /*0ae0*/  IMAD.SHL.U32 R0, R234, 0x40, RZ ;  /* 0x00000040ea007824 */ /* 0x000fe200078e00ff */
[----:B------:R-:W-:Y:S01]  /*0af0*/  UISETP.GE.AND UP0, UPT, UR15, 0x12, UPT ;  /* 0x000000120f00788c */ /* 0x000fe2000bf06270 */
[----:B------:R-:W-:Y:S01]  /*0b00*/  IMAD.IADD R5, R5, 0x1, R7 ;  /* 0x0000000105057824 */ /* 0x000fe200078e0207 */
[----:B------:R-:W-:Y:S01]  /*0b10*/  CS2R R166, SRZ ;  /* 0x0000000000a67805 */ /* 0x000fe2000001ff00 */
[----:B------:R-:W-:Y:S01]  /*0b20*/  IMAD R7, R13, c[0x0][0x1d8], RZ ;  /* 0x000076000d077a24 */ /* 0x000fe200078e02ff */
[----:B------:R-:W-:Y:S01]  /*0b30*/  LOP3.LUT R0, R0, 0x1c0, RZ, 0xc0, !PT ;  /* 0x000001c000007812 */ /* 0x000fe200078ec0ff */
[----:B------:R-:W-:Y:S01]  /*0b40*/  IMAD.U32 R6, RZ, RZ, UR4 ;  /* 0x00000004ff067e24 */ /* 0x000fe2000f8e00ff */
[----:B------:R-:W-:Y:S01]  /*0b50*/  USHF.R.S32.HI UR4, URZ, 0x1f, UR14 ;  /* 0x0000001f3f047899 */ /* 0x000fe2000801140e */
[C---:B------:R-:W-:Y:S01]  /*0b60*/  IMAD R7, R12.reuse, c[0x0][0x1dc], R7 ;  /* 0x000077000c077a24 */ /* 0x040fe200078e0207 */
[----:B------:R-:W-:Y:S01]  /*0b70*/  CS2R R164, SRZ ;  /* 0x0000000000a47805 */ /* 0x000fe2000001ff00 */
[----:B------:R-:W-:Y:S01]  /*0b80*/  IMAD.WIDE.U32 R2, R12, c[0x0][0x1d8], R2 ;  /* 0x000076000c027a25 */ /* 0x000fe200078e0002 */
[C---:B------:R-:W-:Y:S01]  /*0b90*/  IADD3.X R15, R6.reuse, UR5, R15, P3, P2 ;  /* 0x00000005060f7c10 */ /* 0x040fe20009fe440f */
[----:B------:R-:W-:Y:S01]  /*0ba0*/  CS2R R162, SRZ ;  /* 0x0000000000a27805 */ /* 0x000fe2000001ff00 */
        /* <DEDUP_REMOVED lines=17> */
[----:B------:R-:W-:Y:S01]  /*0cc0*/  IMAD.MOV.U32 R25, RZ, RZ, c[0x0][0x178] ;  /* 0x00005e00ff197624 */ /* 0x000fe200078e00ff */
        /* <DEDUP_REMOVED lines=13> */
[----:B------:R-:W-:Y:S01]  /*0da0*/  IMAD.MOV.U32 R251, RZ, RZ, 0x1 ;  /* 0x00000001fffb7424 */ /* 0x000fe200078e00ff */
        /* <DEDUP_REMOVED lines=21> */
[----:B------:R-:W-:Y:S01]  /*0f00*/  ISETP.GE.AND P2, PT, R10, c[0x0][0x19c], PT ;  /* 0x000067000a007a0c */ /* 0x000fe20003f46270 */
[----:B------:R-:W-:Y:S01]  /*0f10*/  CS2R R158, SRZ ;  /* 0x00000000009e7805 */ /* 0x000fe2000001ff00 */
[----:B------:R-:W-:Y:S01]  /*0f20*/  @!P1 LEA R6, P3, R14, R2, 0x1 ;  /* 0x000000020e069211 */ /* 0x000fe200078608ff */
[----:B------:R2:W-:Y:S01]  /*0f30*/  LDGSTS.E.BYPASS.LTC128B.128 [R226+0xd880], [R2.64+0x100], !P0 ;  /* 0x0d88010002e27fae */ /* 0x0005e2000c101d50 */
[----:B------:R-:W-:Y:S01]  /*0f40*/  @!P1 ISETP.GE.OR P4, PT, R23, c[0x0][0x1cc], !P4 ;  /* 0x0000730017009a0c */ /* 0x000fe20006786670 */
[----:B------:R-:W-:Y:S01]  /*0f50*/  CS2R R156, SRZ ;  /* 0x00000000009c7805 */ /* 0x000fe2000001ff00 */
[----:B------:R-:W-:Y:S01]  /*0f60*/  ISETP.LT.OR P0, PT, R0, 0x1, P2 ;  /* 0x000000010000780c */ /* 0x000fe20001701670 */
[----:B------:R-:W-:Y:S01]  /*0f70*/  CS2R R154, SRZ ;  /* 0x00000000009a7805 */ /* 0x000fe2000001ff00 */
[----:B------:R-:W-:Y:S01]  /*0f80*/  @!P1 LEA.HI.X R7, R14, R3, R7, 0x1, P3 ;  /* 0x000000030e079211 */ /* 0x000fe200018f0c07 */
[----:B------:R-:W-:Y:S01]  /*0f90*/  CS2R R152, SRZ ;  /* 0x0000000000987805 */ /* 0x000fe2000001ff00 */
[----:B------:R-:W-:Y:S01]  /*0fa0*/  SHF.L.U64.HI R30, R25, R26, c[0x0][0x17c] ;  /* 0x00005f00191e7619 */ /* 0x000fe2000001021a */
[----:B------:R-:W-:Y:S01]  /*0fb0*/  CS2R R150, SRZ ;  /* 0x0000000000967805 */ /* 0x000fe2000001ff00 */
[----:B------:R-:W-:Y:S01]  /*0fc0*/  CS2R R148, SRZ ;  /* 0x0000000000947805 */ /* 0x000fe2000001ff00 */
[----:B------:R3:W-:Y:S01]  /*0fd0*/  @!P1 LDGSTS.E.BYPASS.LTC128B.128 [R226+0x9880], [R6.64], !P6 ;  /* 0x0988000006e29fae */ /* 0x0007e2000f101d50 */
[----:B------:R-:W-:Y:S01]  /*0fe0*/  ISETP.GE.AND P6, PT, R20, c[0x0][0x19c], PT ;  /* 0x0000670014007a0c */ /* 0x000fe20003fc6270 */
[----:B------:R-:W-:Y:S01]  /*0ff0*/  CS2R R146, SRZ ;  /* 0x0000000000927805 */ /* 0x000fe2000001ff00 */
[----:B------:R-:W-:Y:S01]  /*1000*/  CS2R R144, SRZ ;  /* 0x0000000000907805 */ /* 0x000fe2000001ff00 */
[----:B------:R3:W-:Y:S01]  /*1010*/  @!P1 LDGSTS.E.BYPASS.LTC128B.128 [R226+0xc080], [R6.64+0x80], !P5 ;  /* 0x0c08008006e29fae */ /* 0x0007e2000e901d50 */
[----:B-1----:R-:W-:Y:S01]  /*1020*/  IMAD.MOV.U32 R4, RZ, RZ, c[0x0][0x1a8] ;  /* 0x00006a00ff047624 */ /* 0x002fe200078e00ff */
[----:B------:R-:W-:Y:S01]  /*1030*/  ISETP.GE.AND P5, PT, R23, c[0x0][0x19c], PT ;  /* 0x0000670017007a0c */ /* 0x000fe20003fa6270 */
[----:B------:R-:W-:Y:S01]  /*1040*/  CS2R R142, SRZ ;  /* 0x00000000008e7805 */ /* 0x000fe2000001ff00 */
[----:B------:R3:W-:Y:S01]  /*1050*/  @!P1 LDGSTS.E.BYPASS.LTC128B.128 [R226+0xe880], [R6.64+0x100], !P4 ;  /* 0x0e88010006e29fae */ /* 0x0007e2000e101d50 */
[----:B------:R-:W-:Y:S01]  /*1060*/  ISETP.LT.OR P4, PT, R0, 0x1, P6 ;  /* 0x000000010000780c */ /* 0x000fe20003781670 */
[----:B------:R-:W-:Y:S01]  /*1070*/  IMAD.SHL.U32 R5, R4, 0x20, RZ ;  /* 0x0000002004057824 */ /* 0x000fe200078e00ff */
[----:B------:R-:W-:Y:S01]  /*1080*/  CS2R R140, SRZ ;  /* 0x00000000008c7805 */ /* 0x000fe2000001ff00 */
[----:B------:R-:W-:Y:S01]  /*1090*/  CS2R R138, SRZ ;  /* 0x00000000008a7805 */ /* 0x000fe2000001ff00 */
[----:B------:R-:W-:Y:S01]  /*10a0*/  CS2R R136, SRZ ;  /* 0x0000000000887805 */ /* 0x000fe2000001ff00 */
[----:B------:R-:W-:Y:S01]  /*10b0*/  CS2R R134, SRZ ;  /* 0x0000000000867805 */ /* 0x000fe2000001ff00 */
[----:B------:R-:W-:Y:S01]  /*10c0*/  CS2R R132, SRZ ;  /* 0x0000000000847805 */ /* 0x000fe2000001ff00 */
[----:B------:R-:W-:Y:S01]  /*10d0*/  CS2R R130, SRZ ;  /* 0x0000000000827805 */ /* 0x000fe2000001ff00 */
[----:B--2---:R-:W-:Y:S01]  /*10e0*/  IMAD.IADD R3, R9, 0x1, R13 ;  /* 0x0000000109037824 */ /* 0x004fe200078e020d */
[----:B------:R-:W-:Y:S01]  /*10f0*/  LEA R2, P3, R8, c[0x0][0x190], 0x1 ;  /* 0x0000640008027a11 */ /* 0x000fe200078608ff */
[----:B------:R-:W-:Y:S01]  /*1100*/  IMAD R9, R28, c[0x0][0x180], RZ ;  /* 0x000060001c097a24 */ /* 0x000fe200078e02ff */
        /* <DEDUP_REMOVED lines=16> */
[----:B------:R-:W-:Y:S01]  /*1210*/  LEA R6, P0, R4, R2, 0x6 ;  /* 0x0000000204067211 */ /* 0x000fe200078030ff */
[----:B------:R1:W-:Y:S01]  /*1220*/  LDGSTS.E.BYPASS.LTC128B.128 [R226+0x5080], [R2.64+0x100], !P3 ;  /* 0x0508010002e27fae */ /* 0x0003e2000d901d50 */
[----:B------:R-:W-:Y:S01]  /*1230*/  ISETP.GE.AND P3, PT, R20, c[0x0][0x16c], PT ;  /* 0x00005b0014007a0c */ /* 0x000fe20003f66270 */
[----:B------:R-:W-:Y:S01]  /*1240*/  CS2R R102, SRZ ;  /* 0x0000000000667805 */ /* 0x000fe2000001ff00 */
[C---:B------:R-:W-:Y:S01]  /*1250*/  LEA.HI.X R7, R4.reuse, R3, R7, 0x6, P0 ;  /* 0x0000000304077211 */ /* 0x040fe200000f3407 */
[----:B------:R-:W-:Y:S01]  /*1260*/  CS2R R100, SRZ ;  /* 0x0000000000647805 */ /* 0x000fe2000001ff00 */
[----:B------:R-:W-:Y:S01]  /*1270*/  SHF.L.U64.HI R4, R4, R26, c[0x0][0x1ac] ;  /* 0x00006b0004047619 */ /* 0x000fe2000001021a */
[----:B------:R-:W-:Y:S01]  /*1280*/  CS2R R98, SRZ ;  /* 0x0000000000627805 */ /* 0x000fe2000001ff00 */
[C---:B------:R-:W-:Y:S01]  /*1290*/  @!P1 LEA R12, P0, R5.reuse, R6, 0x1 ;  /* 0x00000006050c9211 */ /* 0x040fe200078008ff */
[----:B------:R2:W-:Y:S01]  /*12a0*/  LDGSTS.E.BYPASS.LTC128B.128 [R226+0x1080], [R6.64], !P4 ;  /* 0x0108000006e27fae */ /* 0x0005e2000e101d50 */
[----:B------:R-:W-:Y:S01]  /*12b0*/  SEL R8, RZ, 0xffffffff, P3 ;  /* 0xffffffffff087807 */ /* 0x000fe20001800000 */
[----:B------:R-:W-:Y:S01]  /*12c0*/  CS2R R96, SRZ ;  /* 0x0000000000607805 */ /* 0x000fe2000001ff00 */
[----:B------:R-:W-:Y:S01]  /*12d0*/  @!P1 LEA.HI.X R13, R5, R7, R4, 0x1, P0 ;  /* 0x00000007050d9211 */ /* 0x000fe200000f0c04 */
[----:B------:R-:W-:Y:S01]  /*12e0*/  IMAD R4, R235, c[0x0][0x178], RZ ;  /* 0x00005e00eb047a24 */ /* 0x000fe200078e02ff */
[----:B------:R-:W-:Y:S01]  /*12f0*/  ISETP.GE.AND P0, PT, R10, c[0x0][0x16c], PT ;  /* 0x00005b000a007a0c */ /* 0x000fe20003f06270 */
[----:B------:R-:W-:Y:S01]  /*1300*/  IMAD.SHL.U32 R8, R8, 0x2, RZ ;  /* 0x0000000208087824 */ /* 0x000fe200078e00ff */
[----:B------:R-:W-:Y:S01]  /*1310*/  ISETP.LT.OR P3, PT, R0, 0x21, P6 ;  /* 0x000000210000780c */ /* 0x000fe20003761670 */
[----:B------:R-:W-:Y:S01]  /*1320*/  IMAD R4, R234, c[0x0][0x17c], R4 ;  /* 0x00005f00ea047a24 */ /* 0x000fe200078e0204 */
[----:B------:R-:W-:Y:S01]  /*1330*/  SEL R5, RZ, 0x1, P0 ;  /* 0x00000001ff057807 */ /* 0x000fe20000000000 */
[----:B------:R-:W-:Y:S01]  /*1340*/  CS2R R94, SRZ ;  /* 0x00000000005e7805 */ /* 0x000fe2000001ff00 */
[----:B------:R-:W-:Y:S01]  /*1350*/  ISETP.GE.AND P0, PT, R23, c[0x0][0x16c], PT ;  /* 0x00005b0017007a0c */ /* 0x000fe20003f06270 */
[----:B------:R-:W-:Y:S01]  /*1360*/  CS2R R92, SRZ ;  /* 0x00000000005c7805 */ /* 0x000fe2000001ff00 */
[C---:B------:R-:W-:Y:S01]  /*1370*/  @!P1 ISETP.LT.OR P6, PT, R0.reuse, 0x41, P6 ;  /* 0x000000410000980c */ /* 0x040fe200037c1670 */
[----:B------:R-:W-:Y:S01]  /*1380*/  CS2R R90, SRZ ;  /* 0x00000000005a7805 */ /* 0x000fe2000001ff00 */
[----:B------:R-:W-:Y:S01]  /*1390*/  SEL R14, RZ, 0x4, P0 ;  /* 0x00000004ff0e7807 */ /* 0x000fe20000000000 */
[----:B------:R-:W-:Y:S01]  /*13a0*/  CS2R R88, SRZ ;  /* 0x0000000000587805 */ /* 0x000fe2000001ff00 */
[----:B------:R-:W-:Y:S01]  /*13b0*/  ISETP.LT.OR P0, PT, R0, 0x21, P5 ;  /* 0x000000210000780c */ /* 0x000fe20002f01670 */
[----:B------:R-:W-:Y:S01]  /*13c0*/  CS2R R86, SRZ ;  /* 0x0000000000567805 */ /* 0x000fe2000001ff00 */
[----:B-1----:R-:W-:Y:S01]  /*13d0*/  IMAD.WIDE.U32 R2, R234, c[0x0][0x178], R10 ;  /* 0x00005e00ea027a25 */ /* 0x002fe200078e000a */
[----:B------:R-:W-:Y:S01]  /*13e0*/  @!P1 ISETP.LT.OR P5, PT, R0, 0x41, P5 ;  /* 0x000000410000980c */ /* 0x000fe20002fa1670 */
[----:B------:R2:W-:Y:S01]  /*13f0*/  LDGSTS.E.BYPASS.LTC128B.128 [R226+0x3880], [R6.64+0x80], !P3 ;  /* 0x0388008006e27fae */ /* 0x0005e2000d901d50 */
[----:B------:R-:W-:Y:S01]  /*1400*/  LOP3.LUT R8, R8, 0x2, R5, 0xe2, !PT ;  /* 0x0000000208087812 */ /* 0x000fe200078ee205 */
[----:B------:R-:W-:Y:S01]  /*1410*/  IMAD.IADD R3, R3, 0x1, R4 ;  /* 0x0000000103037824 */ /* 0x000fe200078e0204 */
[----:B------:R-:W-:Y:S01]  /*1420*/  CS2R R84, SRZ ;  /* 0x0000000000547805 */ /* 0x000fe2000001ff00 */
[----:B------:R-:W-:Y:S01]  /*1430*/  IMAD R4, R29, c[0x0][0x184], R9 ;  /* 0x000061001d047a24 */ /* 0x000fe200078e0209 */
[-C--:B------:R-:W-:Y:S01]  /*1440*/  SHF.L.U64.HI R9, R25, R27.reuse, c[0x0][0x17c] ;  /* 0x00005f0019097619 */ /* 0x080fe2000001021b */
[----:B------:R-:W-:Y:S01]  /*1450*/  IMAD.WIDE.U32 R2, R29, c[0x0][0x180], R2 ;  /* 0x000060001d027a25 */ /* 0x000fe200078e0002 */
[----:B------:R-:W-:Y:S01]  /*1460*/  CS2R R82, SRZ ;  /* 0x0000000000527805 */ /* 0x000fe2000001ff00 */
[----:B------:R-:W-:Y:S01]  /*1470*/  CS2R R80, SRZ ;  /* 0x0000000000507805 */ /* 0x000fe2000001ff00 */
[----:B------:R2:W-:Y:S01]  /*1480*/  LDGSTS.E.BYPASS.LTC128B.128 [R226+0x6080], [R6.64+0x100], !P0 ;  /* 0x0608010006e27fae */ /* 0x0005e2000c101d50 */
[----:B------:R-:W-:Y:S01]  /*1490*/  IMAD.IADD R3, R3, 0x1, R4 ;  /* 0x0000000103037824 */ /* 0x000fe200078e0204 */
[----:B------:R-:W-:Y:S01]  /*14a0*/  CS2R R78, SRZ ;  /* 0x00000000004e7805 */ /* 0x000fe2000001ff00 */
[----:B------:R-:W-:Y:S01]  /*14b0*/  IMAD R0, R235, c[0x0][0x208], RZ ;  /* 0x00008200eb007a24 */ /* 0x000fe200078e02ff */
[----:B------:R1:W-:Y:S01]  /*14c0*/  @!P1 LDGSTS.E.BYPASS.LTC128B.128 [R226+0x2080], [R12.64], !P2 ;  /* 0x020800000ce29fae */ /* 0x0003e2000d101d50 */
[----:B------:R-:W-:Y:S01]  /*14d0*/  IMAD.WIDE.U32 R244, R248, c[0x0][0x188], R2 ;  /* 0x00006200f8f47a25 */ /* 0x000fe200078e0002 */
[----:B------:R-:W-:Y:S01]  /*14e0*/  CS2R R76, SRZ ;  /* 0x00000000004c7805 */ /* 0x000fe2000001ff00 */
[----:B------:R-:W-:Y:S01]  /*14f0*/  CS2R R74, SRZ ;  /* 0x00000000004a7805 */ /* 0x000fe2000001ff00 */
[----:B------:R1:W-:Y:S01]  /*1500*/  @!P1 LDGSTS.E.BYPASS.LTC128B.128 [R226+0x4880], [R12.64+0x80], !P6 ;  /* 0x048800800ce29fae */ /* 0x0003e2000f101d50 */
[C---:B------:R-:W-:Y:S01]  /*1510*/  IMAD R0, R234.reuse, c[0x0][0x20c], R0 ;  /* 0x00008300ea007a24 */ /* 0x040fe200078e0200 */
[----:B------:R-:W-:Y:S01]  /*1520*/  IADD3 R241, R245, UR7, RZ ;  /* 0x00000007f5f17c10 */ /* 0x000fe2000fffe0ff */
[----:B------:R-:W-:Y:S01]  /*1530*/  IMAD.WIDE.U32 R4, R234, c[0x0][0x208], R10 ;  /* 0x00008200ea047a25 */ /* 0x000fe200078e000a */
[----:B------:R1:W-:Y:S01]  /*1540*/  @!P1 LDGSTS.E.BYPASS.LTC128B.128 [R226+0x7080], [R12.64+0x100], !P5 ;  /* 0x070801000ce29fae */ /* 0x0003e2000e901d50 */
[----:B------:R-:W-:Y:S01]  /*1550*/  ULDC.64 UR6, c[0x0][0x218] ;  /* 0x0000860000067ab9 */ /* 0x000fe20000000a00 */
[----:B------:R-:W-:Y:S01]  /*1560*/  CS2R R72, SRZ ;  /* 0x0000000000487805 */ /* 0x000fe2000001ff00 */
[----:B------:R-:W-:Y:S01]  /*1570*/  IMAD.IADD R3, R5, 0x1, R0 ;  /* 0x0000000105037824 */ /* 0x000fe200078e0200 */
[----:B------:R-:W-:Y:S01]  /*1580*/  LOP3.LUT R0, R8, R14, RZ, 0xfc, !PT ;  /* 0x0000000e08007212 */ /* 0x000fe200078efcff */
[----:B------:R-:W-:Y:S01]  /*1590*/  IMAD.SHL.U32 R11, R25, 0x40, RZ ;  /* 0x00000040190b7824 */ /* 0x000fe200078e00ff */
[----:B------:R-:W0:Y:S01]  /*15a0*/  LDGDEPBAR ;  /* 0x00000000000079af */ /* 0x000e220000000000 */
[----:B------:R-:W-:Y:S01]  /*15b0*/  IMAD R5, R9, UR14, RZ ;  /* 0x0000000e09057c24 */ /* 0x000fe2000f8e02ff */
[C---:B------:R-:W-:Y:S01]  /*15c0*/  LOP3.LUT P4, RZ, R0.reuse, 0x1, RZ, 0xc0, !PT ;  /* 0x0000000100ff7812 */ /* 0x040fe2000788c0ff */
[----:B------:R-:W-:Y:S01]  /*15d0*/  IMAD.MOV.U32 R2, RZ, RZ, R4 ;  /* 0x000000ffff027224 */ /* 0x000fe200078e0004 */
[C---:B------:R-:W-:Y:S01]  /*15e0*/  LOP3.LUT P3, RZ, R0.reuse, 0x2, RZ, 0xc0, !PT ;  /* 0x0000000200ff7812 */ /* 0x040fe2000786c0ff */
[----:B------:R-:W-:Y:S01]  /*15f0*/  IMAD.MOV.U32 R240, RZ, RZ, R244 ;  /* 0x000000fffff07224 */ /* 0x000fe200078e00f4 */
[----:B------:R-:W-:Y:S01]  /*1600*/  LOP3.LUT P2, RZ, R0, 0x4, RZ, 0xc0, !PT ;  /* 0x0000000400ff7812 */ /* 0x000fe2000784c0ff */
[----:B------:R-:W-:Y:S01]  /*1610*/  IMAD R4, R28, c[0x0][0x210], RZ ;  /* 0x000084001c047a24 */ /* 0x000fe200078e02ff */
[----:B------:R-:W-:Y:S01]  /*1620*/  UIMAD UR6, UR18, UR6, URZ ;  /* 0x00000006120672a4 */ /* 0x000fe2000f8e023f */
[C---:B------:R-:W-:Y:S01]  /*1630*/  IMAD R14, R11.reuse, UR4, R5 ;  /* 0x000000040b0e7c24 */ /* 0x040fe2000f8e0205 */
[----:B------:R-:W-:Y:S01]  /*1640*/  CS2R R70, SRZ ;  /* 0x0000000000467805 */ /* 0x000fe2000001ff00 */
[----:B------:R-:W-:Y:S01]  /*1650*/  IMAD.WIDE.U32 R8, R11, UR14, R240 ;  /* 0x0000000e0b087c25 */ /* 0x000fe2000f8e00f0 */
[----:B------:R-:W-:Y:S01]  /*1660*/  UIMAD UR6, UR19, UR7, UR6 ;  /* 0x00000007130672a4 */ /* 0x000fe2000f8e0206 */
[----:B------:R-:W-:Y:S01]  /*1670*/  CS2R R68, SRZ ;  /* 0x0000000000447805 */ /* 0x000fe2000001ff00 */
[----:B------:R-:W-:Y:S01]  /*1680*/  CS2R R66, SRZ ;  /* 0x0000000000427805 */ /* 0x000fe2000001ff00 */
[C---:B------:R-:W-:Y:S01]  /*1690*/  IMAD R11, R29.reuse, c[0x0][0x214], R4 ;  /* 0x000085001d0b7a24 */ /* 0x040fe200078e0204 */
[----:B------:R-:W-:Y:S01]  /*16a0*/  CS2R R64, SRZ ;  /* 0x0000000000407805 */ /* 0x000fe2000001ff00 */
[----:B------:R-:W-:Y:S01]  /*16b0*/  IMAD.WIDE.U32 R4, R29, c[0x0][0x210], R2 ;  /* 0x000084001d047a25 */ /* 0x000fe200078e0002 */
[----:B------:R-:W-:Y:S01]  /*16c0*/  LEA R2, P0, R8, c[0x0][0x160], 0x1 ;  /* 0x0000580008027a11 */ /* 0x000fe200078008ff */
[----:B------:R-:W-:Y:S01]  /*16d0*/  CS2R R62, SRZ ;  /* 0x00000000003e7805 */ /* 0x000fe2000001ff00 */
[----:B------:R-:W-:Y:S01]  /*16e0*/  CS2R R60, SRZ ;  /* 0x00000000003c7805 */ /* 0x000fe2000001ff00 */
[----:B------:R-:W-:Y:S01]  /*16f0*/  IMAD.IADD R5, R5, 0x1, R11 ;  /* 0x0000000105057824 */ /* 0x000fe200078e020b */
[----:B-1----:R-:W-:Y:S01]  /*1700*/  P2R R12, PR, RZ, 0x10 ;  /* 0x00000010ff0c7803 */ /* 0x002fe20000000000 */
[----:B------:R-:W-:Y:S01]  /*1710*/  IMAD.U32 R11, RZ, RZ, UR20 ;  /* 0x00000014ff0b7e24 */ /* 0x000fe2000f8e00ff */
[----:B------:R-:W-:Y:S01]  /*1720*/  CS2R R58, SRZ ;  /* 0x00000000003a7805 */ /* 0x000fe2000001ff00 */
[----:B------:R-:W-:Y:S01]  /*1730*/  IMAD.IADD R3, R9, 0x1, R14 ;  /* 0x0000000109037824 */ /* 0x000fe200078e020e */
[----:B------:R-:W-:Y:S01]  /*1740*/  CS2R R56, SRZ ;  /* 0x0000000000387805 */ /* 0x000fe2000001ff00 */
[----:B------:R-:W-:Y:S01]  /*1750*/  IMAD.MOV.U32 R14, RZ, RZ, c[0x0][0x208] ;  /* 0x00008200ff0e7624 */ /* 0x000fe200078e00ff */
[----:B------:R-:W-:Y:S01]  /*1760*/  IADD3 R0, -R234, c[0x0][0x168], -R11 ;  /* 0x00005a00ea007a10 */ /* 0x000fe20007ffe90b */
[----:B------:R-:W-:Y:S01]  /*1770*/  IMAD.WIDE.U32 R242, R248, c[0x0][0x218], R4 ;  /* 0x00008600f8f27a25 */ /* 0x000fe200078e0004 */
[----:B------:R-:W-:Y:S01]  /*1780*/  LEA.HI.X R3, R8, c[0x0][0x164], R3, 0x1, P0 ;  /* 0x0000590008037a11 */ /* 0x000fe200000f0c03 */
[----:B------:R-:W-:Y:S01]  /*1790*/  CS2R R54, SRZ ;  /* 0x0000000000367805 */ /* 0x000fe2000001ff00 */
[C---:B------:R-:W-:Y:S01]  /*17a0*/  ISETP.LT.OR P6, PT, R0.reuse, 0x1, !P4 ;  /* 0x000000010000780c */ /* 0x040fe200067c1670 */
[----:B------:R-:W-:Y:S01]  /*17b0*/  IMAD.SHL.U32 R8, R25, 0x20, RZ ;  /* 0x0000002019087824 */ /* 0x000fe200078e00ff */
[----:B------:R-:W-:Y:S01]  /*17c0*/  ISETP.LT.OR P1, PT, R0, 0x1, !P3 ;  /* 0x000000010000780c */ /* 0x000fe20005f21670 */
[----:B--2---:R-:W-:Y:S01]  /*17d0*/  IMAD.SHL.U32 R7, R14, 0x40, RZ ;  /* 0x000000400e077824 */ /* 0x004fe200078e00ff */
[C---:B------:R-:W-:Y:S01]  /*17e0*/  ISETP.LT.OR P5, PT, R0.reuse, 0x1, !P2 ;  /* 0x000000010000780c */ /* 0x040fe200057a1670 */
[----:B------:R-:W-:Y:S01]  /*17f0*/  IMAD.MOV.U32 R238, RZ, RZ, R242 ;  /* 0x000000ffffee7224 */ /* 0x000fe200078e00f2 */
[----:B------:R-:W-:Y:S01]  /*1800*/  ISETP.LT.OR P0, PT, R0, 0x21, !P4 ;  /* 0x000000210000780c */ /* 0x000fe20006701670 */
[C---:B------:R-:W-:Y:S01]  /*1810*/  IMAD.SHL.U32 R13, R14.reuse, 0x20, RZ ;  /* 0x000000200e0d7824 */ /* 0x040fe200078e00ff */
[----:B------:R-:W-:Y:S01]  /*1820*/  SHF.L.U64.HI R6, R14, R27, c[0x0][0x20c] ;  /* 0x000083000e067619 */ /* 0x000fe2000001021b */
[----:B------:R-:W-:Y:S01]  /*1830*/  CS2R R52, SRZ ;  /* 0x0000000000347805 */ /* 0x000fe2000001ff00 */
[----:B------:R-:W-:Y:S01]  /*1840*/  IADD3 R239, R243, UR6, RZ ;  /* 0x00000006f3ef7c10 */ /* 0x000fe2000fffe0ff */
[----:B------:R-:W-:Y:S01]  /*1850*/  ULDC.64 UR6, c[0x0][0x240] ;  /* 0x0000900000067ab9 */ /* 0x000fe20000000a00 */
[----:B------:R-:W-:Y:S01]  /*1860*/  IADD3 R11, -R11, c[0x0][0x168], -R234 ;  /* 0x00005a000b0b7a10 */ /* 0x000fe20007ffe9ea */
[----:B------:R1:W-:Y:S01]  /*1870*/  LDGSTS.E.BYPASS.LTC128B.128 [R226+0xf080], [R2.64], !P6 ;  /* 0x0f08000002e27fae */ /* 0x0003e2000f101d50 */
[----:B------:R-:W-:Y:S01]  /*1880*/  ISETP.LT.OR P6, PT, R0, 0x21, !P3 ;  /* 0x000000210000780c */ /* 0x000fe20005fc1670 */
[----:B------:R-:W-:Y:S01]  /*1890*/  IMAD R6, R6, UR14, RZ ;  /* 0x0000000e06067c24 */ /* 0x000fe2000f8e02ff */
[----:B------:R-:W-:Y:S01]  /*18a0*/  ISETP.GE.AND P4, PT, R10, c[0x0][0x1fc], PT ;  /* 0x00007f000a007a0c */ /* 0x000fe20003f86270 */
[----:B------:R1:W-:Y:S01]  /*18b0*/  LDGSTS.E.BYPASS.LTC128B.128 [R226+0x11080], [R2.64+0x80], !P1 ;  /* 0x1108008002e27fae */ /* 0x0003e2000c901d50 */
[----:B------:R-:W-:Y:S01]  /*18c0*/  LEA R4, P1, R8, R2, 0x1 ;  /* 0x0000000208047211 */ /* 0x000fe200078208ff */
[----:B------:R-:W-:Y:S01]  /*18d0*/  UIMAD UR6, UR18, UR6, URZ ;  /* 0x00000006120672a4 */ /* 0x000fe2000f8e023f */
[----:B------:R-:W-:Y:S01]  /*18e0*/  SHF.L.U64.HI R252, R14, R26, c[0x0][0x20c] ;  /* 0x000083000efc7619 */ /* 0x000fe2000001021a */
[----:B------:R1:W-:Y:S01]  /*18f0*/  LDGSTS.E.BYPASS.LTC128B.128 [R226+0x13080], [R2.64+0x100], !P5 ;  /* 0x1308010002e27fae */ /* 0x0003e2000e901d50 */
[----:B------:R-:W-:Y:S01]  /*1900*/  LEA.HI.X R5, R8, R3, R30, 0x1, P1 ;  /* 0x0000000308057211 */ /* 0x000fe200008f0c1e */
[----:B------:R-:W-:Y:S01]  /*1910*/  UIMAD UR25, UR19, UR7, UR6 ;  /* 0x00000007131972a4 */ /* 0x000fe2000f8e0206 */
[----:B------:R-:W-:Y:S01]  /*1920*/  ISETP.LT.OR P5, PT, R0, 0x21, !P2 ;  /* 0x000000210000780c */ /* 0x000fe200057a1670 */
[C---:B------:R-:W-:Y:S01]  /*1930*/  IMAD R0, R7.reuse, UR4, R6 ;  /* 0x0000000407007c24 */ /* 0x040fe2000f8e0206 */
[----:B------:R-:W-:Y:S01]  /*1940*/  ISETP.GT.AND P1, PT, R236, 0xf, PT ;  /* 0x0000000fec00780c */ /* 0x000fe20003f24270 */
[----:B------:R2:W-:Y:S01]  /*1950*/  LDGSTS.E.BYPASS.LTC128B.128 [R226+0x10080], [R4.64], !P0 ;  /* 0x1008000004e27fae */ /* 0x0005e2000c101d50 */
[C---:B------:R-:W-:Y:S01]  /*1960*/  LEA R8, P0, R18.reuse, c[0x0][0x258], 0x2 ;  /* 0x0000960012087a11 */ /* 0x040fe200078010ff */
[----:B------:R-:W-:Y:S01]  /*1970*/  IMAD.WIDE.U32 R6, R7, UR14, R238 ;  /* 0x0000000e07067c25 */ /* 0x000fe2000f8e00ee */
[----:B------:R-:W-:Y:S01]  /*1980*/  UMOV UR7, 0x1 ;  /* 0x0000000100077882 */ /* 0x000fe20000000000 */
[----:B------:R2:W-:Y:S01]  /*1990*/  LDGSTS.E.BYPASS.LTC128B.128 [R226+0x12080], [R4.64+0x80], !P6 ;  /* 0x1208008004e27fae */ /* 0x0005e2000f101d50 */
[----:B------:R-:W-:Y:S01]  /*19a0*/  LEA.HI.X R9, R18, c[0x0][0x25c], R15, 0x2, P0 ;  /* 0x0000970012097a11 */ /* 0x000fe200000f140f */
[----:B------:R-:W-:Y:S01]  /*19b0*/  IMAD.IADD R0, R7, 0x1, R0 ;  /* 0x0000000107007824 */ /* 0x000fe200078e0200 */
[----:B------:R-:W-:Y:S01]  /*19c0*/  ISETP.LT.OR P0, PT, R11, 0x1, P4 ;  /* 0x000000010b00780c */ /* 0x000fe20002701670 */
[----:B------:R-:W-:Y:S01]  /*19d0*/  ULDC UR6, c[0x0][0x168] ;  /* 0x00005a0000067ab9 */ /* 0x000fe20000000800 */
[----:B------:R-:W-:Y:S01]  /*19e0*/  ISETP.GE.AND P6, PT, R20, c[0x0][0x1fc], PT ;  /* 0x00007f0014007a0c */ /* 0x000fe20003fc6270 */
[----:B------:R2:W-:Y:S01]  /*19f0*/  LDGSTS.E.BYPASS.LTC128B.128 [R226+0x14080], [R4.64+0x100], !P5 ;  /* 0x1408010004e27fae */ /* 0x0005e2000e901d50 */
[----:B------:R-:W-:Y:S01]  /*1a00*/  UIADD3 UR6, UR26, -UR6, UR7 ;  /* 0x800000061a067290 */ /* 0x000fe2000fffe007 */
[----:B------:R-:W-:Y:S01]  /*1a10*/  CS2R R50, SRZ ;  /* 0x0000000000327805 */ /* 0x000fe2000001ff00 */
[----:B------:R-:W-:Y:S01]  /*1a20*/  CS2R R48, SRZ ;  /* 0x0000000000307805 */ /* 0x000fe2000001ff00 */
[----:B------:R-:W-:Y:S01]  /*1a30*/  CS2R R46, SRZ ;  /* 0x00000000002e7805 */ /* 0x000fe2000001ff00 */
[----:B------:R-:W-:Y:S01]  /*1a40*/  CS2R R44, SRZ ;  /* 0x00000000002c7805 */ /* 0x000fe2000001ff00 */
[----:B------:R-:W-:Y:S01]  /*1a50*/  IADD3 R247, R226, 0xf080, RZ ;  /* 0x0000f080e2f77810 */ /* 0x000fe20007ffe0ff */
[----:B------:R-:W-:-:S02]  /*1a60*/  ULDC UR19, c[0x0][0x2a0] ;  /* 0x0000a80000137ab9 */ /* 0x000fc40000000800 */
[----:B------:R-:W-:Y:S01]  /*1a70*/  UP2UR UR22, UPR, URZ, 0x2 ;  /* 0x000000023f167883 */ /* 0x000fe20008000000 */
[C---:B-1----:R-:W-:Y:S01]  /*1a80*/  LEA R2, P5, R6.reuse, c[0x0][0x1f0], 0x1 ;  /* 0x00007c0006027a11 */ /* 0x042fe200078a08ff */
[----:B------:R-:W-:Y:S02]  /*1a90*/  UMOV UR4, URZ ;  /* 0x0000003f00047c82 */ /* 0x000fe40008000000 */
[----:B------:R-:W-:Y:S01]  /*1aa0*/  UMOV UR20, 0x1 ;  /* 0x0000000100147882 */ /* 0x000fe20000000000 */
[----:B------:R-:W-:Y:S01]  /*1ab0*/  LEA.HI.X R3, R6, c[0x0][0x1f4], R0, 0x1, P5 ;  /* 0x00007d0006037a11 */ /* 0x000fe200028f0c00 */
[----:B------:R-:W-:Y:S01]  /*1ac0*/  IMAD R0, R28, c[0x0][0x238], RZ ;  /* 0x00008e001c007a24 */ /* 0x000fe200078e02ff */
[----:B------:R-:W-:Y:S01]  /*1ad0*/  ISETP.GE.AND P5, PT, R23, c[0x0][0x1fc], PT ;  /* 0x00007f0017007a0c */ /* 0x000fe20003fa6270 */
[----:B------:R-:W-:Y:S02]  /*1ae0*/  ULDC UR18, c[0x0][0x168] ;  /* 0x00005a0000127ab9 */ /* 0x000fe40000000800 */
[----:B------:R-:W-:Y:S01]  /*1af0*/  IMAD R0, R29, c[0x0][0x23c], R0 ;  /* 0x00008f001d007a24 */ /* 0x000fe200078e0200 */
[----:B------:R-:W-:-:S02]  /*1b00*/  ULOP3.LUT UR19, URZ, UR19, URZ, 0x33, !UPT ;  /* 0x000000133f137292 */ /* 0x000fc4000f8e333f */
[----:B------:R-:W-:Y:S02]  /*1b10*/  UISETP.GE.AND UP6, UPT, UR15, 0x21, UPT ;  /* 0x000000210f00788c */ /* 0x000fe4000bfc6270 */
[----:B------:R-:W-:Y:S01]  /*1b20*/  UP2UR UR21, UPR, URZ, 0x1 ;  /* 0x000000013f157883 */ /* 0x000fe20008000000 */
[----:B--2---:R-:W-:Y:S01]  /*1b30*/  @!P1 IMAD.SHL.U32 R4, R236, 0x10, RZ ;  /* 0x00000010ec049824 */ /* 0x004fe200078e00ff */
[----:B------:R-:W-:Y:S02]  /*1b40*/  UISETP.GE.AND UP5, UPT, UR15, 0x22, UPT ;  /* 0x000000220f00788c */ /* 0x000fe4000bfa6270 */
[----:B------:R-:W-:Y:S02]  /*1b50*/  UISETP.GE.AND UP4, UPT, UR15, 0x31, UPT ;  /* 0x000000310f00788c */ /* 0x000fe4000bf86270 */
[----:B------:R1:W-:Y:S01]  /*1b60*/  @!P1 LDGSTS.E.BYPASS.LTC128B.128 [R4+0x21080], [R8.64] ;  /* 0x2108000008049fae */ /* 0x0003e2000b901d50 */
[----:B------:R-:W-:Y:S02]  /*1b70*/  UISETP.GE.AND UP3, UPT, UR15, 0x32, UPT ;  /* 0x000000320f00788c */ /* 0x000fe4000bf66270 */
[----:B------:R-:W-:Y:S01]  /*1b80*/  UISETP.GE.AND UP2, UPT, UR15, 0x41, UPT ;  /* 0x000000410f00788c */ /* 0x000fe2000bf46270 */
[----:B------:R-:W0:Y:S01]  /*1b90*/  LDGDEPBAR ;  /* 0x00000000000079af */ /* 0x000e220000000000 */
[----:B------:R-:W-:-:S03]  /*1ba0*/  UISETP.GE.AND UP1, UPT, UR15, 0x42, UPT ;  /* 0x000000420f00788c */ /* 0x000fc6000bf26270 */
[----:B------:R2:W-:Y:S01]  /*1bb0*/  LDGSTS.E.BYPASS.LTC128B.128 [R226+0x1b080], [R2.64], !P0 ;  /* 0x1b08000002e27fae */ /* 0x0005e2000c101d50 */
[C---:B------:R-:W-:Y:S02]  /*1bc0*/  ISETP.LT.OR P0, PT, R11.reuse, 0x1, P6 ;  /* 0x000000010b00780c */ /* 0x040fe40003701670 */
[----:B------:R-:W-:-:S11]  /*1bd0*/  ISETP.LT.OR P6, PT, R11, 0x21, P6 ;  /* 0x000000210b00780c */ /* 0x000fd600037c1670 */
[----:B------:R2:W-:Y:S01]  /*1be0*/  LDGSTS.E.BYPASS.LTC128B.128 [R226+0x1d080], [R2.64+0x80], !P0 ;  /* 0x1d08008002e27fae */ /* 0x0005e2000c101d50 */
[----:B-1----:R-:W-:-:S04]  /*1bf0*/  LEA R4, P0, R13, R2, 0x1 ;  /* 0x000000020d047211 */ /* 0x002fc800078008ff */
[----:B------:R-:W-:Y:S02]  /*1c00*/  LEA.HI.X R5, R13, R3, R252, 0x1, P0 ;  /* 0x000000030d057211 */ /* 0x000fe400000f0cfc */
[C---:B------:R-:W-:Y:S02]  /*1c10*/  ISETP.LT.OR P0, PT, R11.reuse, 0x1, P5 ;  /* 0x000000010b00780c */ /* 0x040fe40002f01670 */
[----:B------:R-:W-:Y:S02]  /*1c20*/  ISETP.LT.OR P5, PT, R11, 0x21, P5 ;  /* 0x000000210b00780c */ /* 0x000fe40002fa1670 */
[----:B------:R-:W-:-:S04]  /*1c30*/  LEA.HI R13, R16, R236, RZ, 0x4 ;  /* 0x000000ec100d7211 */ /* 0x000fc800078f20ff */
[----:B------:R-:W-:-:S04]  /*1c40*/  SHF.R.S32.HI R6, RZ, 0x4, R13 ;  /* 0x00000004ff067819 */ /* 0x000fc8000001140d */
[----:B------:R-:W-:Y:S01]  /*1c50*/  LEA.HI R9, R13, R6, RZ, 0x1 ;  /* 0x000000060d097211 */ /* 0x000fe200078f08ff */
[----:B------:R2:W-:Y:S01]  /*1c60*/  LDGSTS.E.BYPASS.LTC128B.128 [R226+0x1f080], [R2.64+0x100], !P0 ;  /* 0x1f08010002e27fae */ /* 0x0005e2000c101d50 */
[----:B------:R-:W-:Y:S02]  /*1c70*/  ISETP.LT.OR P0, PT, R11, 0x21, P4 ;  /* 0x000000210b00780c */ /* 0x000fe40002701670 */
        /* <DEDUP_REMOVED lines=10> */
[----:B------:R-:W-:Y:S02]  /*1d20*/  LOP3.LUT R9, R9, 0xfffffffe, RZ, 0xc0, !PT ;  /* 0xfffffffe09097812 */ /* 0x000fe400078ec0ff */
[----:B------:R-:W-:Y:S01]  /*1d30*/  SHF.R.S32.HI R18, RZ, 0x7, R10 ;  /* 0x00000007ff127819 */ /* 0x000fe2000001140a */
[----:B------:R1:W-:Y:S01]  /*1d40*/  LDGSTS.E.BYPASS.LTC128B.128 [R226+0x20080], [R4.64+0x100], !P5 ;  /* 0x2008010004e27fae */ /* 0x0003e2000e901d50 */
[----:B------:R-:W-:-:S02]  /*1d50*/  ISETP.GE.AND P5, PT, R236, 0x10, PT ;  /* 0x00000010ec00780c */ /* 0x000fc40003fa6270 */
[----:B------:R-:W-:Y:S01]  /*1d60*/  ISETP.GE.AND P6, PT, R20, c[0x0][0x1fc], PT ;  /* 0x00007f0014007a0c */ /* 0x000fe20003fc6270 */
[----:B--2---:R-:W-:Y:S01]  /*1d70*/  IMAD.WIDE.U32 R2, R29, c[0x0][0x238], R236 ;  /* 0x00008e001d027a25 */ /* 0x004fe200078e00ec */
[----:B------:R-:W-:-:S03]  /*1d80*/  SEL R20, RZ, 0x1, P0 ;  /* 0x00000001ff147807 */ /* 0x000fc60000000000 */
[----:B------:R-:W-:Y:S01]  /*1d90*/  IMAD.IADD R3, R3, 0x1, R0 ;  /* 0x0000000103037824 */ /* 0x000fe200078e0200 */
[----:B------:R-:W-:-:S03]  /*1da0*/  SHF.R.S32.HI R0, RZ, 0x2, R12 ;  /* 0x00000002ff007819 */ /* 0x000fc6000001140c */
[----:B------:R-:W-:Y:S01]  /*1db0*/  IMAD.WIDE.U32 R248, R248, c[0x0][0x240], R2 ;  /* 0x00009000f8f87a25 */ /* 0x000fe200078e0002 */
[----:B------:R-:W-:-:S03]  /*1dc0*/  LEA.HI R7, R7, R0, RZ, 0x3 ;  /* 0x0000000007077211 */ /* 0x000fc600078f18ff */
[----:B------:R-:W-:Y:S01]  /*1dd0*/  IMAD.SHL.U32 R3, R18, 0x8, RZ ;  /* 0x0000000812037824 */ /* 0x000fe200078e00ff */
[----:B------:R-:W-:Y:S02]  /*1de0*/  LOP3.LUT R7, R7, 0xfffffff8, RZ, 0xc0, !PT ;  /* 0xfffffff807077812 */ /* 0x000fe400078ec0ff */
[----:B------:R-:W-:Y:S02]  /*1df0*/  IADD3 R250, R249, UR25, RZ ;  /* 0x00000019f9fa7c10 */ /* 0x000fe4000fffe0ff */
[----:B------:R-:W-:Y:S01]  /*1e00*/  LOP3.LUT R10, R3, 0x8, RZ, 0xc0, !PT ;  /* 0x00000008030a7812 */ /* 0x000fe200078ec0ff */
[----:B------:R-:W-:Y:S01]  /*1e10*/  IMAD.IADD R14, R0, 0x1, -R7 ;  /* 0x00000001000e7824 */ /* 0x000fe200078e0a07 */
[----:B------:R-:W-:Y:S01]  /*1e20*/  LEA.HI R7, R8, R15, RZ, 0x2 ;  /* 0x0000000f08077211 */ /* 0x000fe200078f10ff */
[----:B------:R-:W-:Y:S01]  /*1e30*/  IMAD.IADD R0, R6, 0x1, -R9 ;  /* 0x0000000106007824 */ /* 0x000fe200078e0a09 */
[----:B------:R-:W-:Y:S02]  /*1e40*/  LOP3.LUT R6, R11, 0xffffffe0, RZ, 0xc0, !PT ;  /* 0xffffffe00b067812 */ /* 0x000fe400078ec0ff */
[----:B------:R-:W-:-:S02]  /*1e50*/  LOP3.LUT R2, R7, 0xfffffffc, RZ, 0xc0, !PT ;  /* 0xfffffffc07027812 */ /* 0x000fc400078ec0ff */
[----:B-1----:R-:W-:Y:S02]  /*1e60*/  LOP3.LUT R5, R12, 0x3ffffffc, RZ, 0xc0, !PT ;  /* 0x3ffffffc0c057812 */ /* 0x002fe400078ec0ff */
[----:B------:R-:W-:Y:S01]  /*1e70*/  LEA R8, P0, R22, c[0x0][0x280], 0x2 ;  /* 0x0000a00016087a11 */ /* 0x000fe200078010ff */
[----:B------:R-:W-:Y:S01]  /*1e80*/  IMAD.IADD R16, R15, 0x1, -R2 ;  /* 0x000000010f107824 */ /* 0x000fe200078e0a02 */
[----:B------:R-:W-:Y:S01]  /*1e90*/  LEA.HI R12, R18, R18, RZ, 0x1 ;  /* 0x00000012120c7211 */ /* 0x000fe200078f08ff */
[----:B------:R-:W-:Y:S01]  /*1ea0*/  IMAD.SHL.U32 R2, R14, 0x10, RZ ;  /* 0x000000100e027824 */ /* 0x000fe200078e00ff */
[----:B------:R-:W-:Y:S01]  /*1eb0*/  LEA.HI.X R9, R22, c[0x0][0x284], R24, 0x2, P0 ;  /* 0x0000a10016097a11 */ /* 0x000fe200000f1418 */
[C---:B------:R-:W-:Y:S01]  /*1ec0*/  IMAD.SHL.U32 R3, R16.reuse, 0x100, RZ ;  /* 0x0000010010037824 */ /* 0x040fe200078e00ff */
[----:B------:R-:W-:Y:S01]  /*1ed0*/  LEA.HI R4, R16, R16, RZ, 0x1 ;  /* 0x0000001010047211 */ /* 0x000fe200078f08ff */
[----:B------:R-:W-:Y:S01]  /*1ee0*/  IMAD.IADD R5, R236, 0x1, -R5 ;  /* 0x00000001ec057824 */ /* 0x000fe200078e0a05 */
[----:B------:R-:W-:-:S02]  /*1ef0*/  LOP3.LUT R2, R10, 0x70, R2, 0xf8, !PT ;  /* 0x000000700a027812 */ /* 0x000fc400078ef802 */
[----:B------:R-:W-:Y:S01]  /*1f00*/  LOP3.LUT P0, RZ, R14, 0x1, RZ, 0xc0, !PT ;  /* 0x000000010eff7812 */ /* 0x000fe2000780c0ff */
        /* <DEDUP_REMOVED lines=105> */
.L_x_926:
        /* <DEDUP_REMOVED lines=173> */
.L_x_918:
[----:B------:R-:W-:Y:S11]  /*3070*/  ISETP.NE.AND P0, PT, R251, c[0x0][0x2a8], PT ;  /* 0x0000aa00fb007a0c */ /* 0x000ff60003f05270 */
[----:B------:R-:W-:Y:S02]  /*3080*/  @!UPT UIADD3 URZ, URZ, URZ, URZ ;  /* 0x0000003f3f3ff290 */ /* 0x000fe4000fffe03f */
[----:B------:R-:W-:Y:S05]  /*3090*/  @P0 IMAD.HI.U32 R24, R3, c[0x0][0x2ac], RZ ;  /* 0x0000ab0003180a27 */ /* 0x000fea00078e00ff */
[----:B------:R-:W-:Y:S02]  /*30a0*/  @P0 SHF.R.U32.HI R3, RZ, c[0x0][0x2b0], R24 ;  /* 0x0000ac00ff030a19 */ /* 0x000fe40000011618 */
.L_x_919:
[----:B------:R-:W-:Y:S05]  /*30b0*/  BSYNC B0 ;  /* 0x0000000000007941 */ /* 0x000fea0003800000 */
.L_x_917:
[C-C-:B------:R-:W-:Y:S01]  /*30c0*/  IADD3 R24, R2.reuse, c[0x0][0x2a4], R229.reuse ;  /* 0x0000a90002187a10 */ /* 0x140fe20007ffe0e5 */
[----:B------:R-:W-:Y:S01]  /*30d0*/  IMAD R3, R3, c[0x0][0x2a8], R246 ;  /* 0x0000aa0003037a24 */ /* 0x000fe200078e02f6 */
[----:B------:R-:W-:Y:S02]  /*30e0*/  IADD3 R191, R2, UR19, R229 ;  /* 0x0000001302bf7c10 */ /* 0x000fe4000fffe0e5 */
[----:B------:R-:W-:Y:S02]  /*30f0*/  IMNMX R24, R232, R24, PT ;  /* 0x00000018e8187217 */ /* 0x000fe40003800200 */
[----:B------:R-:W-:Y:S02]  /*3100*/  IADD3 R192, R3, c[0x0][0x2a8], RZ ;  /* 0x0000aa0003c07a10 */ /* 0x000fe40007ffe0ff */
[----:B------:R-:W-:Y:S02]  /*3110*/  IMNMX R191, R191, R3, !PT ;  /* 0x00000003bfbf7217 */ /* 0x000fe40007800200 */
[----:B------:R-:W-:Y:S02]  /*3120*/  IMNMX R192, R24, R192, PT ;  /* 0x000000c018c07217 */ /* 0x000fe40003800200 */
.L_x_916:
        /* <DEDUP_REMOVED lines=17> */
.L_x_922:
[----:B------:R-:W-:Y:S11]  /*3240*/  ISETP.NE.AND P0, PT, R251, c[0x0][0x2a8], PT ;  /* 0x0000aa00fb007a0c */ /* 0x000ff60003f05270 */
[----:B------:R-:W-:Y:S02]  /*3250*/  @!UPT UIADD3 URZ, URZ, URZ, URZ ;  /* 0x0000003f3f3ff290 */ /* 0x000fe4000fffe03f */
[----:B------:R-:W-:Y:S05]  /*3260*/  @P0 IMAD.HI.U32 R3, R2, c[0x0][0x2ac], RZ ;  /* 0x0000ab0002030a27 */ /* 0x000fea00078e00ff */
[----:B------:R-:W-:Y:S02]  /*3270*/  @P0 SHF.R.U32.HI R2, RZ, c[0x0][0x2b0], R3 ;  /* 0x0000ac00ff020a19 */ /* 0x000fe40000011603 */
.L_x_923:
[----:B------:R-:W-:Y:S05]  /*3280*/  BSYNC B0 ;  /* 0x0000000000007941 */ /* 0x000fea0003800000 */
.L_x_921:
[----:B------:R-:W-:Y:S05]  /*3290*/  IMAD R2, R2, c[0x0][0x2a8], R246 ;  /* 0x0000aa0002027a24 */ /* 0x000fea00078e02f6 */
[----:B------:R-:W-:Y:S02]  /*32a0*/  IADD3 R3, R2, c[0x0][0x2a8], RZ ;  /* 0x0000aa0002037a10 */ /* 0x000fe40007ffe0ff */
[----:B------:R-:W-:Y:S02]  /*32b0*/  IMNMX R189, R189, R2, !PT ;  /* 0x00000002bdbd7217 */ /* 0x000fe40007800200 */
[----:B------:R-:W-:Y:S02]  /*32c0*/  IMNMX R190, R190, R3, PT ;  /* 0x00000003bebe7217 */ /* 0x000fe40003800200 */
.L_x_920:
        /* <DEDUP_REMOVED lines=8> */
[----:B------:R1:W1:Y:S04]  /*3350*/  LDSM.16.M88.2 R36, [R0+0x9080] ;  /* 0x009080000024783b */ /* 0x0002680000000100 */
        /* <DEDUP_REMOVED lines=22> */
[----:B------:R-:W-:Y:S02]  /*34c0*/  UIMAD UR25, UR15, UR7, UR25 ;  /* 0x000000070f1972a4 */ /* 0x000fe4000f8e0219 */
[----:B------:R-:W-:Y:S02]  /*34d0*/  UIMAD UR7, UR15, -0x40, UR18 ;  /* 0xffffffc00f0778a4 */ /* 0x000fe4000f8e0212 */
        /* <DEDUP_REMOVED lines=12> */
[----:B------:R-:W-:Y:S04]  /*35a0*/  IADD3 R24, P5, R244, UR6, RZ ;  /* 0x00000006f4187c10 */ /* 0x000fe8000ffbe0ff */
[C---:B------:R-:W-:Y:S02]  /*35b0*/  LEA R30, P0, R24.reuse, c[0x0][0x160], 0x1 ;  /* 0x00005800181e7a11 */ /* 0x040fe400078008ff */
[C---:B------:R-:W-:Y:S04]  /*35c0*/  IADD3.X R25, R241.reuse, UR25, RZ, P5, !PT ;  /* 0x00000019f1197c10 */ /* 0x040fe8000affe4ff */
[----:B------:R-:W-:Y:S02]  /*35d0*/  LEA.HI.X R31, R24, c[0x0][0x164], R25, 0x1, P0 ;  /* 0x00005900181f7a11 */ /* 0x000fe400000f0c19 */
[----:B------:R-:W-:Y:S02]  /*35e0*/  IADD3 R24, P5, P0, R244, UR6, R180 ;  /* 0x00000006f4187c10 */ /* 0x000fe4000f8be0b4 */
[----:B------:R-:W-:Y:S02]  /*35f0*/  IADD3 R25, -R234, UR7, RZ ;  /* 0x00000007ea197c10 */ /* 0x000fe4000fffe1ff */
[----:B------:R-:W-:Y:S02]  /*3600*/  IADD3.X R27, R241, UR25, R34, P5, P0 ;  /* 0x00000019f11b7c10 */ /* 0x000fe4000afe0422 */
[C---:B------:R-:W-:Y:S02]  /*3610*/  LEA R26, P5, R24.reuse, c[0x0][0x160], 0x1 ;  /* 0x00005800181a7a11 */ /* 0x040fe400078a08ff */
[----:B------:R-:W-:Y:S02]  /*3620*/  @!P1 LEA R34, P0, R35, c[0x0][0x258], 0x2 ;  /* 0x0000960023229a11 */ /* 0x000fe400078010ff */
[----:B------:R-:W-:Y:S01]  /*3630*/  LEA.HI.X R27, R24, c[0x0][0x164], R27, 0x1, P5 ;  /* 0x00005900181b7a11 */ /* 0x000fe200028f0c1b */
[----:B------:R-:W-:Y:S01]  /*3640*/  IMAD.U32 R24, RZ, RZ, UR20 ;  /* 0x00000014ff187e24 */ /* 0x000fe2000f8e00ff */
[----:B------:R-:W-:Y:S02]  /*3650*/  ISETP.LT.OR P5, PT, R25, 0x1, !P4 ;  /* 0x000000011900780c */ /* 0x000fe400067a1670 */
[----:B------:R-:W-:Y:S01]  /*3660*/  @!P1 LEA.HI.X R35, R35, c[0x0][0x25c], R38, 0x2, P0 ;  /* 0x0000970023239a11 */ /* 0x000fe200000f1426 */
[----:B------:R-:W-:Y:S01]  /*3670*/  IMAD R24, R24, 0x6000, R247 ;  /* 0x0000600018187824 */ /* 0x000fe200078e02f7 */
[C---:B------:R-:W-:Y:S09]  /*3680*/  ISETP.LT.OR P0, PT, R25.reuse, 0x1, !P3 ;  /* 0x000000011900780c */ /* 0x040ff20005f01670 */
        /* <DEDUP_REMOVED lines=15> */
[----:B------:R2:W-:Y:S05]  /*3780*/  LDGSTS.E.BYPASS.LTC128B.128 [R24+0x5000], [R26.64+0x100], !P0 ;  /* 0x050001001a187fae */ /* 0x0005ea000c101d50 */
[----:B------:R2:W-:Y:S02]  /*3790*/  @!P1 LDGSTS.E.BYPASS.LTC128B.128 [R25+0x21080], [R34.64] ;  /* 0x2108000022199fae */ /* 0x0005e4000b901d50 */
.L_x_924:
        /* <DEDUP_REMOVED lines=17> */
[C---:B------:R-:W-:Y:S08]  /*38b0*/  HMMA.16816.F32 R36, R40.reuse, R36, RZ ;  /* 0x000000242824723c */ /* 0x040ff000000018ff */
        /* <DEDUP_REMOVED lines=403> */
[----:B------:R2:W1:Y:S05]  /*51f0*/  LDSM.16.MT88.4 R36, [R213+0x2800] ;  /* 0x00280000d524783b */ /* 0x00046a0000004200 */
        /* <DEDUP_REMOVED lines=20> */
[----:B--234-:R-:W-:Y:S01]  /*5340*/  LOP3.LUT P6, RZ, R228, 0x1, RZ, 0xc0, !PT ;  /* 0x00000001e4ff7812 */ /* 0x01cfe200078cc0ff */
        /* <DEDUP_REMOVED lines=57> */
.L_x_925:
[-C--:B-1234-:R-:W-:Y:S01]  /*56e0*/  HMMA.16816.F32 R4, R108, R16.reuse, RZ ;  /* 0x000000106c04723c */ /* 0x09efe200000018ff */
        /* <DEDUP_REMOVED lines=295> */
.L_x_915:
[----:B------:R-:W-:Y:S05]  /*6960*/  @P1 EXIT ;  /* 0x000000000000194d */ /* 0x000fea0003800000 */
[----:B------:R-:W1:Y:S01]  /*6970*/  S2UR UR6, SR_CTAID.X ;  /* 0x00000000000679c3 */ /* 0x000e620000002500 */
[----:B------:R-:W2:Y:S01]  /*6980*/  S2R R2, SR_CTAID.Y ;  /* 0x0000000000027919 */ /* 0x000ea20000002600 */
[----:B------:R-:W-:Y:S01]  /*6990*/  IMAD.MOV.U32 R0, RZ, RZ, 0x1 ;  /* 0x00000001ff007424 */ /* 0x000fe200078e00ff */
[----:B------:R-:W-:Y:S01]  /*69a0*/  ULDC UR5, c[0x0][0x358] ;  /* 0x0000d60000057ab9 */ /* 0x000fe20000000800 */
[----:B------:R-:W-:Y:S01]  /*69b0*/  BSSY B0, `(.L_x_927) ;  /* 0x000001e000007945 */ /* 0x000fe20003800000 */
[----:B------:R-:W3:Y:S01]  /*69c0*/  S2R R15, SR_CTAID.Z ;  /* 0x00000000000f7919 */ /* 0x000ee20000002700 */
[----:B------:R-:W-:-:S03]  /*69d0*/  ULDC UR4, c[0x0][0x2f4] ;  /* 0x0000bd0000047ab9 */ /* 0x000fc60000000800 */
[----:B------:R-:W-:Y:S01]  /*69e0*/  BAR.SYNC.DEFER_BLOCKING 0x1, 0x100 ;  /* 0x0044000000007b1d */ /* 0x000fe20000010000 */
[----:B------:R-:W-:Y:S01]  /*69f0*/  ISETP.NE.AND P0, PT, R0, c[0x0][0x338], PT ;  /* 0x0000ce0000007a0c */ /* 0x000fe20003f05270 */
[----:B-1----:R-:W-:-:S12]  /*6a00*/  UIMAD UR5, UR6, UR5, URZ ;  /* 0x00000005060572a4 */ /* 0x002fd8000f8e023f */
[----:B--2---:R-:W-:Y:S01]  /*6a10*/  @P0 IMAD.HI.U32 R0, R2, c[0x0][0x33c], RZ ;  /* 0x0000cf0002000a27 */ /* 0x004fe200078e00ff */
[----:B------:R-:W-:-:S03]  /*6a20*/  UIMAD UR5, UR5, UR4, URZ ;  /* 0x00000004050572a4 */ /* 0x000fc6000f8e023f */
[----:B------:R-:W-:Y:S01]  /*6a30*/  IMAD.MOV.U32 R7, RZ, RZ, R2 ;  /* 0x000000ffff077224 */ /* 0x000fe200078e0002 */
[----:B------:R-:W-:Y:S01]  /*6a40*/  @P0 SHF.R.U32.HI R7, RZ, c[0x0][0x340], R0 ;  /* 0x0000d000ff070a19 */ /* 0x000fe20000011600 */
[----:B---3--:R-:W-:Y:S01]  /*6a50*/  IMAD R3, R15, c[0x0][0x2f4], RZ ;  /* 0x0000bd000f037a24 */ /* 0x008fe200078e02ff */
[----:B------:R-:W-:Y:S01]  /*6a60*/  USHF.R.S32.HI UR4, URZ, 0x1f, UR5 ;  /* 0x0000001f3f047899 */ /* 0x000fe20008011405 */
        /* <DEDUP_REMOVED lines=13> */
.L_x_929:
[----:B------:R-:W2:Y:S01]  /*6b40*/  LDG.E.STRONG.GPU R0, [R4.64] ;  /* 0x0000001004007981 */ /* 0x000ea2000c1ef900 */
[----:B------:R-:W-:Y:S01]  /*6b50*/  YIELD ;  /* 0x0000000000007946 */ /* 0x000fe20003800000 */
[----:B--2---:R-:W-:Y:S01]  /*6b60*/  ISETP.NE.AND P0, PT, R0, R6, PT ;  /* 0x000000060000720c */ /* 0x004fe20003f05270 */
[----:B------:R-:W-:-:S12]  /*6b70*/  CCTL.IVALL ;  /* 0x00000000ff00798f */ /* 0x000fd80002000000 */
[----:B------:R-:W-:Y:S05]  /*6b80*/  @P0 BRA `(.L_x_929) ;  /* 0xffffffb000000947 */ /* 0x000fea000383ffff */
.L_x_928:
[----:B------:R-:W-:Y:S05]  /*6b90*/  BSYNC B0 ;  /* 0x0000000000007941 */ /* 0x000fea0003800000 */
.L_x_927:
[----:B------:R-:W-:Y:S01]  /*6ba0*/  MOV R17, 0xffffffff ;  /* 0xffffffff00117802 */ /* 0x000fe20000000f00 */
[----:B------:R-:W-:Y:S05]  /*6bb0*/  BRA.CONV ~URZ, `(.L_x_930) ;  /* 0x000000237f007947 */ /* 0x000fea000b800000 */
[----:B------:R-:W-:Y:S02]  /*6bc0*/  MOV R2, 0x6be0 ;  /* 0x00006be000027802 */ /* 0x000fe40000000f00 */
[----:B------:R-:W-:Y:S05]  /*6bd0*/  CALL.REL.NOINC `($__internal_8_$__cuda_sm70_warpsync) ;  /* 0x00000c0000007944 */ /* 0x000fea0003c00000 */
.L_x_930:
        /* <DEDUP_REMOVED lines=77> */
[----:B------:R-:W-:Y:S05]  /*70b0*/  CALL.REL.NOINC `($__internal_8_$__cuda_sm70_warpsync) ;  /* 0x0000072000007944 */ /* 0x000fea0003c00000 */
.L_x_931:
        /* <DEDUP_REMOVED lines=12> */
.L_x_933:
[----:B------:R-:W-:Y:S05]  /*7180*/  BSYNC B0 ;  /* 0x0000000000007941 */ /* 0x000fea0003800000 */
.L_x_932:
[----:B--2---:R-:W-:Y:S01]  /*7190*/  IADD3 R4, P0, R11, c[0x0][0x348], RZ ;  /* 0x0000d2000b047a10 */ /* 0x004fe20007f1e0ff */
[----:B------:R-:W-:Y:S03]  /*71a0*/  BSSY B0, `(.L_x_934) ;  /* 0x0000008000007945 */ /* 0x000fe60003800000 */
[----:B------:R-:W-:Y:S01]  /*71b0*/  IADD3.X R5, R14, c[0x0][0x34c], RZ, P0, !PT ;  /* 0x0000d3000e057a10 */ /* 0x000fe200007fe4ff */
[----:B------:R-:W-:Y:S05]  /*71c0*/  @P1 BRA `(.L_x_935) ;  /* 0x0000005000001947 */ /* 0x000fea0003800000 */
.L_x_936:
[----:B------:R-:W2:Y:S01]  /*71d0*/  LDG.E.STRONG.GPU R0, [R4.64] ;  /* 0x0000001004007981 */ /* 0x000ea2000c1ef900 */
[----:B------:R-:W-:Y:S01]  /*71e0*/  YIELD ;  /* 0x0000000000007946 */ /* 0x000fe20003800000 */
[----:B--2---:R-:W-:Y:S01]  /*71f0*/  ISETP.NE.AND P0, PT, R0, R6, PT ;  /* 0x000000060000720c */ /* 0x004fe20003f05270 */
[----:B------:R-:W-:-:S12]  /*7200*/  CCTL.IVALL ;  /* 0x00000000ff00798f */ /* 0x000fd80002000000 */
[----:B------:R-:W-:Y:S05]  /*7210*/  @P0 BRA `(.L_x_936) ;  /* 0xffffffb000000947 */ /* 0x000fea000383ffff */
.L_x_935:
[----:B------:R-:W-:Y:S05]  /*7220*/  BSYNC B0 ;  /* 0x0000000000007941 */ /* 0x000fea0003800000 */
.L_x_934:
[----:B------:R-:W-:Y:S05]  /*7230*/  BRA.CONV ~URZ, `(.L_x_937) ;  /* 0x000000237f007947 */ /* 0x000fea000b800000 */
[----:B-1----:R-:W-:Y:S02]  /*7240*/  MOV R2, 0x7260 ;  /* 0x0000726000027802 */ /* 0x002fe40000000f00 */
[----:B------:R-:W-:Y:S05]  /*7250*/  CALL.REL.NOINC `($__internal_8_$__cuda_sm70_warpsync) ;  /* 0x0000058000007944 */ /* 0x000fea0003c00000 */
.L_x_937:
        /* <DEDUP_REMOVED lines=76> */
.L_x_938:
        /* <DEDUP_REMOVED lines=12> */
        .weak           $__internal_8_$__cuda_sm70_warpsync
        .type           $__internal_8_$__cuda_sm70_warpsync,@function
        .size           $__internal_8_$__cuda_sm70_warpsync,(.L_x_1414 - $__internal_8_$__cuda_sm70_warpsync)
$__internal_8_$__cuda_sm70_warpsync:
[----:B------:R-:W-:Y:S01]  /*77e0*/  MOV R3, 0x0 ;  /* 0x0000000000037802 */ /* 0x000fe20000000f00 */
[----:B------:R-:W-:Y:S04]  /*77f0*/  WARPSYNC R17 ;  /* 0x0000001100007348 */ /* 0x000fe80003800000 */
[----:B------:R-:W-:Y:S05]  /*7800*/  RET.REL.NODEC R2 `(_ZN7cutlass13device_kernelIN5flash19enable_sm80_to_sm89INS1_16FlashAttnBwdSm80INS1_25CollectiveMainloopBwdSm80ILi2ELi1EN4cute5tupleIJNS5_1CILi64EEENS7_ILi80EEENS7_ILi192EEEEEENS_6half_tEfNS_4arch4Sm80ELb0ELb1ELb0ELb0ELb1ELb0ELb1ELb0ELi2ELi4ELi2ELi2ELb0EEENS1_24CollectiveEpilogueBwdGQAISB_fSE_Li256ELb0ELb1EEENS1_19SingleTileSchedulerILb0ELb0ELb0ELi80EEEEEEEEEvNT_6ParamsE) ;  /* 0xffff87f002007950 */ /* 0x000fea0003c3ffff */
.L_x_939:
        /* <DEDUP_REMOVED lines=15> */
.L_x_1414:


//--------------------- .text._ZN7cutlass13device_kernelIN5flash19enable_sm80_to_sm89INS1_16FlashAttnBwdSm80INS1_25CollectiveMainloopBwdSm80ILi2ELi1EN4cute5tupleIJNS5_1CILi64EEENS7_ILi80EEENS7_ILi192EEEEEENS_6half_tEfNS_4arch4Sm80ELb0ELb1ELb0ELb1ELb0ELb0ELb1ELb0ELi2ELi4ELi2ELi2ELb0EEENS1_21CollectiveEpilogueBwdISB_SC_SE_Li256ELb1ELb1ELi4EEENS1_19SingleTileSchedulerILb1ELb0ELb0ELi80EEEEEEEEEvNT_6ParamsE --------------------------
	.section	.text._ZN7cutlass13device_kernelIN5flash19enable_sm80_to_sm89INS1_16FlashAttnBwdSm80INS1_25CollectiveMainloopBwdSm80ILi2ELi1EN4cute5tupleIJNS5_1CILi64EEENS7_ILi80EEENS7_ILi192EEEEEENS_6half_tEfNS_4arch4Sm80ELb0ELb1ELb0ELb1ELb0ELb0ELb1ELb0ELi2ELi4ELi2ELi2ELb0EEENS1_21CollectiveEpilogueBwdISB_SC_SE_Li256ELb1ELb1ELi4EEENS1_19SingleTileSchedulerILb1ELb0ELb0ELi80EEEEEEEEEvNT_6ParamsE,"ax",@progbits
	.sectioninfo	@"SHI_REGISTERS=255"
	.align	128
.text._ZN7cutlass13device_kernelIN5flash19enable_sm80_to_sm89INS1_16FlashAttnBwdSm80INS1_25CollectiveMainloopBwdSm80ILi2ELi1EN4cute5tupleIJNS5_1CILi64EEENS7_ILi80EEENS7_ILi192EEEEEENS_6half_tEfNS_4arch4Sm80ELb0ELb1ELb0ELb1ELb0ELb0ELb1ELb0ELi2ELi4ELi2ELi2ELb0EEENS1_21CollectiveEpilogueBwdISB_SC_SE_Li256ELb1ELb1ELi4EEENS1_19SingleTileSchedulerILb1ELb0ELb0ELi80EEEEEEEEEvNT_6ParamsE:
        .type           _ZN7cutlass13device_kernelIN5flash19enable_sm80_to_sm89INS1_16FlashAttnBwdSm80INS1_25CollectiveMainloopBwdSm80ILi2ELi1EN4cute5tupleIJNS5_1CILi64EEENS7_ILi80EEENS7_ILi192EEEEEENS_6half_tEfNS_4arch4Sm80ELb0ELb1ELb0ELb1ELb0ELb0ELb1ELb0ELi2ELi4ELi2ELi2ELb0EEENS1_21CollectiveEpilogueBwdISB_SC_SE_Li256ELb1ELb1ELi4EEENS1_19SingleTileSchedulerILb1ELb0ELb0ELi80EEEEEEEEEvNT_6ParamsE,@function
        .size           _ZN7cutlass13device_kernelIN5flash19enable_sm80_to_sm89INS1_16FlashAttnBwdSm80INS1_25CollectiveMainloopBwdSm80ILi2ELi1EN4cute5tupleIJNS5_1CILi64EEENS7_ILi80EEENS7_ILi192EEEEEENS_6half_tEfNS_4arch4Sm80ELb0ELb1ELb0ELb1ELb0ELb0ELb1ELb0ELi2ELi4ELi2ELi2ELb0EEENS1_21CollectiveEpilogueBwdISB_SC_SE_Li256ELb1ELb1ELi4EEENS1_19SingleTileSchedulerILb1ELb0ELb0ELi80EEEEEEEEEvNT_6ParamsE,(.L_x_1416 - _ZN7cutlass13device_kernelIN5flash19enable_sm80_to_sm89INS1_16FlashAttnBwdSm80INS1_25CollectiveMainloopBwdSm80ILi2ELi1EN4cute5tupleIJNS5_1CILi64EEENS7_ILi80EEENS7_ILi192EEEEEENS_6half_tEfNS_4arch4Sm80ELb0ELb1ELb0ELb1ELb0ELb0ELb1ELb0ELi2ELi4ELi2ELi2ELb0EEENS1_21CollectiveEpilogueBwdISB_SC_SE_Li256ELb1ELb1ELi4EEENS1_19SingleTileSchedulerILb1ELb0ELb0ELi80EEEEEEEEEvNT_6ParamsE)
        .other          _ZN7cutlass13device_kernelIN5flash19enable_sm80_to_sm89INS1_16FlashAttnBwdSm80INS1_25CollectiveMainloopBwdSm80ILi2ELi1EN4cute5tupleIJNS5_1CILi64EEENS7_ILi80EEENS7_ILi192EEEEEENS_6half_tEfNS_4arch4Sm80ELb0ELb1ELb0ELb1ELb0ELb0ELb1ELb0ELi2ELi4ELi2ELi2ELb0EEENS1_21CollectiveEpilogueBwdISB_SC_SE_Li256ELb1ELb1ELi4EEENS1_19SingleTileSchedulerILb1ELb0ELb0ELi80EEEEEEEEEvNT_6ParamsE,@"STO_CUDA_ENTRY STV_DEFAULT"
_ZN7cutlass13device_kernelIN5flash19enable_sm80_to_sm89INS1_16FlashAttnBwdSm80INS1_25CollectiveMainloopBwdSm80ILi2ELi1EN4cute5tupleIJNS5_1CILi64EEENS7_ILi80EEENS7_ILi192EEEEEENS_6half_tEfNS_4arch4Sm80ELb0ELb1ELb0ELb1ELb0ELb0ELb1ELb0ELi2ELi4ELi2ELi2ELb0EEENS1_21CollectiveEpilogueBwdISB_SC_SE_Li256ELb1ELb1ELi4EEENS1_19SingleTileSchedulerILb1ELb0ELb0ELi80EEEEEEEEEvNT_6ParamsE:
[----:B------:R-:W-:Y:S02]  /*0000*/  MOV R1, c[0x0][0x28] ;  /* 0x00000a0000017a02 */ /* 0x000fe40000000f00 */
[----:B------:R-:W1:Y:S01]  /*0010*/  S2R R219, SR_TID.X ;  /* 0x0000000000db7919 */ /* 0x000e620000002100 */
[----:B------:R-:W-:Y:S01]  /*0020*/  MOV R6, 0x4 ;  /* 0x0000000400067802 */ /* 0x000fe20000000f00 */
[----:B------:R-:W-:Y:S02]  /*0030*/  ULDC.64 UR8, c[0x0][0x118] ;  /* 0x0000460000087ab9 */ /* 0x000fe40000000a00 */
[----:B------:R-:W2:Y:S04]  /*0040*/  S2R R229, SR_CTAID.Z ;  /* 0x0000000000e57919 */ /* 0x000ea80000002700 */
[----:B------:R-:W3:Y:S04]  /*0050*/  S2R R222, SR_CTAID.X ;  /* 0x0000000000de7919 */ /* 0x000ee80000002500 */
[----:B------:R-:W4:Y:S01]  /*0060*/  S2R R0, SR_CTAID.Y ;  /* 0x0000000000007919 */ /* 0x000f220000002600 */
[----:B-1----:R-:W-:-:S05]  /*0070*/  SHF.R.U32.HI R4, RZ, 0x5, R219 ;  /* 0x00000005ff047819 */ /* 0x002fca00000116db */
[----:B------:R-:W1:Y:S02]  /*0080*/  SHFL.IDX PT, R2, R4, RZ, 0x1f ;  /* 0x00001fff04027589 */ /* 0x000e6400000e0000 */
[----:B-1----:R-:W-:Y:S01]  /*0090*/  ISETP.NE.AND P0, PT, R2, RZ, PT ;  /* 0x000000ff0200720c */ /* 0x002fe20003f05270 */
[----:B--2---:R-:W-:-:S12]  /*00a0*/  IMAD.WIDE R2, R229, R6, c[0x0][0x3c0] ;  /* 0x0000f000e5027625 */ /* 0x004fd800078e0206 */
[----:B------:R-:W-:Y:S05]  /*00b0*/  @!P0 BRA `(.L_x_940) ;  /* 0x0000012000008947 */ /* 0x000fea0003800000 */
[----:B---34-:R-:W-:-:S04]  /*00c0*/  ISETP.NE.U32.AND P0, PT, RZ, c[0x0][0x3c0], PT ;  /* 0x0000f000ff007a0c */ /* 0x018fc80003f05070 */
[----:B------:R-:W-:-:S13]  /*00d0*/  ISETP.NE.AND.EX P0, PT, RZ, c[0x0][0x3c4], PT, P0 ;  /* 0x0000f100ff007a0c */ /* 0x000fda0003f05300 */
[----:B------:R-:W-:Y:S05]  /*00e0*/  @!P0 BRA `(.L_x_941) ;  /* 0x0000002000008947 */ /* 0x000fea0003800000 */
[----:B------:R1:W5:Y:S01]  /*00f0*/  LDG.E R3, [R2.64] ;  /* 0x0000000802037981 */ /* 0x000362000c1e1900 */
[----:B------:R-:W-:Y:S05]  /*0100*/  BRA `(.L_x_942) ;  /* 0x0000009000007947 */ /* 0x000fea0003800000 */
.L_x_941:
        /* <DEDUP_REMOVED lines=8> */
.L_x_943:
[----:B------:R-:W-:Y:S02]  /*0190*/  MOV R3, c[0x0][0x3a4] ;  /* 0x0000e90000037a02 */ /* 0x000fe40000000f00 */
.L_x_942:
[----:B-1----:R-:W-:-:S05]  /*01a0*/  IMAD R2, R222, 0x50, RZ ;  /* 0x00000050de027824 */ /* 0x002fca00078e02ff */
[----:B-----5:R-:W-:-:S04]  /*01b0*/  ISETP.GE.AND P0, PT, R2, R3, PT ;  /* 0x000000030200720c */ /* 0x020fc80003f06270 */
[----:B------:R-:W-:Y:S01]  /*01c0*/  SEL R229, R229, 0xffffffff, !P0 ;  /* 0xffffffffe5e57807 */ /* 0x000fe20004000000 */
[----:B------:R-:W-:Y:S05]  /*01d0*/  BRA `(.L_x_944) ;  /* 0x0000011000007947 */ /* 0x000fea0003800000 */
.L_x_940:
[----:B---34-:R-:W-:-:S04]  /*01e0*/  ISETP.NE.U32.AND P0, PT, RZ, c[0x0][0x3c0], PT ;  /* 0x0000f000ff007a0c */ /* 0x018fc80003f05070 */
[----:B------:R-:W-:-:S13]  /*01f0*/  ISETP.NE.AND.EX P0, PT, RZ, c[0x0][0x3c4], PT, P0 ;  /* 0x0000f100ff007a0c */ /* 0x000fda0003f05300 */
[----:B------:R-:W-:Y:S05]  /*0200*/  @!P0 BRA `(.L_x_945) ;  /* 0x0000002000008947 */ /* 0x000fea0003800000 */
[----:B------:R1:W5:Y:S01]  /*0210*/  LDG.E R3, [R2.64] ;  /* 0x0000000802037981 */ /* 0x000362000c1e1900 */
[----:B------:R-:W-:Y:S05]  /*0220*/  BRA `(.L_x_946) ;  /* 0x0000009000007947 */ /* 0x000fea0003800000 */
.L_x_945:
        /* <DEDUP_REMOVED lines=8> */
.L_x_947:
[----:B------:R-:W-:Y:S02]  /*02b0*/  MOV R3, c[0x0][0x3a4] ;  /* 0x0000e90000037a02 */ /* 0x000fe40000000f00 */
.L_x_946:
[----:B-1----:R-:W-:-:S05]  /*02c0*/  IMAD R2, R222, 0x50, RZ ;  /* 0x00000050de027824 */ /* 0x002fca00078e02ff */
[----:B-----5:R-:W-:-:S04]  /*02d0*/  ISETP.GE.AND P0, PT, R2, R3, PT ;  /* 0x000000030200720c */ /* 0x020fc80003f06270 */
[----:B------:R-:W-:-:S04]  /*02e0*/  SEL R229, R229, 0xffffffff, !P0 ;  /* 0xffffffffe5e57807 */ /* 0x000fc80004000000 */
.L_x_944:
[----:B------:R-:W-:-:S13]  /*02f0*/  ISETP.GE.AND P0, PT, R229, RZ, PT ;  /* 0x000000ffe500720c */ /* 0x000fda0003f06270 */
[----:B------:R-:W-:Y:S05]  /*0300*/  @!P0 EXIT ;  /* 0x000000000000894d */ /* 0x000fea0003800000 */
[----:B------:R-:W-:Y:S01]  /*0310*/  ISETP.NE.U32.AND P0, PT, RZ, c[0x0][0x2c8], PT ;  /* 0x0000b200ff007a0c */ /* 0x000fe20003f05070 */
[----:B------:R-:W-:-:S03]  /*0320*/  IMAD.WIDE R10, R229, R6, c[0x0][0x2c8] ;  /* 0x0000b200e50a7625 */ /* 0x000fc600078e0206 */
[----:B------:R-:W-:Y:S02]  /*0330*/  ISETP.NE.AND.EX P6, PT, RZ, c[0x0][0x2cc], PT, P0 ;  /* 0x0000b300ff007a0c */ /* 0x000fe40003fc5300 */
[----:B------:R-:W-:Y:S02]  /*0340*/  ISETP.NE.U32.AND P0, PT, RZ, c[0x0][0x2d8], PT ;  /* 0x0000b600ff007a0c */ /* 0x000fe40003f05070 */
[----:B------:R-:W-:Y:S02]  /*0350*/  ISETP.NE.U32.AND P2, PT, RZ, c[0x0][0x2d0], PT ;  /* 0x0000b400ff007a0c */ /* 0x000fe40003f45070 */
[----:B------:R-:W-:Y:S02]  /*0360*/  ISETP.NE.AND.EX P0, PT, RZ, c[0x0][0x2dc], PT, P0 ;  /* 0x0000b700ff007a0c */ /* 0x000fe40003f05300 */
[----:B------:R-:W-:-:S05]  /*0370*/  ISETP.NE.AND.EX P2, PT, RZ, c[0x0][0x2d4], PT, P2 ;  /* 0x0000b500ff007a0c */ /* 0x000fca0003f45320 */
[----:B------:R-:W2:Y:S01]  /*0380*/  @P6 LDG.E R12, [R10.64] ;  /* 0x000000080a0c6981 */ /* 0x000ea2000c1e1900 */
[----:B------:R-:W-:Y:S01]  /*0390*/  IMAD.MOV.U32 R228, RZ, RZ, c[0x0][0x168] ;  /* 0x00005a00ffe47624 */ /* 0x000fe200078e00ff */
[----:B------:R-:W-:Y:S01]  /*03a0*/  CS2R R4, SRZ ;  /* 0x0000000000047805 */ /* 0x000fe2000001ff00 */
[----:B------:R-:W-:Y:S02]  /*03b0*/  IMAD.MOV.U32 R2, RZ, RZ, RZ ;  /* 0x000000ffff027224 */ /* 0x000fe400078e00ff */
[----:B------:R-:W-:-:S04]  /*03c0*/  IMAD.WIDE R8, R229, R6, c[0x0][0x2d0] ;  /* 0x0000b400e5087625 */ /* 0x000fc800078e0206 */
[C---:B------:R-:W-:Y:S01]  /*03d0*/  @P0 IMAD.WIDE R14, R229.reuse, R6, c[0x0][0x2d8] ;  /* 0x0000b600e50e0625 */ /* 0x040fe200078e0206 */
[----:B------:R1:W5:Y:S04]  /*03e0*/  @P6 LDG.E R2, [R10.64] ;  /* 0x000000080a026981 */ /* 0x000368000c1e1900 */
[----:B------:R1:W5:Y:S04]  /*03f0*/  @P0 LDG.E R228, [R14.64] ;  /* 0x000000080ee40981 */ /* 0x000368000c1e1900 */
[----:B------:R1:W5:Y:S01]  /*0400*/  @P2 LDG.E R4, [R8.64] ;  /* 0x0000000808042981 */ /* 0x000362000c1e1900 */
[----:B--2---:R-:W-:-:S05]  /*0410*/  @P6 IMAD R12, R229, 0x40, R12 ;  /* 0x00000040e50c6824 */ /* 0x004fca00078e020c */
[----:B------:R-:W-:-:S04]  /*0420*/  @P6 SHF.R.S32.HI R3, RZ, 0x1f, R12 ;  /* 0x0000001fff036819 */ /* 0x000fc8000001140c */
[----:B------:R-:W-:-:S04]  /*0430*/  @P6 LEA.HI R3, R3, R12, RZ, 0x6 ;  /* 0x0000000c03036211 */ /* 0x000fc800078f30ff */
[----:B------:R-:W-:Y:S01]  /*0440*/  @P6 LOP3.LUT R5, R3, 0xffffffc0, RZ, 0xc0, !PT ;  /* 0xffffffc003056812 */ /* 0x000fe200078ec0ff */
[----:B------:R-:W-:Y:S01]  /*0450*/  IMAD.MOV.U32 R3, RZ, RZ, c[0x0][0x198] ;  /* 0x00006600ff037624 */ /* 0x000fe200078e00ff */
[----:B------:R-:W-:Y:S05]  /*0460*/  @P0 BRA `(.L_x_948) ;  /* 0x0000004000000947 */ /* 0x000fea0003800000 */
[----:B-1----:R-:W-:Y:S05]  /*0470*/  @!P6 BRA `(.L_x_948) ;  /* 0x000000300000e947 */ /* 0x002fea0003800000 */
[----:B-----5:R-:W2:Y:S04]  /*0480*/  LDG.E R228, [R10.64] ;  /* 0x000000080ae47981 */ /* 0x020ea8000c1e1900 */
[----:B------:R-:W2:Y:S02]  /*0490*/  LDG.E R7, [R10.64+0x4] ;  /* 0x000004080a077981 */ /* 0x000ea4000c1e1900 */
[----:B--2---:R-:W-:Y:S02]  /*04a0*/  IADD3 R228, -R228, R7, RZ ;  /* 0x00000007e4e47210 */ /* 0x004fe40007ffe1ff */
.L_x_948:
[----:B-1----:R-:W-:-:S04]  /*04b0*/  ISETP.NE.U32.AND P0, PT, RZ, c[0x0][0x2e0], PT ;  /* 0x0000b800ff007a0c */ /* 0x002fc80003f05070 */
[----:B------:R-:W-:-:S13]  /*04c0*/  ISETP.NE.AND.EX P0, PT, RZ, c[0x0][0x2e4], PT, P0 ;  /* 0x0000b900ff007a0c */ /* 0x000fda0003f05300 */
[----:B------:R-:W-:Y:S05]  /*04d0*/  @!P0 BRA `(.L_x_949) ;  /* 0x0000003000008947 */ /* 0x000fea0003800000 */
[----:B------:R-:W-:-:S05]  /*04e0*/  IMAD.WIDE R6, R229, R6, c[0x0][0x2e0] ;  /* 0x0000b800e5067625 */ /* 0x000fca00078e0206 */
[----:B------:R1:W5:Y:S01]  /*04f0*/  LDG.E R3, [R6.64] ;  /* 0x0000000806037981 */ /* 0x000362000c1e1900 */
[----:B------:R-:W-:Y:S05]  /*0500*/  BRA `(.L_x_950) ;  /* 0x0000004000007947 */ /* 0x000fea0003800000 */
.L_x_949:
[----:B------:R-:W-:Y:S05]  /*0510*/  @!P2 BRA `(.L_x_950) ;  /* 0x000000300000a947 */ /* 0x000fea0003800000 */
[----:B------:R-:W2:Y:S04]  /*0520*/  LDG.E R3, [R8.64] ;  /* 0x0000000808037981 */ /* 0x000ea8000c1e1900 */
[----:B------:R-:W2:Y:S02]  /*0530*/  LDG.E R6, [R8.64+0x4] ;  /* 0x0000040808067981 */ /* 0x000ea4000c1e1900 */
[----:B--2---:R-:W-:Y:S02]  /*0540*/  IADD3 R3, -R3, R6, RZ ;  /* 0x0000000603037210 */ /* 0x004fe40007ffe1ff */
.L_x_950:
[----:B------:R-:W-:Y:S02]  /*0550*/  ISETP.GE.AND P0, PT, R222, RZ, PT ;  /* 0x000000ffde00720c */ /* 0x000fe40003f06270 */
[----:B-1---5:R-:W-:-:S04]  /*0560*/  IADD3 R7, R228, 0x3f, RZ ;  /* 0x0000003fe4077810 */ /* 0x022fc80007ffe0ff */
[----:B------:R-:W-:-:S04]  /*0570*/  SHF.R.S32.HI R6, RZ, 0x1f, R7 ;  /* 0x0000001fff067819 */ /* 0x000fc80000011407 */
[----:B------:R-:W-:-:S04]  /*0580*/  LEA.HI R6, R6, R7, RZ, 0x6 ;  /* 0x0000000706067211 */ /* 0x000fc800078f30ff */
[----:B------:R-:W-:Y:S01]  /*0590*/  SHF.R.S32.HI R226, RZ, 0x6, R6 ;  /* 0x00000006ffe27819 */ /* 0x000fe20000011406 */
[----:B------:R-:W-:Y:S05]  /*05a0*/  @!P0 BRA `(.L_x_951) ;  /* 0x0000007000008947 */ /* 0x000fea0003800000 */
[----:B------:R-:W-:-:S05]  /*05b0*/  IADD3 R7, -R3, 0x8f, R228 ;  /* 0x0000008f03077810 */ /* 0x000fca0007ffe1e4 */
[----:B------:R-:W-:-:S05]  /*05c0*/  IMAD R7, R222, 0x50, R7 ;  /* 0x00000050de077824 */ /* 0x000fca00078e0207 */
[----:B------:R-:W-:-:S04]  /*05d0*/  IADD3 R7, R7, c[0x0][0x2a0], RZ ;  /* 0x0000a80007077a10 */ /* 0x000fc80007ffe0ff */
[----:B------:R-:W-:-:S04]  /*05e0*/  SHF.R.S32.HI R6, RZ, 0x1f, R7 ;  /* 0x0000001fff067819 */ /* 0x000fc80000011407 */
[----:B------:R-:W-:-:S04]  /*05f0*/  LEA.HI R7, R6, R7, RZ, 0x6 ;  /* 0x0000000706077211 */ /* 0x000fc800078f30ff */
[----:B------:R-:W-:-:S04]  /*0600*/  SHF.R.S32.HI R7, RZ, 0x6, R7 ;  /* 0x00000006ff077819 */ /* 0x000fc80000011407 */
[----:B------:R-:W-:Y:S02]  /*0610*/  IMNMX R226, R226, R7, PT ;  /* 0x00000007e2e27217 */ /* 0x000fe40003800200 */
.L_x_951:
[----:B------:R-:W-:Y:S01]  /*0620*/  IMAD.IADD R7, R228, 0x1, -R3 ;  /* 0x00000001e4077824 */ /* 0x000fe200078e0a03 */
[----:B------:R-:W-:Y:S01]  /*0630*/  PLOP3.LUT P0, PT, PT, PT, PT, 0x80, 0x0 ;  /* 0x000000000000781c */ /* 0x000fe20003f0f070 */
[----:B------:R-:W-:Y:S01]  /*0640*/  CS2R R170, SRZ ;  /* 0x0000000000aa7805 */ /* 0x000fe2000001ff00 */
[----:B------:R-:W-:Y:S01]  /*0650*/  CS2R R168, SRZ ;  /* 0x0000000000a87805 */ /* 0x000fe2000001ff00 */
[----:B------:R-:W-:Y:S01]  /*0660*/  IMAD R6, R222, 0x50, R7 ;  /* 0x00000050de067824 */ /* 0x000fe200078e0207 */
[----:B------:R-:W-:Y:S01]  /*0670*/  CS2R R166, SRZ ;  /* 0x0000000000a67805 */ /* 0x000fe2000001ff00 */
[----:B------:R-:W-:Y:S01]  /*0680*/  CS2R R164, SRZ ;  /* 0x0000000000a47805 */ /* 0x000fe2000001ff00 */
[----:B------:R-:W-:Y:S01]  /*0690*/  CS2R R162, SRZ ;  /* 0x0000000000a27805 */ /* 0x000fe2000001ff00 */
[----:B------:R-:W-:Y:S01]  /*06a0*/  CS2R R160, SRZ ;  /* 0x0000000000a07805 */ /* 0x000fe2000001ff00 */
[----:B------:R-:W-:Y:S01]  /*06b0*/  IADD3 R6, R6, -c[0x0][0x2a4], RZ ;  /* 0x8000a90006067a10 */ /* 0x000fe20007ffe0ff */
[----:B------:R-:W-:Y:S01]  /*06c0*/  CS2R R150, SRZ ;  /* 0x0000000000967805 */ /* 0x000fe2000001ff00 */
[----:B------:R-:W-:Y:S01]  /*06d0*/  CS2R R148, SRZ ;  /* 0x0000000000947805 */ /* 0x000fe2000001ff00 */
[----:B------:R-:W-:Y:S01]  /*06e0*/  CS2R R154, SRZ ;  /* 0x00000000009a7805 */ /* 0x000fe2000001ff00 */
[----:B------:R-:W-:Y:S01]  /*06f0*/  SHF.R.S32.HI R251, RZ, 0x1f, R6 ;  /* 0x0000001ffffb7819 */ /* 0x000fe20000011406 */
[----:B------:R-:W-:Y:S01]  /*0700*/  CS2R R152, SRZ ;  /* 0x0000000000987805 */ /* 0x000fe2000001ff00 */
[----:B------:R-:W-:Y:S01]  /*0710*/  CS2R R158, SRZ ;  /* 0x00000000009e7805 */ /* 0x000fe2000001ff00 */
[----:B------:R-:W-:Y:S01]  /*0720*/  CS2R R156, SRZ ;  /* 0x00000000009c7805 */ /* 0x000fe2000001ff00 */
[----:B------:R-:W-:Y:S01]  /*0730*/  LEA.HI R251, R251, R6, RZ, 0x6 ;  /* 0x00000006fbfb7211 */ /* 0x000fe200078f30ff */
[----:B------:R-:W-:Y:S01]  /*0740*/  CS2R R146, SRZ ;  /* 0x0000000000927805 */ /* 0x000fe2000001ff00 */
[----:B------:R-:W-:Y:S01]  /*0750*/  CS2R R144, SRZ ;  /* 0x0000000000907805 */ /* 0x000fe2000001ff00 */
[----:B------:R-:W-:Y:S01]  /*0760*/  CS2R R142, SRZ ;  /* 0x00000000008e7805 */ /* 0x000fe2000001ff00 */
[----:B------:R-:W-:Y:S01]  /*0770*/  SHF.R.S32.HI R251, RZ, 0x6, R251 ;  /* 0x00000006fffb7819 */ /* 0x000fe200000114fb */
[----:B------:R-:W-:Y:S01]  /*0780*/  CS2R R140, SRZ ;  /* 0x00000000008c7805 */ /* 0x000fe2000001ff00 */
[----:B------:R-:W-:Y:S01]  /*0790*/  CS2R R138, SRZ ;  /* 0x00000000008a7805 */ /* 0x000fe2000001ff00 */
[----:B------:R-:W-:Y:S01]  /*07a0*/  CS2R R136, SRZ ;  /* 0x0000000000887805 */ /* 0x000fe2000001ff00 */
[----:B------:R-:W-:Y:S01]  /*07b0*/  IMNMX R251, RZ, R251, !PT ;  /* 0x000000fbfffb7217 */ /* 0x000fe20007800200 */
[----:B------:R-:W-:Y:S01]  /*07c0*/  CS2R R126, SRZ ;  /* 0x00000000007e7805 */ /* 0x000fe2000001ff00 */
[----:B------:R-:W-:Y:S01]  /*07d0*/  CS2R R124, SRZ ;  /* 0x00000000007c7805 */ /* 0x000fe2000001ff00 */
[----:B------:R-:W-:Y:S01]  /*07e0*/  CS2R R130, SRZ ;  /* 0x0000000000827805 */ /* 0x000fe2000001ff00 */
[----:B------:R-:W-:Y:S01]  /*07f0*/  ISETP.GT.AND P1, PT, R226, R251, PT ;  /* 0x000000fbe200720c */ /* 0x000fe20003f24270 */
        /* <DEDUP_REMOVED lines=43> */
[----:B------:R-:W-:Y:S01]  /*0ab0*/  SHF.R.S32.HI R9, RZ, 0x1f, R5 ;  /* 0x0000001fff097819 */ /* 0x000fe20000011405 */
[----:B------:R-:W-:Y:S01]  /*0ac0*/  IMAD R11, R5, 0xc0, RZ ;  /* 0x000000c0050b7824 */ /* 0x000fe200078e02ff */
[----:B------:R-:W-:Y:S01]  /*0ad0*/  ISETP.NE.AND P0, PT, R6, 0x1, PT ;  /* 0x000000010600780c */ /* 0x000fe20003f05270 */
[----:B------:R-:W-:Y:S01]  /*0ae0*/  IMAD.SHL.U32 R10, R219, 0x4, RZ ;  /* 0x00000004db0a7824 */ /* 0x000fe200078e00ff */
[----:B------:R-:W-:Y:S01]  /*0af0*/  LEA.HI R215, R18, R219, RZ, 0x3 ;  /* 0x000000db12d77211 */ /* 0x000fe200078f18ff */
[----:B------:R-:W-:Y:S01]  /*0b00*/  ULDC.64 UR4, c[0x0][0x1d8] ;  /* 0x0000760000047ab9 */ /* 0x000fe20000000a00 */
[----:B------:R-:W-:Y:S01]  /*0b10*/  SEL R14, R229, RZ, !P2 ;  /* 0x000000ffe50e7207 */ /* 0x000fe20005000000 */
[----:B------:R-:W-:Y:S01]  /*0b20*/  USHF.L.U32 UR7, UR4, 0x5, URZ ;  /* 0x0000000504077899 */ /* 0x000fe2000800063f */
[----:B------:R-:W-:Y:S01]  /*0b30*/  LOP3.LUT R8, R215, 0xfffffff8, RZ, 0xc0, !PT ;  /* 0xfffffff8d7087812 */ /* 0x000fe200078ec0ff */
[----:B------:R-:W-:Y:S01]  /*0b40*/  UMOV UR6, 0x5 ;  /* 0x0000000500067882 */ /* 0x000fe20000000000 */
[----:B------:R-:W-:Y:S01]  /*0b50*/  IADD3 R26, P1, R10, R5, RZ ;  /* 0x000000050a1a7210 */ /* 0x000fe20007f3e0ff */
[----:B------:R-:W-:Y:S01]  /*0b60*/  USHF.L.U64.HI UR5, UR4, UR6, UR5 ;  /* 0x0000000604057299 */ /* 0x000fe20008010205 */
[----:B------:R-:W-:Y:S01]  /*0b70*/  SHF.R.S32.HI R5, RZ, 0x1f, R229 ;  /* 0x0000001fff057819 */ /* 0x000fe200000114e5 */
[----:B------:R-:W-:Y:S01]  /*0b80*/  IMAD.IADD R8, R219, 0x1, -R8 ;  /* 0x00000001db087824 */ /* 0x000fe200078e0a08 */
[----:B------:R-:W-:Y:S01]  /*0b90*/  SHF.R.S32.HI R227, RZ, 0x3, R215 ;  /* 0x00000003ffe37819 */ /* 0x000fe200000114d7 */
[----:B------:R-:W-:Y:S01]  /*0ba0*/  @P0 IMAD.HI.U32 R6, R0, c[0x0][0x24c], RZ ;  /* 0x0000930000060a27 */ /* 0x000fe200078e00ff */
[----:B------:R-:W-:Y:S01]  /*0bb0*/  LEA.HI.X.SX32 R27, R10, R9, 0x1, P1 ;  /* 0x000000090a1b7211 */ /* 0x000fe200008f0eff */
[----:B------:R-:W-:Y:S01]  /*0bc0*/  CS2R R170, SRZ ;  /* 0x0000000000aa7805 */ /* 0x000fe2000001ff00 */
[----:B------:R-:W-:Y:S01]  /*0bd0*/  SEL R9, R5, RZ, !P2 ;  /* 0x000000ff05097207 */ /* 0x000fe20005000000 */
[----:B------:R-:W-:Y:S01]  /*0be0*/  IMAD.SHL.U32 R20, R8, 0x8, RZ ;  /* 0x0000000808147824 */ /* 0x000fe200078e00ff */
[----:B------:R-:W-:Y:S01]  /*0bf0*/  @P0 SHF.R.U32.HI R7, RZ, c[0x0][0x250], R6 ;  /* 0x00009400ff070a19 */ /* 0x000fe20000011606 */
[----:B------:R-:W-:Y:S01]  /*0c00*/  IMAD.MOV.U32 R214, RZ, RZ, 0x10 ;  /* 0x00000010ffd67424 */ /* 0x000fe200078e00ff */
[----:B------:R-:W-:Y:S01]  /*0c10*/  SHF.R.S32.HI R6, RZ, 0x1f, R219 ;  /* 0x0000001fff067819 */ /* 0x000fe200000114db */
[----:B------:R-:W-:Y:S01]  /*0c20*/  IMAD.MOV.U32 R212, RZ, RZ, 0x20 ;  /* 0x00000020ffd47424 */ /* 0x000fe200078e00ff */
[-C--:B------:R-:W-:Y:S01]  /*0c30*/  IADD3 R24, P0, R11, R219.reuse, RZ ;  /* 0x000000db0b187210 */ /* 0x080fe20007f1e0ff */
[----:B------:R-:W-:Y:S01]  /*0c40*/  IMAD.MOV.U32 R250, RZ, RZ, 0x1 ;  /* 0x00000001fffa7424 */ /* 0x000fe200078e00ff */
[----:B------:R-:W-:Y:S01]  /*0c50*/  SHF.R.S32.HI R22, RZ, 0x1f, R7 ;  /* 0x0000001fff167819 */ /* 0x000fe20000011407 */
[----:B------:R-:W-:Y:S01]  /*0c60*/  IMAD.IADD R236, R3, 0x1, -R228 ;  /* 0x0000000103ec7824 */ /* 0x000fe200078e0ae4 */
[----:B------:R-:W-:Y:S01]  /*0c70*/  LEA.HI.X.SX32 R25, R11, R6, 0x1, P0 ;  /* 0x000000060b197211 */ /* 0x000fe200000f0eff */
[----:B------:R-:W-:Y:S01]  /*0c80*/  CS2R R168, SRZ ;  /* 0x0000000000a87805 */ /* 0x000fe2000001ff00 */
[----:B------:R-:W-:Y:S01]  /*0c90*/  SHF.R.S32.HI R21, RZ, 0x1f, R20 ;  /* 0x0000001fff157819 */ /* 0x000fe20000011414 */
[C---:B------:R-:W-:Y:S01]  /*0ca0*/  IMAD R6, R22.reuse, c[0x0][0x1e0], RZ ;  /* 0x0000780016067a24 */ /* 0x040fe200078e02ff */
[----:B------:R-:W-:Y:S01]  /*0cb0*/  IADD3 R16, P0, R227, R4, RZ ;  /* 0x00000004e3107210 */ /* 0x000fe20007f1e0ff */
[----:B------:R-:W-:Y:S01]  /*0cc0*/  IMAD R22, R22, c[0x0][0x1b0], RZ ;  /* 0x00006c0016167a24 */ /* 0x000fe200078e02ff */
[----:B------:R-:W-:Y:S01]  /*0cd0*/  SEL R230, R229, RZ, !P6 ;  /* 0x000000ffe5e67207 */ /* 0x000fe20007000000 */
[----:B------:R-:W-:Y:S01]  /*0ce0*/  IMAD R6, R7, c[0x0][0x1e4], R6 ;  /* 0x0000790007067a24 */ /* 0x000fe200078e0206 */
[----:B------:R-:W-:Y:S01]  /*0cf0*/  SEL R5, R5, RZ, !P6 ;  /* 0x000000ff05057207 */ /* 0x000fe20007000000 */
[----:B------:R-:W-:Y:S01]  /*0d00*/  IMAD.WIDE.U32 R10, R7, c[0x0][0x1e0], R20 ;  /* 0x00007800070a7a25 */ /* 0x000fe200078e0014 */
[----:B------:R-:W-:Y:S01]  /*0d10*/  ISETP.GT.AND P6, PT, R219, 0x7f, PT ;  /* 0x0000007fdb00780c */ /* 0x000fe20003fc4270 */
[----:B------:R-:W-:Y:S01]  /*0d20*/  CS2R R166, SRZ ;  /* 0x0000000000a67805 */ /* 0x000fe2000001ff00 */
[----:B------:R-:W-:Y:S01]  /*0d30*/  LEA.HI R213, R18, R219, RZ, 0x7 ;  /* 0x000000db12d57211 */ /* 0x000fe200078f38ff */
[C---:B------:R-:W-:Y:S01]  /*0d40*/  IMAD R22, R7.reuse, c[0x0][0x1b4], R22 ;  /* 0x00006d0007167a24 */ /* 0x040fe200078e0216 */
[----:B------:R-:W-:Y:S01]  /*0d50*/  CS2R R164, SRZ ;  /* 0x0000000000a47805 */ /* 0x000fe2000001ff00 */
[----:B------:R-:W-:Y:S01]  /*0d60*/  IMAD.WIDE.U32 R28, R7, c[0x0][0x1b0], R20 ;  /* 0x00006c00071c7a25 */ /* 0x000fe200078e0014 */
[----:B------:R-:W-:Y:S01]  /*0d70*/  SHF.R.S32.HI R7, RZ, 0x1f, R227 ;  /* 0x0000001fff077819 */ /* 0x000fe200000114e3 */
[----:B------:R-:W-:Y:S01]  /*0d80*/  CS2R R162, SRZ ;  /* 0x0000000000a27805 */ /* 0x000fe2000001ff00 */
[----:B------:R-:W-:Y:S01]  /*0d90*/  SHF.R.S32.HI R213, RZ, 0x7, R213 ;  /* 0x00000007ffd57819 */ /* 0x000fe200000114d5 */
[----:B------:R-:W-:Y:S01]  /*0da0*/  IMAD.IADD R31, R11, 0x1, R6 ;  /* 0x000000010b1f7824 */ /* 0x000fe200078e0206 */
[CC--:B------:R-:W-:Y:S01]  /*0db0*/  LEA.HI.X.SX32 R17, R4.reuse, R7.reuse, 0x1, P0 ;  /* 0x0000000704117211 */ /* 0x0c0fe200000f0eff */
[C---:B------:R-:W-:Y:S01]  /*0dc0*/  IMAD R11, R9.reuse, c[0x0][0x1e8], RZ ;  /* 0x00007a00090b7a24 */ /* 0x040fe200078e02ff */
[----:B------:R-:W-:Y:S01]  /*0dd0*/  LOP3.LUT R4, R4, 0xfffffffd, RZ, 0xc0, !PT ;  /* 0xfffffffd04047812 */ /* 0x000fe200078ec0ff */
[----:B------:R-:W-:Y:S01]  /*0de0*/  IMAD.MOV.U32 R30, RZ, RZ, R10 ;  /* 0x000000ffff1e7224 */ /* 0x000fe200078e000a */
[----:B------:R-:W-:Y:S01]  /*0df0*/  CS2R R160, SRZ ;  /* 0x0000000000a07805 */ /* 0x000fe2000001ff00 */
[C---:B------:R-:W-:Y:S01]  /*0e00*/  IMAD R12, R14.reuse, c[0x0][0x1ec], R11 ;  /* 0x00007b000e0c7a24 */ /* 0x040fe200078e020b */
[----:B------:R-:W-:Y:S01]  /*0e10*/  CS2R R158, SRZ ;  /* 0x00000000009e7805 */ /* 0x000fe2000001ff00 */
[----:B------:R-:W-:Y:S01]  /*0e20*/  IMAD.WIDE.U32 R10, R14, c[0x0][0x1e8], R30 ;  /* 0x00007a000e0a7a25 */ /* 0x000fe200078e001e */
[----:B------:R-:W-:Y:S01]  /*0e30*/  CS2R R156, SRZ ;  /* 0x00000000009c7805 */ /* 0x000fe2000001ff00 */
[----:B------:R-:W-:Y:S01]  /*0e40*/  CS2R R154, SRZ ;  /* 0x00000000009a7805 */ /* 0x000fe2000001ff00 */
[----:B------:R-:W-:Y:S01]  /*0e50*/  CS2R R152, SRZ ;  /* 0x0000000000987805 */ /* 0x000fe2000001ff00 */
[----:B------:R-:W-:Y:S01]  /*0e60*/  IMAD R9, R9, c[0x0][0x1b8], RZ ;  /* 0x00006e0009097a24 */ /* 0x000fe200078e02ff */
[----:B------:R-:W-:Y:S01]  /*0e70*/  CS2R R150, SRZ ;  /* 0x0000000000967805 */ /* 0x000fe2000001ff00 */
[----:B------:R-:W-:Y:S01]  /*0e80*/  IMAD.WIDE R16, R222, 0x50, R16 ;  /* 0x00000050de107825 */ /* 0x000fe200078e0210 */
[----:B------:R-:W-:Y:S01]  /*0e90*/  CS2R R148, SRZ ;  /* 0x0000000000947805 */ /* 0x000fe2000001ff00 */
[----:B------:R-:W-:Y:S01]  /*0ea0*/  CS2R R146, SRZ ;  /* 0x0000000000927805 */ /* 0x000fe2000001ff00 */
[----:B------:R-:W-:Y:S01]  /*0eb0*/  CS2R R144, SRZ ;  /* 0x0000000000907805 */ /* 0x000fe2000001ff00 */
[----:B------:R-:W-:Y:S01]  /*0ec0*/  IMAD.IADD R23, R29, 0x1, R22 ;  /* 0x000000011d177824 */ /* 0x000fe200078e0216 */
[----:B------:R-:W-:Y:S01]  /*0ed0*/  CS2R R142, SRZ ;  /* 0x00000000008e7805 */ /* 0x000fe2000001ff00 */
[----:B------:R-:W-:Y:S01]  /*0ee0*/  IMAD.MOV.U32 R22, RZ, RZ, R28 ;  /* 0x000000ffff167224 */ /* 0x000fe200078e001c */
[----:B------:R-:W-:Y:S01]  /*0ef0*/  CS2R R140, SRZ ;  /* 0x00000000008c7805 */ /* 0x000fe2000001ff00 */
[----:B------:R-:W-:Y:S01]  /*0f00*/  IMAD.IADD R13, R11, 0x1, R12 ;  /* 0x000000010b0d7824 */ /* 0x000fe200078e020c */
[----:B------:R-:W-:Y:S01]  /*0f10*/  CS2R R138, SRZ ;  /* 0x00000000008a7805 */ /* 0x000fe2000001ff00 */
[C---:B------:R-:W-:Y:S01]  /*0f20*/  IMAD R28, R14.reuse, c[0x0][0x1bc], R9 ;  /* 0x00006f000e1c7a24 */ /* 0x040fe200078e0209 */
[----:B------:R-:W-:Y:S01]  /*0f30*/  CS2R R136, SRZ ;  /* 0x0000000000887805 */ /* 0x000fe2000001ff00 */
[----:B------:R-:W-:Y:S01]  /*0f40*/  IMAD R9, R17, c[0x0][0x1d8], RZ ;  /* 0x0000760011097a24 */ /* 0x000fe200078e02ff */
[----:B------:R-:W-:Y:S01]  /*0f50*/  CS2R R134, SRZ ;  /* 0x0000000000867805 */ /* 0x000fe2000001ff00 */
[----:B------:R-:W-:Y:S01]  /*0f60*/  IMAD.MOV.U32 R12, RZ, RZ, R10 ;  /* 0x000000ffff0c7224 */ /* 0x000fe200078e000a */
[----:B------:R-:W-:Y:S01]  /*0f70*/  CS2R R132, SRZ ;  /* 0x0000000000847805 */ /* 0x000fe2000001ff00 */
[----:B------:R-:W-:Y:S01]  /*0f80*/  IMAD.WIDE.U32 R14, R14, c[0x0][0x1b8], R22 ;  /* 0x00006e000e0e7a25 */ /* 0x000fe200078e0016 */
[C---:B------:R-:W-:Y:S01]  /*0f90*/  IADD3 R23, P0, R227.reuse, R2, RZ ;  /* 0x00000002e3177210 */ /* 0x040fe20007f1e0ff */
[----:B------:R-:W-:Y:S01]  /*0fa0*/  CS2R R130, SRZ ;  /* 0x0000000000827805 */ /* 0x000fe2000001ff00 */
[----:B------:R-:W-:Y:S01]  /*0fb0*/  CS2R R128, SRZ ;  /* 0x0000000000807805 */ /* 0x000fe2000001ff00 */
[----:B------:R-:W-:Y:S01]  /*0fc0*/  IMAD.SHL.U32 R11, R227, 0x40, RZ ;  /* 0x00000040e30b7824 */ /* 0x000fe200078e00ff */
[----:B------:R-:W-:Y:S01]  /*0fd0*/  LEA.HI.X.SX32 R2, R2, R7, 0x1, P0 ;  /* 0x0000000702027211 */ /* 0x000fe200000f0eff */
[----:B------:R-:W-:Y:S01]  /*0fe0*/  IMAD R6, R16, c[0x0][0x1dc], R9 ;  /* 0x0000770010067a24 */ /* 0x000fe200078e0209 */
[----:B------:R-:W-:Y:S01]  /*0ff0*/  IADD3 R7, R20, 0x40, RZ ;  /* 0x0000004014077810 */ /* 0x000fe20007ffe0ff */
[----:B------:R-:W-:Y:S01]  /*1000*/  IMAD.WIDE.U32 R12, R16, c[0x0][0x1d8], R12 ;  /* 0x00007600100c7a25 */ /* 0x000fe200078e000c */
[----:B------:R-:W-:Y:S01]  /*1010*/  LOP3.LUT R11, R11, 0x1c0, RZ, 0xc0, !PT ;  /* 0x000001c00b0b7812 */ /* 0x000fe200078ec0ff */
[----:B------:R-:W-:Y:S01]  /*1020*/  CS2R R126, SRZ ;  /* 0x00000000007e7805 */ /* 0x000fe2000001ff00 */
[----:B------:R-:W-:Y:S01]  /*1030*/  ISETP.GE.AND P4, PT, R7, c[0x0][0x1cc], PT ;  /* 0x0000730007007a0c */ /* 0x000fe20003f86270 */
[----:B------:R-:W-:Y:S01]  /*1040*/  IMAD.IADD R6, R13, 0x1, R6 ;  /* 0x000000010d067824 */ /* 0x000fe200078e0206 */
[----:B------:R-:W-:Y:S01]  /*1050*/  LEA R30, P0, R12, c[0x0][0x1c0], 0x1 ;  /* 0x000070000c1e7a11 */ /* 0x000fe200078008ff */
[----:B------:R-:W-:Y:S01]  /*1060*/  IMAD R222, R222, -0x50, RZ ;  /* 0xffffffb0dede7824 */ /* 0x000fe200078e02ff */
[----:B------:R-:W-:Y:S01]  /*1070*/  LOP3.LUT R10, R11, 0x38, R20, 0xf8, !PT ;  /* 0x000000380b0a7812 */ /* 0x000fe200078ef814 */
[----:B------:R-:W-:Y:S01]  /*1080*/  IMAD.MOV.U32 R9, RZ, RZ, c[0x0][0x1d8] ;  /* 0x00007600ff097624 */ /* 0x000fe200078e00ff */
[----:B------:R-:W-:Y:S01]  /*1090*/  LEA.HI.X R31, R12, c[0x0][0x1c4], R6, 0x1, P0 ;  /* 0x000071000c1f7a11 */ /* 0x000fe200000f0c06 */
[----:B------:R-:W-:Y:S01]  /*10a0*/  IMAD.IADD R29, R15, 0x1, R28 ;  /* 0x000000010f1d7824 */ /* 0x000fe200078e021c */
[----:B------:R-:W-:Y:S01]  /*10b0*/  SHF.R.U32.HI R11, RZ, 0x3, R11 ;  /* 0x00000003ff0b7819 */ /* 0x000fe2000001160b */
[----:B------:R-:W-:Y:S01]  /*10c0*/  IMAD.MOV.U32 R28, RZ, RZ, R14 ;  /* 0x000000ffff1c7224 */ /* 0x000fe200078e000e */
[----:B------:R-:W-:Y:S01]  /*10d0*/  LEA.HI R6, R18, R219, RZ, 0x6 ;  /* 0x000000db12067211 */ /* 0x000fe200078f30ff */
[----:B------:R-:W-:Y:S01]  /*10e0*/  IMAD.MOV.U32 R14, RZ, RZ, c[0x0][0x1dc] ;  /* 0x00007700ff0e7624 */ /* 0x000fe200078e00ff */
[----:B------:R-:W-:Y:S01]  /*10f0*/  IADD3 R12, R222, R3, -R227 ;  /* 0x00000003de0c7210 */ /* 0x000fe20007ffe8e3 */
[----:B------:R-:W-:Y:S01]  /*1100*/  IMAD.U32 R13, RZ, RZ, UR5 ;  /* 0x00000005ff0d7e24 */ /* 0x000fe2000f8e00ff */
[----:B------:R-:W-:Y:S01]  /*1110*/  ISETP.GE.AND P0, PT, R20, c[0x0][0x1cc], PT ;  /* 0x0000730014007a0c */ /* 0x000fe20003f06270 */
[----:B------:R-:W-:Y:S01]  /*1120*/  ULDC.64 UR4, c[0x0][0x1a8] ;  /* 0x00006a0000047ab9 */ /* 0x000fe20000000a00 */
[----:B------:R-:W-:Y:S01]  /*1130*/  LOP3.LUT R11, R10, R11, RZ, 0x3c, !PT ;  /* 0x0000000b0a0b7212 */ /* 0x000fe200078e3cff */
[----:B------:R-:W-:Y:S01]  /*1140*/  USHF.L.U32 UR11, UR4, 0x5, URZ ;  /* 0x00000005040b7899 */ /* 0x000fe2000800063f */
[----:B------:R-:W-:Y:S01]  /*1150*/  SHF.R.S32.HI R6, RZ, 0x6, R6 ;  /* 0x00000006ff067819 */ /* 0x000fe20000011406 */
[----:B------:R-:W-:Y:S01]  /*1160*/  USHF.L.U64.HI UR10, UR4, UR6, UR5 ;  /* 0x00000006040a7299 */ /* 0x000fe20008010205 */
[C---:B------:R-:W-:Y:S01]  /*1170*/  ISETP.LT.OR P3, PT, R12.reuse, 0x1, P0 ;  /* 0x000000010c00780c */ /* 0x040fe20000761670 */
[----:B------:R-:W-:Y:S01]  /*1180*/  IMAD R245, R5, c[0x0][0x188], RZ ;  /* 0x0000620005f57a24 */ /* 0x000fe200078e02ff */
[----:B------:R-:W-:Y:S01]  /*1190*/  ISETP.LT.OR P5, PT, R12, 0x1, P4 ;  /* 0x000000010c00780c */ /* 0x000fe200027a1670 */
[----:B------:R-:W-:Y:S01]  /*11a0*/  IMAD R11, R6, 0x200, R11 ;  /* 0x00000200060b7824 */ /* 0x000fe200078e020b */
[----:B------:R-:W-:Y:S01]  /*11b0*/  IADD3 R10, R20, 0x80, RZ ;  /* 0x00000080140a7810 */ /* 0x000fe20007ffe0ff */
[----:B------:R-:W-:Y:S01]  /*11c0*/  ULDC.64 UR4, c[0x0][0x178] ;  /* 0x00005e0000047ab9 */ /* 0x000fe20000000a00 */
[----:B------:R-:W-:Y:S01]  /*11d0*/  LEA R32, P1, R9, R30, 0x6 ;  /* 0x0000001e09207211 */ /* 0x000fe200078230ff */
[----:B------:R-:W-:Y:S01]  /*11e0*/  IMAD.SHL.U32 R221, R11, 0x2, RZ ;  /* 0x000000020bdd7824 */ /* 0x000fe200078e00ff */
[----:B------:R-:W-:Y:S01]  /*11f0*/  ISETP.GE.AND P2, PT, R10, c[0x0][0x1cc], PT ;  /* 0x000073000a007a0c */ /* 0x000fe20003f46270 */
[----:B------:R-:W-:Y:S01]  /*1200*/  IMAD.U32 R11, RZ, RZ, UR7 ;  /* 0x00000007ff0b7e24 */ /* 0x000fe2000f8e00ff */
[----:B------:R-:W-:Y:S01]  /*1210*/  LEA.HI.X R33, R9, R31, R14, 0x6, P1 ;  /* 0x0000001f09217211 */ /* 0x000fe200008f340e */
[----:B------:R-:W-:Y:S01]  /*1220*/  IMAD R9, R17, c[0x0][0x1a8], RZ ;  /* 0x00006a0011097a24 */ /* 0x000fe200078e02ff */
        /* <DEDUP_REMOVED lines=9> */
[----:B------:R-:W-:Y:S01]  /*12c0*/  ISETP.LT.OR P2, PT, R12, 0x21, P2 ;  /* 0x000000210c00780c */ /* 0x000fe20001741670 */
[----:B------:R-:W-:Y:S01]  /*12d0*/  IMAD.WIDE.U32 R16, R16, c[0x0][0x1a8], R28 ;  /* 0x00006a0010107a25 */ /* 0x000fe200078e001c */
[----:B------:R-:W-:Y:S01]  /*12e0*/  ISETP.GT.AND P5, PT, R219, 0x7f, PT ;  /* 0x0000007fdb00780c */ /* 0x000fe20003fa4270 */
[----:B------:R-:W-:Y:S01]  /*12f0*/  UMOV UR7, 0x6 ;  /* 0x0000000600077882 */ /* 0x000fe20000000000 */
[----:B------:R-:W-:Y:S01]  /*1300*/  CS2R R124, SRZ ;  /* 0x00000000007c7805 */ /* 0x000fe2000001ff00 */
[----:B------:R-:W-:Y:S01]  /*1310*/  IMAD.IADD R9, R17, 0x1, R9 ;  /* 0x0000000111097824 */ /* 0x000fe200078e0209 */
[----:B------:R-:W-:Y:S01]  /*1320*/  USHF.L.U64.HI UR12, UR4, UR7, UR5 ;  /* 0x00000007040c7299 */ /* 0x000fe20008010205 */
[----:B------:R1:W-:Y:S01]  /*1330*/  LDGSTS.E.BYPASS.LTC128B.128 [R221+0xc880], [R30.64+0x100], !P1 ;  /* 0x0c8801001edd7fae */ /* 0x0003e2000c901d48 */
[----:B------:R-:W-:Y:S01]  /*1340*/  IMAD.MOV.U32 R14, RZ, RZ, c[0x0][0x1ac] ;  /* 0x00006b00ff0e7624 */ /* 0x000fe200078e00ff */
[----:B------:R-:W-:Y:S01]  /*1350*/  USHF.L.U32 UR13, UR4, 0x6, URZ ;  /* 0x00000006040d7899 */ /* 0x000fe2000800063f */
[----:B------:R-:W-:Y:S01]  /*1360*/  IMAD R245, R230, c[0x0][0x18c], R245 ;  /* 0x00006300e6f57a24 */ /* 0x000fe200078e02f5 */
[----:B------:R2:W-:Y:S01]  /*1370*/  LDGSTS.E.BYPASS.LTC128B.128 [R221+0x8880], [R32.64], !P0 ;  /* 0x0888000020dd7fae */ /* 0x0005e2000c101d48 */
[----:B------:R-:W-:Y:S01]  /*1380*/  IMAD R243, R5, c[0x0][0x218], RZ ;  /* 0x0000860005f37a24 */ /* 0x000fe200078e02ff */
[----:B------:R-:W-:Y:S01]  /*1390*/  CS2R R122, SRZ ;  /* 0x00000000007a7805 */ /* 0x000fe2000001ff00 */
[----:B------:R-:W-:Y:S01]  /*13a0*/  IMAD.WIDE.U32 R24, R0, c[0x0][0x238], R24 ;  /* 0x00008e0000187a25 */ /* 0x000fe200078e0018 */
[----:B------:R2:W-:Y:S01]  /*13b0*/  LDGSTS.E.BYPASS.LTC128B.128 [R221+0xb080], [R32.64+0x80], !P3 ;  /* 0x0b08008020dd7fae */ /* 0x0005e2000d901d48 */
[----:B------:R-:W-:Y:S01]  /*13c0*/  @!P5 LEA R34, P1, R11, R32, 0x1 ;  /* 0x000000200b22d211 */ /* 0x000fe200078208ff */
[----:B------:R-:W-:Y:S01]  /*13d0*/  CS2R R120, SRZ ;  /* 0x0000000000787805 */ /* 0x000fe2000001ff00 */
[C---:B------:R-:W-:Y:S01]  /*13e0*/  @!P5 ISETP.GE.AND P0, PT, R12.reuse, 0x41, PT ;  /* 0x000000410c00d80c */ /* 0x040fe20003f06270 */
[----:B------:R2:W-:Y:S01]  /*13f0*/  LDGSTS.E.BYPASS.LTC128B.128 [R221+0xd880], [R32.64+0x100], !P2 ;  /* 0x0d88010020dd7fae */ /* 0x0005e2000d101d48 */
[----:B------:R-:W-:Y:S01]  /*1400*/  @!P5 ISETP.LT.OR P2, PT, R12, 0x41, P4 ;  /* 0x000000410c00d80c */ /* 0x000fe20002741670 */
[----:B------:R-:W-:Y:S01]  /*1410*/  IMAD R243, R230, c[0x0][0x21c], R243 ;  /* 0x00008700e6f37a24 */ /* 0x000fe200078e02f3 */
[----:B------:R-:W-:Y:S01]  /*1420*/  ISETP.GT.AND P4, PT, R219, 0x7f, PT ;  /* 0x0000007fdb00780c */ /* 0x000fe20003f84270 */
[----:B------:R-:W-:Y:S01]  /*1430*/  IMAD.SHL.U32 R210, R213, 0x8, RZ ;  /* 0x00000008d5d27824 */ /* 0x000fe200078e00ff */
[----:B------:R-:W-:Y:S01]  /*1440*/  @!P5 LEA.HI.X R35, R11, R33, R13, 0x1, P1 ;  /* 0x000000210b23d211 */ /* 0x000fe200008f0c0d */
[----:B------:R-:W-:Y:S01]  /*1450*/  IMAD R13, R251, UR12, RZ ;  /* 0x0000000cfb0d7c24 */ /* 0x000fe2000f8e02ff */
[----:B------:R-:W-:Y:S01]  /*1460*/  LEA R28, P1, R16, c[0x0][0x190], 0x1 ;  /* 0x00006400101c7a11 */ /* 0x000fe200078208ff */
[----:B------:R-:W-:Y:S01]  /*1470*/  IMAD R237, R5, c[0x0][0x240], RZ ;  /* 0x0000900005ed7a24 */ /* 0x000fe200078e02ff */
[----:B------:R-:W-:Y:S01]  /*1480*/  @!P5 ISETP.GE.OR P3, PT, R20, c[0x0][0x1cc], !P0 ;  /* 0x000073001400da0c */ /* 0x000fe20004766670 */
[----:B------:R-:W-:Y:S01]  /*1490*/  IMAD.SHL.U32 R6, R6, 0x8, RZ ;  /* 0x0000000806067824 */ /* 0x000fe200078e00ff */
[----:B------:R-:W-:Y:S01]  /*14a0*/  LEA.HI.X R29, R16, c[0x0][0x194], R9, 0x1, P1 ;  /* 0x00006500101d7a11 */ /* 0x000fe200008f0c09 */
[----:B------:R-:W-:Y:S01]  /*14b0*/  IMAD.MOV.U32 R9, RZ, RZ, c[0x0][0x1a8] ;  /* 0x00006a00ff097624 */ /* 0x000fe200078e00ff */
[----:B------:R-:W-:Y:S01]  /*14c0*/  ISETP.GE.AND P5, PT, R20, c[0x0][0x19c], PT ;  /* 0x0000670014007a0c */ /* 0x000fe20003fa6270 */
[----:B------:R-:W-:Y:S01]  /*14d0*/  IMAD R16, R2, c[0x0][0x208], RZ ;  /* 0x0000820002107a24 */ /* 0x000fe200078e02ff */
[----:B------:R-:W-:Y:S01]  /*14e0*/  SHF.R.S32.HI R11, RZ, 0x1f, R0 ;  /* 0x0000001fff0b7819 */ /* 0x000fe20000011400 */
[----:B------:R-:W-:Y:S01]  /*14f0*/  IMAD R237, R230, c[0x0][0x244], R237 ;  /* 0x00009100e6ed7a24 */ /* 0x000fe200078e02ed */
[----:B------:R-:W-:Y:S01]  /*1500*/  @!P4 ISETP.GE.OR P1, PT, R10, c[0x0][0x1cc], !P0 ;  /* 0x000073000a00ca0c */ /* 0x000fe20004726670 */
[----:B------:R-:W-:Y:S01]  /*1510*/  IMAD R16, R23, c[0x0][0x20c], R16 ;  /* 0x0000830017107a24 */ /* 0x000fe200078e0210 */
[C---:B-1----:R-:W-:Y:S01]  /*1520*/  LEA R30, P0, R9.reuse, R28, 0x6 ;  /* 0x0000001c091e7211 */ /* 0x042fe200078030ff */
[----:B------:R-:W-:Y:S01]  /*1530*/  CS2R R118, SRZ ;  /* 0x0000000000767805 */ /* 0x000fe2000001ff00 */
[----:B------:R-:W-:Y:S01]  /*1540*/  @!P6 ISETP.LT.OR P6, PT, R12, 0x41, P5 ;  /* 0x000000410c00e80c */ /* 0x000fe20002fc1670 */
[----:B------:R1:W-:Y:S01]  /*1550*/  @!P4 LDGSTS.E.BYPASS.LTC128B.128 [R221+0x9880], [R34.64], !P3 ;  /* 0x0988000022ddcfae */ /* 0x0003e2000d901d48 */
[----:B------:R-:W-:Y:S01]  /*1560*/  LEA.HI.X R31, R9, R29, R14, 0x6, P0 ;  /* 0x0000001d091f7211 */ /* 0x000fe200000f340e */
[----:B------:R-:W-:Y:S01]  /*1570*/  IMAD R14, R2, c[0x0][0x178], RZ ;  /* 0x00005e00020e7a24 */ /* 0x000fe200078e02ff */
[----:B------:R-:W-:Y:S01]  /*1580*/  ISETP.GT.AND P0, PT, R219, 0x7f, PT ;  /* 0x0000007fdb00780c */ /* 0x000fe20003f04270 */
[----:B------:R-:W-:Y:S01]  /*1590*/  IMAD R9, R11, c[0x0][0x180], RZ ;  /* 0x000060000b097a24 */ /* 0x000fe200078e02ff */
[----:B------:R-:W-:Y:S01]  /*15a0*/  ISETP.GE.AND P3, PT, R7, c[0x0][0x19c], PT ;  /* 0x0000670007007a0c */ /* 0x000fe20003f66270 */
[C---:B------:R-:W-:Y:S01]  /*15b0*/  IMAD R14, R23.reuse, c[0x0][0x17c], R14 ;  /* 0x00005f00170e7a24 */ /* 0x040fe200078e020e */
[----:B------:R-:W-:Y:S01]  /*15c0*/  ISETP.LT.OR P4, PT, R12, 0x1, P5 ;  /* 0x000000010c00780c */ /* 0x000fe20002f81670 */
[----:B--2---:R-:W-:Y:S01]  /*15d0*/  IMAD.WIDE.U32 R32, R23, c[0x0][0x178], R20 ;  /* 0x00005e0017207a25 */ /* 0x004fe200078e0014 */
[----:B------:R-:W-:Y:S01]  /*15e0*/  LOP3.LUT R210, R210, 0x8, RZ, 0xc0, !PT ;  /* 0x00000008d2d27812 */ /* 0x000fe200078ec0ff */
[----:B------:R-:W-:Y:S01]  /*15f0*/  CS2R R116, SRZ ;  /* 0x0000000000747805 */ /* 0x000fe2000001ff00 */
[----:B------:R-:W-:Y:S01]  /*1600*/  CS2R R114, SRZ ;  /* 0x0000000000727805 */ /* 0x000fe2000001ff00 */
[----:B------:R-:W-:Y:S01]  /*1610*/  IMAD.IADD R15, R33, 0x1, R14 ;  /* 0x00000001210f7824 */ /* 0x000fe200078e020e */
[----:B------:R-:W-:Y:S01]  /*1620*/  CS2R R112, SRZ ;  /* 0x0000000000707805 */ /* 0x000fe2000001ff00 */
[----:B------:R-:W-:Y:S01]  /*1630*/  IMAD.MOV.U32 R14, RZ, RZ, R32 ;  /* 0x000000ffff0e7224 */ /* 0x000fe200078e0020 */
[----:B------:R-:W-:Y:S01]  /*1640*/  CS2R R86, SRZ ;  /* 0x0000000000567805 */ /* 0x000fe2000001ff00 */
[----:B------:R1:W-:Y:S01]  /*1650*/  @!P0 LDGSTS.E.BYPASS.LTC128B.128 [R221+0xc080], [R34.64+0x80], !P2 ;  /* 0x0c08008022dd8fae */ /* 0x0003e2000d101d48 */
[----:B------:R-:W-:Y:S01]  /*1660*/  ISETP.GE.AND P2, PT, R10, c[0x0][0x19c], PT ;  /* 0x000067000a007a0c */ /* 0x000fe20003f46270 */
[----:B------:R-:W-:Y:S01]  /*1670*/  IMAD R234, R0, c[0x0][0x184], R9 ;  /* 0x0000610000ea7a24 */ /* 0x000fe200078e0209 */
[----:B------:R-:W-:Y:S01]  /*1680*/  CS2R R84, SRZ ;  /* 0x0000000000547805 */ /* 0x000fe2000001ff00 */
[----:B------:R1:W-:Y:S01]  /*1690*/  @!P0 LDGSTS.E.BYPASS.LTC128B.128 [R221+0xe880], [R34.64+0x100], !P1 ;  /* 0x0e88010022dd8fae */ /* 0x0003e2000c901d48 */
[----:B------:R-:W-:Y:S01]  /*16a0*/  ISETP.LT.OR P1, PT, R12, 0x1, P3 ;  /* 0x000000010c00780c */ /* 0x000fe20001f21670 */
[----:B------:R-:W-:Y:S01]  /*16b0*/  IMAD.WIDE.U32 R14, R0, c[0x0][0x180], R14 ;  /* 0x00006000000e7a25 */ /* 0x000fe200078e000e */
[C---:B------:R-:W-:Y:S01]  /*16c0*/  ISETP.LT.OR P0, PT, R12.reuse, 0x1, P2 ;  /* 0x000000010c00780c */ /* 0x040fe20001701670 */
[----:B------:R2:W-:Y:S01]  /*16d0*/  LDGSTS.E.BYPASS.LTC128B.128 [R221+0x80], [R28.64], !P4 ;  /* 0x000800001cdd7fae */ /* 0x0005e2000e101d48 */
[C---:B------:R-:W-:Y:S01]  /*16e0*/  ISETP.LT.OR P4, PT, R12.reuse, 0x21, P5 ;  /* 0x000000210c00780c */ /* 0x040fe20002f81670 */
[----:B------:R-:W-:Y:S01]  /*16f0*/  IMAD.IADD R235, R15, 0x1, R234 ;  /* 0x000000010feb7824 */ /* 0x000fe200078e02ea */
[----:B------:R-:W-:Y:S01]  /*1700*/  ISETP.LT.OR P5, PT, R12, 0x21, P3 ;  /* 0x000000210c00780c */ /* 0x000fe20001fa1670 */
[----:B------:R-:W-:Y:S01]  /*1710*/  IMAD.MOV.U32 R234, RZ, RZ, R14 ;  /* 0x000000ffffea7224 */ /* 0x000fe200078e000e */
[----:B------:R-:W-:Y:S01]  /*1720*/  CS2R R82, SRZ ;  /* 0x0000000000527805 */ /* 0x000fe2000001ff00 */
[----:B------:R-:W-:Y:S01]  /*1730*/  IMAD.U32 R14, RZ, RZ, UR11 ;  /* 0x0000000bff0e7e24 */ /* 0x000fe2000f8e00ff */
[----:B------:R-:W-:Y:S01]  /*1740*/  USHF.L.U32 UR11, UR4, 0x5, URZ ;  /* 0x00000005040b7899 */ /* 0x000fe2000800063f */
[----:B------:R-:W-:Y:S01]  /*1750*/  IMAD.WIDE.U32 R234, R230, c[0x0][0x188], R234 ;  /* 0x00006200e6ea7a25 */ /* 0x000fe200078e00ea */
[----:B------:R-:W-:Y:S01]  /*1760*/  CS2R R80, SRZ ;  /* 0x0000000000507805 */ /* 0x000fe2000001ff00 */
[----:B------:R2:W-:Y:S01]  /*1770*/  LDGSTS.E.BYPASS.LTC128B.128 [R221+0x2880], [R28.64+0x80], !P1 ;  /* 0x028800801cdd7fae */ /* 0x0005e2000c901d48 */
[----:B------:R-:W-:Y:S01]  /*1780*/  ISETP.GE.AND P1, PT, R20, c[0x0][0x16c], PT ;  /* 0x00005b0014007a0c */ /* 0x000fe20003f26270 */
[----:B------:R-:W-:Y:S01]  /*1790*/  IMAD.IADD R245, R235, 0x1, R245 ;  /* 0x00000001ebf57824 */ /* 0x000fe200078e02f5 */
[----:B------:R-:W-:Y:S01]  /*17a0*/  CS2R R78, SRZ ;  /* 0x00000000004e7805 */ /* 0x000fe2000001ff00 */
[----:B------:R2:W-:Y:S01]  /*17b0*/  LDGSTS.E.BYPASS.LTC128B.128 [R221+0x5080], [R28.64+0x100], !P0 ;  /* 0x050801001cdd7fae */ /* 0x0005e2000c101d48 */
[----:B------:R-:W-:Y:S01]  /*17c0*/  ISETP.GE.AND P0, PT, R7, c[0x0][0x16c], PT ;  /* 0x00005b0007007a0c */ /* 0x000fe20003f06270 */
[----:B------:R-:W-:Y:S01]  /*17d0*/  IMAD.MOV.U32 R244, RZ, RZ, R234 ;  /* 0x000000fffff47224 */ /* 0x000fe200078e00ea */
[----:B------:R-:W-:Y:S01]  /*17e0*/  SEL R9, RZ, 0x1, P1 ;  /* 0x00000001ff097807 */ /* 0x000fe20000800000 */
[----:B------:R3:W-:Y:S01]  /*17f0*/  LDGSTS.E.BYPASS.LTC128B.128 [R221+0x1080], [R30.64], !P4 ;  /* 0x010800001edd7fae */ /* 0x0007e2000e101d48 */
[----:B------:R-:W-:Y:S01]  /*1800*/  SEL R2, RZ, 0xffffffff, P0 ;  /* 0xffffffffff027807 */ /* 0x000fe20000000000 */
[----:B------:R-:W-:Y:S01]  /*1810*/  IMAD.WIDE.U32 R22, R23, c[0x0][0x208], R20 ;  /* 0x0000820017167a25 */ /* 0x000fe200078e0014 */
[C---:B------:R-:W-:Y:S01]  /*1820*/  ISETP.GT.AND P0, PT, R219.reuse, 0x7f, PT ;  /* 0x0000007fdb00780c */ /* 0x040fe20003f04270 */
[----:B------:R3:W-:Y:S01]  /*1830*/  LDGSTS.E.BYPASS.LTC128B.128 [R221+0x3880], [R30.64+0x80], !P5 ;  /* 0x038800801edd7fae */ /* 0x0007e2000e901d48 */
[----:B------:R-:W-:Y:S01]  /*1840*/  ISETP.LT.OR P1, PT, R12, 0x21, P2 ;  /* 0x000000210c00780c */ /* 0x000fe20001721670 */
[----:B------:R-:W-:Y:S01]  /*1850*/  IMAD.SHL.U32 R2, R2, 0x2, RZ ;  /* 0x0000000202027824 */ /* 0x000fe200078e00ff */
[----:B------:R-:W-:Y:S01]  /*1860*/  ISETP.GT.AND P4, PT, R219, 0x7f, PT ;  /* 0x0000007fdb00780c */ /* 0x000fe20003f84270 */
[----:B------:R-:W-:Y:S01]  /*1870*/  IMAD.IADD R17, R23, 0x1, R16 ;  /* 0x0000000117117824 */ /* 0x000fe200078e0210 */
[----:B------:R-:W-:Y:S01]  /*1880*/  CS2R R76, SRZ ;  /* 0x00000000004c7805 */ /* 0x000fe2000001ff00 */
[----:B------:R-:W-:Y:S01]  /*1890*/  IMAD.MOV.U32 R16, RZ, RZ, R22 ;  /* 0x000000ffff107224 */ /* 0x000fe200078e0016 */
[----:B------:R-:W-:Y:S01]  /*18a0*/  LOP3.LUT R2, R2, 0x2, R9, 0xe2, !PT ;  /* 0x0000000202027812 */ /* 0x000fe200078ee209 */
[----:B------:R-:W-:Y:S01]  /*18b0*/  IMAD.U32 R9, RZ, RZ, UR10 ;  /* 0x0000000aff097e24 */ /* 0x000fe2000f8e00ff */
[----:B------:R-:W-:Y:S01]  /*18c0*/  USHF.L.U64.HI UR10, UR4, UR6, UR5 ;  /* 0x00000006040a7299 */ /* 0x000fe20008010205 */
[----:B------:R-:W-:Y:S01]  /*18d0*/  IMAD.U32 R32, RZ, RZ, UR11 ;  /* 0x0000000bff207e24 */ /* 0x000fe2000f8e00ff */
[----:B------:R-:W-:Y:S01]  /*18e0*/  CS2R R74, SRZ ;  /* 0x00000000004a7805 */ /* 0x000fe2000001ff00 */
[----:B------:R-:W-:Y:S01]  /*18f0*/  @!P0 ISETP.LT.OR P3, PT, R12, 0x41, P3 ;  /* 0x000000410c00880c */ /* 0x000fe20001f61670 */
[----:B------:R-:W-:Y:S01]  /*1900*/  IMAD.WIDE.U32 R16, R0, c[0x0][0x210], R16 ;  /* 0x0000840000107a25 */ /* 0x000fe200078e0010 */
[----:B------:R-:W-:Y:S01]  /*1910*/  @!P0 ISETP.LT.OR P2, PT, R12, 0x41, P2 ;  /* 0x000000410c00880c */ /* 0x000fe20001741670 */
[----:B------:R3:W-:Y:S01]  /*1920*/  LDGSTS.E.BYPASS.LTC128B.128 [R221+0x6080], [R30.64+0x100], !P1 ;  /* 0x060801001edd7fae */ /* 0x0007e2000c901d48 */
[----:B------:R-:W-:Y:S01]  /*1930*/  ISETP.GE.AND P0, PT, R10, c[0x0][0x16c], PT ;  /* 0x00005b000a007a0c */ /* 0x000fe20003f06270 */
[----:B------:R-:W-:Y:S01]  /*1940*/  ULDC.64 UR4, c[0x0][0x208] ;  /* 0x0000820000047ab9 */ /* 0x000fe20000000a00 */
[----:B------:R-:W-:Y:S01]  /*1950*/  SHF.R.S32.HI R12, RZ, 0x1f, R251 ;  /* 0x0000001fff0c7819 */ /* 0x000fe200000114fb */
[----:B------:R-:W-:Y:S01]  /*1960*/  USHF.L.U64.HI UR7, UR4, UR7, UR5 ;  /* 0x0000000704077299 */ /* 0x000fe20008010205 */
[----:B------:R-:W-:Y:S01]  /*1970*/  SEL R15, RZ, 0x4, P0 ;  /* 0x00000004ff0f7807 */ /* 0x000fe20000000000 */
[----:B------:R-:W-:Y:S01]  /*1980*/  USHF.L.U32 UR12, UR4, 0x6, URZ ;  /* 0x00000006040c7899 */ /* 0x000fe2000800063f */
[----:B--2---:R-:W-:Y:S01]  /*1990*/  @!P4 LEA R28, P0, R14, R30, 0x1 ;  /* 0x0000001e0e1cc211 */ /* 0x004fe200078008ff */
[----:B------:R-:W-:Y:S01]  /*19a0*/  USHF.L.U64.HI UR5, UR4, UR6, UR5 ;  /* 0x0000000604057299 */ /* 0x000fe20008010205 */
[----:B------:R-:W-:Y:S01]  /*19b0*/  ISETP.GT.AND P1, PT, R219, 0x7f, PT ;  /* 0x0000007fdb00780c */ /* 0x000fe20003f24270 */
[----:B------:R-:W-:Y:S01]  /*19c0*/  IMAD R21, R5, c[0x0][0x290], RZ ;  /* 0x0000a40005157a24 */ /* 0x000fe200078e02ff */
[----:B------:R-:W-:Y:S01]  /*19d0*/  LOP3.LUT R2, R2, R15, RZ, 0xfc, !PT ;  /* 0x0000000f02027212 */ /* 0x000fe200078efcff */
[----:B------:R-:W-:Y:S01]  /*19e0*/  ULDC UR6, c[0x0][0x2a0] ;  /* 0x0000a80000067ab9 */ /* 0x000fe20000000800 */
[----:B------:R-:W-:Y:S01]  /*19f0*/  @!P4 LEA.HI.X R29, R14, R31, R9, 0x1, P0 ;  /* 0x0000001f0e1dc211 */ /* 0x000fe200000f0c09 */
[----:B------:R-:W-:Y:S01]  /*1a00*/  IMAD R9, R12, UR13, R13 ;  /* 0x0000000d0c097c24 */ /* 0x000fe2000f8e020d */
[C---:B------:R-:W-:Y:S01]  /*1a10*/  LOP3.LUT P5, RZ, R2.reuse, 0x1, RZ, 0xc0, !PT ;  /* 0x0000000102ff7812 */ /* 0x040fe200078ac0ff */
[----:B------:R-:W-:Y:S01]  /*1a20*/  IMAD.WIDE.U32 R14, R251, UR13, R244 ;  /* 0x0000000dfb0e7c25 */ /* 0x000fe2000f8e00f4 */
[----:B------:R-:W-:Y:S01]  /*1a30*/  LOP3.LUT P4, RZ, R2, 0x2, RZ, 0xc0, !PT ;  /* 0x0000000202ff7812 */ /* 0x000fe2000788c0ff */
[----:B------:R-:W-:Y:S01]  /*1a40*/  ULOP3.LUT UR6, URZ, UR6, URZ, 0x33, !UPT ;  /* 0x000000063f067292 */ /* 0x000fe2000f8e333f */
[----:B------:R-:W-:Y:S01]  /*1a50*/  CS2R R72, SRZ ;  /* 0x0000000000487805 */ /* 0x000fe2000001ff00 */
[----:B------:R-:W-:Y:S01]  /*1a60*/  IMAD.IADD R9, R15, 0x1, R9 ;  /* 0x000000010f097824 */ /* 0x000fe200078e0209 */
[----:B------:R-:W-:Y:S01]  /*1a70*/  LEA R22, P0, R14, c[0x0][0x160], 0x1 ;  /* 0x000058000e167a11 */ /* 0x000fe200078008ff */
[----:B------:R-:W-:Y:S01]  /*1a80*/  IMAD.SHL.U32 R15, R251, 0x40, RZ ;  /* 0x00000040fb0f7824 */ /* 0x000fe200078e00ff */
[----:B------:R2:W-:Y:S01]  /*1a90*/  @!P1 LDGSTS.E.BYPASS.LTC128B.128 [R221+0x2080], [R28.64], !P6 ;  /* 0x020800001cdd9fae */ /* 0x0005e2000f101d48 */
[----:B------:R-:W-:Y:S01]  /*1aa0*/  LOP3.LUT P6, RZ, R2, 0x4, RZ, 0xc0, !PT ;  /* 0x0000000402ff7812 */ /* 0x000fe200078cc0ff */
[----:B------:R-:W-:Y:S01]  /*1ab0*/  IMAD R13, R11, c[0x0][0x270], RZ ;  /* 0x00009c000b0d7a24 */ /* 0x000fe200078e02ff */
[----:B------:R-:W-:Y:S01]  /*1ac0*/  LEA.HI.X R23, R14, c[0x0][0x164], R9, 0x1, P0 ;  /* 0x000059000e177a11 */ /* 0x000fe200000f0c09 */
[----:B------:R2:W-:Y:S01]  /*1ad0*/  @!P1 LDGSTS.E.BYPASS.LTC128B.128 [R221+0x4880], [R28.64+0x80], !P3 ;  /* 0x048800801cdd9fae */ /* 0x0005e2000d901d48 */
[----:B------:R-:W-:Y:S01]  /*1ae0*/  IADD3 R2, -R227, R228, -R15 ;  /* 0x000000e4e3027210 */ /* 0x000fe20007ffe90f */
[----:B------:R-:W-:Y:S01]  /*1af0*/  IMAD R9, R11, c[0x0][0x210], RZ ;  /* 0x000084000b097a24 */ /* 0x000fe200078e02ff */
[----:B------:R-:W-:Y:S01]  /*1b00*/  LEA R32, P0, R32, R22, 0x1 ;  /* 0x0000001620207211 */ /* 0x000fe200078008ff */
[----:B------:R-:W-:Y:S01]  /*1b10*/  IMAD.U32 R14, RZ, RZ, UR11 ;  /* 0x0000000bff0e7e24 */ /* 0x000fe2000f8e00ff */
[----:B------:R-:W-:Y:S01]  /*1b20*/  ISETP.LT.OR P3, PT, R2, 0x1, !P5 ;  /* 0x000000010200780c */ /* 0x000fe20006f61670 */
[----:B------:R-:W-:Y:S01]  /*1b30*/  IMAD R232, R0, c[0x0][0x214], R9 ;  /* 0x0000850000e87a24 */ /* 0x000fe200078e0209 */
[----:B------:R2:W-:Y:S01]  /*1b40*/  @!P1 LDGSTS.E.BYPASS.LTC128B.128 [R221+0x7080], [R28.64+0x100], !P2 ;  /* 0x070801001cdd9fae */ /* 0x0005e2000d101d48 */
[----:B------:R-:W-:Y:S01]  /*1b50*/  IMAD.U32 R9, RZ, RZ, UR10 ;  /* 0x0000000aff097e24 */ /* 0x000fe2000f8e00ff */
[----:B------:R-:W-:Y:S01]  /*1b60*/  ISETP.LT.OR P2, PT, R2, 0x1, !P4 ;  /* 0x000000010200780c */ /* 0x000fe20006741670 */
[----:B------:R-:W-:Y:S01]  /*1b70*/  IMAD R240, R0, c[0x0][0x274], R13 ;  /* 0x00009d0000f07a24 */ /* 0x000fe200078e020d */
[----:B------:R-:W-:Y:S01]  /*1b80*/  ISETP.LT.OR P1, PT, R2, 0x1, !P6 ;  /* 0x000000010200780c */ /* 0x000fe20007721670 */
[----:B------:R-:W0:Y:S01]  /*1b90*/  LDGDEPBAR ;  /* 0x00000000000079af */ /* 0x000e220000000000 */
[----:B------:R-:W-:Y:S01]  /*1ba0*/  LEA.HI.X R33, R14, R23, R9, 0x1, P0 ;  /* 0x000000170e217211 */ /* 0x000fe200000f0c09 */
[----:B------:R-:W-:Y:S01]  /*1bb0*/  IMAD.IADD R233, R17, 0x1, R232 ;  /* 0x0000000111e97824 */ /* 0x000fe200078e02e8 */
[----:B------:R-:W-:Y:S01]  /*1bc0*/  ISETP.LT.OR P0, PT, R2, 0x21, !P5 ;  /* 0x000000210200780c */ /* 0x000fe20006f01670 */
[----:B------:R-:W-:Y:S01]  /*1bd0*/  IMAD R17, R5, c[0x0][0x278], RZ ;  /* 0x00009e0005117a24 */ /* 0x000fe200078e02ff */
[----:B------:R-:W-:Y:S01]  /*1be0*/  P2R R9, PR, RZ, 0x20 ;  /* 0x00000020ff097803 */ /* 0x000fe20000000000 */
[----:B------:R4:W-:Y:S01]  /*1bf0*/  LDGSTS.E.BYPASS.LTC128B.128 [R221+0xf080], [R22.64], !P3 ;  /* 0x0f08000016dd7fae */ /* 0x0009e2000d901d48 */
[----:B------:R-:W-:Y:S01]  /*1c00*/  ISETP.GT.AND P3, PT, R219, 0xf, PT ;  /* 0x0000000fdb00780c */ /* 0x000fe20003f64270 */
[----:B------:R-:W-:Y:S01]  /*1c10*/  IMAD R13, R251, UR7, RZ ;  /* 0x00000007fb0d7c24 */ /* 0x000fe2000f8e02ff */
[----:B------:R-:W-:Y:S01]  /*1c20*/  ISETP.GE.AND P5, PT, R20, c[0x0][0x1fc], PT ;  /* 0x00007f0014007a0c */ /* 0x000fe20003fa6270 */
[----:B------:R-:W-:Y:S01]  /*1c30*/  IMAD R17, R230, c[0x0][0x27c], R17 ;  /* 0x00009f00e6117a24 */ /* 0x000fe200078e0211 */
[----:B------:R4:W-:Y:S01]  /*1c40*/  LDGSTS.E.BYPASS.LTC128B.128 [R221+0x11080], [R22.64+0x80], !P2 ;  /* 0x1108008016dd7fae */ /* 0x0009e2000d101d48 */
[----:B------:R-:W-:Y:S01]  /*1c50*/  IMAD R12, R12, UR12, R13 ;  /* 0x0000000c0c0c7c24 */ /* 0x000fe2000f8e020d */
[----:B------:R-:W-:Y:S01]  /*1c60*/  SHF.R.S32.HI R13, RZ, 0x1f, R15 ;  /* 0x0000001fff0d7819 */ /* 0x000fe2000001140f */
[----:B------:R-:W-:Y:S01]  /*1c70*/  IMAD.MOV.U32 R232, RZ, RZ, R16 ;  /* 0x000000ffffe87224 */ /* 0x000fe200078e0010 */
[----:B------:R4:W-:Y:S01]  /*1c80*/  LDGSTS.E.BYPASS.LTC128B.128 [R221+0x13080], [R22.64+0x100], !P1 ;  /* 0x1308010016dd7fae */ /* 0x0009e2000c901d48 */
[C---:B------:R-:W-:Y:S01]  /*1c90*/  ISETP.LT.OR P1, PT, R2.reuse, 0x21, !P4 ;  /* 0x000000210200780c */ /* 0x040fe20006721670 */
[----:B------:R-:W-:Y:S01]  /*1ca0*/  USHF.L.U32 UR7, UR4, 0x5, URZ ;  /* 0x0000000504077899 */ /* 0x000fe2000800063f */
[----:B------:R-:W-:Y:S01]  /*1cb0*/  ISETP.LT.OR P2, PT, R2, 0x21, !P6 ;  /* 0x000000210200780c */ /* 0x000fe20007741670 */
[----:B------:R5:W-:Y:S01]  /*1cc0*/  LDGSTS.E.BYPASS.LTC128B.128 [R221+0x10080], [R32.64], !P0 ;  /* 0x1008000020dd7fae */ /* 0x000be2000c101d48 */
[----:B------:R-:W-:Y:S01]  /*1cd0*/  IMAD.WIDE.U32 R232, R230, c[0x0][0x218], R232 ;  /* 0x00008600e6e87a25 */ /* 0x000fe200078e00e8 */
[----:B------:R-:W-:Y:S01]  /*1ce0*/  @P3 LOP3.LUT R4, R4, 0x2, RZ, 0xfc, !PT ;  /* 0x0000000204043812 */ /* 0x000fe200078efcff */
[----:B------:R-:W-:Y:S01]  /*1cf0*/  CS2R R70, SRZ ;  /* 0x0000000000467805 */ /* 0x000fe2000001ff00 */
[----:B------:R-:W-:Y:S01]  /*1d00*/  IADD3 R2, -R15, R228, -R227 ;  /* 0x000000e40f027210 */ /* 0x000fe20007ffe9e3 */
[----:B--2---:R-:W-:Y:S01]  /*1d10*/  IMAD.WIDE.U32 R28, R0, c[0x0][0x270], R26 ;  /* 0x00009c00001c7a25 */ /* 0x004fe200078e001a */
[----:B------:R-:W-:Y:S01]  /*1d20*/  LOP3.LUT R4, R4, 0xfffffffe, RZ, 0xc0, !PT ;  /* 0xfffffffe04047812 */ /* 0x000fe200078ec0ff */
[----:B------:R-:W-:Y:S01]  /*1d30*/  CS2R R68, SRZ ;  /* 0x0000000000447805 */ /* 0x000fe2000001ff00 */
[----:B------:R-:W-:Y:S01]  /*1d40*/  CS2R R66, SRZ ;  /* 0x0000000000427805 */ /* 0x000fe2000001ff00 */
[----:B------:R-:W-:Y:S01]  /*1d50*/  IMAD.IADD R241, R29, 0x1, R240 ;  /* 0x000000011df17824 */ /* 0x000fe200078e02f0 */
[----:B------:R5:W-:Y:S01]  /*1d60*/  LDGSTS.E.BYPASS.LTC128B.128 [R221+0x12080], [R32.64+0x80], !P1 ;  /* 0x1208008020dd7fae */ /* 0x000be2000c901d48 */
[----:B------:R-:W-:Y:S01]  /*1d70*/  IMAD.MOV.U32 R240, RZ, RZ, R28 ;  /* 0x000000fffff07224 */ /* 0x000fe200078e001c */
[----:B------:R-:W-:Y:S01]  /*1d80*/  ISETP.LT.OR P1, PT, R2, 0x1, P5 ;  /* 0x000000010200780c */ /* 0x000fe20002f21670 */
[----:B------:R-:W-:Y:S01]  /*1d90*/  IMAD.IADD R243, R233, 0x1, R243 ;  /* 0x00000001e9f37824 */ /* 0x000fe200078e02f3 */
[----:B------:R5:W-:Y:S01]  /*1da0*/  LDGSTS.E.BYPASS.LTC128B.128 [R221+0x14080], [R32.64+0x100], !P2 ;  /* 0x1408010020dd7fae */ /* 0x000be2000d101d48 */
[----:B------:R-:W-:Y:S01]  /*1db0*/  IMAD.WIDE.U32 R240, R230, c[0x0][0x278], R240 ;  /* 0x00009e00e6f07a25 */ /* 0x000fe200078e00f0 */
[----:B------:R-:W-:Y:S01]  /*1dc0*/  ISETP.GE.AND P2, PT, R10, c[0x0][0x1fc], PT ;  /* 0x00007f000a007a0c */ /* 0x000fe20003f46270 */
[----:B------:R-:W-:Y:S01]  /*1dd0*/  CS2R R64, SRZ ;  /* 0x0000000000407805 */ /* 0x000fe2000001ff00 */
[----:B------:R-:W-:Y:S01]  /*1de0*/  CS2R R62, SRZ ;  /* 0x00000000003e7805 */ /* 0x000fe2000001ff00 */
[----:B------:R-:W-:Y:S01]  /*1df0*/  IMAD.IADD R218, R241, 0x1, R17 ;  /* 0x00000001f1da7824 */ /* 0x000fe200078e0211 */
[----:B------:R-:W-:Y:S01]  /*1e00*/  @!P3 IADD3 R17, P0, R15, R240, RZ ;  /* 0x000000f00f11b210 */ /* 0x000fe20007f1e0ff */
[----:B------:R-:W-:Y:S01]  /*1e10*/  IMAD.MOV.U32 R242, RZ, RZ, R232 ;  /* 0x000000fffff27224 */ /* 0x000fe200078e00e8 */
[----:B------:R-:W-:Y:S01]  /*1e20*/  CS2R R60, SRZ ;  /* 0x00000000003c7805 */ /* 0x000fe2000001ff00 */
[----:B------:R-:W-:Y:S01]  /*1e30*/  IMAD.WIDE.U32 R26, R0, c[0x0][0x288], R26 ;  /* 0x0000a200001a7a25 */ /* 0x000fe200078e001a */
[----:B------:R-:W-:Y:S01]  /*1e40*/  CS2R R58, SRZ ;  /* 0x00000000003a7805 */ /* 0x000fe2000001ff00 */
[----:B------:R-:W-:Y:S01]  /*1e50*/  CS2R R56, SRZ ;  /* 0x0000000000387805 */ /* 0x000fe2000001ff00 */
[----:B------:R-:W-:Y:S01]  /*1e60*/  CS2R R54, SRZ ;  /* 0x0000000000367805 */ /* 0x000fe2000001ff00 */
[----:B------:R-:W-:Y:S01]  /*1e70*/  @!P3 IMAD.X R14, R13, 0x1, R218, P0 ;  /* 0x000000010d0eb824 */ /* 0x000fe200000e06da */
[----:B---3--:R-:W-:Y:S01]  /*1e80*/  @!P3 LEA R30, P0, R17, c[0x0][0x258], 0x2 ;  /* 0x00009600111eba11 */ /* 0x008fe200078010ff */
[----:B----4-:R-:W-:Y:S01]  /*1e90*/  IMAD.WIDE.U32 R22, R251, UR12, R242 ;  /* 0x0000000cfb167c25 */ /* 0x010fe2000f8e00f2 */
[----:B------:R-:W-:Y:S01]  /*1ea0*/  CS2R R52, SRZ ;  /* 0x0000000000347805 */ /* 0x000fe2000001ff00 */
[----:B------:R-:W-:Y:S01]  /*1eb0*/  CS2R R50, SRZ ;  /* 0x0000000000327805 */ /* 0x000fe2000001ff00 */
[----:B------:R-:W-:Y:S01]  /*1ec0*/  @!P3 LEA.HI.X R31, R17, c[0x0][0x25c], R14, 0x2, P0 ;  /* 0x00009700111fba11 */ /* 0x000fe200000f140e */
[----:B------:R-:W-:Y:S01]  /*1ed0*/  @!P3 IMAD.SHL.U32 R14, R219, 0x10, RZ ;  /* 0x00000010db0eb824 */ /* 0x000fe200078e00ff */
[----:B------:R-:W-:Y:S01]  /*1ee0*/  LEA R28, P0, R22, c[0x0][0x1f0], 0x1 ;  /* 0x00007c00161c7a11 */ /* 0x000fe200078008ff */
[----:B------:R-:W-:Y:S01]  /*1ef0*/  IMAD.IADD R12, R23, 0x1, R12 ;  /* 0x00000001170c7824 */ /* 0x000fe200078e020c */
[----:B------:R-:W-:Y:S01]  /*1f00*/  CS2R R48, SRZ ;  /* 0x0000000000307805 */ /* 0x000fe2000001ff00 */
[----:B------:R-:W-:Y:S01]  /*1f10*/  IMAD.U32 R17, RZ, RZ, UR7 ;  /* 0x00000007ff117e24 */ /* 0x000fe2000f8e00ff */
[----:B------:R2:W-:Y:S01]  /*1f20*/  @!P3 LDGSTS.E.BYPASS.LTC128B.128 [R14+0x21080], [R30.64] ;  /* 0x210800001e0ebfae */ /* 0x0005e2000b901d48 */
[----:B------:R-:W-:Y:S01]  /*1f30*/  ISETP.GE.AND P3, PT, R7, c[0x0][0x1fc], PT ;  /* 0x00007f0007007a0c */ /* 0x000fe20003f66270 */
[----:B------:R-:W-:Y:S01]  /*1f40*/  IMAD R21, R230, c[0x0][0x294], R21 ;  /* 0x0000a500e6157a24 */ /* 0x000fe200078e0215 */
[----:B------:R-:W-:Y:S01]  /*1f50*/  LEA.HI.X R29, R22, c[0x0][0x1f4], R12, 0x1, P0 ;  /* 0x00007d00161d7a11 */ /* 0x000fe200000f0c0c */
[----:B------:R-:W-:Y:S01]  /*1f60*/  IMAD.U32 R22, RZ, RZ, UR7 ;  /* 0x00000007ff167e24 */ /* 0x000fe2000f8e00ff */
[C---:B------:R-:W-:Y:S01]  /*1f70*/  ISETP.LT.OR P0, PT, R2.reuse, 0x1, P3 ;  /* 0x000000010200780c */ /* 0x040fe20001f01670 */
[----:B------:R-:W0:Y:S01]  /*1f80*/  LDGDEPBAR ;  /* 0x00000000000079af */ /* 0x000e220000000000 */
[----:B------:R-:W-:Y:S01]  /*1f90*/  IMAD.U32 R12, RZ, RZ, UR5 ;  /* 0x00000005ff0c7e24 */ /* 0x000fe2000f8e00ff */
[----:B------:R-:W-:Y:S01]  /*1fa0*/  CS2R R46, SRZ ;  /* 0x00000000002e7805 */ /* 0x000fe2000001ff00 */
[----:B------:R-:W-:Y:S01]  /*1fb0*/  CS2R R44, SRZ ;  /* 0x00000000002c7805 */ /* 0x000fe2000001ff00 */
[----:B------:R3:W-:Y:S01]  /*1fc0*/  LDGSTS.E.BYPASS.LTC128B.128 [R221+0x1b080], [R28.64], !P1 ;  /* 0x1b0800001cdd7fae */ /* 0x0007e2000c901d48 */
[----:B------:R-:W-:Y:S01]  /*1fd0*/  ISETP.LT.OR P1, PT, R2, 0x21, P3 ;  /* 0x000000210200780c */ /* 0x000fe20001f21670 */
[----:B------:R-:W-:Y:S01]  /*1fe0*/  CS2R R42, SRZ ;  /* 0x00000000002a7805 */ /* 0x000fe2000001ff00 */
[----:B------:R-:W-:Y:S01]  /*1ff0*/  ISETP.GE.AND P3, PT, R219, 0x10, PT ;  /* 0x00000010db00780c */ /* 0x000fe20003f66270 */
[----:B------:R-:W-:Y:S01]  /*2000*/  CS2R R40, SRZ ;  /* 0x0000000000287805 */ /* 0x000fe2000001ff00 */
[----:B------:R-:W-:Y:S01]  /*2010*/  CS2R R38, SRZ ;  /* 0x0000000000267805 */ /* 0x000fe2000001ff00 */
[----:B------:R-:W-:Y:S01]  /*2020*/  CS2R R36, SRZ ;  /* 0x0000000000247805 */ /* 0x000fe2000001ff00 */
[----:B-1----:R-:W-:Y:S01]  /*2030*/  CS2R R34, SRZ ;  /* 0x0000000000227805 */ /* 0x002fe2000001ff00 */
[----:B------:R3:W-:Y:S01]  /*2040*/  LDGSTS.E.BYPASS.LTC128B.128 [R221+0x1d080], [R28.64+0x80], !P0 ;  /* 0x1d0800801cdd7fae */ /* 0x0007e2000c101d48 */
[----:B------:R-:W-:Y:S01]  /*2050*/  LEA R22, P0, R22, R28, 0x1 ;  /* 0x0000001c16167211 */ /* 0x000fe200078008ff */
[----:B-----5:R-:W-:Y:S01]  /*2060*/  CS2R R32, SRZ ;  /* 0x0000000000207805 */ /* 0x020fe2000001ff00 */
[----:B------:R-:W-:-:S02]  /*2070*/  UMOV UR4, URZ ;  /* 0x0000003f00047c82 */ /* 0x000fc40008000000 */
[----:B------:R-:W-:Y:S01]  /*2080*/  LEA.HI.X R23, R17, R29, R12, 0x1, P0 ;  /* 0x0000001d11177211 */ /* 0x000fe200000f0c0c */
[C---:B------:R-:W-:Y:S01]  /*2090*/  IMAD R17, R11.reuse, c[0x0][0x288], RZ ;  /* 0x0000a2000b117a24 */ /* 0x040fe200078e02ff */
[----:B------:R-:W-:Y:S01]  /*20a0*/  ISETP.LT.OR P0, PT, R2, 0x1, P2 ;  /* 0x000000010200780c */ /* 0x000fe20001701670 */
[----:B------:R-:W-:Y:S01]  /*20b0*/  IMAD R11, R11, c[0x0][0x238], RZ ;  /* 0x00008e000b0b7a24 */ /* 0x000fe200078e02ff */
[-C--:B------:R-:W-:Y:S01]  /*20c0*/  LEA.HI R12, R18, R219.reuse, RZ, 0x4 ;  /* 0x000000db120c7211 */ /* 0x080fe200078f20ff */
[----:B------:R-:W-:Y:S01]  /*20d0*/  IMAD R238, R0, c[0x0][0x28c], R17 ;  /* 0x0000a30000ee7a24 */ /* 0x000fe200078e0211 */
[----:B--2---:R-:W-:Y:S01]  /*20e0*/  LEA.HI R14, R18, R219, RZ, 0x2 ;  /* 0x000000db120e7211 */ /* 0x004fe200078f10ff */
[----:B------:R-:W-:Y:S01]  /*20f0*/  IMAD R16, R0, c[0x0][0x23c], R11 ;  /* 0x00008f0000107a24 */ /* 0x000fe200078e020b */
[----:B------:R-:W-:Y:S01]  /*2100*/  SHF.R.S32.HI R11, RZ, 0x4, R12 ;  /* 0x00000004ff0b7819 */ /* 0x000fe2000001140c */
[----:B------:R-:W-:Y:S01]  /*2110*/  IMAD.IADD R239, R27, 0x1, R238 ;  /* 0x000000011bef7824 */ /* 0x000fe200078e02ee */
[----:B------:R-:W-:Y:S01]  /*2120*/  SHF.R.S32.HI R19, RZ, 0x2, R14 ;  /* 0x00000002ff137819 */ /* 0x000fe2000001140e */
[----:B------:R-:W-:Y:S01]  /*2130*/  IMAD.MOV.U32 R238, RZ, RZ, R26 ;  /* 0x000000ffffee7224 */ /* 0x000fe200078e001a */
[----:B------:R-:W-:Y:S01]  /*2140*/  LEA.HI R17, R12, R11, RZ, 0x1 ;  /* 0x0000000b0c117211 */ /* 0x000fe200078f08ff */
[----:B------:R-:W-:Y:S01]  /*2150*/  CS2R R30, SRZ ;  /* 0x00000000001e7805 */ /* 0x000fe2000001ff00 */
[----:B------:R-:W-:Y:S01]  /*2160*/  SHF.R.S32.HI R0, RZ, 0x1f, R14 ;  /* 0x0000001fff007819 */ /* 0x000fe2000001140e */
[----:B------:R3:W-:Y:S01]  /*2170*/  LDGSTS.E.BYPASS.LTC128B.128 [R221+0x1f080], [R28.64+0x100], !P0 ;  /* 0x1f0801001cdd7fae */ /* 0x0007e2000c101d48 */
[----:B------:R-:W-:Y:S01]  /*2180*/  ISETP.LT.OR P0, PT, R2, 0x21, P5 ;  /* 0x000000210200780c */ /* 0x000fe20002f01670 */
[----:B------:R-:W-:Y:S01]  /*2190*/  IMAD.WIDE.U32 R238, R230, c[0x0][0x290], R238 ;  /* 0x0000a400e6ee7a25 */ /* 0x000fe200078e00ee */
[----:B------:R-:W-:Y:S01]  /*21a0*/  ISETP.GE.AND P5, PT, R20, c[0x0][0x1fc], PT ;  /* 0x00007f0014007a0c */ /* 0x000fe20003fa6270 */
[----:B------:R-:W-:Y:S01]  /*21b0*/  UMOV UR13, 0x1 ;  /* 0x00000001000d7882 */ /* 0x000fe20000000000 */
[----:B------:R-:W-:Y:S01]  /*21c0*/  LEA.HI R20, R18, R219, RZ, 0x5 ;  /* 0x000000db12147211 */ /* 0x000fe200078f28ff */
[----:B------:R-:W-:Y:S01]  /*21d0*/  IMAD.IADD R216, R239, 0x1, R21 ;  /* 0x00000001efd87824 */ /* 0x000fe200078e0215 */
[----:B------:R-:W-:-:S02]  /*21e0*/  LEA.HI R0, R0, R19, RZ, 0x3 ;  /* 0x0000001300007211 */ /* 0x000fc400078f18ff */
[----:B------:R-:W-:Y:S02]  /*21f0*/  LOP3.LUT R14, R14, 0x3ffffffc, RZ, 0xc0, !PT ;  /* 0x3ffffffc0e0e7812 */ /* 0x000fe400078ec0ff */
[----:B------:R-:W-:Y:S02]  /*2200*/  LOP3.LUT R0, R0, 0xfffffff8, RZ, 0xc0, !PT ;  /* 0xfffffff800007812 */ /* 0x000fe400078ec0ff */
[----:B------:R-:W-:Y:S01]  /*2210*/  LOP3.LUT R12, R12, 0xfffffff0, RZ, 0xc0, !PT ;  /* 0xfffffff00c0c7812 */ /* 0x000fe200078ec0ff */
[----:B------:R1:W-:Y:S01]  /*2220*/  LDGSTS.E.BYPASS.LTC128B.128 [R221+0x1c080], [R22.64], !P0 ;  /* 0x1c08000016dd7fae */ /* 0x0003e2000c101d48 */
[----:B------:R-:W-:Y:S01]  /*2230*/  ISETP.LT.OR P0, PT, R2, 0x21, P2 ;  /* 0x000000210200780c */ /* 0x000fe20001701670 */
[----:B------:R-:W-:Y:S01]  /*2240*/  IMAD.IADD R0, R19, 0x1, -R0 ;  /* 0x0000000113007824 */ /* 0x000fe200078e0a00 */
[----:B------:R-:W-:Y:S01]  /*2250*/  LOP3.LUT R2, R17, 0xfffffffe, RZ, 0xc0, !PT ;  /* 0xfffffffe11027812 */ /* 0x000fe200078ec0ff */
[----:B------:R-:W-:Y:S01]  /*2260*/  IMAD.IADD R17, R25, 0x1, R16 ;  /* 0x0000000119117824 */ /* 0x000fe200078e0210 */
[----:B------:R1:W-:Y:S01]  /*2270*/  LDGSTS.E.BYPASS.LTC128B.128 [R221+0x1e080], [R22.64+0x80], !P1 ;  /* 0x1e08008016dd7fae */ /* 0x0003e2000c901d48 */
[----:B------:R-:W-:Y:S01]  /*2280*/  IMAD.MOV.U32 R16, RZ, RZ, R24 ;  /* 0x000000ffff107224 */ /* 0x000fe200078e0018 */
[----:B------:R-:W-:Y:S01]  /*2290*/  SHF.R.S32.HI R24, RZ, 0x1f, R20 ;  /* 0x0000001fff187819 */ /* 0x000fe20000011414 */
[----:B------:R-:W-:Y:S01]  /*22a0*/  IMAD.IADD R2, R11, 0x1, -R2 ;  /* 0x000000010b027824 */ /* 0x000fe200078e0a02 */
[----:B------:R-:W-:Y:S01]  /*22b0*/  SHF.R.S32.HI R11, RZ, 0x5, R20 ;  /* 0x00000005ff0b7819 */ /* 0x000fe20000011414 */
[----:B------:R-:W-:Y:S01]  /*22c0*/  IMAD.SHL.U32 R19, R0, 0x10, RZ ;  /* 0x0000001000137824 */ /* 0x000fe200078e00ff */
[----:B------:R-:W-:Y:S01]  /*22d0*/  ISETP.GE.AND P1, PT, R7, c[0x0][0x1fc], PT ;  /* 0x00007f0007007a0c */ /* 0x000fe20003f26270 */
[----:B------:R-:W-:Y:S01]  /*22e0*/  IMAD.IADD R14, R219, 0x1, -R14 ;  /* 0x00000001db0e7824 */ /* 0x000fe200078e0a0e */
[----:B------:R-:W-:Y:S01]  /*22f0*/  LEA.HI R18, R24, R11, RZ, 0x2 ;  /* 0x0000000b18127211 */ /* 0x000fe200078f10ff */
[----:B------:R1:W-:Y:S01]  /*2300*/  LDGSTS.E.BYPASS.LTC128B.128 [R221+0x20080], [R22.64+0x100], !P0 ;  /* 0x2008010016dd7fae */ /* 0x0003e2000c101d48 */
[----:B------:R-:W-:Y:S01]  /*2310*/  SEL R7, RZ, 0x1, P5 ;  /* 0x00000001ff077807 */ /* 0x000fe20002800000 */
[----:B------:R-:W-:Y:S01]  /*2320*/  IMAD.WIDE.U32 R230, R230, c[0x0][0x240], R16 ;  /* 0x00009000e6e67a25 */ /* 0x000fe200078e0010 */
[----:B------:R-:W-:Y:S01]  /*2330*/  LOP3.LUT R18, R18, 0xfffffffc, RZ, 0xc0, !PT ;  /* 0xfffffffc12127812 */ /* 0x000fe200078ec0ff */
[----:B---3--:R-:W-:Y:S01]  /*2340*/  CS2R R28, SRZ ;  /* 0x00000000001c7805 */ /* 0x008fe2000001ff00 */
[----:B------:R-:W-:Y:S01]  /*2350*/  ISETP.NE.AND P5, PT, R9, RZ, PT ;  /* 0x000000ff0900720c */ /* 0x000fe20003fa5270 */
[----:B------:R-:W-:Y:S01]  /*2360*/  IMAD.SHL.U32 R217, R2, 0x8, RZ ;  /* 0x0000000802d97824 */ /* 0x000fe200078e00ff */
[----:B------:R-:W-:Y:S01]  /*2370*/  IADD3 R15, P0, R15, R238, RZ ;  /* 0x000000ee0f0f7210 */ /* 0x000fe20007f1e0ff */
[----:B------:R-:W-:Y:S01]  /*2380*/  IMAD.IADD R9, R11, 0x1, -R18 ;  /* 0x000000010b097824 */ /* 0x000fe200078e0a12 */
[----:B------:R-:W-:Y:S01]  /*2390*/  ISETP.GE.AND P2, PT, R10, c[0x0][0x1fc], PT ;  /* 0x00007f000a007a0c */ /* 0x000fe20003f46270 */
[----:B------:R-:W-:Y:S01]  /*23a0*/  IMAD.IADD R237, R231, 0x1, R237 ;  /* 0x00000001e7ed7824 */ /* 0x000fe200078e02ed */
[----:B------:R-:W-:Y:S01]  /*23b0*/  LOP3.LUT R20, R20, 0xffffffe0, RZ, 0xc0, !PT ;  /* 0xffffffe014147812 */ /* 0x000fe200078ec0ff */
[C---:B------:R-:W-:Y:S01]  /*23c0*/  IMAD.SHL.U32 R21, R9.reuse, 0x100, RZ ;  /* 0x0000010009157824 */ /* 0x040fe200078e00ff */
[----:B------:R-:W-:Y:S01]  /*23d0*/  LEA.HI R18, R9, R9, RZ, 0x1 ;  /* 0x0000000909127211 */ /* 0x000fe200078f08ff */
[----:B------:R-:W-:Y:S01]  /*23e0*/  IMAD.X R24, R13, 0x1, R216, P0 ;  /* 0x000000010d187824 */ /* 0x000fe200000e06d8 */
[----:B------:R-:W-:-:S02]  /*23f0*/  LEA R26, P0, R15, c[0x0][0x280], 0x2 ;  /* 0x0000a0000f1a7a11 */ /* 0x000fc400078010ff */
[----:B------:R-:W-:Y:S01]  /*2400*/  LOP3.LUT R217, R217, 0x8, RZ, 0xc0, !PT ;  /* 0x00000008d9d97812 */ /* 0x000fe200078ec0ff */
[----:B------:R-:W-:Y:S01]  /*2410*/  IMAD.SHL.U32 R18, R18, 0x100, RZ ;  /* 0x0000010012127824 */ /* 0x000fe200078e00ff */
[----:B------:R-:W-:Y:S01]  /*2420*/  LEA.HI.X R27, R15, c[0x0][0x284], R24, 0x2, P0 ;  /* 0x0000a1000f1b7a11 */ /* 0x000fe200000f1418 */
[----:B------:R-:W-:Y:S01]  /*2430*/  @!P3 IMAD.SHL.U32 R15, R219, 0x10, RZ ;  /* 0x00000010db0fb824 */ /* 0x000fe200078e00ff */
[----:B------:R-:W-:Y:S01]  /*2440*/  LOP3.LUT P0, RZ, R0, 0x1, RZ, 0xc0, !PT ;  /* 0x0000000100ff7812 */ /* 0x000fe2000780c0ff */
[----:B------:R-:W-:Y:S01]  /*2450*/  IMAD.SHL.U32 R0, R11, 0x100, RZ ;  /* 0x000001000b007824 */ /* 0x000fe200078e00ff */
[----:B------:R-:W-:Y:S01]  /*2460*/  LOP3.LUT R13, R18, 0x7ffffe00, RZ, 0xc0, !PT ;  /* 0x7ffffe00120d7812 */ /* 0x000fe200078ec0ff */
[----:B------:R-:W-:Y:S01]  /*2470*/  IMAD.SHL.U32 R11, R2, 0x20, RZ ;  /* 0x00000020020b7824 */ /* 0x000fe200078e00ff */
[----:B------:R2:W-:Y:S01]  /*2480*/  @!P3 LDGSTS.E.BYPASS.LTC128B.128 [R15+0x21280], [R26.64] ;  /* 0x212800001a0fbfae */ /* 0x0005e2000b901d48 */
[----:B------:R-:W-:Y:S02]  /*2490*/  LEA.HI R18, R213, R213, RZ, 0x1 ;  /* 0x000000d5d5127211 */ /* 0x000fe400078f08ff */
[----:B-1----:R-:W-:Y:S01]  /*24a0*/  LOP3.LUT R22, R210, 0x70, R19, 0xf8, !PT ;  /* 0x00000070d2167812 */ /* 0x002fe200078ef813 */
[----:B------:R-:W-:Y:S01]  /*24b0*/  IMAD R14, R14, 0x2, R13 ;  /* 0x000000020e0e7824 */ /* 0x000fe200078e020d */
[----:B------:R-:W-:Y:S01]  /*24c0*/  LOP3.LUT R18, R18, 0x1ffffffe, RZ, 0xc0, !PT ;  /* 0x1ffffffe12127812 */ /* 0x000fe200078ec0ff */
[C---:B------:R-:W-:Y:S01]  /*24d0*/  IMAD.IADD R13, R219.reuse, 0x1, -R12 ;  /* 0x00000001db0d7824 */ /* 0x040fe200078e0a0c */
[----:B------:R-:W-:Y:S01]  /*24e0*/  LOP3.LUT R21, R22, 0x100, R21, 0xf8, !PT ;  /* 0x0000010016157812 */ /* 0x000fe200078ef815 */
[----:B------:R-:W-:Y:S01]  /*24f0*/  IMAD.IADD R12, R219, 0x1, -R20 ;  /* 0x00000001db0c7824 */ /* 0x000fe200078e0a14 */
[----:B------:R-:W-:Y:S01]  /*2500*/  LOP3.LUT R11, R11, 0x20, RZ, 0xc0, !PT ;  /* 0x000000200b0b7812 */ /* 0x000fe200078ec0ff */
[----:B------:R-:W0:Y:S01]  /*2510*/  LDGDEPBAR ;  /* 0x00000000000079af */ /* 0x000e220000000000 */
[----:B------:R-:W-:-:S02]  /*2520*/  SHF.R.U32.HI R10, RZ, 0x3, R21 ;  /* 0x00000003ff0a7819 */ /* 0x000fc40000011615 */
[----:B------:R-:W-:Y:S01]  /*2530*/  SHF.R.S32.HI R19, RZ, 0x1f, R12 ;  /* 0x0000001fff137819 */ /* 0x000fe2000001140c */
[----:B------:R-:W0:Y:S01]  /*2540*/  LDGDEPBAR ;  /* 0x00000000000079af */ /* 0x000e220000000000 */
[----:B------:R-:W-:Y:S01]  /*2550*/  LOP3.LUT R21, R21, 0x28, R10, 0x78, !PT ;  /* 0x0000002815157812 */ /* 0x000fe200078e780a */
[----:B------:R-:W-:Y:S01]  /*2560*/  IMAD.SHL.U32 R10, R13, 0x10, RZ ;  /* 0x000000100d0a7824 */ /* 0x000fe200078e00ff */
[----:B------:R-:W-:Y:S02]  /*2570*/  SHF.R.S32.HI R208, RZ, 0x1f, R13 ;  /* 0x0000001fffd07819 */ /* 0x000fe4000001140d */
[----:B------:R-:W-:Y:S01]  /*2580*/  LOP3.LUT R6, R11, 0x18, R6, 0xf8, !PT ;  /* 0x000000180b067812 */ /* 0x000fe200078ef806 */
[----:B------:R-:W-:Y:S01]  /*2590*/  IMAD.IADD R21, R14, 0x1, R21 ;  /* 0x000000010e157824 */ /* 0x000fe200078e0215 */
[----:B------:R-:W-:Y:S02]  /*25a0*/  LOP3.LUT R209, R10, 0xf0, RZ, 0xc0, !PT ;  /* 0x000000f00ad17812 */ /* 0x000fe400078ec0ff */
[----:B------:R-:W-:Y:S01]  /*25b0*/  LEA.HI R14, R19, R12, RZ, 0x2 ;  /* 0x0000000c130e7211 */ /* 0x000fe200078f10ff */
[----:B------:R-:W-:Y:S01]  /*25c0*/  IMAD.SHL.U32 R224, R21, 0x2, RZ ;  /* 0x0000000215e07824 */ /* 0x000fe200078e00ff */
[----:B------:R-:W-:-:S02]  /*25d0*/  LOP3.LUT R210, R209, R210, RZ, 0xfc, !PT ;  /* 0x000000d2d1d27212 */ /* 0x000fc400078efcff */
[----:B------:R-:W-:Y:S01]  /*25e0*/  LOP3.LUT R209, R209, 0x100, R0, 0xf8, !PT ;  /* 0x00000100d1d17812 */ /* 0x000fe200078ef800 */
[----:B--2---:R-:W-:Y:S01]  /*25f0*/  IMAD.SHL.U32 R15, R9, 0x10, RZ ;  /* 0x00000010090f7824 */ /* 0x004fe200078e00ff */
[C---:B------:R-:W-:Y:S02]  /*2600*/  IADD3 R0, R224.reuse, 0x21480, RZ ;  /* 0x00021480e0007810 */ /* 0x040fe40007ffe0ff */
[----:B------:R-:W-:Y:S02]  /*2610*/  IADD3 R220, R224, 0x215a0, RZ ;  /* 0x000215a0e0dc7810 */ /* 0x000fe40007ffe0ff */
[----:B------:R-:W-:Y:S01]  /*2620*/  @P0 IADD3 R220, R0, 0xe0, RZ ;  /* 0x000000e000dc0810 */ /* 0x000fe20007ffe0ff */
[----:B------:R-:W-:Y:S01]  /*2630*/  IMAD.SHL.U32 R0, R8, 0x40, RZ ;  /* 0x0000004008007824 */ /* 0x000fe200078e00ff */
[----:B------:R-:W-:Y:S02]  /*2640*/  LEA.HI R208, R208, R13, RZ, 0x3 ;  /* 0x0000000dd0d07211 */ /* 0x000fe400078f18ff */
[----:B------:R-:W-:-:S02]  /*2650*/  LOP3.LUT R5, R14, 0x7ffffffc, RZ, 0xc0, !PT ;  /* 0x7ffffffc0e057812 */ /* 0x000fc400078ec0ff */
[----:B------:R-:W-:Y:S02]  /*2660*/  SEL R10, RZ, 0xffffffff, P1 ;  /* 0xffffffffff0a7807 */ /* 0x000fe40000800000 */
[----:B------:R-:W-:Y:S01]  /*2670*/  LOP3.LUT P0, RZ, R8, 0x2, RZ, 0xc0, !PT ;  /* 0x0000000208ff7812 */ /* 0x000fe2000780c0ff */
[----:B------:R-:W-:Y:S01]  /*2680*/  IMAD.IADD R12, R12, 0x1, -R5 ;  /* 0x000000010c0c7824 */ /* 0x000fe200078e0a05 */
[----:B------:R-:W-:Y:S01]  /*2690*/  LOP3.LUT P1, RZ, R8, 0x4, RZ, 0xc0, !PT ;  /* 0x0000000408ff7812 */ /* 0x000fe2000782c0ff */
[----:B------:R-:W-:Y:S01]  /*26a0*/  IMAD.SHL.U32 R10, R10, 0x2, RZ ;  /* 0x000000020a0a7824 */ /* 0x000fe200078e00ff */
[C---:B------:R-:W-:Y:S01]  /*26b0*/  LOP3.LUT R8, R208.reuse, 0xfffffff8, RZ, 0xc0, !PT ;  /* 0xfffffff8d0087812 */ /* 0x040fe200078ec0ff */
[----:B------:R-:W-:Y:S01]  /*26c0*/  IMAD.SHL.U32 R208, R208, 0x40, RZ ;  /* 0x00000040d0d07824 */ /* 0x000fe200078e00ff */
[----:B------:R-:W-:Y:S02]  /*26d0*/  LOP3.LUT R0, R0, 0x1c0, RZ, 0xc0, !PT ;  /* 0x000001c000007812 */ /* 0x000fe400078ec0ff */
[----:B------:R-:W-:Y:S01]  /*26e0*/  LEA.HI.SX32 R225, R14, R15, 0x1e ;  /* 0x0000000f0ee17211 */ /* 0x000fe200078ff2ff */
[----:B------:R-:W-:Y:S01]  /*26f0*/  IMAD.IADD R8, R13, 0x1, -R8 ;  /* 0x000000010d087824 */ /* 0x000fe200078e0a08 */
[----:B------:R-:W-:-:S02]  /*2700*/  LOP3.LUT R5, R0, 0x8, R215, 0xf8, !PT ;  /* 0x0000000800057812 */ /* 0x000fc400078ef8d7 */
[----:B------:R-:W-:Y:S02]  /*2710*/  LOP3.LUT R16, R0, 0x30, R15, 0xf8, !PT ;  /* 0x0000003000107812 */ /* 0x000fe400078ef80f */
[----:B------:R-:W-:Y:S02]  /*2720*/  SHF.R.U32.HI R0, RZ, 0x3, R0 ;  /* 0x00000003ff007819 */ /* 0x000fe40000011600 */
[----:B------:R-:W-:Y:S02]  /*2730*/  SEL R206, R214, 0xfffffff0, !P0 ;  /* 0xfffffff0d6ce7807 */ /* 0x000fe40004000000 */
[----:B------:R-:W-:Y:S01]  /*2740*/  LOP3.LUT R14, R5, R0, RZ, 0x3c, !PT ;  /* 0x00000000050e7212 */ /* 0x000fe200078e3cff */
[----:B------:R-:W-:Y:S01]  /*2750*/  IMAD.IADD R5, R213, 0x1, -R18 ;  /* 0x00000001d5057824 */ /* 0x000fe200078e0a12 */
[----:B------:R-:W-:Y:S02]  /*2760*/  SEL R204, R212, 0xffffffe0, !P1 ;  /* 0xffffffe0d4cc7807 */ /* 0x000fe40004800000 */
[C---:B------:R-:W-:Y:S01]  /*2770*/  LOP3.LUT P1, RZ, R8.reuse, 0x4, RZ, 0xc0, !PT ;  /* 0x0000000408ff7812 */ /* 0x040fe2000782c0ff */
[----:B------:R-:W-:Y:S01]  /*2780*/  IMAD R5, R5, 0x4, R12 ;  /* 0x0000000405057824 */ /* 0x000fe200078e020c */
[C---:B------:R-:W-:Y:S01]  /*2790*/  LOP3.LUT P0, RZ, R8.reuse, 0x2, RZ, 0xc0, !PT ;  /* 0x0000000208ff7812 */ /* 0x040fe2000780c0ff */
[----:B------:R-:W-:Y:S01]  /*27a0*/  IMAD.SHL.U32 R8, R8, 0x40, RZ ;  /* 0x0000004008087824 */ /* 0x000fe200078e00ff */
[----:B------:R-:W-:Y:S01]  /*27b0*/  SHF.R.U32.HI R12, RZ, 0x3, R209 ;  /* 0x00000003ff0c7819 */ /* 0x000fe200000116d1 */
[----:B------:R-:W-:Y:S01]  /*27c0*/  IMAD R213, R213, 0x200, R14 ;  /* 0x00000200d5d57824 */ /* 0x000fe200078e020e */
[----:B------:R-:W-:Y:S01]  /*27d0*/  LOP3.LUT R10, R10, 0x2, R7, 0xe2, !PT ;  /* 0x000000020a0a7812 */ /* 0x000fe200078ee207 */
[----:B------:R-:W-:Y:S01]  /*27e0*/  IMAD.SHL.U32 R5, R5, 0x2, RZ ;  /* 0x0000000205057824 */ /* 0x000fe200078e00ff */
[----:B------:R-:W-:Y:S01]  /*27f0*/  LOP3.LUT R8, R8, 0x1c0, RZ, 0xc0, !PT ;  /* 0x000001c008087812 */ /* 0x000fe200078ec0ff */
[----:B------:R-:W-:Y:S01]  /*2800*/  IMAD.SHL.U32 R213, R213, 0x2, RZ ;  /* 0x00000002d5d57824 */ /* 0x000fe200078e00ff */
[----:B------:R-:W-:Y:S01]  /*2810*/  LOP3.LUT R12, R12, 0x38, RZ, 0xc0, !PT ;  /* 0x000000380c0c7812 */ /* 0x000fe200078ec0ff */
[----:B------:R-:W-:Y:S01]  /*2820*/  IMAD.IADD R247, R222, 0x1, -R5 ;  /* 0x00000001def77824 */ /* 0x000fe200078e0a05 */
[----:B------:R-:W-:Y:S01]  /*2830*/  SHF.R.U32.HI R7, RZ, 0x3, R8 ;  /* 0x00000003ff077819 */ /* 0x000fe20000011608 */
[----:B------:R-:W-:Y:S01]  /*2840*/  IMAD R206, R206, 0x2, R213 ;  /* 0x00000002cece7824 */ /* 0x000fe200078e02d5 */
[----:B------:R-:W-:Y:S01]  /*2850*/  LOP3.LUT R215, R16, 0x8, R215, 0xf8, !PT ;  /* 0x0000000810d77812 */ /* 0x000fe200078ef8d7 */
[----:B------:R-:W-:Y:S01]  /*2860*/  IMAD R205, R204, 0x2, R213 ;  /* 0x00000002cccd7824 */ /* 0x000fe200078e02d5 */
[----:B------:R-:W-:Y:S01]  /*2870*/  LOP3.LUT R208, R208, 0xfffffe00, RZ, 0xc0, !PT ;  /* 0xfffffe00d0d07812 */ /* 0x000fe200078ec0ff */
[----:B------:R-:W-:Y:S01]  /*2880*/  IMAD R204, R204, 0x2, R206 ;  /* 0x00000002cccc7824 */ /* 0x000fe200078e02ce */
[----:B------:R-:W-:-:S02]  /*2890*/  LOP3.LUT R209, R12, R209, R217, 0x1e, !PT ;  /* 0x000000d10cd17212 */ /* 0x000fc400078e1ed9 */
[----:B------:R-:W-:Y:S02]  /*28a0*/  LOP3.LUT R217, R7, R8, R217, 0x1e, !PT ;  /* 0x0000000807d97212 */ /* 0x000fe400078e1ed9 */
[----:B------:R-:W-:Y:S01]  /*28b0*/  LOP3.LUT R215, R215, R0, RZ, 0x3c, !PT ;  /* 0x00000000d7d77212 */ /* 0x000fe200078e3cff */
[----:B------:R-:W-:Y:S01]  /*28c0*/  IMAD R0, R9, 0x400, R208 ;  /* 0x0000040009007824 */ /* 0x000fe200078e02d0 */
[----:B------:R-:W-:Y:S02]  /*28d0*/  LOP3.LUT R7, R7, R6, R8, 0x1e, !PT ;  /* 0x0000000607077212 */ /* 0x000fe400078e1e08 */
[----:B------:R-:W-:Y:S01]  /*28e0*/  LOP3.LUT P3, RZ, R13, 0x2, RZ, 0xc0, !PT ;  /* 0x000000020dff7812 */ /* 0x000fe2000786c0ff */
[----:B------:R-:W-:Y:S01]  /*28f0*/  IMAD.IADD R217, R0, 0x1, R217 ;  /* 0x0000000100d97824 */ /* 0x000fe200078e02d9 */
[----:B------:R-:W-:Y:S01]  /*2900*/  LOP3.LUT R208, R7, R208, RZ, 0xfc, !PT ;  /* 0x000000d007d07212 */ /* 0x000fe200078efcff */
[----:B------:R-:W-:Y:S01]  /*2910*/  IMAD.IADD R7, R222, 0x1, R3 ;  /* 0x00000001de077824 */ /* 0x000fe200078e0203 */
[----:B------:R-:W-:Y:S01]  /*2920*/  SEL R214, R214, 0xfffffff0, !P0 ;  /* 0xfffffff0d6d67807 */ /* 0x000fe20004000000 */
[----:B------:R-:W-:Y:S01]  /*2930*/  IMAD.SHL.U32 R13, R13, 0x2, RZ ;  /* 0x000000020d0d7824 */ /* 0x000fe200078e00ff */
[----:B------:R-:W-:Y:S01]  /*2940*/  ISETP.LE.AND P0, PT, R250, c[0x0][0x2a8], PT ;  /* 0x0000aa00fa007a0c */ /* 0x000fe20003f03270 */
[----:B------:R-:W-:Y:S01]  /*2950*/  IMAD R215, R2, 0x200, R215 ;  /* 0x0000020002d77824 */ /* 0x000fe200078e02d7 */
[----:B------:R-:W-:Y:S01]  /*2960*/  IADD3 R2, -R228, 0x1, R7 ;  /* 0x00000001e4027810 */ /* 0x000fe20007ffe107 */
[----:B------:R-:W-:Y:S01]  /*2970*/  IMAD.SHL.U32 R211, R217, 0x2, RZ ;  /* 0x00000002d9d37824 */ /* 0x000fe200078e00ff */
[----:B------:R-:W-:Y:S01]  /*2980*/  LOP3.LUT R210, R210, 0x18, R13, 0x78, !PT ;  /* 0x00000018d2d27812 */ /* 0x000fe200078e780d */
[----:B------:R-:W-:Y:S01]  /*2990*/  IMAD.MOV.U32 R0, RZ, RZ, 0x120 ;  /* 0x00000120ff007424 */ /* 0x000fe200078e00ff */
[----:B------:R-:W-:Y:S01]  /*29a0*/  SEL R212, R212, 0xffffffe0, !P1 ;  /* 0xffffffe0d4d47807 */ /* 0x000fe20004800000 */
[--C-:B------:R-:W-:Y:S01]  /*29b0*/  IMAD.IADD R2, R2, 0x1, -R5.reuse ;  /* 0x0000000102027824 */ /* 0x100fe200078e0a05 */
[----:B------:R-:W-:Y:S01]  /*29c0*/  IADD3 R211, R211, 0x1b080, RZ ;  /* 0x0001b080d3d37810 */ /* 0x000fe20007ffe0ff */
[----:B------:R-:W-:Y:S01]  /*29d0*/  IMAD.SHL.U32 R210, R210, 0x2, RZ ;  /* 0x00000002d2d27824 */ /* 0x000fe200078e00ff */
[----:B------:R-:W-:Y:S01]  /*29e0*/  SEL R3, R0, 0xe0, !P3 ;  /* 0x000000e000037807 */ /* 0x000fe20005800000 */
[----:B------:R-:W-:Y:S01]  /*29f0*/  IMAD.IADD R246, R7, 0x1, -R5 ;  /* 0x0000000107f67824 */ /* 0x000fe200078e0a05 */
[----:B------:R-:W-:Y:S01]  /*2a00*/  SEL R223, RZ, 0x4, P2 ;  /* 0x00000004ffdf7807 */ /* 0x000fe20001000000 */
[----:B------:R-:W-:Y:S01]  /*2a10*/  IMAD R211, R212, 0x2, R211 ;  /* 0x00000002d4d37824 */ /* 0x000fe200078e02d3 */
[----:B------:R-:W-:Y:S01]  /*2a20*/  LEA R209, R209, 0x23c80, 0x1 ;  /* 0x00023c80d1d17811 */ /* 0x000fe200078e08ff */
[----:B------:R-:W-:Y:S01]  /*2a30*/  IMAD R0, R3, 0x2, R210 ;  /* 0x0000000203007824 */ /* 0x000fe200078e02d2 */
[----:B------:R-:W-:Y:S01]  /*2a40*/  LOP3.LUT R223, R10, R223, RZ, 0xfc, !PT ;  /* 0x000000df0adf7212 */ /* 0x000fe200078efcff */
[C---:B------:R-:W-:Y:S01]  /*2a50*/  IMAD.IADD R212, R217.reuse, 0x1, R212 ;  /* 0x00000001d9d47824 */ /* 0x040fe200078e02d4 */
[C---:B------:R-:W-:Y:S01]  /*2a60*/  IADD3 R249, R2.reuse, c[0x0][0x2a4], RZ ;  /* 0x0000a90002f97a10 */ /* 0x040fe20007ffe0ff */
[----:B------:R-:W-:Y:S01]  /*2a70*/  IMAD.IADD R207, R217, 0x1, R214 ;  /* 0x00000001d9cf7824 */ /* 0x000fe200078e02d6 */
[----:B------:R-:W-:-:S02]  /*2a80*/  IADD3 R248, R2, UR6, RZ ;  /* 0x0000000602f87c10 */ /* 0x000fc4000fffe0ff */
[----:B------:R-:W-:Y:S02]  /*2a90*/  LEA R208, R208, 0x80, 0x1 ;  /* 0x00000080d0d07811 */ /* 0x000fe400078e08ff */
[----:B------:R-:W-:Y:S02]  /*2aa0*/  @P0 LOP3.LUT R4, R4, 0x1, RZ, 0xfc, !PT ;  /* 0x0000000104040812 */ /* 0x000fe400078efcff */
.L_x_963:
[----:B------:R-:W-:Y:S04]  /*2ab0*/  DEPBAR.LE SB0, 0x1 ;  /* 0x000080400000791a */ /* 0x000fe80000000000 */
[----:B------:R-:W-:Y:S01]  /*2ac0*/  BAR.SYNC.DEFER_BLOCKING 0x0 ;  /* 0x0000000000007b1d */ /* 0x000fe20000010000 */
[----:B------:R-:W-:Y:S01]  /*2ad0*/  MOV R2, UR4 ;  /* 0x0000000400027c02 */ /* 0x000fe20008000f00 */
[----:B------:R-:W-:Y:S01]  /*2ae0*/  IMAD.U32 R174, RZ, RZ, UR4 ;  /* 0x00000004ffae7e24 */ /* 0x000fe2000f8e00ff */
[----:B------:R-:W-:Y:S01]  /*2af0*/  MOV R95, UR4 ;  /* 0x00000004005f7c02 */ /* 0x000fe20008000f00 */
[----:B------:R-:W-:Y:S01]  /*2b00*/  IMAD.U32 R104, RZ, RZ, UR4 ;  /* 0x00000004ff687e24 */ /* 0x000fe2000f8e00ff */
[----:B------:R-:W-:Y:S01]  /*2b10*/  ISETP.LE.AND P1, PT, R250, c[0x0][0x2a8], PT ;  /* 0x0000aa00fa007a0c */ /* 0x000fe20003f23270 */
[----:B------:R-:W-:Y:S01]  /*2b20*/  IMAD R2, R2, 0x3000, R217 ;  /* 0x0000300002027824 */ /* 0x000fe200078e02d9 */
[----:B------:R-:W-:Y:S01]  /*2b30*/  LEA R176, R174, R225, 0x6 ;  /* 0x000000e1aeb07211 */ /* 0x000fe200078e30ff */
[----:B------:R-:W-:Y:S01]  /*2b40*/  IMAD R102, R95, 0x3000, R214 ;  /* 0x000030005f667824 */ /* 0x000fe200078e02d6 */
[----:B------:R-:W-:Y:S01]  /*2b50*/  MOV R252, R251 ;  /* 0x000000fb00fc7202 */ /* 0x000fe20000000f00 */
[----:B------:R-:W-:Y:S02]  /*2b60*/  IMAD.SHL.U32 R172, R2, 0x2, RZ ;  /* 0x0000000202ac7824 */ /* 0x000fe400078e00ff */
[--C-:B------:R-:W-:Y:S02]  /*2b70*/  IMAD.IADD R97, R217, 0x1, R102.reuse ;  /* 0x00000001d9617824 */ /* 0x100fe400078e0266 */
[----:B------:R-:W-:Y:S02]  /*2b80*/  IMAD.IADD R102, R212, 0x1, R102 ;  /* 0x00000001d4667824 */ /* 0x000fe400078e0266 */
[----:B------:R-:W-:Y:S01]  /*2b90*/  IMAD R104, R104, 0x3000, R207 ;  /* 0x0000300068687824 */ /* 0x000fe200078e02cf */
[----:B------:R-:W-:Y:S01]  /*2ba0*/  SHF.L.U32 R96, R97, 0x1, RZ ;  /* 0x0000000161607819 */ /* 0x000fe200000006ff */
[----:B------:R-:W-:Y:S01]  /*2bb0*/  IMAD.SHL.U32 R180, R251, 0x40, RZ ;  /* 0x00000040fbb47824 */ /* 0x000fe200078e00ff */
[----:B------:R-:W-:Y:S02]  /*2bc0*/  SHF.L.U32 R110, R102, 0x1, RZ ;  /* 0x00000001666e7819 */ /* 0x000fe400000006ff */
[----:B------:R-:W-:Y:S02]  /*2bd0*/  SHF.L.U32 R173, R104, 0x1, RZ ;  /* 0x0000000168ad7819 */ /* 0x000fe400000006ff */
[----:B------:R-:W-:Y:S01]  /*2be0*/  IADD3 R177, R225, R180, RZ ;  /* 0x000000b4e1b17210 */ /* 0x000fe20007ffe0ff */
[----:B------:R-:W-:Y:S03]  /*2bf0*/  LDSM.16.M88.2 R2, [R213+0x80] ;  /* 0x00008000d502783b */ /* 0x000fe60000000100 */
[----:B------:R-:W-:Y:S01]  /*2c00*/  IADD3 R178, R248, R177, RZ ;  /* 0x000000b1f8b27210 */ /* 0x000fe20007ffe0ff */
[----:B------:R-:W1:Y:S01]  /*2c10*/  LDSM.16.M88.4 R24, [R172+0xf080] ;  /* 0x00f08000ac18783b */ /* 0x000e620000000200 */
[----:B------:R-:W-:Y:S03]  /*2c20*/  IMAD.IADD R179, R249, 0x1, R177 ;  /* 0x00000001f9b37824 */ /* 0x000fe600078e02b1 */
[----:B------:R-:W2:Y:S02]  /*2c30*/  LDSM.16.M88.2 R88, [R213+0x880] ;  /* 0x00088000d558783b */ /* 0x000ea40000000100 */
[----:B------:R-:W-:Y:S02]  /*2c40*/  IMNMX R179, R246, R179, PT ;  /* 0x000000b3f6b37217 */ /* 0x000fe40003800200 */
[----:B------:R-:W3:Y:S04]  /*2c50*/  LDSM.16.M88.2 R90, [R213+0x1080] ;  /* 0x00108000d55a783b */ /* 0x000ee80000000100 */
[----:B------:R-:W4:Y:S04]  /*2c60*/  LDSM.16.M88.2 R92, [R213+0x1880] ;  /* 0x00188000d55c783b */ /* 0x000f280000000100 */
[----:B------:R-:W5:Y:S04]  /*2c70*/  LDSM.16.M88.2 R94, [R213+0x2080] ;  /* 0x00208000d55e783b */ /* 0x000f680000000100 */
[----:B------:R-:W-:Y:S04]  /*2c80*/  LDSM.16.M88.2 R100, [R206+0x80] ;  /* 0x00008000ce64783b */ /* 0x000fe80000000100 */
[----:B------:R-:W4:Y:S04]  /*2c90*/  LDSM.16.M88.4 R96, [R96+0xf080] ;  /* 0x00f080006060783b */ /* 0x000f280000000200 */
[----:B------:R-:W-:Y:S04]  /*2ca0*/  LDSM.16.M88.2 R102, [R204+0x880] ;  /* 0x00088000cc66783b */ /* 0x000fe80000000100 */
[----:B------:R-:W-:Y:S04]  /*2cb0*/  LDSM.16.M88.2 R104, [R206+0x3880] ;  /* 0x00388000ce68783b */ /* 0x000fe80000000100 */
[----:B------:R-:W-:Y:S01]  /*2cc0*/  LDSM.16.M88.2 R106, [R206+0x4080] ;  /* 0x00408000ce6a783b */ /* 0x000fe20000000100 */
[C---:B-1----:R-:W-:Y:S03]  /*2cd0*/  HMMA.16816.F32 R4, R24.reuse, R2, RZ ;  /* 0x000000021804723c */ /* 0x042fe600000018ff */
[----:B------:R-:W1:Y:S04]  /*2ce0*/  LDSM.16.M88.2 R2, [R206+0x880] ;  /* 0x00088000ce02783b */ /* 0x000e680000000100 */
[----:B------:R-:W-:Y:S01]  /*2cf0*/  LDSM.16.M88.2 R108, [R206+0x4880] ;  /* 0x00488000ce6c783b */ /* 0x000fe20000000100 */
[C---:B--2---:R-:W-:Y:S03]  /*2d00*/  HMMA.16816.F32 R8, R24.reuse, R88, RZ ;  /* 0x000000581808723c */ /* 0x044fe600000018ff */
[----:B------:R-:W2:Y:S04]  /*2d10*/  LDSM.16.M88.2 R88, [R206+0x1080] ;  /* 0x00108000ce58783b */ /* 0x000ea80000000100 */
[----:B------:R-:W-:Y:S01]  /*2d20*/  LDS R175, [R176.X4+0x21080] ;  /* 0x02108000b0af7984 */ /* 0x000fe20000004800 */
[C---:B---3--:R-:W-:Y:S03]  /*2d30*/  HMMA.16816.F32 R12, R24.reuse, R90, RZ ;  /* 0x0000005a180c723c */ /* 0x048fe600000018ff */
[----:B------:R-:W3:Y:S04]  /*2d40*/  LDSM.16.M88.2 R90, [R206+0x1880] ;  /* 0x00188000ce5a783b */ /* 0x000ee80000000100 */
[----:B------:R-:W-:Y:S01]  /*2d50*/  LDS R174, [R176.X4+0x210a0] ;  /* 0x0210a000b0ae7984 */ /* 0x000fe20000004800 */
[C---:B----4-:R-:W-:Y:S07]  /*2d60*/  HMMA.16816.F32 R16, R24.reuse, R92, RZ ;  /* 0x0000005c1810723c */ /* 0x050fee00000018ff */
[----:B------:R-:W-:Y:S01]  /*2d70*/  IMAD.U32 R93, RZ, RZ, UR4 ;  /* 0x00000004ff5d7e24 */ /* 0x000fe2000f8e00ff */
[----:B-----5:R-:W-:Y:S01]  /*2d80*/  HMMA.16816.F32 R20, R24, R94, RZ ;  /* 0x0000005e1814723c */ /* 0x020fe200000018ff */
[----:B------:R-:W4:Y:S03]  /*2d90*/  LDSM.16.M88.2 R24, [R206+0x2080] ;  /* 0x00208000ce18783b */ /* 0x000f260000000100 */
[----:B------:R-:W-:Y:S01]  /*2da0*/  IMAD R93, R93, 0x3000, R212 ;  /* 0x000030005d5d7824 */ /* 0x000fe200078e02d4 */
[----:B------:R-:W-:Y:S03]  /*2db0*/  LDSM.16.M88.2 R26, [R205+0x80] ;  /* 0x00008000cd1a783b */ /* 0x000fe60000000100 */
[C---:B------:R-:W-:Y:S01]  /*2dc0*/  HMMA.16816.F32 R4, R96.reuse, R100, R4 ;  /* 0x000000646004723c */ /* 0x040fe20000001804 */
[----:B------:R-:W-:Y:S04]  /*2dd0*/  LDSM.16.M88.2 R100, [R204+0x80] ;  /* 0x00008000cc64783b */ /* 0x000fe80000000100 */
[----:B------:R-:W-:Y:S03]  /*2de0*/  SHF.L.U32 R111, R93, 0x1, RZ ;  /* 0x000000015d6f7819 */ /* 0x000fe600000006ff */
[C---:B-1----:R-:W-:Y:S01]  /*2df0*/  HMMA.16816.F32 R8, R96.reuse, R2, R8 ;  /* 0x000000026008723c */ /* 0x042fe20000001808 */
[----:B------:R-:W-:Y:S04]  /*2e00*/  LDSM.16.M88.2 R2, [R205+0x880] ;  /* 0x00088000cd02783b */ /* 0x000fe80000000100 */
[----:B------:R-:W1:Y:S03]  /*2e10*/  LDSM.16.M88.4 R92, [R111+0xf080] ;  /* 0x00f080006f5c783b */ /* 0x000e660000000200 */
[C---:B--2---:R-:W-:Y:S01]  /*2e20*/  HMMA.16816.F32 R12, R96.reuse, R88, R12 ;  /* 0x00000058600c723c */ /* 0x044fe2000000180c */
[----:B------:R-:W2:Y:S07]  /*2e30*/  LDSM.16.M88.2 R88, [R205+0x1080] ;  /* 0x00108000cd58783b */ /* 0x000eae0000000100 */
[C---:B---3--:R-:W-:Y:S01]  /*2e40*/  HMMA.16816.F32 R16, R96.reuse, R90, R16 ;  /* 0x0000005a6010723c */ /* 0x048fe20000001810 */
[----:B------:R-:W3:Y:S07]  /*2e50*/  LDSM.16.M88.2 R90, [R205+0x1880] ;  /* 0x00188000cd5a783b */ /* 0x000eee0000000100 */
[----:B----4-:R-:W-:Y:S01]  /*2e60*/  HMMA.16816.F32 R20, R96, R24, R20 ;  /* 0x000000186014723c */ /* 0x010fe20000001814 */
[----:B------:R-:W4:Y:S04]  /*2e70*/  LDSM.16.M88.2 R24, [R205+0x2080] ;  /* 0x00208000cd18783b */ /* 0x000f280000000100 */
[----:B------:R-:W5:Y:S03]  /*2e80*/  LDSM.16.M88.4 R96, [R110+0xf080] ;  /* 0x00f080006e60783b */ /* 0x000f660000000200 */
[C---:B-1----:R-:W-:Y:S01]  /*2e90*/  HMMA.16816.F32 R4, R92.reuse, R26, R4 ;  /* 0x0000001a5c04723c */ /* 0x042fe20000001804 */
[----:B------:R-:W1:Y:S07]  /*2ea0*/  LDSM.16.M88.2 R26, [R204+0x1080] ;  /* 0x00108000cc1a783b */ /* 0x000e6e0000000100 */
[C---:B------:R-:W-:Y:S01]  /*2eb0*/  HMMA.16816.F32 R8, R92.reuse, R2, R8 ;  /* 0x000000025c08723c */ /* 0x040fe20000001808 */
[----:B------:R-:W1:Y:S07]  /*2ec0*/  LDSM.16.M88.2 R2, [R204+0x1880] ;  /* 0x00188000cc02783b */ /* 0x000e6e0000000100 */
[C---:B--2---:R-:W-:Y:S01]  /*2ed0*/  HMMA.16816.F32 R12, R92.reuse, R88, R12 ;  /* 0x000000585c0c723c */ /* 0x044fe2000000180c */
[----:B------:R-:W2:Y:S07]  /*2ee0*/  LDSM.16.M88.2 R88, [R204+0x2080] ;  /* 0x00208000cc58783b */ /* 0x000eae0000000100 */
[C---:B---3--:R-:W-:Y:S01]  /*2ef0*/  HMMA.16816.F32 R16, R92.reuse, R90, R16 ;  /* 0x0000005a5c10723c */ /* 0x048fe20000001810 */
[----:B------:R-:W-:Y:S07]  /*2f00*/  LDSM.16.M88.2 R90, [R213+0x3080] ;  /* 0x00308000d55a783b */ /* 0x000fee0000000100 */
[----:B----4-:R-:W-:Y:S01]  /*2f10*/  HMMA.16816.F32 R20, R92, R24, R20 ;  /* 0x000000185c14723c */ /* 0x010fe20000001814 */
[----:B------:R-:W-:Y:S04]  /*2f20*/  LDSM.16.M88.2 R24, [R213+0x2880] ;  /* 0x00288000d518783b */ /* 0x000fe80000000100 */
[----:B------:R-:W3:Y:S03]  /*2f30*/  LDSM.16.M88.4 R92, [R172+0x11080] ;  /* 0x01108000ac5c783b */ /* 0x000ee60000000200 */
[C---:B-----5:R-:W-:Y:S01]  /*2f40*/  HMMA.16816.F32 R4, R96.reuse, R100, R4 ;  /* 0x000000646004723c */ /* 0x060fe20000001804 */
[----:B------:R-:W4:Y:S07]  /*2f50*/  LDSM.16.M88.2 R100, [R213+0x3880] ;  /* 0x00388000d564783b */ /* 0x000f2e0000000100 */
[C---:B------:R-:W-:Y:S01]  /*2f60*/  HMMA.16816.F32 R8, R96.reuse, R102, R8 ;  /* 0x000000666008723c */ /* 0x040fe20000001808 */
[----:B------:R-:W5:Y:S07]  /*2f70*/  LDSM.16.M88.2 R102, [R213+0x4080] ;  /* 0x00408000d566783b */ /* 0x000f6e0000000100 */
[C---:B-1----:R-:W-:Y:S01]  /*2f80*/  HMMA.16816.F32 R12, R96.reuse, R26, R12 ;  /* 0x0000001a600c723c */ /* 0x042fe2000000180c */
[----:B------:R-:W1:Y:S07]  /*2f90*/  LDSM.16.M88.2 R26, [R213+0x4880] ;  /* 0x00488000d51a783b */ /* 0x000e6e0000000100 */
[C---:B------:R-:W-:Y:S01]  /*2fa0*/  HMMA.16816.F32 R16, R96.reuse, R2, R16 ;  /* 0x000000026010723c */ /* 0x040fe20000001810 */
[----:B------:R-:W-:Y:S07]  /*2fb0*/  LDSM.16.M88.2 R2, [R206+0x2880] ;  /* 0x00288000ce02783b */ /* 0x000fee0000000100 */
[----:B--2---:R-:W-:Y:S01]  /*2fc0*/  HMMA.16816.F32 R20, R96, R88, R20 ;  /* 0x000000586014723c */ /* 0x004fe20000001814 */
[----:B------:R-:W2:Y:S04]  /*2fd0*/  LDSM.16.M88.4 R96, [R173+0x11080] ;  /* 0x01108000ad60783b */ /* 0x000ea80000000200 */
[----:B------:R-:W2:Y:S03]  /*2fe0*/  LDSM.16.M88.2 R88, [R206+0x3080] ;  /* 0x00308000ce58783b */ /* 0x000ea60000000100 */
[C---:B---3--:R-:W-:Y:S08]  /*2ff0*/  HMMA.16816.F32 R4, R92.reuse, R24, R4 ;  /* 0x000000185c04723c */ /* 0x048ff00000001804 */
[C---:B------:R-:W-:Y:S01]  /*3000*/  HMMA.16816.F32 R8, R92.reuse, R90, R8 ;  /* 0x0000005a5c08723c */ /* 0x040fe20000001808 */
[----:B------:R-:W-:Y:S07]  /*3010*/  LDSM.16.M88.2 R90, [R205+0x2880] ;  /* 0x00288000cd5a783b */ /* 0x000fee0000000100 */
[C---:B----4-:R-:W-:Y:S01]  /*3020*/  HMMA.16816.F32 R12, R92.reuse, R100, R12 ;  /* 0x000000645c0c723c */ /* 0x050fe2000000180c */
[----:B------:R-:W-:Y:S07]  /*3030*/  LDSM.16.M88.2 R100, [R205+0x4080] ;  /* 0x00408000cd64783b */ /* 0x000fee0000000100 */
[C---:B-----5:R-:W-:Y:S01]  /*3040*/  HMMA.16816.F32 R16, R92.reuse, R102, R16 ;  /* 0x000000665c10723c */ /* 0x060fe20000001810 */
[----:B------:R-:W-:Y:S07]  /*3050*/  LDSM.16.M88.2 R102, [R205+0x4880] ;  /* 0x00488000cd66783b */ /* 0x000fee0000000100 */
[----:B-1----:R-:W-:Y:S01]  /*3060*/  HMMA.16816.F32 R20, R92, R26, R20 ;  /* 0x0000001a5c14723c */ /* 0x002fe20000001814 */
[----:B------:R-:W1:Y:S04]  /*3070*/  LDSM.16.M88.4 R24, [R111+0x11080] ;  /* 0x011080006f18783b */ /* 0x000e680000000200 */
[----:B------:R-:W3:Y:S03]  /*3080*/  LDSM.16.M88.2 R92, [R205+0x3080] ;  /* 0x00308000cd5c783b */ /* 0x000ee60000000100 */
[C---:B--2---:R-:W-:Y:S01]  /*3090*/  HMMA.16816.F32 R4, R96.reuse, R2, R4 ;  /* 0x000000026004723c */ /* 0x044fe20000001804 */
[----:B------:R-:W2:Y:S04]  /*30a0*/  LDSM.16.M88.2 R94, [R205+0x3880] ;  /* 0x00388000cd5e783b */ /* 0x000ea80000000100 */
[----:B------:R-:W-:Y:S03]  /*30b0*/  LDSM.16.M88.2 R2, [R204+0x2880] ;  /* 0x00288000cc02783b */ /* 0x000fe60000000100 */
[C---:B------:R-:W-:Y:S01]  /*30c0*/  HMMA.16816.F32 R8, R96.reuse, R88, R8 ;  /* 0x000000586008723c */ /* 0x040fe20000001808 */
[----:B------:R-:W-:Y:S07]  /*30d0*/  LDSM.16.M88.2 R88, [R204+0x3080] ;  /* 0x00308000cc58783b */ /* 0x000fee0000000100 */
[C---:B------:R-:W-:Y:S01]  /*30e0*/  HMMA.16816.F32 R12, R96.reuse, R104, R12 ;  /* 0x00000068600c723c */ /* 0x040fe2000000180c */
[----:B------:R-:W-:Y:S07]  /*30f0*/  LDSM.16.M88.2 R104, [R204+0x3880] ;  /* 0x00388000cc68783b */ /* 0x000fee0000000100 */
[C---:B------:R-:W-:Y:S01]  /*3100*/  HMMA.16816.F32 R16, R96.reuse, R106, R16 ;  /* 0x0000006a6010723c */ /* 0x040fe20000001810 */
[----:B------:R-:W-:Y:S07]  /*3110*/  LDSM.16.M88.2 R106, [R204+0x4080] ;  /* 0x00408000cc6a783b */ /* 0x000fee0000000100 */
[----:B------:R-:W-:Y:S01]  /*3120*/  HMMA.16816.F32 R20, R96, R108, R20 ;  /* 0x0000006c6014723c */ /* 0x000fe20000001814 */
[----:B------:R-:W4:Y:S04]  /*3130*/  LDSM.16.M88.4 R96, [R110+0x11080] ;  /* 0x011080006e60783b */ /* 0x000f280000000200 */
[----:B------:R-:W5:Y:S03]  /*3140*/  LDSM.16.M88.2 R108, [R204+0x4880] ;  /* 0x00488000cc6c783b */ /* 0x000f660000000100 */
[C---:B-1----:R-:W-:Y:S01]  /*3150*/  HMMA.16816.F32 R4, R24.reuse, R90, R4 ;  /* 0x0000005a1804723c */ /* 0x042fe20000001804 */
[----:B------:R-:W-:Y:S07]  /*3160*/  LDSM.16.M88.2 R90, [R213+0x5080] ;  /* 0x00508000d55a783b */ /* 0x000fee0000000100 */
[C---:B---3--:R-:W-:Y:S01]  /*3170*/  HMMA.16816.F32 R8, R24.reuse, R92, R8 ;  /* 0x0000005c1808723c */ /* 0x048fe20000001808 */
[----:B------:R-:W-:Y:S07]  /*3180*/  LDSM.16.M88.2 R92, [R213+0x5880] ;  /* 0x00588000d55c783b */ /* 0x000fee0000000100 */
[C---:B--2---:R-:W-:Y:S01]  /*3190*/  HMMA.16816.F32 R12, R24.reuse, R94, R12 ;  /* 0x0000005e180c723c */ /* 0x044fe2000000180c */
[----:B------:R-:W-:Y:S07]  /*31a0*/  LDSM.16.M88.2 R94, [R213+0x6080] ;  /* 0x00608000d55e783b */ /* 0x000fee0000000100 */
[C---:B------:R-:W-:Y:S01]  /*31b0*/  HMMA.16816.F32 R16, R24.reuse, R100, R16 ;  /* 0x000000641810723c */ /* 0x040fe20000001810 */
[----:B------:R-:W-:Y:S07]  /*31c0*/  LDSM.16.M88.2 R100, [R213+0x6880] ;  /* 0x00688000d564783b */ /* 0x000fee0000000100 */
[----:B------:R-:W-:Y:S01]  /*31d0*/  HMMA.16816.F32 R20, R24, R102, R20 ;  /* 0x000000661814723c */ /* 0x000fe20000001814 */
[----:B------:R-:W1:Y:S04]  /*31e0*/  LDSM.16.M88.4 R24, [R172+0x13080] ;  /* 0x01308000ac18783b */ /* 0x000e680000000200 */
[----:B------:R-:W2:Y:S03]  /*31f0*/  LDSM.16.M88.2 R102, [R213+0x7080] ;  /* 0x00708000d566783b */ /* 0x000ea60000000100 */
[C---:B----4-:R-:W-:Y:S01]  /*3200*/  HMMA.16816.F32 R4, R96.reuse, R2, R4 ;  /* 0x000000026004723c */ /* 0x050fe20000001804 */
        /* <DEDUP_REMOVED lines=8> */
[----:B------:R-:W3:Y:S04]  /*3290*/  LDSM.16.M88.4 R96, [R173+0x13080] ;  /* 0x01308000ad60783b */ /* 0x000ee80000000200 */
[----:B------:R-:W4:Y:S03]  /*32a0*/  LDSM.16.M88.2 R108, [R206+0x7080] ;  /* 0x00708000ce6c783b */ /* 0x000f260000000100 */
        /* <DEDUP_REMOVED lines=8> */
[----:B--2---:R-:W-:Y:S01]  /*3330*/  HMMA.16816.F32 R20, R24, R102, R20 ;  /* 0x000000661814723c */ /* 0x004fe20000001814 */
[----:B------:R-:W1:Y:S04]  /*3340*/  LDSM.16.M88.4 R24, [R111+0x13080] ;  /* 0x013080006f18783b */ /* 0x000e680000000200 */
[----:B------:R-:W2:Y:S03]  /*3350*/  LDSM.16.M88.2 R102, [R205+0x7080] ;  /* 0x00708000cd66783b */ /* 0x000ea60000000100 */
[C---:B---3--:R-:W-:Y:S01]  /*3360*/  HMMA.16816.F32 R4, R96.reuse, R2, R4 ;  /* 0x000000026004723c */ /* 0x048fe20000001804 */
        /* <DEDUP_REMOVED lines=8> */
[----:B------:R-:W3:Y:S04]  /*33f0*/  LDSM.16.M88.4 R96, [R110+0x13080] ;  /* 0x013080006e60783b */ /* 0x000ee80000000200 */
[----:B------:R-:W4:Y:S03]  /*3400*/  LDSM.16.M88.2 R108, [R204+0x7080] ;  /* 0x00708000cc6c783b */ /* 0x000f260000000100 */
[C---:B-1----:R-:W-:Y:S08]  /*3410*/  HMMA.16816.F32 R4, R24.reuse, R90, R4 ;  /* 0x0000005a1804723c */ /* 0x042ff00000001804 */
[C---:B------:R-:W-:Y:S08]  /*3420*/  HMMA.16816.F32 R8, R24.reuse, R92, R8 ;  /* 0x0000005c1808723c */ /* 0x040ff00000001808 */
[C---:B------:R-:W-:Y:S08]  /*3430*/  HMMA.16816.F32 R12, R24.reuse, R94, R12 ;  /* 0x0000005e180c723c */ /* 0x040ff0000000180c */
[C---:B------:R-:W-:Y:S08]  /*3440*/  HMMA.16816.F32 R16, R24.reuse, R100, R16 ;  /* 0x000000641810723c */ /* 0x040ff00000001810 */
[----:B--2---:R-:W-:Y:S08]  /*3450*/  HMMA.16816.F32 R20, R24, R102, R20 ;  /* 0x000000661814723c */ /* 0x004ff00000001814 */
[C---:B---3--:R-:W-:Y:S08]  /*3460*/  HMMA.16816.F32 R4, R96.reuse, R2, R4 ;  /* 0x000000026004723c */ /* 0x048ff00000001804 */
[C---:B------:R-:W-:Y:S08]  /*3470*/  HMMA.16816.F32 R8, R96.reuse, R88, R8 ;  /* 0x000000586008723c */ /* 0x040ff00000001808 */
[C---:B------:R-:W-:Y:S08]  /*3480*/  HMMA.16816.F32 R12, R96.reuse, R104, R12 ;  /* 0x00000068600c723c */ /* 0x040ff0000000180c */
[C---:B------:R-:W-:Y:S08]  /*3490*/  HMMA.16816.F32 R16, R96.reuse, R106, R16 ;  /* 0x0000006a6010723c */ /* 0x040ff00000001810 */
[----:B----4-:R-:W-:Y:S01]  /*34a0*/  HMMA.16816.F32 R20, R96, R108, R20 ;  /* 0x0000006c6014723c */ /* 0x010fe20000001814 */
[----:B------:R-:W-:-:S07]  /*34b0*/  @!P1 BRA `(.L_x_953) ;  /* 0x0000014000009947 */ /* 0x000fce0003800000 */
[----:B------:R-:W-:Y:S01]  /*34c0*/  IADD3 R24, R236, R177, RZ ;  /* 0x000000b1ec187210 */ /* 0x000fe20007ffe0ff */
[----:B------:R-:W-:Y:S03]  /*34d0*/  BSSY B0, `(.L_x_954) ;  /* 0x000000e000007945 */ /* 0x000fe60003800000 */
        /* <DEDUP_REMOVED lines=9> */
.L_x_955:
[----:B------:R-:W-:Y:S11]  /*3570*/  ISETP.NE.AND P0, PT, R250, c[0x0][0x2a8], PT ;  /* 0x0000aa00fa007a0c */ /* 0x000ff60003f05270 */
[----:B------:R-:W-:Y:S02]  /*3580*/  @!UPT UIADD3 URZ, URZ, URZ, URZ ;  /* 0x0000003f3f3ff290 */ /* 0x000fe4000fffe03f */
[----:B------:R-:W-:Y:S05]  /*3590*/  @P0 IMAD.HI.U32 R2, R24, c[0x0][0x2ac], RZ ;  /* 0x0000ab0018020a27 */ /* 0x000fea00078e00ff */
[----:B------:R-:W-:Y:S02]  /*35a0*/  @P0 SHF.R.U32.HI R24, RZ, c[0x0][0x2b0], R2 ;  /* 0x0000ac00ff180a19 */ /* 0x000fe40000011602 */
.L_x_956:
[----:B------:R-:W-:Y:S05]  /*35b0*/  BSYNC B0 ;  /* 0x0000000000007941 */ /* 0x000fea0003800000 */
.L_x_954:
[----:B------:R-:W-:Y:S05]  /*35c0*/  IMAD R3, R24, c[0x0][0x2a8], R247 ;  /* 0x0000aa0018037a24 */ /* 0x000fea00078e02f7 */
[----:B------:R-:W-:Y:S02]  /*35d0*/  IADD3 R2, R3, c[0x0][0x2a8], RZ ;  /* 0x0000aa0003027a10 */ /* 0x000fe40007ffe0ff */
[----:B------:R-:W-:Y:S02]  /*35e0*/  IMNMX R178, R178, R3, !PT ;  /* 0x00000003b2b27217 */ /* 0x000fe40007800200 */
[----:B------:R-:W-:Y:S02]  /*35f0*/  IMNMX R179, R179, R2, PT ;  /* 0x00000002b3b37217 */ /* 0x000fe40003800200 */
.L_x_953:
[----:B------:R-:W-:Y:S05]  /*3600*/  IADD3 R3, R177, 0x8, RZ ;  /* 0x00000008b1037810 */ /* 0x000fea0007ffe0ff */
[--C-:B------:R-:W-:Y:S02]  /*3610*/  IMAD.IADD R173, R249, 0x1, R3.reuse ;  /* 0x00000001f9ad7824 */ /* 0x100fe400078e0203 */
[----:B------:R-:W-:Y:S03]  /*3620*/  IMAD.IADD R176, R248, 0x1, R3 ;  /* 0x00000001f8b07824 */ /* 0x000fe600078e0203 */
[----:B------:R-:W-:Y:S01]  /*3630*/  IMNMX R173, R246, R173, PT ;  /* 0x000000adf6ad7217 */ /* 0x000fe20003800200 */
[----:B------:R-:W-:-:S05]  /*3640*/  @!P1 BRA `(.L_x_957) ;  /* 0x0000014000009947 */ /* 0x000fca0003800000 */
        /* <DEDUP_REMOVED lines=11> */
.L_x_959:
[----:B------:R-:W-:Y:S11]  /*3700*/  ISETP.NE.AND P0, PT, R250, c[0x0][0x2a8], PT ;  /* 0x0000aa00fa007a0c */ /* 0x000ff60003f05270 */
[----:B------:R-:W-:Y:S02]  /*3710*/  @!UPT UIADD3 URZ, URZ, URZ, URZ ;  /* 0x0000003f3f3ff290 */ /* 0x000fe4000fffe03f */
[----:B------:R-:W-:Y:S05]  /*3720*/  @P0 IMAD.HI.U32 R2, R24, c[0x0][0x2ac], RZ ;  /* 0x0000ab0018020a27 */ /* 0x000fea00078e00ff */
[----:B------:R-:W-:Y:S02]  /*3730*/  @P0 SHF.R.U32.HI R24, RZ, c[0x0][0x2b0], R2 ;  /* 0x0000ac00ff180a19 */ /* 0x000fe40000011602 */
.L_x_960:
[----:B------:R-:W-:Y:S05]  /*3740*/  BSYNC B0 ;  /* 0x0000000000007941 */ /* 0x000fea0003800000 */
.L_x_958:
[----:B------:R-:W-:Y:S05]  /*3750*/  IMAD R3, R24, c[0x0][0x2a8], R247 ;  /* 0x0000aa0018037a24 */ /* 0x000fea00078e02f7 */
[----:B------:R-:W-:Y:S02]  /*3760*/  IADD3 R2, R3, c[0x0][0x2a8], RZ ;  /* 0x0000aa0003027a10 */ /* 0x000fe40007ffe0ff */
[----:B------:R-:W-:Y:S02]  /*3770*/  IMNMX R176, R176, R3, !PT ;  /* 0x00000003b0b07217 */ /* 0x000fe40007800200 */
[----:B------:R-:W-:Y:S02]  /*3780*/  IMNMX R173, R173, R2, PT ;  /* 0x00000002adad7217 */ /* 0x000fe40003800200 */
.L_x_957:
[----:B------:R-:W-:Y:S04]  /*3790*/  DEPBAR.LE SB0, 0x0 ;  /* 0x000080000000791a */ /* 0x000fe80000000000 */
[----:B------:R-:W-:Y:S01]  /*37a0*/  BAR.SYNC.DEFER_BLOCKING 0x0 ;  /* 0x0000000000007b1d */ /* 0x000fe20000010000 */
[----:B------:R-:W-:Y:S01]  /*37b0*/  SHF.L.U32 R111, R217, 0x1, RZ ;  /* 0x00000001d96f7819 */ /* 0x000fe200000006ff */
[----:B------:R-:W-:Y:S01]  /*37c0*/  IMAD.SHL.U32 R172, R214, 0x2, RZ ;  /* 0x00000002d6ac7824 */ /* 0x000fe200078e00ff */
[----:B------:R-:W-:Y:S03]  /*37d0*/  IADD3 R251, R251, 0x1, RZ ;  /* 0x00000001fbfb7810 */ /* 0x000fe60007ffe0ff */
[----:B------:R-:W-:Y:S01]  /*37e0*/  IMAD.IADD R110, R111, 0x1, R172 ;  /* 0x000000016f6e7824 */ /* 0x000fe200078e02ac */
[----:B------:R-:W-:Y:S01]  /*37f0*/  ISETP.GE.AND P3, PT, R251, R226, PT ;  /* 0x000000e2fb00720c */ /* 0x000fe20003f66270 */
        /* <DEDUP_REMOVED lines=13> */
[----:B--23--:R-:W-:Y:S01]  /*38d0*/  SHF.R.S32.HI R177, RZ, 0x1f, R251 ;  /* 0x0000001fffb17819 */ /* 0x00cfe200000114fb */
[----:B------:R-:W-:Y:S01]  /*38e0*/  IMAD.WIDE.U32 R182, R251, c[0x0][0x178], RZ ;  /* 0x00005e00fbb67a25 */ /* 0x000fe200078e00ff */
[----:B------:R-:W-:Y:S03]  /*38f0*/  ISETP.GT.AND P2, PT, R219, 0xf, PT ;  /* 0x0000000fdb00780c */ /* 0x000fe60003f44270 */
[----:B------:R-:W-:Y:S02]  /*3900*/  IMAD R177, R177, c[0x0][0x178], RZ ;  /* 0x00005e00b1b17a24 */ /* 0x000fe400078e02ff */
[----:B------:R-:W-:Y:S02]  /*3910*/  IMAD.SHL.U32 R181, R182, 0x40, RZ ;  /* 0x00000040b6b57824 */ /* 0x000fe400078e00ff */
[C---:B------:R-:W-:Y:S02]  /*3920*/  IMAD R177, R251.reuse, c[0x0][0x17c], R177 ;  /* 0x00005f00fbb17a24 */ /* 0x040fe400078e02b1 */
[----:B------:R-:W-:Y:S02]  /*3930*/  IMAD R184, R251, -0x40, R228 ;  /* 0xffffffc0fbb87824 */ /* 0x000fe400078e02e4 */
[----:B------:R-:W-:Y:S01]  /*3940*/  IMAD.IADD R177, R183, 0x1, R177 ;  /* 0x00000001b7b17824 */ /* 0x000fe200078e02b1 */
[----:B------:R-:W-:Y:S01]  /*3950*/  IADD3 R183, P1, P0, R234, UR11, R181 ;  /* 0x0000000beab77c10 */ /* 0x000fe2000f83e0b5 */
[----:B------:R-:W-:Y:S01]  /*3960*/  IMAD.IADD R184, R184, 0x1, -R227 ;  /* 0x00000001b8b87824 */ /* 0x000fe200078e0ae3 */
[----:B------:R-:W-:Y:S02]  /*3970*/  @!P2 IADD3 R187, R180, 0x40, RZ ;  /* 0x00000040b4bba810 */ /* 0x000fe40007ffe0ff */
[----:B------:R-:W-:Y:S04]  /*3980*/  SHF.L.U64.HI R177, R182, 0x6, R177 ;  /* 0x00000006b6b17819 */ /* 0x000fe800000102b1 */
[----:B------:R-:W-:Y:S02]  /*3990*/  IADD3.X R182, R245, UR10, R177, P1, P0 ;  /* 0x0000000af5b67c10 */ /* 0x000fe40008fe04b1 */
[C---:B------:R-:W-:Y:S04]  /*39a0*/  @!P2 IADD3 R185, P0, R187.reuse, R240, RZ ;  /* 0x000000f0bbb9a210 */ /* 0x040fe80007f1e0ff */
[----:B------:R-:W-:Y:S02]  /*39b0*/  @!P2 LEA.HI.X.SX32 R180, R187, R218, 0x1, P0 ;  /* 0x000000dabbb4a211 */ /* 0x000fe400000f0eff */
[C---:B------:R-:W-:Y:S04]  /*39c0*/  @!P2 LEA R186, P0, R185.reuse, c[0x0][0x258], 0x2 ;  /* 0x00009600b9baaa11 */ /* 0x040fe800078010ff */
[----:B------:R-:W-:Y:S02]  /*39d0*/  @!P2 LEA.HI.X R187, R185, c[0x0][0x25c], R180, 0x2, P0 ;  /* 0x00009700b9bbaa11 */ /* 0x000fe400000f14b4 */
[----:B------:R-:W-:Y:S05]  /*39e0*/  IADD3 R181, P0, R181, R234, RZ ;  /* 0x000000eab5b57210 */ /* 0x000fea0007f1e0ff */
[----:B------:R-:W-:Y:S01]  /*39f0*/  IMAD.X R180, R177, 0x1, R245, P0 ;  /* 0x00000001b1b47824 */ /* 0x000fe200000e06f5 */
[----:B------:R-:W-:Y:S02]  /*3a00*/  LEA R190, P0, R181, c[0x0][0x160], 0x1 ;  /* 0x00005800b5be7a11 */ /* 0x000fe400078008ff */
[----:B------:R-:W-:Y:S02]  /*3a10*/  IADD3 R177, R221, 0xf080, RZ ;  /* 0x0000f080ddb17810 */ /* 0x000fe40007ffe0ff */
[----:B------:R-:W-:Y:S01]  /*3a20*/  LEA.HI.X R191, R181, c[0x0][0x164], R180, 0x1, P0 ;  /* 0x00005900b5bf7a11 */ /* 0x000fe200000f0cb4 */
[----:B------:R-:W-:Y:S01]  /*3a30*/  IMAD.U32 R180, RZ, RZ, UR13 ;  /* 0x0000000dffb47e24 */ /* 0x000fe2000f8e00ff */
[----:B------:R-:W-:Y:S01]  /*3a40*/  LEA R188, P0, R183, c[0x0][0x160], 0x1 ;  /* 0x00005800b7bc7a11 */ /* 0x000fe200078008ff */
[----:B------:R-:W-:Y:S02]  /*3a50*/  IMAD.SHL.U32 R181, R219, 0x4, RZ ;  /* 0x00000004dbb57824 */ /* 0x000fe400078e00ff */
[C---:B------:R-:W-:Y:S01]  /*3a60*/  IMAD R177, R180.reuse, 0x6000, R177 ;  /* 0x00006000b4b17824 */ /* 0x040fe200078e02b1 */
[----:B------:R-:W-:Y:S01]  /*3a70*/  LEA.HI.X R189, R183, c[0x0][0x164], R182, 0x1, P0 ;  /* 0x00005900b7bd7a11 */ /* 0x000fe200000f0cb6 */
[----:B------:R-:W-:Y:S01]  /*3a80*/  @!P2 IMAD R180, R180, 0x40, R181 ;  /* 0x00000040b4b4a824 */ /* 0x000fe200078e02b5 */
[----:B------:R-:W-:Y:S03]  /*3a90*/  ISETP.LT.OR P0, PT, R184, 0x1, !P5 ;  /* 0x00000001b800780c */ /* 0x000fe60006f01670 */
[----:B------:R-:W-:Y:S10]  /*3aa0*/  @!P2 IMAD.SHL.U32 R183, R180, 0x4, RZ ;  /* 0x00000004b4b7a824 */ /* 0x000ff400078e00ff */
[----:B------:R-:W-:Y:S01]  /*3ab0*/  @!PT LDS RZ, [RZ] ;  /* 0x00000000fffff984 */ /* 0x000fe20000000800 */
[----:B------:R-:W-:Y:S01]  /*3ac0*/  @!PT LDS RZ, [RZ] ;  /* 0x00000000fffff984 */ /* 0x000fe20000000800 */
[----:B------:R-:W-:Y:S01]  /*3ad0*/  @!PT LDS RZ, [RZ] ;  /* 0x00000000fffff984 */ /* 0x000fe20000000800 */
[----:B------:R2:W-:Y:S01]  /*3ae0*/  LDGSTS.E.BYPASS.LTC128B.128 [R177], [R190.64], !P0 ;  /* 0x00000000beb17fae */ /* 0x0005e2000c101d48 */
[C---:B------:R-:W-:Y:S11]  /*3af0*/  ISETP.LT.OR P0, PT, R184.reuse, 0x1, !P4 ;  /* 0x00000001b800780c */ /* 0x040ff60006701670 */
[----:B------:R-:W-:Y:S02]  /*3b00*/  @!UPT UIADD3 URZ, URZ, URZ, URZ ;  /* 0x0000003f3f3ff290 */ /* 0x000fe4000fffe03f */
[----:B------:R2:W-:Y:S01]  /*3b10*/  LDGSTS.E.BYPASS.LTC128B.128 [R177+0x2000], [R190.64+0x80], !P0 ;  /* 0x02000080beb17fae */ /* 0x0005e2000c101d48 */
[C---:B------:R-:W-:Y:S11]  /*3b20*/  ISETP.LT.OR P0, PT, R184.reuse, 0x1, !P6 ;  /* 0x00000001b800780c */ /* 0x040ff60007701670 */
[----:B------:R-:W-:Y:S02]  /*3b30*/  @!UPT UIADD3 URZ, URZ, URZ, URZ ;  /* 0x0000003f3f3ff290 */ /* 0x000fe4000fffe03f */
[----:B------:R2:W-:Y:S01]  /*3b40*/  LDGSTS.E.BYPASS.LTC128B.128 [R177+0x4000], [R190.64+0x100], !P0 ;  /* 0x04000100beb17fae */ /* 0x0005e2000c101d48 */
[C---:B------:R-:W-:Y:S11]  /*3b50*/  ISETP.LT.OR P0, PT, R184.reuse, 0x21, !P5 ;  /* 0x00000021b800780c */ /* 0x040ff60006f01670 */
[----:B------:R-:W-:Y:S02]  /*3b60*/  @!UPT UIADD3 URZ, URZ, URZ, URZ ;  /* 0x0000003f3f3ff290 */ /* 0x000fe4000fffe03f */
[----:B------:R2:W-:Y:S01]  /*3b70*/  LDGSTS.E.BYPASS.LTC128B.128 [R177+0x1000], [R188.64], !P0 ;  /* 0x01000000bcb17fae */ /* 0x0005e2000c101d48 */
[C---:B------:R-:W-:Y:S11]  /*3b80*/  ISETP.LT.OR P0, PT, R184.reuse, 0x21, !P4 ;  /* 0x00000021b800780c */ /* 0x040ff60006701670 */
[----:B------:R-:W-:Y:S02]  /*3b90*/  @!UPT UIADD3 URZ, URZ, URZ, URZ ;  /* 0x0000003f3f3ff290 */ /* 0x000fe4000fffe03f */
[----:B------:R2:W-:Y:S01]  /*3ba0*/  LDGSTS.E.BYPASS.LTC128B.128 [R177+0x3000], [R188.64+0x80], !P0 ;  /* 0x03000080bcb17fae */ /* 0x0005e2000c101d48 */
[----:B------:R-:W-:Y:S11]  /*3bb0*/  ISETP.LT.OR P0, PT, R184, 0x21, !P6 ;  /* 0x00000021b800780c */ /* 0x000ff60007701670 */
[----:B------:R-:W-:Y:S02]  /*3bc0*/  @!UPT UIADD3 URZ, URZ, URZ, URZ ;  /* 0x0000003f3f3ff290 */ /* 0x000fe4000fffe03f */
[----:B------:R2:W-:Y:S04]  /*3bd0*/  LDGSTS.E.BYPASS.LTC128B.128 [R177+0x5000], [R188.64+0x100], !P0 ;  /* 0x05000100bcb17fae */ /* 0x0005e8000c101d48 */
[----:B------:R2:W-:Y:S02]  /*3be0*/  @!P2 LDGSTS.E.BYPASS.LTC128B.128 [R183+0x21080], [R186.64] ;  /* 0x21080000bab7afae */ /* 0x0005e4000b901d48 */
.L_x_961:
[C---:B--23--:R-:W-:Y:S01]  /*3bf0*/  ISETP.GE.AND P2, PT, R222.reuse, 0x1, PT ;  /* 0x00000001de00780c */ /* 0x04cfe20003f46270 */
[----:B------:R-:W0:Y:S01]  /*3c00*/  LDGDEPBAR ;  /* 0x00000000000079af */ /* 0x000e220000000000 */
[----:B------:R-:W-:Y:S02]  /*3c10*/  ISETP.GE.AND P1, PT, R222, 0x2, PT ;  /* 0x00000002de00780c */ /* 0x000fe40003f26270 */
[----:B------:R-:W-:Y:S04]  /*3c20*/  ISETP.GT.AND P0, PT, R178, RZ, !P2 ;  /* 0x000000ffb200720c */ /* 0x000fe80005704270 */
[C---:B------:R-:W-:Y:S04]  /*3c30*/  ISETP.LT.OR P0, PT, R179.reuse, 0x1, P0 ;  /* 0x00000001b300780c */ /* 0x040fe80000701670 */
[----:B------:R-:W-:Y:S02]  /*3c40*/  FSEL R196, R4, -INF , !P0 ;  /* 0xff80000004c47808 */ /* 0x000fe40004000000 */
[----:B------:R-:W-:Y:S04]  /*3c50*/  ISETP.GT.AND P0, PT, R178, 0x1, !P1 ;  /* 0x00000001b200780c */ /* 0x000fe80004f04270 */
[----:B------:R-:W-:Y:S04]  /*3c60*/  ISETP.LT.OR P0, PT, R179, 0x2, P0 ;  /* 0x00000002b300780c */ /* 0x000fe80000701670 */
[----:B------:R-:W-:Y:S02]  /*3c70*/  FSEL R194, R5, -INF , !P0 ;  /* 0xff80000005c27808 */ /* 0x000fe40004000000 */
[----:B------:R-:W-:Y:S02]  /*3c80*/  ISETP.GT.AND P0, PT, R176, 0x1, !P1 ;  /* 0x00000001b000780c */ /* 0x000fe40004f04270 */
[----:B------:R-:W-:Y:S02]  /*3c90*/  ISETP.GE.AND P1, PT, R222, 0x12, PT ;  /* 0x00000012de00780c */ /* 0x000fe40003f26270 */
[----:B------:R-:W-:Y:S04]  /*3ca0*/  ISETP.LT.OR P0, PT, R173, 0x2, P0 ;  /* 0x00000002ad00780c */ /* 0x000fe80000701670 */
[----:B------:R-:W-:Y:S02]  /*3cb0*/  FSEL R193, R7, -INF , !P0 ;  /* 0xff80000007c17808 */ /* 0x000fe40004000000 */
[----:B------:R-:W-:Y:S02]  /*3cc0*/  ISETP.GT.AND P0, PT, R176, RZ, !P2 ;  /* 0x000000ffb000720c */ /* 0x000fe40005704270 */
[----:B------:R-:W-:Y:S02]  /*3cd0*/  ISETP.GE.AND P2, PT, R222, 0x11, PT ;  /* 0x00000011de00780c */ /* 0x000fe40003f46270 */
[----:B------:R-:W-:Y:S04]  /*3ce0*/  ISETP.LT.OR P0, PT, R173, 0x1, P0 ;  /* 0x00000001ad00780c */ /* 0x000fe80000701670 */
[----:B------:R-:W-:Y:S02]  /*3cf0*/  FSEL R191, R6, -INF , !P0 ;  /* 0xff80000006bf7808 */ /* 0x000fe40004000000 */
[C---:B-1----:R-:W-:Y:S01]  /*3d00*/  HMMA.16816.F32 R4, R24.reuse, R2, RZ ;  /* 0x000000021804723c */ /* 0x042fe200000018ff */
[----:B------:R-:W-:Y:S02]  /*3d10*/  LDSM.16.M88.2 R2, [R205+0x7880] ;  /* 0x00788000cd02783b */ /* 0x000fe40000000100 */
[----:B------:R-:W-:Y:S04]  /*3d20*/  ISETP.GT.AND P0, PT, R178, 0x10, !P2 ;  /* 0x00000010b200780c */ /* 0x000fe80005704270 */
[C---:B------:R-:W-:Y:S05]  /*3d30*/  ISETP.LT.OR P0, PT, R179.reuse, 0x11, P0 ;  /* 0x00000011b300780c */ /* 0x040fea0000701670 */
[----:B------:R-:W-:Y:S02]  /*3d40*/  FSEL R192, R8, -INF , !P0 ;  /* 0xff80000008c07808 */ /* 0x000fe40004000000 */
[----:B------:R-:W-:Y:S04]  /*3d50*/  ISETP.GT.AND P0, PT, R178, 0x11, !P1 ;  /* 0x00000011b200780c */ /* 0x000fe80004f04270 */
[----:B------:R-:W-:Y:S04]  /*3d60*/  ISETP.LT.OR P0, PT, R179, 0x12, P0 ;  /* 0x00000012b300780c */ /* 0x000fe80000701670 */
[----:B------:R-:W-:Y:S02]  /*3d70*/  FSEL R190, R9, -INF , !P0 ;  /* 0xff80000009be7808 */ /* 0x000fe40004000000 */
[----:B------:R-:W-:Y:S02]  /*3d80*/  ISETP.GT.AND P0, PT, R176, 0x10, !P2 ;  /* 0x00000010b000780c */ /* 0x000fe40005704270 */
[----:B------:R-:W-:Y:S02]  /*3d90*/  ISETP.GE.AND P2, PT, R222, 0x21, PT ;  /* 0x00000021de00780c */ /* 0x000fe40003f46270 */
[C---:B------:R-:W-:Y:S04]  /*3da0*/  ISETP.LT.OR P0, PT, R173.reuse, 0x11, P0 ;  /* 0x00000011ad00780c */ /* 0x040fe80000701670 */
[----:B------:R-:W-:Y:S02]  /*3db0*/  FSEL R189, R10, -INF , !P0 ;  /* 0xff8000000abd7808 */ /* 0x000fe40004000000 */
[----:B------:R-:W-:Y:S02]  /*3dc0*/  ISETP.GT.AND P0, PT, R176, 0x11, !P1 ;  /* 0x00000011b000780c */ /* 0x000fe40004f04270 */
[----:B------:R-:W-:Y:S02]  /*3dd0*/  ISETP.GE.AND P1, PT, R222, 0x22, PT ;  /* 0x00000022de00780c */ /* 0x000fe40003f26270 */
[----:B------:R-:W-:Y:S04]  /*3de0*/  ISETP.LT.OR P0, PT, R173, 0x12, P0 ;  /* 0x00000012ad00780c */ /* 0x000fe80000701670 */
[----:B------:R-:W-:Y:S02]  /*3df0*/  FSEL R187, R11, -INF , !P0 ;  /* 0xff8000000bbb7808 */ /* 0x000fe40004000000 */
[C---:B------:R-:W-:Y:S01]  /*3e00*/  HMMA.16816.F32 R8, R24.reuse, R88, RZ ;  /* 0x000000581808723c */ /* 0x040fe200000018ff */
[----:B------:R-:W-:Y:S04]  /*3e10*/  ISETP.GT.AND P0, PT, R178, 0x20, !P2 ;  /* 0x00000020b200780c */ /* 0x000fe80005704270 */
[C---:B------:R-:W-:Y:S04]  /*3e20*/  ISETP.LT.OR P0, PT, R179.reuse, 0x21, P0 ;  /* 0x00000021b300780c */ /* 0x040fe80000701670 */
        /* <DEDUP_REMOVED lines=12> */
[C---:B----4-:R-:W-:Y:S01]  /*3ef0*/  HMMA.16816.F32 R12, R24.reuse, R90, RZ ;  /* 0x0000005a180c723c */ /* 0x050fe200000018ff */
[----:B------:R-:W-:Y:S01]  /*3f00*/  ISETP.GT.AND P0, PT, R178, 0x30, !P2 ;  /* 0x00000030b200780c */ /* 0x000fe20005704270 */
[----:B------:R-:W1:Y:S01]  /*3f10*/  LDSM.16.M88.4 R88, [R211] ;  /* 0x00000000d358783b */ /* 0x000e620000000200 */
[--C-:B------:R-:W-:Y:S02]  /*3f20*/  FFMA.FTZ R183, R183, c[0x0][0x29c], -R174.reuse ;  /* 0x0000a700b7b77a23 */ /* 0x100fe400000108ae */
[C---:B------:R-:W-:Y:S04]  /*3f30*/  ISETP.LT.OR P0, PT, R179.reuse, 0x31, P0 ;  /* 0x00000031b300780c */ /* 0x040fe80000701670 */
[----:B------:R-:W-:Y:S01]  /*3f40*/  FSEL R184, R16, -INF , !P0 ;  /* 0xff80000010b87808 */ /* 0x000fe20004000000 */
[----:B------:R-:W-:Y:S01]  /*3f50*/  MUFU.EX2 R183, R183 ;  /* 0x000000b700b77308 */ /* 0x000fe20000000800 */
[----:B------:R-:W-:Y:S04]  /*3f60*/  ISETP.GT.AND P0, PT, R178, 0x31, !P1 ;  /* 0x00000031b200780c */ /* 0x000fe80004f04270 */
[----:B------:R-:W-:Y:S04]  /*3f70*/  ISETP.LT.OR P0, PT, R179, 0x32, P0 ;  /* 0x00000032b300780c */ /* 0x000fe80000701670 */
[----:B------:R-:W-:Y:S02]  /*3f80*/  FSEL R182, R17, -INF , !P0 ;  /* 0xff80000011b67808 */ /* 0x000fe40004000000 */
[----:B------:R-:W-:Y:S02]  /*3f90*/  ISETP.GT.AND P0, PT, R176, 0x30, !P2 ;  /* 0x00000030b000780c */ /* 0x000fe40005704270 */
[----:B------:R-:W-:Y:S01]  /*3fa0*/  ISETP.GE.AND P2, PT, R222, 0x41, PT ;  /* 0x00000041de00780c */ /* 0x000fe20003f46270 */
[--C-:B------:R-:W-:Y:S01]  /*3fb0*/  FFMA.FTZ R182, R182, c[0x0][0x29c], -R175.reuse ;  /* 0x0000a700b6b67a23 */ /* 0x100fe200000108af */
[----:B------:R-:W-:Y:S03]  /*3fc0*/  ISETP.LT.OR P0, PT, R173, 0x31, P0 ;  /* 0x00000031ad00780c */ /* 0x000fe60000701670 */
[----:B------:R-:W-:Y:S01]  /*3fd0*/  MUFU.EX2 R195, R182 ;  /* 0x000000b600c37308 */ /* 0x000fe20000000800 */
[----:B------:R-:W-:Y:S02]  /*3fe0*/  FSEL R181, R18, -INF , !P0 ;  /* 0xff80000012b57808 */ /* 0x000fe40004000000 */
[----:B------:R-:W-:Y:S02]  /*3ff0*/  ISETP.GT.AND P0, PT, R176, 0x31, !P1 ;  /* 0x00000031b000780c */ /* 0x000fe40004f04270 */
[----:B------:R-:W-:Y:S01]  /*4000*/  ISETP.GE.AND P1, PT, R222, 0x42, PT ;  /* 0x00000042de00780c */ /* 0x000fe20003f26270 */
[--C-:B------:R-:W-:Y:S01]  /*4010*/  FFMA.FTZ R181, R181, c[0x0][0x29c], -R174.reuse ;  /* 0x0000a700b5b57a23 */ /* 0x100fe200000108ae */
[----:B------:R-:W-:Y:S04]  /*4020*/  ISETP.LT.OR P0, PT, R173, 0x32, P0 ;  /* 0x00000032ad00780c */ /* 0x000fe80000701670 */
[----:B------:R-:W-:Y:S01]  /*4030*/  FSEL R177, R19, -INF , !P0 ;  /* 0xff80000013b17808 */ /* 0x000fe20004000000 */
[----:B------:R-:W-:Y:S01]  /*4040*/  MUFU.EX2 R181, R181 ;  /* 0x000000b500b57308 */ /* 0x000fe20000000800 */
[C---:B------:R-:W-:Y:S01]  /*4050*/  HMMA.16816.F32 R16, R24.reuse, R92, RZ ;  /* 0x0000005c1810723c */ /* 0x040fe200000018ff */
[----:B------:R-:W-:Y:S01]  /*4060*/  ISETP.GT.AND P0, PT, R178, 0x40, !P2 ;  /* 0x00000040b200780c */ /* 0x000fe20005704270 */
[----:B------:R-:W-:Y:S01]  /*4070*/  LDSM.16.M88.2 R92, [R205+0x8880] ;  /* 0x00888000cd5c783b */ /* 0x000fe20000000100 */
[--C-:B------:R-:W-:Y:S02]  /*4080*/  FFMA.FTZ R177, R177, c[0x0][0x29c], -R174.reuse ;  /* 0x0000a700b1b17a23 */ /* 0x100fe400000108ae */
[C---:B------:R-:W-:Y:S03]  /*4090*/  ISETP.LT.OR P0, PT, R179.reuse, 0x41, P0 ;  /* 0x00000041b300780c */ /* 0x040fe60000701670 */
[----:B------:R-:W-:Y:S01]  /*40a0*/  HMMA.16816.F32 R24, R24, R94, RZ ;  /* 0x0000005e1818723c */ /* 0x000fe200000018ff */
[----:B------:R-:W-:Y:S01]  /*40b0*/  FSEL R180, R20, -INF , !P0 ;  /* 0xff80000014b47808 */ /* 0x000fe20004000000 */
[----:B------:R-:W-:Y:S01]  /*40c0*/  LDSM.16.M88.2 R94, [R205+0x9080] ;  /* 0x00908000cd5e783b */ /* 0x000fe20000000100 */
[----:B------:R-:W-:Y:S03]  /*40d0*/  ISETP.GT.AND P0, PT, R178, 0x41, !P1 ;  /* 0x00000041b200780c */ /* 0x000fe60004f04270 */
[----:B------:R-:W-:Y:S01]  /*40e0*/  FFMA.FTZ R180, R180, c[0x0][0x29c], -R175 ;  /* 0x0000a700b4b47a23 */ /* 0x000fe200000108af */
[----:B------:R-:W-:Y:S01]  /*40f0*/  ISETP.LT.OR P0, PT, R179, 0x42, P0 ;  /* 0x00000042b300780c */ /* 0x000fe20000701670 */
[C---:B------:R-:W-:Y:S01]  /*4100*/  HMMA.16816.F32 R4, R96.reuse, R100, R4 ;  /* 0x000000646004723c */ /* 0x040fe20000001804 */
[----:B------:R-:W-:Y:S03]  /*4110*/  LDSM.16.M88.2 R100, [R205+0x9880] ;  /* 0x00988000cd64783b */ /* 0x000fe60000000100 */
[----:B------:R-:W-:Y:S01]  /*4120*/  MUFU.EX2 R180, R180 ;  /* 0x000000b400b47308 */ /* 0x000fe20000000800 */
[----:B------:R-:W-:Y:S02]  /*4130*/  FSEL R178, R21, -INF , !P0 ;  /* 0xff80000015b27808 */ /* 0x000fe40004000000 */
[----:B------:R-:W2:Y:S01]  /*4140*/  LDSM.16.M88.2 R20, [R205+0x8080] ;  /* 0x00808000cd14783b */ /* 0x000ea20000000100 */
[C---:B------:R-:W-:Y:S03]  /*4150*/  HMMA.16816.F32 R8, R96.reuse, R102, R8 ;  /* 0x000000666008723c */ /* 0x040fe60000001808 */
[----:B------:R-:W-:Y:S01]  /*4160*/  LDSM.16.M88.2 R102, [R204+0x7880] ;  /* 0x00788000cc66783b */ /* 0x000fe20000000100 */
[----:B------:R-:W-:Y:S04]  /*4170*/  ISETP.GT.AND P0, PT, R176, 0x40, !P2 ;  /* 0x00000040b000780c */ /* 0x000fe80005704270 */
[C---:B------:R-:W-:Y:S01]  /*4180*/  HMMA.16816.F32 R12, R96.reuse, R104, R12 ;  /* 0x00000068600c723c */ /* 0x040fe2000000180c */
[----:B------:R-:W-:Y:S02]  /*4190*/  LDSM.16.M88.2 R104, [R204+0xe080] ;  /* 0x00e08000cc68783b */ /* 0x000fe40000000100 */
[C---:B------:R-:W-:Y:S04]  /*41a0*/  ISETP.LT.OR P0, PT, R173.reuse, 0x41, P0 ;  /* 0x00000041ad00780c */ /* 0x040fe80000701670 */
[----:B------:R-:W-:Y:S01]  /*41b0*/  FSEL R179, R22, -INF , !P0 ;  /* 0xff80000016b37808 */ /* 0x000fe20004000000 */
[C---:B------:R-:W-:Y:S03]  /*41c0*/  HMMA.16816.F32 R16, R96.reuse, R106, R16 ;  /* 0x0000006a6010723c */ /* 0x040fe60000001810 */
[----:B------:R-:W-:Y:S01]  /*41d0*/  ISETP.GT.AND P0, PT, R176, 0x41, !P1 ;  /* 0x00000041b000780c */ /* 0x000fe20004f04270 */
[----:B------:R-:W-:Y:S02]  /*41e0*/  IMAD.IADD R22, R172, 0x1, R211 ;  /* 0x00000001ac167824 */ /* 0x000fe400078e02d3 */
[--C-:B------:R-:W-:Y:S01]  /*41f0*/  FFMA.FTZ R172, R184, c[0x0][0x29c], -R175.reuse ;  /* 0x0000a700b8ac7a23 */ /* 0x100fe200000108af */
[----:B------:R-:W-:Y:S01]  /*4200*/  ISETP.LT.OR P0, PT, R173, 0x42, P0 ;  /* 0x00000042ad00780c */ /* 0x000fe20000701670 */
[----:B------:R-:W-:Y:S01]  /*4210*/  HMMA.16816.F32 R24, R96, R108, R24 ;  /* 0x0000006c6018723c */ /* 0x000fe20000001818 */
[----:B------:R-:W3:Y:S03]  /*4220*/  LDSM.16.M88.4 R96, [R22] ;  /* 0x000000001660783b */ /* 0x000ee60000000200 */
[--C-:B------:R-:W-:Y:S01]  /*4230*/  FFMA.FTZ R106, R196, c[0x0][0x29c], -R175.reuse ;  /* 0x0000a700c46a7a23 */ /* 0x100fe200000108af */
[----:B------:R-:W-:Y:S01]  /*4240*/  MUFU.EX2 R172, R172 ;  /* 0x000000ac00ac7308 */ /* 0x000fe20000000800 */
[--C-:B------:R-:W-:Y:S01]  /*4250*/  FFMA.FTZ R107, R194, c[0x0][0x29c], -R175.reuse ;  /* 0x0000a700c26b7a23 */ /* 0x100fe200000108af */
[----:B------:R-:W-:Y:S01]  /*4260*/  FSEL R23, R23, -INF , !P0 ;  /* 0xff80000017177808 */ /* 0x000fe20004000000 */
[C---:B-1----:R-:W-:Y:S01]  /*4270*/  HMMA.16816.F32 R4, R88.reuse, R2, R4 ;  /* 0x000000025804723c */ /* 0x042fe20000001804 */
[----:B------:R-:W1:Y:S04]  /*4280*/  LDSM.16.M88.2 R2, [R204+0x8080] ;  /* 0x00808000cc02783b */ /* 0x000e680000000100 */
[--C-:B------:R-:W-:Y:S02]  /*4290*/  FFMA.FTZ R108, R192, c[0x0][0x29c], -R175.reuse ;  /* 0x0000a700c06c7a23 */ /* 0x100fe400000108af */
[--C-:B------:R-:W-:Y:S01]  /*42a0*/  FFMA.FTZ R109, R190, c[0x0][0x29c], -R175.reuse ;  /* 0x0000a700be6d7a23 */ /* 0x100fe200000108af */
[C---:B--2---:R-:W-:Y:S01]  /*42b0*/  HMMA.16816.F32 R8, R88.reuse, R20, R8 ;  /* 0x000000145808723c */ /* 0x044fe20000001808 */
[----:B------:R-:W2:Y:S01]  /*42c0*/  LDSM.16.M88.2 R20, [R204+0x8880] ;  /* 0x00888000cc14783b */ /* 0x000ea20000000100 */
[----:B------:R-:W-:Y:S02]  /*42d0*/  MUFU.EX2 R106, R106 ;  /* 0x0000006a006a7308 */ /* 0x000fe40000000800 */
[--C-:B------:R-:W-:Y:S04]  /*42e0*/  FFMA.FTZ R179, R179, c[0x0][0x29c], -R174.reuse ;  /* 0x0000a700b3b37a23 */ /* 0x100fe800000108ae */
[C---:B------:R-:W-:Y:S01]  /*42f0*/  HMMA.16816.F32 R12, R88.reuse, R92, R12 ;  /* 0x0000005c580c723c */ /* 0x040fe2000000180c */
[----:B------:R-:W4:Y:S03]  /*4300*/  LDSM.16.M88.2 R92, [R204+0x9080] ;  /* 0x00908000cc5c783b */ /* 0x000f260000000100 */
[----:B------:R-:W-:Y:S04]  /*4310*/  MUFU.EX2 R108, R108 ;  /* 0x0000006c006c7308 */ /* 0x000fe80000000800 */
[C---:B------:R-:W-:Y:S01]  /*4320*/  HMMA.16816.F32 R16, R88.reuse, R94, R16 ;  /* 0x0000005e5810723c */ /* 0x040fe20000001810 */
[----:B------:R-:W5:Y:S05]  /*4330*/  LDSM.16.M88.2 R94, [R204+0x9880] ;  /* 0x00988000cc5e783b */ /* 0x000f6a0000000100 */
[----:B------:R-:W-:Y:S02]  /*4340*/  MUFU.EX2 R109, R109 ;  /* 0x0000006d006d7308 */ /* 0x000fe40000000800 */
[----:B------:R-:W-:Y:S01]  /*4350*/  HMMA.16816.F32 R24, R88, R100, R24 ;  /* 0x000000645818723c */ /* 0x000fe20000001818 */
[----:B------:R-:W-:Y:S04]  /*4360*/  LDSM.16.M88.2 R100, [R213+0xa080] ;  /* 0x00a08000d564783b */ /* 0x000fe80000000100 */
[----:B------:R-:W5:Y:S03]  /*4370*/  LDSM.16.M88.4 R88, [R111+0x1d080] ;  /* 0x01d080006f58783b */ /* 0x000f660000000200 */
[C---:B---3--:R-:W-:Y:S01]  /*4380*/  HMMA.16816.F32 R4, R96.reuse, R102, R4 ;  /* 0x000000666004723c */ /* 0x048fe20000001804 */
[----:B------:R-:W3:Y:S01]  /*4390*/  LDSM.16.M88.2 R102, [R213+0xa880] ;  /* 0x00a88000d566783b */ /* 0x000ee20000000100 */
[----:B------:R-:W-:Y:S06]  /*43a0*/  MUFU.EX2 R179, R179 ;  /* 0x000000b300b37308 */ /* 0x000fec0000000800 */
[C---:B-1----:R-:W-:Y:S01]  /*43b0*/  HMMA.16816.F32 R8, R96.reuse, R2, R8 ;  /* 0x000000026008723c */ /* 0x042fe20000001808 */
[----:B------:R-:W1:Y:S03]  /*43c0*/  LDSM.16.M88.2 R2, [R213+0xb080] ;  /* 0x00b08000d502783b */ /* 0x000e660000000100 */
[----:B------:R-:W-:Y:S04]  /*43d0*/  MUFU.EX2 R107, R107 ;  /* 0x0000006b006b7308 */ /* 0x000fe80000000800 */
[C---:B--2---:R-:W-:Y:S01]  /*43e0*/  HMMA.16816.F32 R12, R96.reuse, R20, R12 ;  /* 0x00000014600c723c */ /* 0x044fe2000000180c */
[----:B------:R-:W2:Y:S07]  /*43f0*/  LDSM.16.M88.2 R20, [R213+0xb880] ;  /* 0x00b88000d514783b */ /* 0x000eae0000000100 */
[C---:B----4-:R-:W-:Y:S01]  /*4400*/  HMMA.16816.F32 R16, R96.reuse, R92, R16 ;  /* 0x0000005c6010723c */ /* 0x050fe20000001810 */
[----:B------:R-:W4:Y:S07]  /*4410*/  LDSM.16.M88.2 R92, [R213+0xc080] ;  /* 0x00c08000d55c783b */ /* 0x000f2e0000000100 */
[----:B-----5:R-:W-:Y:S01]  /*4420*/  HMMA.16816.F32 R24, R96, R94, R24 ;  /* 0x0000005e6018723c */ /* 0x020fe20000001818 */
[----:B------:R-:W-:Y:S04]  /*4430*/  LDSM.16.M88.2 R94, [R206+0xa080] ;  /* 0x00a08000ce5e783b */ /* 0x000fe80000000100 */
[----:B------:R-:W5:Y:S03]  /*4440*/  LDSM.16.M88.4 R96, [R110+0x1d080] ;  /* 0x01d080006e60783b */ /* 0x000f660000000200 */
[C---:B------:R-:W-:Y:S01]  /*4450*/  HMMA.16816.F32 R4, R88.reuse, R100, R4 ;  /* 0x000000645804723c */ /* 0x040fe20000001804 */
        /* <DEDUP_REMOVED lines=8> */
[----:B------:R-:W-:Y:S04]  /*44e0*/  LDSM.16.M88.2 R92, [R205+0xa080] ;  /* 0x00a08000cd5c783b */ /* 0x000fe80000000100 */
[----:B------:R-:W4:Y:S03]  /*44f0*/  LDSM.16.M88.4 R88, [R211+0x2000] ;  /* 0x00200000d358783b */ /* 0x000f260000000200 */
[C---:B-----5:R-:W-:Y:S01]  /*4500*/  HMMA.16816.F32 R4, R96.reuse, R94, R4 ;  /* 0x0000005e6004723c */ /* 0x060fe20000001804 */
[----:B------:R-:W5:Y:S07]  /*4510*/  LDSM.16.M88.2 R94, [R205+0xa880] ;  /* 0x00a88000cd5e783b */ /* 0x000f6e0000000100 */
[C---:B------:R-:W-:Y:S01]  /*4520*/  HMMA.16816.F32 R8, R96.reuse, R100, R8 ;  /* 0x000000646008723c */ /* 0x040fe20000001808 */
[----:B------:R-:W5:Y:S07]  /*4530*/  LDSM.16.M88.2 R100, [R205+0xb080] ;  /* 0x00b08000cd64783b */ /* 0x000f6e0000000100 */
[C---:B---3--:R-:W-:Y:S01]  /*4540*/  HMMA.16816.F32 R12, R96.reuse, R102, R12 ;  /* 0x00000066600c723c */ /* 0x048fe2000000180c */
[----:B------:R-:W3:Y:S07]  /*4550*/  LDSM.16.M88.2 R102, [R205+0xb880] ;  /* 0x00b88000cd66783b */ /* 0x000eee0000000100 */
[C---:B-1----:R-:W-:Y:S01]  /*4560*/  HMMA.16816.F32 R16, R96.reuse, R2, R16 ;  /* 0x000000026010723c */ /* 0x042fe20000001810 */
[----:B------:R-:W1:Y:S07]  /*4570*/  LDSM.16.M88.2 R2, [R205+0xc080] ;  /* 0x00c08000cd02783b */ /* 0x000e6e0000000100 */
[----:B--2---:R-:W-:Y:S01]  /*4580*/  HMMA.16816.F32 R24, R96, R20, R24 ;  /* 0x000000146018723c */ /* 0x004fe20000001818 */
[----:B------:R-:W-:Y:S04]  /*4590*/  LDSM.16.M88.2 R20, [R204+0xa080] ;  /* 0x00a08000cc14783b */ /* 0x000fe80000000100 */
[----:B------:R-:W2:Y:S03]  /*45a0*/  LDSM.16.M88.4 R96, [R22+0x2000] ;  /* 0x002000001660783b */ /* 0x000ea60000000200 */
[C---:B----4-:R-:W-:Y:S01]  /*45b0*/  HMMA.16816.F32 R4, R88.reuse, R92, R4 ;  /* 0x0000005c5804723c */ /* 0x050fe20000001804 */
[----:B------:R-:W4:Y:S07]  /*45c0*/  LDSM.16.M88.2 R92, [R204+0xa880] ;  /* 0x00a88000cc5c783b */ /* 0x000f2e0000000100 */
[C---:B-----5:R-:W-:Y:S01]  /*45d0*/  HMMA.16816.F32 R8, R88.reuse, R94, R8 ;  /* 0x0000005e5808723c */ /* 0x060fe20000001808 */
[----:B------:R-:W5:Y:S07]  /*45e0*/  LDSM.16.M88.2 R94, [R204+0xb080] ;  /* 0x00b08000cc5e783b */ /* 0x000f6e0000000100 */
[C---:B------:R-:W-:Y:S01]  /*45f0*/  HMMA.16816.F32 R12, R88.reuse, R100, R12 ;  /* 0x00000064580c723c */ /* 0x040fe2000000180c */
[----:B------:R-:W5:Y:S07]  /*4600*/  LDSM.16.M88.2 R100, [R204+0xb880] ;  /* 0x00b88000cc64783b */ /* 0x000f6e0000000100 */
[C---:B---3--:R-:W-:Y:S01]  /*4610*/  HMMA.16816.F32 R16, R88.reuse, R102, R16 ;  /* 0x000000665810723c */ /* 0x048fe20000001810 */
[----:B------:R-:W3:Y:S07]  /*4620*/  LDSM.16.M88.2 R102, [R204+0xc080] ;  /* 0x00c08000cc66783b */ /* 0x000eee0000000100 */
[----:B-1----:R-:W-:Y:S01]  /*4630*/  HMMA.16816.F32 R24, R88, R2, R24 ;  /* 0x000000025818723c */ /* 0x002fe20000001818 */
[----:B------:R-:W-:Y:S04]  /*4640*/  LDSM.16.M88.2 R2, [R213+0xc880] ;  /* 0x00c88000d502783b */ /* 0x000fe80000000100 */
[----:B------:R1:W3:Y:S03]  /*4650*/  LDSM.16.M88.4 R88, [R111+0x1f080] ;  /* 0x01f080006f58783b */ /* 0x0002e60000000200 */
[C---:B--2---:R-:W-:Y:S01]  /*4660*/  HMMA.16816.F32 R4, R96.reuse, R20, R4 ;  /* 0x000000146004723c */ /* 0x044fe20000001804 */
[----:B------:R-:W2:Y:S07]  /*4670*/  LDSM.16.M88.2 R20, [R213+0xd080] ;  /* 0x00d08000d514783b */ /* 0x000eae0000000100 */
[C---:B----4-:R-:W-:Y:S01]  /*4680*/  HMMA.16816.F32 R8, R96.reuse, R92, R8 ;  /* 0x0000005c6008723c */ /* 0x050fe20000001808 */
[----:B------:R-:W4:Y:S07]  /*4690*/  LDSM.16.M88.2 R92, [R213+0xd880] ;  /* 0x00d88000d55c783b */ /* 0x000f2e0000000100 */
[C---:B-----5:R-:W-:Y:S01]  /*46a0*/  HMMA.16816.F32 R12, R96.reuse, R94, R12 ;  /* 0x0000005e600c723c */ /* 0x060fe2000000180c */
[----:B------:R-:W5:Y:S03]  /*46b0*/  LDSM.16.M88.2 R94, [R213+0xe080] ;  /* 0x00e08000d55e783b */ /* 0x000f660000000100 */
[--C-:B-1----:R-:W-:Y:S04]  /*46c0*/  FFMA.FTZ R111, R186, c[0x0][0x29c], -R175.reuse ;  /* 0x0000a700ba6f7a23 */ /* 0x102fe800000108af */
[C---:B------:R-:W-:Y:S01]  /*46d0*/  HMMA.16816.F32 R16, R96.reuse, R100, R16 ;  /* 0x000000646010723c */ /* 0x040fe20000001810 */
[----:B------:R-:W1:Y:S01]  /*46e0*/  LDSM.16.M88.2 R100, [R213+0xe880] ;  /* 0x00e88000d564783b */ /* 0x000e620000000100 */
[----:B------:R-:W-:Y:S06]  /*46f0*/  MUFU.EX2 R111, R111 ;  /* 0x0000006f006f7308 */ /* 0x000fec0000000800 */
[----:B---3--:R-:W-:Y:S01]  /*4700*/  HMMA.16816.F32 R24, R96, R102, R24 ;  /* 0x000000666018723c */ /* 0x008fe20000001818 */
[----:B------:R-:W-:Y:S04]  /*4710*/  LDSM.16.M88.2 R102, [R206+0xc880] ;  /* 0x00c88000ce66783b */ /* 0x000fe80000000100 */
[----:B------:R3:W1:Y:S03]  /*4720*/  LDSM.16.M88.4 R96, [R110+0x1f080] ;  /* 0x01f080006e60783b */ /* 0x0006660000000200 */
[C---:B------:R-:W-:Y:S01]  /*4730*/  HMMA.16816.F32 R4, R88.reuse, R2, R4 ;  /* 0x000000025804723c */ /* 0x040fe20000001804 */
[----:B------:R-:W1:Y:S07]  /*4740*/  LDSM.16.M88.2 R2, [R206+0xd080] ;  /* 0x00d08000ce02783b */ /* 0x000e6e0000000100 */
[C---:B--2---:R-:W-:Y:S01]  /*4750*/  HMMA.16816.F32 R8, R88.reuse, R20, R8 ;  /* 0x000000145808723c */ /* 0x044fe20000001808 */
[----:B------:R-:W2:Y:S07]  /*4760*/  LDSM.16.M88.2 R20, [R206+0xd880] ;  /* 0x00d88000ce14783b */ /* 0x000eae0000000100 */
[C---:B----4-:R-:W-:Y:S01]  /*4770*/  HMMA.16816.F32 R12, R88.reuse, R92, R12 ;  /* 0x0000005c580c723c */ /* 0x050fe2000000180c */
[----:B------:R-:W4:Y:S03]  /*4780*/  LDSM.16.M88.2 R92, [R206+0xe080] ;  /* 0x00e08000ce5c783b */ /* 0x000f260000000100 */
[--C-:B---3--:R-:W-:Y:S02]  /*4790*/  FFMA.FTZ R110, R188, c[0x0][0x29c], -R175.reuse ;  /* 0x0000a700bc6e7a23 */ /* 0x108fe400000108af */
[----:B------:R-:W-:Y:S02]  /*47a0*/  FFMA.FTZ R175, R178, c[0x0][0x29c], -R175 ;  /* 0x0000a700b2af7a23 */ /* 0x000fe400000108af */
[C---:B-----5:R-:W-:Y:S01]  /*47b0*/  HMMA.16816.F32 R16, R88.reuse, R94, R16 ;  /* 0x0000005e5810723c */ /* 0x060fe20000001810 */
[----:B------:R-:W3:Y:S01]  /*47c0*/  LDSM.16.M88.2 R94, [R206+0xe880] ;  /* 0x00e88000ce5e783b */ /* 0x000ee20000000100 */
[----:B------:R-:W-:Y:S06]  /*47d0*/  MUFU.EX2 R110, R110 ;  /* 0x0000006e006e7308 */ /* 0x000fec0000000800 */
[----:B-1----:R-:W-:Y:S01]  /*47e0*/  HMMA.16816.F32 R24, R88, R100, R24 ;  /* 0x000000645818723c */ /* 0x002fe20000001818 */
[----:B------:R-:W-:Y:S03]  /*47f0*/  LDSM.16.M88.2 R100, [R205+0xc880] ;  /* 0x00c88000cd64783b */ /* 0x000fe60000000100 */
[----:B------:R-:W1:Y:S01]  /*4800*/  MUFU.EX2 R175, R175 ;  /* 0x000000af00af7308 */ /* 0x000e620000000800 */
[----:B------:R-:W5:Y:S03]  /*4810*/  LDSM.16.M88.4 R88, [R211+0x4000] ;  /* 0x00400000d358783b */ /* 0x000f660000000200 */
[C---:B------:R-:W-:Y:S01]  /*4820*/  HMMA.16816.F32 R4, R96.reuse, R102, R4 ;  /* 0x000000666004723c */ /* 0x040fe20000001804 */
[----:B------:R-:W1:Y:S07]  /*4830*/  LDSM.16.M88.2 R102, [R205+0xd080] ;  /* 0x00d08000cd66783b */ /* 0x000e6e0000000100 */
[C---:B------:R-:W-:Y:S01]  /*4840*/  HMMA.16816.F32 R8, R96.reuse, R2, R8 ;  /* 0x000000026008723c */ /* 0x040fe20000001808 */
[----:B------:R-:W1:Y:S07]  /*4850*/  LDSM.16.M88.2 R2, [R205+0xd880] ;  /* 0x00d88000cd02783b */ /* 0x000e6e0000000100 */
[C---:B--2---:R-:W-:Y:S01]  /*4860*/  HMMA.16816.F32 R12, R96.reuse, R20, R12 ;  /* 0x00000014600c723c */ /* 0x044fe2000000180c */
[----:B------:R-:W2:Y:S07]  /*4870*/  LDSM.16.M88.2 R20, [R205+0xe080] ;  /* 0x00e08000cd14783b */ /* 0x000eae0000000100 */
[C---:B----4-:R-:W-:Y:S01]  /*4880*/  HMMA.16816.F32 R16, R96.reuse, R92, R16 ;  /* 0x0000005c6010723c */ /* 0x050fe20000001810 */
[----:B------:R-:W4:Y:S07]  /*4890*/  LDSM.16.M88.2 R92, [R205+0xe880] ;  /* 0x00e88000cd5c783b */ /* 0x000f2e0000000100 */
[----:B---3--:R-:W-:Y:S01]  /*48a0*/  HMMA.16816.F32 R24, R96, R94, R24 ;  /* 0x0000005e6018723c */ /* 0x008fe20000001818 */
[----:B------:R-:W-:Y:S04]  /*48b0*/  LDSM.16.M88.2 R94, [R204+0xc880] ;  /* 0x00c88000cc5e783b */ /* 0x000fe80000000100 */
[----:B------:R3:W4:Y:S03]  /*48c0*/  LDSM.16.M88.4 R96, [R22+0x4000] ;  /* 0x004000001660783b */ /* 0x0007260000000200 */
[C---:B-----5:R-:W-:Y:S01]  /*48d0*/  HMMA.16816.F32 R4, R88.reuse, R100, R4 ;  /* 0x000000645804723c */ /* 0x060fe20000001804 */
[----:B------:R-:W5:Y:S07]  /*48e0*/  LDSM.16.M88.2 R100, [R204+0xd080] ;  /* 0x00d08000cc64783b */ /* 0x000f6e0000000100 */
[C---:B-1----:R-:W-:Y:S01]  /*48f0*/  HMMA.16816.F32 R8, R88.reuse, R102, R8 ;  /* 0x000000665808723c */ /* 0x042fe20000001808 */
[----:B------:R-:W1:Y:S07]  /*4900*/  LDSM.16.M88.2 R102, [R204+0xd880] ;  /* 0x00d88000cc66783b */ /* 0x000e6e0000000100 */
[C---:B------:R-:W-:Y:S01]  /*4910*/  HMMA.16816.F32 R12, R88.reuse, R2, R12 ;  /* 0x00000002580c723c */ /* 0x040fe2000000180c */
[----:B------:R-:W1:Y:S03]  /*4920*/  LDSM.16.M88.2 R2, [R204+0xe880] ;  /* 0x00e88000cc02783b */ /* 0x000e660000000100 */
[--C-:B---3--:R-:W-:Y:S04]  /*4930*/  FFMA.FTZ R22, R193, c[0x0][0x29c], -R174.reuse ;  /* 0x0000a700c1167a23 */ /* 0x108fe800000108ae */
[C---:B--2---:R-:W-:Y:S01]  /*4940*/  HMMA.16816.F32 R16, R88.reuse, R20, R16 ;  /* 0x000000145810723c */ /* 0x044fe20000001810 */
[----:B------:R-:W2:Y:S01]  /*4950*/  LDS R20, [R225.X4+0x21280] ;  /* 0x02128000e1147984 */ /* 0x000ea20000004800 */
[----:B------:R-:W-:Y:S05]  /*4960*/  MUFU.EX2 R22, R22 ;  /* 0x0000001600167308 */ /* 0x000fea0000000800 */
[--C-:B------:R-:W-:Y:S01]  /*4970*/  FFMA.FTZ R21, R191, c[0x0][0x29c], -R174.reuse ;  /* 0x0000a700bf157a23 */ /* 0x100fe200000108ae */
[----:B----4-:R-:W-:Y:S05]  /*4980*/  HMMA.16816.F32 R24, R88, R92, R24 ;  /* 0x0000005c5818723c */ /* 0x010fea0000001818 */
[----:B------:R-:W3:Y:S02]  /*4990*/  MUFU.EX2 R21, R21 ;  /* 0x0000001500157308 */ /* 0x000ee40000000800 */
[--C-:B------:R-:W-:Y:S01]  /*49a0*/  FFMA.FTZ R88, R189, c[0x0][0x29c], -R174.reuse ;  /* 0x0000a700bd587a23 */ /* 0x100fe200000108ae */
[C---:B------:R-:W-:Y:S05]  /*49b0*/  HMMA.16816.F32 R4, R96.reuse, R94, R4 ;  /* 0x0000005e6004723c */ /* 0x040fea0000001804 */
[--C-:B------:R-:W-:Y:S02]  /*49c0*/  FFMA.FTZ R89, R187, c[0x0][0x29c], -R174.reuse ;  /* 0x0000a700bb597a23 */ /* 0x100fe400000108ae */
[----:B------:R-:W-:Y:S01]  /*49d0*/  MUFU.EX2 R88, R88 ;  /* 0x0000005800587308 */ /* 0x000fe20000000800 */
[C---:B-----5:R-:W-:Y:S04]  /*49e0*/  HMMA.16816.F32 R8, R96.reuse, R100, R8 ;  /* 0x000000646008723c */ /* 0x060fe80000001808 */
[--C-:B------:R-:W-:Y:S01]  /*49f0*/  FFMA.FTZ R90, R185, c[0x0][0x29c], -R174.reuse ;  /* 0x0000a700b95a7a23 */ /* 0x100fe200000108ae */
[----:B------:R-:W-:Y:S01]  /*4a00*/  F2FP.PACK_AB R95, R175, R180 ;  /* 0x000000b4af5f723e */ /* 0x000fe200000000ff */
[----:B------:R-:W-:Y:S02]  /*4a10*/  FFMA.FTZ R174, R23, c[0x0][0x29c], -R174 ;  /* 0x0000a70017ae7a23 */ /* 0x000fe400000108ae */
[C---:B-1----:R-:W-:Y:S01]  /*4a20*/  HMMA.16816.F32 R12, R96.reuse, R102, R12 ;  /* 0x00000066600c723c */ /* 0x042fe2000000180c */
[----:B------:R-:W-:Y:S07]  /*4a30*/  MUFU.EX2 R89, R89 ;  /* 0x0000005900597308 */ /* 0x000fee0000000800 */
[C---:B------:R-:W-:Y:S03]  /*4a40*/  HMMA.16816.F32 R16, R96.reuse, R104, R16 ;  /* 0x000000686010723c */ /* 0x040fe60000001810 */
[----:B------:R-:W1:Y:S05]  /*4a50*/  MUFU.EX2 R90, R90 ;  /* 0x0000005a005a7308 */ /* 0x000e6a0000000800 */
[----:B------:R-:W-:Y:S04]  /*4a60*/  HMMA.16816.F32 R24, R96, R2, R24 ;  /* 0x000000026018723c */ /* 0x000fe80000001818 */
[--C-:B--2---:R-:W-:Y:S01]  /*4a70*/  FADD.FTZ R23, R8, -R20.reuse ;  /* 0x8000001408177221 */ /* 0x104fe20000010000 */
[----:B------:R-:W-:Y:S01]  /*4a80*/  MUFU.EX2 R174, R174 ;  /* 0x000000ae00ae7308 */ /* 0x000fe20000000800 */
[--C-:B------:R-:W-:Y:S01]  /*4a90*/  FADD.FTZ R92, R9, -R20.reuse ;  /* 0x80000014095c7221 */ /* 0x100fe20000010000 */
[----:B---3--:R-:W-:Y:S01]  /*4aa0*/  F2FP.PACK_AB R97, R22, R21 ;  /* 0x000000151661723e */ /* 0x008fe200000000ff */
[--C-:B------:R-:W-:Y:S01]  /*4ab0*/  FADD.FTZ R3, R4, -R20.reuse ;  /* 0x8000001404037221 */ /* 0x100fe20000010000 */
[----:B------:R-:W-:Y:S01]  /*4ac0*/  F2FP.PACK_AB R9, R109, R108 ;  /* 0x0000006c6d09723e */ /* 0x000fe200000000ff */
[----:B------:R-:W2:Y:S02]  /*4ad0*/  LDS R4, [R225.X4+0x212a0] ;  /* 0x0212a000e1047984 */ /* 0x000ea40000004800 */
[--C-:B------:R-:W-:Y:S01]  /*4ae0*/  FADD.FTZ R2, R5, -R20.reuse ;  /* 0x8000001405027221 */ /* 0x100fe20000010000 */
[C---:B------:R-:W-:Y:S01]  /*4af0*/  F2FP.PACK_AB R5, R107.reuse, R106 ;  /* 0x0000006a6b05723e */ /* 0x040fe200000000ff */
[----:B------:R-:W-:Y:S01]  /*4b00*/  FMUL.FTZ R3, R106, R3 ;  /* 0x000000036a037220 */ /* 0x000fe20000410000 */
[----:B------:R-:W3:Y:S01]  /*4b10*/  MUFU.EX2 R8, R177 ;  /* 0x000000b100087308 */ /* 0x000ee20000000800 */
[----:B------:R-:W-:Y:S02]  /*4b20*/  FMUL.FTZ R2, R107, R2 ;  /* 0x000000026b027220 */ /* 0x000fe40000410000 */
[----:B------:R-:W-:Y:S01]  /*4b30*/  STS [R224+0x21480], R5 ;  /* 0x02148005e0007388 */ /* 0x000fe20000000800 */
[--C-:B------:R-:W-:Y:S01]  /*4b40*/  FADD.FTZ R93, R16, -R20.reuse ;  /* 0x80000014105d7221 */ /* 0x100fe20000010000 */
[----:B-1----:R-:W-:Y:S01]  /*4b50*/  F2FP.PACK_AB R101, R183, R90 ;  /* 0x0000005ab765723e */ /* 0x002fe200000000ff */
[--C-:B------:R-:W-:Y:S01]  /*4b60*/  FADD.FTZ R91, R12, -R20.reuse ;  /* 0x800000140c5b7221 */ /* 0x100fe20000010000 */
[----:B------:R-:W-:Y:S01]  /*4b70*/  F2FP.PACK_AB R3, R2, R3 ;  /* 0x000000030203723e */ /* 0x000fe200000000ff */
[--C-:B------:R-:W-:Y:S01]  /*4b80*/  FADD.FTZ R12, R13, -R20.reuse ;  /* 0x800000140d0c7221 */ /* 0x100fe20000010000 */
[----:B------:R-:W-:Y:S01]  /*4b90*/  STS [R220], R97 ;  /* 0x00000061dc007388 */ /* 0x000fe20000000800 */
[--C-:B------:R-:W-:Y:S01]  /*4ba0*/  FADD.FTZ R2, R17, -R20.reuse ;  /* 0x8000001411027221 */ /* 0x100fe20000010000 */
[----:B------:R-:W-:Y:S01]  /*4bb0*/  F2FP.PACK_AB R13, R111, R110 ;  /* 0x0000006e6f0d723e */ /* 0x000fe200000000ff */
[--C-:B------:R-:W-:Y:S01]  /*4bc0*/  FADD.FTZ R17, R24, -R20.reuse ;  /* 0x8000001418117221 */ /* 0x100fe20000010000 */
[----:B------:R1:W-:Y:S01]  /*4bd0*/  STS [R224+0x21c80], R9 ;  /* 0x021c8009e0007388 */ /* 0x0003e20000000800 */
[----:B------:R-:W-:Y:S01]  /*4be0*/  FADD.FTZ R20, R25, -R20 ;  /* 0x8000001419147221 */ /* 0x000fe20000010000 */
[----:B------:R-:W-:Y:S01]  /*4bf0*/  F2FP.PACK_AB R25, R195, R172 ;  /* 0x000000acc319723e */ /* 0x000fe200000000ff */
[----:B------:R-:W-:Y:S02]  /*4c00*/  FMUL.FTZ R17, R180, R17 ;  /* 0x00000011b4117220 */ /* 0x000fe40000410000 */
[----:B------:R-:W-:Y:S02]  /*4c10*/  FMUL.FTZ R20, R175, R20 ;  /* 0x00000014af147220 */ /* 0x000fe40000410000 */
[----:B------:R-:W-:Y:S02]  /*4c20*/  FMUL.FTZ R93, R172, R93 ;  /* 0x0000005dac5d7220 */ /* 0x000fe40000410000 */
[----:B------:R-:W-:Y:S01]  /*4c30*/  FMUL.FTZ R2, R195, R2 ;  /* 0x00000002c3027220 */ /* 0x000fe20000410000 */
[----:B------:R-:W-:Y:S01]  /*4c40*/  F2FP.PACK_AB R99, R20, R17 ;  /* 0x000000111463723e */ /* 0x000fe200000000ff */
[----:B------:R-:W-:Y:S01]  /*4c50*/  FMUL.FTZ R23, R108, R23 ;  /* 0x000000176c177220 */ /* 0x000fe20000410000 */
[----:B------:R-:W-:Y:S01]  /*4c60*/  F2FP.PACK_AB R17, R89, R88 ;  /* 0x000000585911723e */ /* 0x000fe200000000ff */
[----:B------:R-:W-:Y:S01]  /*4c70*/  FMUL.FTZ R92, R109, R92 ;  /* 0x0000005c6d5c7220 */ /* 0x000fe20000410000 */
[----:B---3--:R-:W-:Y:S01]  /*4c80*/  F2FP.PACK_AB R103, R8, R181 ;  /* 0x000000b50867723e */ /* 0x008fe200000000ff */
[----:B------:R-:W-:Y:S01]  /*4c90*/  FMUL.FTZ R91, R110, R91 ;  /* 0x0000005b6e5b7220 */ /* 0x000fe20000410000 */
[----:B------:R-:W-:Y:S01]  /*4ca0*/  F2FP.PACK_AB R93, R2, R93 ;  /* 0x0000005d025d723e */ /* 0x000fe200000000ff */
[----:B------:R-:W-:Y:S01]  /*4cb0*/  STS [R220+0x800], R17 ;  /* 0x00080011dc007388 */ /* 0x000fe20000000800 */
[----:B------:R-:W-:Y:S01]  /*4cc0*/  F2FP.PACK_AB R23, R92, R23 ;  /* 0x000000175c17723e */ /* 0x000fe200000000ff */
[----:B------:R-:W-:Y:S02]  /*4cd0*/  FMUL.FTZ R12, R111, R12 ;  /* 0x0000000c6f0c7220 */ /* 0x000fe40000410000 */
[----:B------:R3:W-:Y:S01]  /*4ce0*/  STS [R224+0x22480], R13 ;  /* 0x0224800de0007388 */ /* 0x0007e20000000800 */
[--C-:B--2---:R-:W-:Y:S02]  /*4cf0*/  FADD.FTZ R6, R6, -R4.reuse ;  /* 0x8000000406067221 */ /* 0x104fe40000010000 */
[--C-:B------:R-:W-:Y:S01]  /*4d00*/  FADD.FTZ R7, R7, -R4.reuse ;  /* 0x8000000407077221 */ /* 0x100fe20000010000 */
[----:B------:R-:W-:Y:S01]  /*4d10*/  STS [R220+0x1000], R101 ;  /* 0x00100065dc007388 */ /* 0x000fe20000000800 */
[----:B-1----:R-:W-:Y:S01]  /*4d20*/  F2FP.PACK_AB R9, R174, R179 ;  /* 0x000000b3ae09723e */ /* 0x002fe200000000ff */
[----:B------:R-:W-:Y:S01]  /*4d30*/  FMUL.FTZ R6, R21, R6 ;  /* 0x0000000615067220 */ /* 0x000fe20000410000 */
[----:B------:R-:W-:Y:S01]  /*4d40*/  F2FP.PACK_AB R91, R12, R91 ;  /* 0x0000005b0c5b723e */ /* 0x000fe200000000ff */
[----:B------:R1:W-:Y:S01]  /*4d50*/  STS [R224+0x22c80], R25 ;  /* 0x022c8019e0007388 */ /* 0x0003e20000000800 */
[----:B------:R-:W-:Y:S02]  /*4d60*/  FMUL.FTZ R7, R22, R7 ;  /* 0x0000000716077220 */ /* 0x000fe40000410000 */
[--C-:B------:R-:W-:Y:S01]  /*4d70*/  FADD.FTZ R5, R10, -R4.reuse ;  /* 0x800000040a057221 */ /* 0x100fe20000010000 */
[----:B------:R-:W-:Y:S01]  /*4d80*/  STS [R220+0x1800], R103 ;  /* 0x00180067dc007388 */ /* 0x000fe20000000800 */
[--C-:B------:R-:W-:Y:S01]  /*4d90*/  FADD.FTZ R2, R11, -R4.reuse ;  /* 0x800000040b027221 */ /* 0x100fe20000010000 */
[----:B------:R-:W-:Y:S01]  /*4da0*/  F2FP.PACK_AB R7, R7, R6 ;  /* 0x000000060707723e */ /* 0x000fe200000000ff */
[----:B------:R-:W-:Y:S01]  /*4db0*/  FMUL.FTZ R5, R88, R5 ;  /* 0x0000000558057220 */ /* 0x000fe20000410000 */
[----:B------:R2:W-:Y:S01]  /*4dc0*/  STS [R224+0x23480], R95 ;  /* 0x0234805fe0007388 */ /* 0x0005e20000000800 */
[----:B------:R-:W-:Y:S02]  /*4dd0*/  FMUL.FTZ R2, R89, R2 ;  /* 0x0000000259027220 */ /* 0x000fe40000410000 */
[--C-:B------:R-:W-:Y:S01]  /*4de0*/  FADD.FTZ R11, R14, -R4.reuse ;  /* 0x800000040e0b7221 */ /* 0x100fe20000010000 */
[----:B------:R-:W-:Y:S01]  /*4df0*/  STS [R220+0x2000], R9 ;  /* 0x00200009dc007388 */ /* 0x000fe20000000800 */
[--C-:B------:R-:W-:Y:S02]  /*4e00*/  FADD.FTZ R10, R15, -R4.reuse ;  /* 0x800000040f0a7221 */ /* 0x100fe40000010000 */
[----:B------:R-:W-:Y:S01]  /*4e10*/  FMUL.FTZ R11, R90, R11 ;  /* 0x0000000b5a0b7220 */ /* 0x000fe20000410000 */
[----:B------:R-:W-:Y:S01]  /*4e20*/  BAR.SYNC.DEFER_BLOCKING 0x0 ;  /* 0x0000000000007b1d */ /* 0x000fe20000010000 */
[----:B---3--:R-:W-:Y:S01]  /*4e30*/  F2FP.PACK_AB R13, R2, R5 ;  /* 0x00000005020d723e */ /* 0x008fe200000000ff */
[----:B------:R-:W-:Y:S02]  /*4e40*/  FMUL.FTZ R10, R183, R10 ;  /* 0x0000000ab70a7220 */ /* 0x000fe40000410000 */
[--C-:B------:R-:W-:Y:S02]  /*4e50*/  FADD.FTZ R18, R18, -R4.reuse ;  /* 0x8000000412127221 */ /* 0x100fe40000010000 */
[--C-:B------:R-:W-:Y:S01]  /*4e60*/  FADD.FTZ R19, R19, -R4.reuse ;  /* 0x8000000413137221 */ /* 0x100fe20000010000 */
[----:B------:R-:W-:Y:S01]  /*4e70*/  F2FP.PACK_AB R21, R10, R11 ;  /* 0x0000000b0a15723e */ /* 0x000fe200000000ff */
[----:B------:R-:W-:Y:S02]  /*4e80*/  FMUL.FTZ R18, R181, R18 ;  /* 0x00000012b5127220 */ /* 0x000fe40000410000 */
[----:B------:R-:W-:Y:S02]  /*4e90*/  FMUL.FTZ R19, R8, R19 ;  /* 0x0000001308137220 */ /* 0x000fe40000410000 */
[--C-:B------:R-:W-:Y:S02]  /*4ea0*/  FADD.FTZ R26, R26, -R4.reuse ;  /* 0x800000041a1a7221 */ /* 0x100fe40000010000 */
[----:B------:R-:W-:Y:S01]  /*4eb0*/  FADD.FTZ R27, R27, -R4 ;  /* 0x800000041b1b7221 */ /* 0x000fe20000010000 */
[----:B-1----:R-:W-:Y:S01]  /*4ec0*/  F2FP.PACK_AB R25, R19, R18 ;  /* 0x000000121319723e */ /* 0x002fe200000000ff */
[----:B------:R-:W-:Y:S02]  /*4ed0*/  FMUL.FTZ R26, R179, R26 ;  /* 0x0000001ab31a7220 */ /* 0x000fe40000410000 */
[----:B------:R-:W-:Y:S02]  /*4ee0*/  FMUL.FTZ R27, R174, R27 ;  /* 0x0000001bae1b7220 */ /* 0x000fe40000410000 */
[----:B------:R-:W-:Y:S03]  /*4ef0*/  IMAD.SHL.U32 R106, R215, 0x2, RZ ;  /* 0x00000002d76a7824 */ /* 0x000fe600078e00ff */
[----:B--2---:R-:W-:Y:S01]  /*4f00*/  F2FP.PACK_AB R95, R27, R26 ;  /* 0x0000001a1b5f723e */ /* 0x004fe200000000ff */
        /* <DEDUP_REMOVED lines=114> */
[----:B--234-:R-:W-:Y:S01]  /*5630*/  SHF.R.S32.HI R3, RZ, 0x1f, R251 ;  /* 0x0000001fff037819 */ /* 0x01cfe200000114fb */
[----:B------:R-:W-:Y:S01]  /*5640*/  IMAD.WIDE.U32 R4, R251, c[0x0][0x208], RZ ;  /* 0x00008200fb047a25 */ /* 0x000fe200078e00ff */
[C---:B------:R-:W-:Y:S02]  /*5650*/  LOP3.LUT P3, RZ, R223.reuse, 0x1, RZ, 0xc0, !PT ;  /* 0x00000001dfff7812 */ /* 0x040fe4000786c0ff */
[----:B------:R-:W-:Y:S01]  /*5660*/  LOP3.LUT P2, RZ, R223, 0x2, RZ, 0xc0, !PT ;  /* 0x00000002dfff7812 */ /* 0x000fe2000784c0ff */
[----:B------:R-:W-:Y:S02]  /*5670*/  IMAD R3, R3, c[0x0][0x208], RZ ;  /* 0x0000820003037a24 */ /* 0x000fe400078e02ff */
[----:B------:R-:W-:Y:S02]  /*5680*/  IMAD.SHL.U32 R11, R4, 0x40, RZ ;  /* 0x00000040040b7824 */ /* 0x000fe400078e00ff */
[C---:B------:R-:W-:Y:S02]  /*5690*/  IMAD R3, R251.reuse, c[0x0][0x20c], R3 ;  /* 0x00008300fb037a24 */ /* 0x040fe400078e0203 */
[----:B------:R-:W-:Y:S02]  /*56a0*/  IMAD.SHL.U32 R9, R251, 0x40, RZ ;  /* 0x00000040fb097824 */ /* 0x000fe400078e00ff */
[----:B------:R-:W-:Y:S01]  /*56b0*/  IMAD.IADD R3, R5, 0x1, R3 ;  /* 0x0000000105037824 */ /* 0x000fe200078e0203 */
[----:B------:R-:W-:Y:S04]  /*56c0*/  IADD3 R5, P1, P0, R232, UR7, R11 ;  /* 0x00000007e8057c10 */ /* 0x000fe8000f83e00b */
[----:B------:R-:W-:Y:S04]  /*56d0*/  SHF.L.U64.HI R3, R4, 0x6, R3 ;  /* 0x0000000604037819 */ /* 0x000fe80000010203 */
[----:B------:R-:W-:Y:S02]  /*56e0*/  IADD3.X R4, R243, UR5, R3, P1, P0 ;  /* 0x00000005f3047c10 */ /* 0x000fe40008fe0403 */
[----:B------:R-:W-:Y:S02]  /*56f0*/  IADD3 R7, P0, R9, R238, RZ ;  /* 0x000000ee09077210 */ /* 0x000fe40007f1e0ff */
[----:B------:R-:W-:Y:S02]  /*5700*/  IADD3 R2, P1, R11, R232, RZ ;  /* 0x000000e80b027210 */ /* 0x000fe40007f3e0ff */
[----:B------:R-:W-:Y:S02]  /*5710*/  LEA.HI.X.SX32 R6, R9, R216, 0x1, P0 ;  /* 0x000000d809067211 */ /* 0x000fe400000f0eff */
[----:B------:R-:W-:Y:S01]  /*5720*/  LEA R10, P0, R7, c[0x0][0x280], 0x2 ;  /* 0x0000a000070a7a11 */ /* 0x000fe200078010ff */
[----:B------:R-:W-:Y:S01]  /*5730*/  IMAD.X R3, R3, 0x1, R243, P1 ;  /* 0x0000000103037824 */ /* 0x000fe200008e06f3 */
[----:B------:R-:W-:Y:S02]  /*5740*/  IADD3 R9, -R227, R228, -R9 ;  /* 0x000000e4e3097210 */ /* 0x000fe40007ffe909 */
[----:B------:R-:W-:Y:S02]  /*5750*/  LEA.HI.X R11, R7, c[0x0][0x284], R6, 0x2, P0 ;  /* 0x0000a100070b7a11 */ /* 0x000fe400000f1406 */
[C---:B------:R-:W-:Y:S02]  /*5760*/  LEA R6, P0, R5.reuse, c[0x0][0x1f0], 0x1 ;  /* 0x00007c0005067a11 */ /* 0x040fe400078008ff */
[C---:B------:R-:W-:Y:S02]  /*5770*/  LEA R12, P1, R2.reuse, c[0x0][0x1f0], 0x1 ;  /* 0x00007c00020c7a11 */ /* 0x040fe400078208ff */
[----:B------:R-:W-:Y:S02]  /*5780*/  LEA.HI.X R7, R5, c[0x0][0x1f4], R4, 0x1, P0 ;  /* 0x00007d0005077a11 */ /* 0x000fe400000f0c04 */
[----:B------:R-:W-:Y:S02]  /*5790*/  ISETP.LT.OR P0, PT, R9, 0x1, !P3 ;  /* 0x000000010900780c */ /* 0x000fe40005f01670 */
[----:B------:R-:W-:Y:S02]  /*57a0*/  LEA.HI.X R13, R2, c[0x0][0x1f4], R3, 0x1, P1 ;  /* 0x00007d00020d7a11 */ /* 0x000fe400008f0c03 */
[----:B------:R-:W-:Y:S09]  /*57b0*/  LOP3.LUT P1, RZ, R223, 0x4, RZ, 0xc0, !PT ;  /* 0x00000004dfff7812 */ /* 0x000ff2000782c0ff */
[----:B------:R-:W-:Y:S01]  /*57c0*/  @!PT LDS RZ, [RZ] ;  /* 0x00000000fffff984 */ /* 0x000fe20000000800 */
[----:B------:R-:W-:Y:S01]  /*57d0*/  @!PT LDS RZ, [RZ] ;  /* 0x00000000fffff984 */ /* 0x000fe20000000800 */
[----:B------:R-:W-:Y:S01]  /*57e0*/  @!PT LDS RZ, [RZ] ;  /* 0x00000000fffff984 */ /* 0x000fe20000000800 */
[----:B------:R1:W-:Y:S01]  /*57f0*/  LDGSTS.E.BYPASS.LTC128B.128 [R221+0x1b080], [R12.64], !P0 ;  /* 0x1b0800000cdd7fae */ /* 0x0003e2000c101d48 */
[C---:B------:R-:W-:Y:S02]  /*5800*/  ISETP.LT.OR P0, PT, R9.reuse, 0x1, !P2 ;  /* 0x000000010900780c */ /* 0x040fe40005701670 */
[C---:B------:R-:W-:Y:S11]  /*5810*/  ISETP.LT.OR P2, PT, R9.reuse, 0x21, !P2 ;  /* 0x000000210900780c */ /* 0x040ff60005741670 */
[----:B------:R1:W-:Y:S01]  /*5820*/  LDGSTS.E.BYPASS.LTC128B.128 [R221+0x1d080], [R12.64+0x80], !P0 ;  /* 0x1d0800800cdd7fae */ /* 0x0003e2000c101d48 */
[C---:B------:R-:W-:Y:S11]  /*5830*/  ISETP.LT.OR P0, PT, R9.reuse, 0x1, !P1 ;  /* 0x000000010900780c */ /* 0x040ff60004f01670 */
[----:B------:R-:W-:Y:S02]  /*5840*/  @!UPT UIADD3 URZ, URZ, URZ, URZ ;  /* 0x0000003f3f3ff290 */ /* 0x000fe4000fffe03f */
[----:B------:R1:W-:Y:S01]  /*5850*/  LDGSTS.E.BYPASS.LTC128B.128 [R221+0x1f080], [R12.64+0x100], !P0 ;  /* 0x1f0801000cdd7fae */ /* 0x0003e2000c101d48 */
[----:B------:R-:W-:Y:S02]  /*5860*/  ISETP.LT.OR P0, PT, R9, 0x21, !P3 ;  /* 0x000000210900780c */ /* 0x000fe40005f01670 */
[----:B------:R-:W-:Y:S11]  /*5870*/  ISETP.GT.AND P3, PT, R219, 0xf, PT ;  /* 0x0000000fdb00780c */ /* 0x000ff60003f64270 */
[----:B------:R1:W-:Y:S01]  /*5880*/  LDGSTS.E.BYPASS.LTC128B.128 [R221+0x1c080], [R6.64], !P0 ;  /* 0x1c08000006dd7fae */ /* 0x0003e2000c101d48 */
[----:B------:R-:W-:Y:S01]  /*5890*/  ISETP.LT.OR P0, PT, R9, 0x21, !P1 ;  /* 0x000000210900780c */ /* 0x000fe20004f01670 */
[----:B------:R-:W-:Y:S02]  /*58a0*/  @!P3 IMAD.SHL.U32 R3, R219, 0x10, RZ ;  /* 0x00000010db03b824 */ /* 0x000fe400078e00ff */
[----:B------:R1:W-:Y:S10]  /*58b0*/  LDGSTS.E.BYPASS.LTC128B.128 [R221+0x1e080], [R6.64+0x80], !P2 ;  /* 0x1e08008006dd7fae */ /* 0x0003f4000d101d48 */
[----:B------:R1:W-:Y:S04]  /*58c0*/  LDGSTS.E.BYPASS.LTC128B.128 [R221+0x20080], [R6.64+0x100], !P0 ;  /* 0x2008010006dd7fae */ /* 0x0003e8000c101d48 */
[----:B------:R1:W-:Y:S02]  /*58d0*/  @!P3 LDGSTS.E.BYPASS.LTC128B.128 [R3+0x21280], [R10.64] ;  /* 0x212800000a03bfae */ /* 0x0003e4000b901d48 */
.L_x_962:
[-C--:B-1234-:R-:W-:Y:S01]  /*58e0*/  HMMA.16816.F32 R4, R172, R176.reuse, RZ ;  /* 0x000000b0ac04723c */ /* 0x09efe200000018ff */
[----:B------:R-:W0:Y:S01]  /*58f0*/  LDGDEPBAR ;  /* 0x00000000000079af */ /* 0x000e220000000000 */
[----:B------:R-:W-:Y:S02]  /*5900*/  UIADD3 UR12, UR4, 0x1, URZ ;  /* 0x00000001040c7890 */ /* 0x000fe4000fffe03f */
[----:B------:R-:W-:Y:S01]  /*5910*/  IMAD R252, R252, 0x3000, RZ ;  /* 0x00003000fcfc7824 */ /* 0x000fe200078e02ff */
[----:B------:R-:W-:Y:S02]  /*5920*/  UISETP.GE.AND UP1, UPT, UR4, 0x1, UPT ;  /* 0x000000010400788c */ /* 0x000fe4000bf26270 */
[----:B------:R-:W-:Y:S01]  /*5930*/  UIADD3 UR6, UR13, 0x1, URZ ;  /* 0x000000010d067890 */ /* 0x000fe2000fffe03f */
[C---:B------:R-:W-:Y:S01]  /*5940*/  HMMA.16816.F32 R8, R108.reuse, R176, RZ ;  /* 0x000000b06c08723c */ /* 0x040fe200000018ff */
[----:B------:R-:W-:Y:S03]  /*5950*/  UISETP.GE.AND UP0, UPT, UR13, 0x1, UPT ;  /* 0x000000010d00788c */ /* 0x000fe6000bf06270 */
[C---:B------:R-:W-:Y:S01]  /*5960*/  IADD3 R2, P0, R252.reuse, R230, RZ ;  /* 0x000000e6fc027210 */ /* 0x040fe20007f1e0ff */
[----:B------:R-:W-:Y:S03]  /*5970*/  USEL UR13, UR6, URZ, !UP0 ;  /* 0x0000003f060d7287 */ /* 0x000fe6000c000000 */
[-C--:B------:R-:W-:Y:S01]  /*5980*/  HMMA.16816.F32 R12, R108, R178.reuse, RZ ;  /* 0x000000b26c0c723c */ /* 0x080fe200000018ff */
[----:B------:R-:W-:Y:S07]  /*5990*/  LEA.HI.X.SX32 R3, R252, R237, 0x1, P0 ;  /* 0x000000edfc037211 */ /* 0x000fee00000f0eff */
        /* <DEDUP_REMOVED lines=10> */
[----:B------:R-:W1:Y:S04]  /*5a40*/  LDSM.16.M88.4 R172, [R209+0x1000] ;  /* 0x00100000d1ac783b */ /* 0x000e680000000200 */
[----:B------:R-:W2:Y:S03]  /*5a50*/  LDSM.16.M88.4 R180, [R209+0x1400] ;  /* 0x00140000d1b4783b */ /* 0x000ea60000000200 */
        /* <DEDUP_REMOVED lines=13> */
[----:B------:R-:W4:Y:S07]  /*5b30*/  LDSM.16.MT88.4 R192, [R208+0x6000] ;  /* 0x00600000d0c0783b */ /* 0x000f2e0000004200 */
[----:B------:R-:W-:Y:S01]  /*5b40*/  HMMA.16816.F32 R108, R184, R202, R108 ;  /* 0x000000cab86c723c */ /* 0x000fe2000000186c */
[----:B------:R-:W5:Y:S04]  /*5b50*/  LDSM.16.M88.4 R184, [R209+0x1800] ;  /* 0x00180000d1b8783b */ /* 0x000f680000000200 */
[----:B------:R-:W4:Y:S03]  /*5b60*/  LDSM.16.M88.4 R200, [R209+0x1c00] ;  /* 0x001c0000d1c8783b */ /* 0x000f260000000200 */
[-C--:B-1----:R-:W-:Y:S08]  /*5b70*/  HMMA.16816.F32 R4, R172, R176.reuse, R4 ;  /* 0x000000b0ac04723c */ /* 0x082ff00000001804 */
        /* <DEDUP_REMOVED lines=12> */
[----:B------:R-:W-:Y:S07]  /*5c40*/  LDSM.16.M88.4 R180, [R209+0x2000] ;  /* 0x00200000d1b4783b */ /* 0x000fee0000000200 */
[----:B------:R-:W-:Y:S01]  /*5c50*/  HMMA.16816.F32 R108, R172, R194, R108 ;  /* 0x000000c2ac6c723c */ /* 0x000fe2000000186c */
[----:B------:R-:W2:Y:S04]  /*5c60*/  LDSM.16.MT88.4 R172, [R208+0x6800] ;  /* 0x00680000d0ac783b */ /* 0x000ea80000004200 */
[----:B------:R-:W3:Y:S03]  /*5c70*/  LDSM.16.M88.4 R192, [R209+0x2400] ;  /* 0x00240000d1c0783b */ /* 0x000ee60000000200 */
[-C--:B-----5:R-:W-:Y:S08]  /*5c80*/  HMMA.16816.F32 R4, R184, R196.reuse, R4 ;  /* 0x000000c4b804723c */ /* 0x0a0ff00000001804 */
[C---:B------:R-:W-:Y:S08]  /*5c90*/  HMMA.16816.F32 R8, R200.reuse, R196, R8 ;  /* 0x000000c4c808723c */ /* 0x040ff00000001808 */
[-C--:B------:R-:W-:Y:S08]  /*5ca0*/  HMMA.16816.F32 R12, R200, R198.reuse, R12 ;  /* 0x000000c6c80c723c */ /* 0x080ff0000000180c */
[C---:B------:R-:W-:Y:S01]  /*5cb0*/  HMMA.16816.F32 R16, R184.reuse, R198, R16 ;  /* 0x000000c6b810723c */ /* 0x040fe20000001810 */
[----:B------:R-:W4:Y:S07]  /*5cc0*/  LDSM.16.MT88.4 R196, [R208+0x4800] ;  /* 0x00480000d0c4783b */ /* 0x000f2e0000004200 */
        /* <DEDUP_REMOVED lines=8> */
[----:B------:R-:W-:Y:S07]  /*5d50*/  HMMA.16816.F32 R108, R184, R174, R108 ;  /* 0x000000aeb86c723c */ /* 0x000fee000000186c */
[C---:B------:R-:W-:Y:S01]  /*5d60*/  LEA R184, P0, R2.reuse, c[0x0][0x220], 0x2 ;  /* 0x0000880002b87a11 */ /* 0x040fe200078010ff */
[-C--:B------:R-:W-:Y:S05]  /*5d70*/  HMMA.16816.F32 R4, R180, R188.reuse, R4 ;  /* 0x000000bcb404723c */ /* 0x080fea0000001804 */
[----:B------:R-:W-:Y:S01]  /*5d80*/  LEA.HI.X R185, R2, c[0x0][0x224], R3, 0x2, P0 ;  /* 0x0000890002b97a11 */ /* 0x000fe200000f1403 */
[----:B------:R-:W-:Y:S01]  /*5d90*/  IMAD.U32 R2, RZ, RZ, UR4 ;  /* 0x00000004ff027e24 */ /* 0x000fe2000f8e00ff */
[----:B------:R-:W-:Y:S01]  /*5da0*/  ISETP.GE.AND P0, PT, R251, R226, PT ;  /* 0x000000e2fb00720c */ /* 0x000fe20003f06270 */
[C---:B---3--:R-:W-:Y:S01]  /*5db0*/  HMMA.16816.F32 R8, R192.reuse, R188, R8 ;  /* 0x000000bcc008723c */ /* 0x048fe20000001808 */
[----:B------:R-:W-:Y:S03]  /*5dc0*/  USEL UR4, UR12, URZ, !UP1 ;  /* 0x0000003f0c047287 */ /* 0x000fe6000c800000 */
[----:B------:R-:W-:Y:S04]  /*5dd0*/  IMAD R2, R2, 0x3000, R215 ;  /* 0x0000300002027824 */ /* 0x000fe800078e02d7 */
[-C--:B------:R-:W-:Y:S04]  /*5de0*/  HMMA.16816.F32 R12, R192, R190.reuse, R12 ;  /* 0x000000bec00c723c */ /* 0x080fe8000000180c */
[----:B------:R-:W-:Y:S02]  /*5df0*/  IMAD.SHL.U32 R172, R2, 0x2, RZ ;  /* 0x0000000202ac7824 */ /* 0x000fe400078e00ff */
[----:B------:R-:W-:Y:S02]  /*5e00*/  LDSM.16.MT88.2 R2, [R210+0x23c80] ;  /* 0x023c8000d202783b */ /* 0x000fe40000004100 */
[C---:B------:R-:W-:Y:S02]  /*5e10*/  HMMA.16816.F32 R16, R180.reuse, R190, R16 ;  /* 0x000000beb410723c */ /* 0x040fe40000001810 */
[----:B------:R-:W-:Y:S04]  /*5e20*/  RED.E.ADD.F32.FTZ.RN.STRONG.GPU [R184.64], R4 ;  /* 0x00000004b800798e */ /* 0x000fe8000c10e788 */
[----:B------:R-:W-:Y:S02]  /*5e30*/  RED.E.ADD.F32.FTZ.RN.STRONG.GPU [R184.64+0x400], R5 ;  /* 0x00040005b800798e */ /* 0x000fe4000c10e788 */
[-C--:B----4-:R-:W-:Y:S02]  /*5e40*/  HMMA.16816.F32 R20, R180, R196.reuse, R20 ;  /* 0x000000c4b414723c */ /* 0x090fe40000001814 */
[----:B------:R-:W-:Y:S04]  /*5e50*/  RED.E.ADD.F32.FTZ.RN.STRONG.GPU [R184.64+0x800], R6 ;  /* 0x00080006b800798e */ /* 0x000fe8000c10e788 */
[----:B------:R-:W-:Y:S02]  /*5e60*/  RED.E.ADD.F32.FTZ.RN.STRONG.GPU [R184.64+0xc00], R7 ;  /* 0x000c0007b800798e */ /* 0x000fe4000c10e788 */
[C---:B------:R-:W-:Y:S02]  /*5e70*/  HMMA.16816.F32 R24, R192.reuse, R196, R24 ;  /* 0x000000c4c018723c */ /* 0x040fe40000001818 */
[----:B------:R-:W-:Y:S04]  /*5e80*/  RED.E.ADD.F32.FTZ.RN.STRONG.GPU [R184.64+0x1000], R8 ;  /* 0x00100008b800798e */ /* 0x000fe8000c10e788 */
[----:B------:R-:W-:Y:S02]  /*5e90*/  RED.E.ADD.F32.FTZ.RN.STRONG.GPU [R184.64+0x1400], R9 ;  /* 0x00140009b800798e */ /* 0x000fe4000c10e788 */
[-C--:B------:R-:W-:Y:S02]  /*5ea0*/  HMMA.16816.F32 R88, R192, R198.reuse, R88 ;  /* 0x000000c6c058723c */ /* 0x080fe40000001858 */
[----:B------:R-:W-:Y:S04]  /*5eb0*/  RED.E.ADD.F32.FTZ.RN.STRONG.GPU [R184.64+0x1800], R10 ;  /* 0x0018000ab800798e */ /* 0x000fe8000c10e788 */
[----:B------:R-:W-:Y:S02]  /*5ec0*/  RED.E.ADD.F32.FTZ.RN.STRONG.GPU [R184.64+0x1c00], R11 ;  /* 0x001c000bb800798e */ /* 0x000fe4000c10e788 */
[C---:B------:R-:W-:Y:S02]  /*5ed0*/  HMMA.16816.F32 R92, R180.reuse, R198, R92 ;  /* 0x000000c6b45c723c */ /* 0x040fe4000000185c */
[----:B------:R-:W-:Y:S04]  /*5ee0*/  RED.E.ADD.F32.FTZ.RN.STRONG.GPU [R184.64+0x2000], R16 ;  /* 0x00200010b800798e */ /* 0x000fe8000c10e788 */
[----:B------:R-:W-:Y:S02]  /*5ef0*/  RED.E.ADD.F32.FTZ.RN.STRONG.GPU [R184.64+0x2400], R17 ;  /* 0x00240011b800798e */ /* 0x000fe4000c10e788 */
[-C--:B-1----:R-:W-:Y:S02]  /*5f00*/  HMMA.16816.F32 R96, R180, R176.reuse, R96 ;  /* 0x000000b0b460723c */ /* 0x082fe40000001860 */
[----:B------:R-:W-:Y:S04]  /*5f10*/  RED.E.ADD.F32.FTZ.RN.STRONG.GPU [R184.64+0x2800], R18 ;  /* 0x00280012b800798e */ /* 0x000fe8000c10e788 */
[----:B------:R-:W-:Y:S02]  /*5f20*/  RED.E.ADD.F32.FTZ.RN.STRONG.GPU [R184.64+0x2c00], R19 ;  /* 0x002c0013b800798e */ /* 0x000fe4000c10e788 */
[C---:B------:R-:W-:Y:S02]  /*5f30*/  HMMA.16816.F32 R100, R192.reuse, R176, R100 ;  /* 0x000000b0c064723c */ /* 0x040fe40000001864 */
[----:B------:R-:W-:Y:S04]  /*5f40*/  RED.E.ADD.F32.FTZ.RN.STRONG.GPU [R184.64+0x3000], R12 ;  /* 0x0030000cb800798e */ /* 0x000fe8000c10e788 */
[----:B------:R-:W1:Y:S02]  /*5f50*/  LDSM.16.MT88.4 R8, [R172+0xf080] ;  /* 0x00f08000ac08783b */ /* 0x000e640000004200 */
[-C--:B------:R-:W-:Y:S02]  /*5f60*/  HMMA.16816.F32 R104, R192, R178.reuse, R104 ;  /* 0x000000b2c068723c */ /* 0x080fe40000001868 */
[----:B------:R-:W-:Y:S04]  /*5f70*/  RED.E.ADD.F32.FTZ.RN.STRONG.GPU [R184.64+0x3400], R13 ;  /* 0x0034000db800798e */ /* 0x000fe8000c10e788 */
[----:B------:R-:W-:Y:S02]  /*5f80*/  RED.E.ADD.F32.FTZ.RN.STRONG.GPU [R184.64+0x3800], R14 ;  /* 0x0038000eb800798e */ /* 0x000fe4000c10e788 */
[----:B------:R-:W-:Y:S02]  /*5f90*/  HMMA.16816.F32 R108, R180, R178, R108 ;  /* 0x000000b2b46c723c */ /* 0x000fe4000000186c */
        /* <DEDUP_REMOVED lines=185> */
.L_x_952:
[----:B------:R-:W-:Y:S05]  /*6b30*/  @P0 BRA `(.L_x_964) ;  /* 0x000034f000000947 */ /* 0x000fea0003800000 */
[----:B------:R-:W-:Y:S01]  /*6b40*/  SHF.R.S32.HI R0, RZ, 0x1f, R219 ;  /* 0x0000001fff007819 */ /* 0x000fe200000114db */
[----:B------:R-:W-:Y:S01]  /*6b50*/  IMAD.SHL.U32 R3, R219, 0x80, RZ ;  /* 0x00000080db037824 */ /* 0x000fe200078e00ff */
        /* <DEDUP_REMOVED lines=611> */
[----:B------:R3:W-:Y:S04]  /*9190*/  STS.U16 [R9+0x80], R168 ;  /* 0x000080a809007388 */ /* 0x0007e80000000400 */
[----:B------:R3:W-:Y:S01]  /*91a0*/  STS.U16 [R7+0x80], R6 ;  /* 0x0000800607007388 */ /* 0x0007e20000000400 */
[----:B-1----:R-:W-:-:S03]  /*91b0*/  IMAD.MOV.U32 R2, RZ, RZ, 0x4 ;  /* 0x00000004ff027424 */ /* 0x002fc600078e00ff */
[----:B------:R3:W-:Y:S01]  /*91c0*/  STS.U16 [R5+0x80], R170 ;  /* 0x000080aa05007388 */ /* 0x0007e20000000400 */
[----:B----4-:R-:W-:-:S05]  /*91d0*/  PRMT R8, R170, 0x7632, R8 ;  /* 0x00007632aa087816 */ /* 0x010fca0000000008 */
        /* <DEDUP_REMOVED lines=15> */
.L_x_965:
        /* <DEDUP_REMOVED lines=10> */
[----:B------:R-:W-:Y:S01]  /*9370*/  ISETP.GT.AND P1, PT, R219, 0x17f, PT ;  /* 0x0000017fdb00780c */ /* 0x000fe20003f24270 */
[----:B------:R-:W-:Y:S01]  /*9380*/  IMAD.SHL.U32 R3, R2, 0x40, RZ ;  /* 0x0000004002037824 */ /* 0x000fe200078e00ff */
[----:B------:R-:W-:Y:S01]  /*9390*/  CS2R R70, SRZ ;  /* 0x0000000000467805 */ /* 0x000fe2000001ff00 */
[----:B------:R-:W-:Y:S01]  /*93a0*/  IMAD.SHL.U32 R82, R82, 0x8, RZ ;  /* 0x0000000852527824 */ /* 0x000fe200078e00ff */
[----:B------:R-:W-:Y:S01]  /*93b0*/  CS2R R68, SRZ ;  /* 0x0000000000447805 */ /* 0x000fe2000001ff00 */
[----:B------:R-:W-:Y:S01]  /*93c0*/  CS2R R74, SRZ ;  /* 0x00000000004a7805 */ /* 0x000fe2000001ff00 */
[----:B------:R-:W-:Y:S01]  /*93d0*/  LOP3.LUT R3, R3, 0x1c0, RZ, 0xc0, !PT ;  /* 0x000001c003037812 */ /* 0x000fe200078ec0ff */
[----:B------:R-:W-:Y:S01]  /*93e0*/  CS2R R72, SRZ ;  /* 0x0000000000487805 */ /* 0x000fe2000001ff00 */
[----:B------:R-:W-:Y:S01]  /*93f0*/  CS2R R54, SRZ ;  /* 0x0000000000367805 */ /* 0x000fe2000001ff00 */
[----:B------:R-:W-:Y:S01]  /*9400*/  CS2R R52, SRZ ;  /* 0x0000000000347805 */ /* 0x000fe2000001ff00 */
[----:B------:R-:W-:Y:S01]  /*9410*/  LOP3.LUT R4, R3, 0x38, R82, 0xf8, !PT ;  /* 0x0000003803047812 */ /* 0x000fe200078ef852 */
[----:B------:R-:W-:Y:S01]  /*9420*/  CS2R R58, SRZ ;  /* 0x00000000003a7805 */ /* 0x000fe2000001ff00 */
[----:B------:R-:W-:Y:S01]  /*9430*/  SHF.R.U32.HI R3, RZ, 0x3, R3 ;  /* 0x00000003ff037819 */ /* 0x000fe20000011603 */
[----:B------:R-:W-:Y:S01]  /*9440*/  CS2R R56, SRZ ;  /* 0x0000000000387805 */ /* 0x000fe2000001ff00 */
[----:B------:R-:W-:Y:S01]  /*9450*/  CS2R R62, SRZ ;  /* 0x00000000003e7805 */ /* 0x000fe2000001ff00 */
[----:B------:R-:W-:Y:S01]  /*9460*/  CS2R R60, SRZ ;  /* 0x00000000003c7805 */ /* 0x000fe2000001ff00 */
[----:B------:R-:W-:Y:S01]  /*9470*/  LOP3.LUT R3, R4, R3, RZ, 0x3c, !PT ;  /* 0x0000000304037212 */ /* 0x000fe200078e3cff */
[----:B------:R-:W-:Y:S01]  /*9480*/  CS2R R30, SRZ ;  /* 0x00000000001e7805 */ /* 0x000fe2000001ff00 */
[----:B------:R-:W-:Y:S01]  /*9490*/  CS2R R28, SRZ ;  /* 0x00000000001c7805 */ /* 0x000fe2000001ff00 */
[----:B------:R-:W-:Y:S01]  /*94a0*/  CS2R R34, SRZ ;  /* 0x0000000000227805 */ /* 0x000fe2000001ff00 */
[----:B------:R-:W-:Y:S01]  /*94b0*/  LOP3.LUT R81, R3, 0x7ffffe00, R0, 0xf8, !PT ;  /* 0x7ffffe0003517812 */ /* 0x000fe200078ef800 */
[----:B------:R-:W-:Y:S01]  /*94c0*/  CS2R R32, SRZ ;  /* 0x0000000000207805 */ /* 0x000fe2000001ff00 */
[----:B------:R-:W2:Y:S01]  /*94d0*/  S2R R3, SR_CTAID.X ;  /* 0x0000000000037919 */ /* 0x000ea20000002500 */
        /* <DEDUP_REMOVED lines=8> */
[----:B------:R-:W-:Y:S01]  /*9560*/  IMAD.SHL.U32 R81, R81, 0x2, RZ ;  /* 0x0000000251517824 */ /* 0x000fe200078e00ff */
[----:B-1----:R-:W-:Y:S01]  /*9570*/  SHF.R.S32.HI R0, RZ, 0x1f, R77 ;  /* 0x0000001fff007819 */ /* 0x002fe2000001144d */
[----:B------:R-:W-:Y:S01]  /*9580*/  CS2R R42, SRZ ;  /* 0x00000000002a7805 */ /* 0x000fe2000001ff00 */
[--C-:B------:R-:W-:Y:S01]  /*9590*/  SHF.R.S32.HI R83, RZ, 0x1f, R82.reuse ;  /* 0x0000001fff537819 */ /* 0x100fe20000011452 */
[----:B------:R-:W-:Y:S01]  /*95a0*/  CS2R R40, SRZ ;  /* 0x0000000000287805 */ /* 0x000fe2000001ff00 */
[----:B------:R1:W3:Y:S01]  /*95b0*/  @!P2 LDS.128 R64, [R81+0x7880] ;  /* 0x007880005140a984 */ /* 0x0002e20000000c00 */
[----:B------:R-:W-:Y:S01]  /*95c0*/  IMAD R80, R0, c[0x0][0x338], RZ ;  /* 0x0000ce0000507a24 */ /* 0x000fe200078e02ff */
[----:B------:R-:W-:Y:S01]  /*95d0*/  ISETP.GT.AND P0, PT, R219, 0x7f, PT ;  /* 0x0000007fdb00780c */ /* 0x000fe20003f04270 */
[C---:B------:R-:W-:Y:S01]  /*95e0*/  IMAD.WIDE.U32 R86, R77.reuse, c[0x0][0x338], R82 ;  /* 0x0000ce004d567a25 */ /* 0x040fe200078e0052 */
[----:B------:R1:W4:Y:S01]  /*95f0*/  @!P2 LDS.128 R68, [R81+0xa080] ;  /* 0x00a080005144a984 */ /* 0x0003220000000c00 */
[----:B------:R-:W-:Y:S01]  /*9600*/  CS2R R46, SRZ ;  /* 0x00000000002e7805 */ /* 0x000fe2000001ff00 */
[----:B------:R-:W-:Y:S01]  /*9610*/  CS2R R44, SRZ ;  /* 0x00000000002c7805 */ /* 0x000fe2000001ff00 */
[----:B------:R-:W-:Y:S01]  /*9620*/  IMAD R79, R77, c[0x0][0x33c], R80 ;  /* 0x0000cf004d4f7a24 */ /* 0x000fe200078e0250 */
[----:B------:R1:W1:Y:S01]  /*9630*/  @!P2 LDS.128 R72, [R81+0xc880] ;  /* 0x00c880005148a984 */ /* 0x0002620000000c00 */
[----:B------:R-:W-:Y:S01]  /*9640*/  CS2R R50, SRZ ;  /* 0x0000000000327805 */ /* 0x000fe2000001ff00 */
[----:B--2--5:R-:W-:Y:S01]  /*9650*/  IMAD R76, R3, -0x50, R76 ;  /* 0xffffffb0034c7824 */ /* 0x024fe200078e024c */
[----:B------:R-:W-:Y:S01]  /*9660*/  CS2R R48, SRZ ;  /* 0x0000000000307805 */ /* 0x000fe2000001ff00 */
[----:B------:R2:W1:Y:S01]  /*9670*/  @!P1 LDS.128 R52, [R81+0x8880] ;  /* 0x0088800051349984 */ /* 0x0004620000000c00 */
[----:B------:R-:W-:Y:S01]  /*9680*/  IMAD.IADD R87, R87, 0x1, R79 ;  /* 0x0000000157577824 */ /* 0x000fe200078e024f */
[----:B------:R-:W-:Y:S01]  /*9690*/  CS2R R6, SRZ ;  /* 0x0000000000067805 */ /* 0x000fe2000001ff00 */
[----:B------:R-:W-:Y:S01]  /*96a0*/  IMNMX R79, R76, 0x50, PT ;  /* 0x000000504c4f7817 */ /* 0x000fe20003800200 */
[----:B------:R2:W1:Y:S01]  /*96b0*/  @!P1 LDS.128 R56, [R81+0xb080] ;  /* 0x00b0800051389984 */ /* 0x0004620000000c00 */
[----:B------:R-:W-:Y:S01]  /*96c0*/  CS2R R4, SRZ ;  /* 0x0000000000047805 */ /* 0x000fe2000001ff00 */
[----:B------:R-:W-:Y:S01]  /*96d0*/  CS2R R10, SRZ ;  /* 0x00000000000a7805 */ /* 0x000fe2000001ff00 */
[----:B------:R-:W-:Y:S01]  /*96e0*/  CS2R R8, SRZ ;  /* 0x0000000000087805 */ /* 0x000fe2000001ff00 */
[----:B------:R2:W1:Y:S01]  /*96f0*/  @!P1 LDS.128 R60, [R81+0xd880] ;  /* 0x00d88000513c9984 */ /* 0x0004620000000c00 */
[----:B------:R-:W-:Y:S01]  /*9700*/  CS2R R14, SRZ ;  /* 0x00000000000e7805 */ /* 0x000fe2000001ff00 */
[----:B------:R-:W-:Y:S01]  /*9710*/  CS2R R12, SRZ ;  /* 0x00000000000c7805 */ /* 0x000fe2000001ff00 */
[----:B------:R-:W-:Y:S01]  /*9720*/  SHF.R.S32.HI R78, RZ, 0x1f, R229 ;  /* 0x0000001fff4e7819 */ /* 0x000fe200000114e5 */
[----:B------:R2:W1:Y:S01]  /*9730*/  @!P2 LDS.128 R28, [R81+0x80] ;  /* 0x00008000511ca984 */ /* 0x0004620000000c00 */
[----:B------:R-:W-:Y:S01]  /*9740*/  ISETP.GE.AND P6, PT, R2, R79, PT ;  /* 0x0000004f0200720c */ /* 0x000fe20003fc6270 */
[----:B------:R-:W-:Y:S01]  /*9750*/  BSSY B0, `(.L_x_966) ;  /* 0x0000025000007945 */ /* 0x000fe20003800000 */
[----:B------:R-:W-:Y:S01]  /*9760*/  SEL R78, R78, RZ, !P3 ;  /* 0x000000ff4e4e7207 */ /* 0x000fe20005800000 */
[----:B------:R2:W1:Y:S01]  /*9770*/  @!P2 LDS.128 R32, [R81+0x2880] ;  /* 0x002880005120a984 */ /* 0x0004620000000c00 */
[----:B------:R-:W-:-:S02]  /*9780*/  SEL R229, R229, RZ, !P3 ;  /* 0x000000ffe5e57207 */ /* 0x000fc40005800000 */
[----:B------:R-:W-:Y:S01]  /*9790*/  IADD3 R80, R82, 0x40, RZ ;  /* 0x0000004052507810 */ /* 0x000fe20007ffe0ff */
[----:B------:R2:W1:Y:S01]  /*97a0*/  @!P2 LDS.128 R36, [R81+0x5080] ;  /* 0x005080005124a984 */ /* 0x0004620000000c00 */
[----:B------:R-:W-:-:S03]  /*97b0*/  IMAD R76, R78, c[0x0][0x340], RZ ;  /* 0x0000d0004e4c7a24 */ /* 0x000fc600078e02ff */
[----:B------:R2:W1:Y:S01]  /*97c0*/  @!P1 LDS.128 R16, [R81+0x1080] ;  /* 0x0010800051109984 */ /* 0x0004620000000c00 */
[----:B------:R-:W-:-:S03]  /*97d0*/  IMAD R76, R229, c[0x0][0x344], R76 ;  /* 0x0000d100e54c7a24 */ /* 0x000fc600078e024c */
        /* <DEDUP_REMOVED lines=8> */
[----:B------:R-:W-:-:S04]  /*9860*/  IADD3 R88, P0, R2, R84, RZ ;  /* 0x0000005402587210 */ /* 0x000fc80007f1e0ff */
[----:B------:R-:W-:Y:S01]  /*9870*/  LEA.HI.X.SX32 R89, R2, R85, 0x1, P0 ;  /* 0x0000005502597211 */ /* 0x000fe200000f0eff */
[----:B------:R-:W-:-:S04]  /*9880*/  IMAD.WIDE.U32 R84, R229, c[0x0][0x340], R86 ;  /* 0x0000d000e5547a25 */ /* 0x000fc800078e0056 */
[----:B------:R-:W-:Y:S01]  /*9890*/  IMAD.WIDE R86, R3, 0x50, R88 ;  /* 0x0000005003567825 */ /* 0x000fe200078e0258 */
[----:B------:R-:W-:-:S03]  /*98a0*/  IADD3 R3, R82, 0x80, RZ ;  /* 0x0000008052037810 */ /* 0x000fc60007ffe0ff */
        /* <DEDUP_REMOVED lines=14> */
[----:B-1----:R3:W-:Y:S02]  /*9990*/  @!P1 STG.E.128 [R92.64+0x100], R72 ;  /* 0x000100485c009986 */ /* 0x0027e4000c101d08 */
.L_x_967:
[----:B---34-:R-:W-:Y:S05]  /*99a0*/  BSYNC B0 ;  /* 0x0000000000007941 */ /* 0x018fea0003800000 */
.L_x_966:
        /* <DEDUP_REMOVED lines=20> */
.L_x_969:
[----:B------:R-:W-:Y:S05]  /*9af0*/  BSYNC B0 ;  /* 0x0000000000007941 */ /* 0x000fea0003800000 */
.L_x_968:
        /* <DEDUP_REMOVED lines=20> */
.L_x_971:
[----:B------:R-:W-:Y:S05]  /*9c40*/  BSYNC B0 ;  /* 0x0000000000007941 */ /* 0x000fea0003800000 */
.L_x_970:
        /* <DEDUP_REMOVED lines=23> */
.L_x_973:
[----:B------:R-:W-:Y:S05]  /*9dc0*/  BSYNC B0 ;  /* 0x0000000000007941 */ /* 0x000fea0003800000 */
.L_x_972:
        /* <DEDUP_REMOVED lines=18> */
.L_x_975:
[----:B------:R-:W-:Y:S05]  /*9ef0*/  BSYNC B0 ;  /* 0x0000000000007941 */ /* 0x000fea0003800000 */
.L_x_974:
        /* <DEDUP_REMOVED lines=19> */
.L_x_964:
[----:B------:R-:W-:Y:S01]  /*a030*/  ISETP.NE.U32.AND P0, PT, RZ, c[0x0][0x358], PT ;  /* 0x0000d600ff007a0c */ /* 0x000fe20003f05070 */
[----:B------:R-:W-:-:S03]  /*a040*/  IMAD.MOV.U32 R0, RZ, RZ, 0x4 ;  /* 0x00000004ff007424 */ /* 0x000fc600078e00ff */
[----:B------:R-:W-:Y:S01]  /*a050*/  ISETP.NE.AND.EX P1, PT, RZ, c[0x0][0x35c], PT, P0 ;  /* 0x0000d700ff007a0c */ /* 0x000fe20003f25300 */
[----:B------:R-:W-:Y:S01]  /*a060*/  IMAD.WIDE R8, R229, R0, c[0x0][0x358] ;  /* 0x0000d600e5087625 */ /* 0x000fe200078e0200 */
[----:B------:R-:W-:-:S04]  /*a070*/  ISETP.NE.U32.AND P0, PT, RZ, c[0x0][0x360], PT ;  /* 0x0000d800ff007a0c */ /* 0x000fc80003f05070 */
[----:B------:R-:W-:Y:S01]  /*a080*/  ISETP.NE.AND.EX P0, PT, RZ, c[0x0][0x364], PT, P0 ;  /* 0x0000d900ff007a0c */ /* 0x000fe20003f05300 */
[----:B------:R-:W-:-:S06]  /*a090*/  IMAD.MOV.U32 R5, RZ, RZ, c[0x0][0x2f0] ;  /* 0x0000bc00ff057624 */ /* 0x000fcc00078e00ff */
[----:B------:R-:W2:Y:S06]  /*a0a0*/  @P1 LDG.E R3, [R8.64] ;  /* 0x0000000808031981 */ /* 0x000eac000c1e1900 */
[----:B------:R-:W-:-:S05]  /*a0b0*/  @P0 IMAD.WIDE R10, R229, R0, c[0x0][0x360] ;  /* 0x0000d800e50a0625 */ /* 0x000fca00078e0200 */
        /* <DEDUP_REMOVED lines=9> */
.L_x_976:
        /* <DEDUP_REMOVED lines=8> */
[----:B------:R-:W-:Y:S01]  /*a1d0*/  SHF.R.S32.HI R3, RZ, 0x3, R3 ;  /* 0x00000003ff037819 */ /* 0x000fe20000011403 */
[----:B------:R-:W-:Y:S01]  /*a1e0*/  IMAD R12, R4, c[0x0][0x310], RZ ;  /* 0x0000c400040c7a24 */ /* 0x000fe200078e02ff */
        /* <DEDUP_REMOVED lines=15> */
[----:B------:R-:W-:Y:S02]  /*a2e0*/  IMAD.MOV.U32 R18, RZ, RZ, R16 ;  /* 0x000000ffff127224 */ /* 0x000fe400078e0010 */
        /* <DEDUP_REMOVED lines=18> */
.L_x_978:
[----:B------:R-:W-:Y:S05]  /*a410*/  BSYNC B0 ;  /* 0x0000000000007941 */ /* 0x000fea0003800000 */
.L_x_977:
        /* <DEDUP_REMOVED lines=20> */
.L_x_980:
[----:B------:R-:W-:Y:S05]  /*a560*/  BSYNC B0 ;  /* 0x0000000000007941 */ /* 0x000fea0003800000 */
.L_x_979:
        /* <DEDUP_REMOVED lines=20> */
.L_x_982:
[----:B------:R-:W-:Y:S05]  /*a6b0*/  BSYNC B0 ;  /* 0x0000000000007941 */ /* 0x000fea0003800000 */
.L_x_981:
[----:B------:R-:W-:Y:S01]  /*a6c0*/  IMAD R3, R2, c[0x0][0x338], RZ ;  /* 0x0000ce0002037a24 */ /* 0x000fe200078e02ff */
[----:B------:R-:W-:Y:S01]  /*a6d0*/  BSSY B0, `(.L_x_983) ;  /* 0x0000016000007945 */ /* 0x000fe20003800000 */
[----:B------:R-:W-:-:S04]  /*a6e0*/  IMAD.WIDE.U32 R10, R0, c[0x0][0x338], R8 ;  /* 0x0000ce00000a7a25 */ /* 0x000fc800078e0008 */
[----:B------:R-:W-:Y:S02]  /*a6f0*/  IMAD R3, R0, c[0x0][0x33c], R3 ;  /* 0x0000cf0000037a24 */ /* 0x000fe400078e0203 */
[----:B------:R-:W-:-:S03]  /*a700*/  IMAD R0, R4, c[0x0][0x340], RZ ;  /* 0x0000d00004007a24 */ /* 0x000fc600078e02ff */
[----:B------:R-:W-:Y:S01]  /*a710*/  IADD3 R11, R11, R3, RZ ;  /* 0x000000030b0b7210 */ /* 0x000fe20007ffe0ff */
[----:B------:R-:W-:-:S04]  /*a720*/  IMAD R0, R229, c[0x0][0x344], R0 ;  /* 0x0000d100e5007a24 */ /* 0x000fc800078e0200 */
[----:B------:R-:W-:-:S05]  /*a730*/  IMAD.WIDE.U32 R10, R229, c[0x0][0x340], R10 ;  /* 0x0000d000e50a7a25 */ /* 0x000fca00078e000a */
[----:B--2---:R-:W-:Y:S01]  /*a740*/  IADD3 R13, R11, R0, RZ ;  /* 0x000000000b0d7210 */ /* 0x004fe20007ffe0ff */
        /* <DEDUP_REMOVED lines=14> */
.L_x_984:
[----:B------:R-:W-:Y:S05]  /*a830*/  BSYNC B0 ;  /* 0x0000000000007941 */ /* 0x000fea0003800000 */
.L_x_983:
        /* <DEDUP_REMOVED lines=18> */
.L_x_986:
[----:B------:R-:W-:Y:S05]  /*a960*/  BSYNC B0 ;  /* 0x0000000000007941 */ /* 0x000fea0003800000 */
.L_x_985:
        /* <DEDUP_REMOVED lines=18> */
.L_x_987:
        /* <DEDUP_REMOVED lines=15> */
.L_x_1416:


//--------------------- .text._ZN7cutlass13device_kernelIN5flash19enable_sm80_to_sm89INS1_16FlashAttnBwdSm80INS1_25CollectiveMainloopBwdSm80ILi2ELi1EN4cute5tupleIJNS5_1CILi64EEENS7_ILi80EEENS7_ILi192EEEEEENS_6half_tEfNS_4arch4Sm80ELb0ELb1ELb0ELb1ELb1ELb0ELb1ELb0ELi2ELi4ELi2ELi2ELb0EEENS1_21CollectiveEpilogueBwdISB_SC_SE_Li256ELb1ELb1ELi4EEENS1_19SingleTileSchedulerILb1ELb0ELb0ELi80EEEEEEEEEvNT_6ParamsE --------------------------
	.section	.text._ZN7cutlass13device_kernelIN5flash19enable_sm80_to_sm89INS1_16FlashAttnBwdSm80INS1_25CollectiveMainloopBwdSm80ILi2ELi1EN4cute5tupleIJNS5_1CILi64EEENS7_ILi80EEENS7_ILi192EEEEEENS_6half_tEfNS_4arch4Sm80ELb0ELb1ELb0ELb1ELb1ELb0ELb1ELb0ELi2ELi4ELi2ELi2ELb0EEENS1_21CollectiveEpilogueBwdISB_SC_SE_Li256ELb1ELb1ELi4EEENS1_19SingleTileSchedulerILb1ELb0ELb0ELi80EEEEEEEEEvNT_6ParamsE,"ax",@progbits
	.sectioninfo	@"SHI_REGISTERS=255"
	.align	128
.text._ZN7cutlass13device_kernelIN5flash19enable_sm80_to_sm89INS1_16FlashAttnBwdSm80INS1_25CollectiveMainloopBwdSm80ILi2ELi1EN4cute5tupleIJNS5_1CILi64EEENS7_ILi80EEENS7_ILi192EEEEEENS_6half_tEfNS_4arch4Sm80ELb0ELb1ELb0ELb1ELb1ELb0ELb1ELb0ELi2ELi4ELi2ELi2ELb0EEENS1_21CollectiveEpilogueBwdISB_SC_SE_Li256ELb1ELb1ELi4EEENS1_19SingleTileSchedulerILb1ELb0ELb0ELi80EEEEEEEEEvNT_6ParamsE:
        .type           _ZN7cutlass13device_kernelIN5flash19enable_sm80_to_sm89INS1_16FlashAttnBwdSm80INS1_25CollectiveMainloopBwdSm80ILi2ELi1EN4cute5tupleIJNS5_1CILi64EEENS7_ILi80EEENS7_ILi192EEEEEENS_6half_tEfNS_4arch4Sm80ELb0ELb1ELb0ELb1ELb1ELb0ELb1ELb0ELi2ELi4ELi2ELi2ELb0EEENS1_21CollectiveEpilogueBwdISB_SC_SE_Li256ELb1ELb1ELi4EEENS1_19SingleTileSchedulerILb1ELb0ELb0ELi80EEEEEEEEEvNT_6ParamsE,@function
        .size           _ZN7cutlass13device_kernelIN5flash19enable_sm80_to_sm89INS1_16FlashAttnBwdSm80INS1_25CollectiveMainloopBwdSm80ILi2ELi1EN4cute5tupleIJNS5_1CILi64EEENS7_ILi80EEENS7_ILi192EEEEEENS_6half_tEfNS_4arch4Sm80ELb0ELb1ELb0ELb1ELb1ELb0ELb1ELb0ELi2ELi4ELi2ELi2ELb0EEENS1_21CollectiveEpilogueBwdISB_SC_SE_Li256ELb1ELb1ELi4EEENS1_19SingleTileSchedulerILb1ELb0ELb0ELi80EEEEEEEEEvNT_6ParamsE,(.L_x_1417 - _ZN7cutlass13device_kernelIN5flash19enable_sm80_to_sm89INS1_16FlashAttnBwdSm80INS1_25CollectiveMainloopBwdSm80ILi2ELi1EN4cute5tupleIJNS5_1CILi64EEENS7_ILi80EEENS7_ILi192EEEEEENS_6half_tEfNS_4arch4Sm80ELb0ELb1ELb0ELb1ELb1ELb0ELb1ELb0ELi2ELi4ELi2ELi2ELb0EEENS1_21CollectiveEpilogueBwdISB_SC_SE_Li256ELb1ELb1ELi4EEENS1_19SingleTileSchedulerILb1ELb0ELb0ELi80EEEEEEEEEvNT_6ParamsE)
        .other          _ZN7cutlass13device_kernelIN5flash19enable_sm80_to_sm89INS1_16FlashAttnBwdSm80INS1_25CollectiveMainloopBwdSm80ILi2ELi1EN4cute5tupleIJNS5_1CILi64EEENS7_ILi80EEENS7_ILi192EEEEEENS_6half_tEfNS_4arch4Sm80ELb0ELb1ELb0ELb1ELb1ELb0ELb1ELb0ELi2ELi4ELi2ELi2ELb0EEENS1_21CollectiveEpilogueBwdISB_SC_SE_Li256ELb1ELb1ELi4EEENS1_19SingleTileSchedulerILb1ELb0ELb0ELi80EEEEEEEEEvNT_6ParamsE,@"STO_CUDA_ENTRY STV_DEFAULT"
_ZN7cutlass13device_kernelIN5flash19enable_sm80_to_sm89INS1_16FlashAttnBwdSm80INS1_25CollectiveMainloopBwdSm80ILi2ELi1EN4cute5tupleIJNS5_1CILi64EEENS7_ILi80EEENS7_ILi192EEEEEENS_6half_tEfNS_4arch4Sm80ELb0ELb1ELb0ELb1ELb1ELb0ELb1ELb0ELi2ELi4ELi2ELi2ELb0EEENS1_21CollectiveEpilogueBwdISB_SC_SE_Li256ELb1ELb1ELi4EEENS1_19SingleTileSchedulerILb1ELb0ELb0ELi80EEEEEEEEEvNT_6ParamsE:
        /* <DEDUP_REMOVED lines=17> */
.L_x_989:
        /* <DEDUP_REMOVED lines=8> */
.L_x_991:
[----:B------:R-:W-:Y:S02]  /*0190*/  MOV R3, c[0x0][0x3a4] ;  /* 0x0000e90000037a02 */ /* 0x000fe40000000f00 */
.L_x_990:
[----:B-1----:R-:W-:-:S05]  /*01a0*/  IMAD R2, R222, 0x50, RZ ;  /* 0x00000050de027824 */ /* 0x002fca00078e02ff */
[----:B-----5:R-:W-:-:S04]  /*01b0*/  ISETP.GE.AND P0, PT, R2, R3, PT ;  /* 0x000000030200720c */ /* 0x020fc80003f06270 */
[----:B------:R-:W-:Y:S01]  /*01c0*/  SEL R229, R229, 0xffffffff, !P0 ;  /* 0xffffffffe5e57807 */ /* 0x000fe20004000000 */
[----:B------:R-:W-:Y:S05]  /*01d0*/  BRA `(.L_x_992) ;  /* 0x0000011000007947 */ /* 0x000fea0003800000 */
.L_x_988:
[----:B---34-:R-:W-:-:S04]  /*01e0*/  ISETP.NE.U32.AND P0, PT, RZ, c[0x0][0x3c0], PT ;  /* 0x0000f000ff007a0c */ /* 0x018fc80003f05070 */
[----:B------:R-:W-:-:S13]  /*01f0*/  ISETP.NE.AND.EX P0, PT, RZ, c[0x0][0x3c4], PT, P0 ;  /* 0x0000f100ff007a0c */ /* 0x000fda0003f05300 */
[----:B------:R-:W-:Y:S05]  /*0200*/  @!P0 BRA `(.L_x_993) ;  /* 0x0000002000008947 */ /* 0x000fea0003800000 */
[----:B------:R1:W5:Y:S01]  /*0210*/  LDG.E R3, [R2.64] ;  /* 0x0000000802037981 */ /* 0x000362000c1e1900 */
[----:B------:R-:W-:Y:S05]  /*0220*/  BRA `(.L_x_994) ;  /* 0x0000009000007947 */ /* 0x000fea0003800000 */
.L_x_993:
        /* <DEDUP_REMOVED lines=8> */
.L_x_995:
[----:B------:R-:W-:Y:S02]  /*02b0*/  MOV R3, c[0x0][0x3a4] ;  /* 0x0000e90000037a02 */ /* 0x000fe40000000f00 */
.L_x_994:
[----:B-1----:R-:W-:-:S05]  /*02c0*/  IMAD R2, R222, 0x50, RZ ;  /* 0x00000050de027824 */ /* 0x002fca00078e02ff */
[----:B-----5:R-:W-:-:S04]  /*02d0*/  ISETP.GE.AND P0, PT, R2, R3, PT ;  /* 0x000000030200720c */ /* 0x020fc80003f06270 */
[----:B------:R-:W-:-:S04]  /*02e0*/  SEL R229, R229, 0xffffffff, !P0 ;  /* 0xffffffffe5e57807 */ /* 0x000fc80004000000 */
.L_x_992:
        /* <DEDUP_REMOVED lines=28> */
.L_x_996:
[----:B-1----:R-:W-:-:S04]  /*04b0*/  ISETP.NE.U32.AND P0, PT, RZ, c[0x0][0x2e0], PT ;  /* 0x0000b800ff007a0c */ /* 0x002fc80003f05070 */
[----:B------:R-:W-:-:S13]  /*04c0*/  ISETP.NE.AND.EX P0, PT, RZ, c[0x0][0x2e4], PT, P0 ;  /* 0x0000b900ff007a0c */ /* 0x000fda0003f05300 */
[----:B------:R-:W-:Y:S05]  /*04d0*/  @!P0 BRA `(.L_x_997) ;  /* 0x0000003000008947 */ /* 0x000fea0003800000 */
[----:B------:R-:W-:-:S05]  /*04e0*/  IMAD.WIDE R6, R229, R6, c[0x0][0x2e0] ;  /* 0x0000b800e5067625 */ /* 0x000fca00078e0206 */
[----:B------:R1:W5:Y:S01]  /*04f0*/  LDG.E R3, [R6.64] ;  /* 0x0000000806037981 */ /* 0x000362000c1e1900 */
[----:B------:R-:W-:Y:S05]  /*0500*/  BRA `(.L_x_998) ;  /* 0x0000004000007947 */ /* 0x000fea0003800000 */
.L_x_997:
[----:B------:R-:W-:Y:S05]  /*0510*/  @!P2 BRA `(.L_x_998) ;  /* 0x000000300000a947 */ /* 0x000fea0003800000 */
[----:B------:R-:W2:Y:S04]  /*0520*/  LDG.E R3, [R8.64] ;  /* 0x0000000808037981 */ /* 0x000ea8000c1e1900 */
[----:B------:R-:W2:Y:S02]  /*0530*/  LDG.E R6, [R8.64+0x4] ;  /* 0x0000040808067981 */ /* 0x000ea4000c1e1900 */
[----:B--2---:R-:W-:Y:S02]  /*0540*/  IADD3 R3, -R3, R6, RZ ;  /* 0x0000000603037210 */ /* 0x004fe40007ffe1ff */
.L_x_998:
        /* <DEDUP_REMOVED lines=13> */
.L_x_999:
        /* <DEDUP_REMOVED lines=585> */
.L_x_1011:
        /* <DEDUP_REMOVED lines=172> */
.L_x_1003:
[----:B------:R-:W-:Y:S11]  /*3570*/  ISETP.NE.AND P0, PT, R250, c[0x0][0x2a8], PT ;  /* 0x0000aa00fa007a0c */ /* 0x000ff60003f05270 */
[----:B------:R-:W-:Y:S02]  /*3580*/  @!UPT UIADD3 URZ, URZ, URZ, URZ ;  /* 0x0000003f3f3ff290 */ /* 0x000fe4000fffe03f */
[----:B------:R-:W-:Y:S05]  /*3590*/  @P0 IMAD.HI.U32 R2, R24, c[0x0][0x2ac], RZ ;  /* 0x0000ab0018020a27 */ /* 0x000fea00078e00ff */
[----:B------:R-:W-:Y:S02]  /*35a0*/  @P0 SHF.R.U32.HI R24, RZ, c[0x0][0x2b0], R2 ;  /* 0x0000ac00ff180a19 */ /* 0x000fe40000011602 */
.L_x_1004:
[----:B------:R-:W-:Y:S05]  /*35b0*/  BSYNC B0 ;  /* 0x0000000000007941 */ /* 0x000fea0003800000 */
.L_x_1002:
[----:B------:R-:W-:Y:S05]  /*35c0*/  IMAD R3, R24, c[0x0][0x2a8], R247 ;  /* 0x0000aa0018037a24 */ /* 0x000fea00078e02f7 */
[----:B------:R-:W-:Y:S02]  /*35d0*/  IADD3 R2, R3, c[0x0][0x2a8], RZ ;  /* 0x0000aa0003027a10 */ /* 0x000fe40007ffe0ff */
[----:B------:R-:W-:Y:S02]  /*35e0*/  IMNMX R178, R178, R3, !PT ;  /* 0x00000003b2b27217 */ /* 0x000fe40007800200 */
[----:B------:R-:W-:Y:S02]  /*35f0*/  IMNMX R179, R179, R2, PT ;  /* 0x00000002b3b37217 */ /* 0x000fe40003800200 */
.L_x_1001:
        /* <DEDUP_REMOVED lines=16> */
.L_x_1007:
[----:B------:R-:W-:Y:S11]  /*3700*/  ISETP.NE.AND P0, PT, R250, c[0x0][0x2a8], PT ;  /* 0x0000aa00fa007a0c */ /* 0x000ff60003f05270 */
[----:B------:R-:W-:Y:S02]  /*3710*/  @!UPT UIADD3 URZ, URZ, URZ, URZ ;  /* 0x0000003f3f3ff290 */ /* 0x000fe4000fffe03f */
[----:B------:R-:W-:Y:S05]  /*3720*/  @P0 IMAD.HI.U32 R2, R24, c[0x0][0x2ac], RZ ;  /* 0x0000ab0018020a27 */ /* 0x000fea00078e00ff */
[----:B------:R-:W-:Y:S02]  /*3730*/  @P0 SHF.R.U32.HI R24, RZ, c[0x0][0x2b0], R2 ;  /* 0x0000ac00ff180a19 */ /* 0x000fe40000011602 */
.L_x_1008:
[----:B------:R-:W-:Y:S05]  /*3740*/  BSYNC B0 ;  /* 0x0000000000007941 */ /* 0x000fea0003800000 */
.L_x_1006:
[----:B------:R-:W-:Y:S05]  /*3750*/  IMAD R3, R24, c[0x0][0x2a8], R247 ;  /* 0x0000aa0018037a24 */ /* 0x000fea00078e02f7 */
[----:B------:R-:W-:Y:S02]  /*3760*/  IADD3 R2, R3, c[0x0][0x2a8], RZ ;  /* 0x0000aa0003027a10 */ /* 0x000fe40007ffe0ff */
[----:B------:R-:W-:Y:S02]  /*3770*/  IMNMX R176, R176, R3, !PT ;  /* 0x00000003b0b07217 */ /* 0x000fe40007800200 */
[----:B------:R-:W-:Y:S02]  /*3780*/  IMNMX R173, R173, R2, PT ;  /* 0x00000002adad7217 */ /* 0x000fe40003800200 */
.L_x_1005:
        /* <DEDUP_REMOVED lines=70> */
.L_x_1009:
        /* <DEDUP_REMOVED lines=463> */
.L_x_1010:
        /* <DEDUP_REMOVED lines=293> */
.L_x_1000:
        /* <DEDUP_REMOVED lines=634> */
.L_x_1013:
        /* <DEDUP_REMOVED lines=109> */
.L_x_1015:
[----:B---34-:R-:W-:Y:S05]  /*99a0*/  BSYNC B0 ;  /* 0x0000000000007941 */ /* 0x018fea0003800000 */
.L_x_1014:
        /* <DEDUP_REMOVED lines=20> */
.L_x_1017:
[----:B------:R-:W-:Y:S05]  /*9af0*/  BSYNC B0 ;  /* 0x0000000000007941 */ /* 0x000fea0003800000 */
.L_x_1016:
        /* <DEDUP_REMOVED lines=20> */
.L_x_1019:
[----:B------:R-:W-:Y:S05]  /*9c40*/  BSYNC B0 ;  /* 0x0000000000007941 */ /* 0x000fea0003800000 */
.L_x_1018:
        /* <DEDUP_REMOVED lines=23> */
.L_x_1021:
[----:B------:R-:W-:Y:S05]  /*9dc0*/  BSYNC B0 ;  /* 0x0000000000007941 */ /* 0x000fea0003800000 */
.L_x_1020:
        /* <DEDUP_REMOVED lines=18> */
.L_x_1023:
[----:B------:R-:W-:Y:S05]  /*9ef0*/  BSYNC B0 ;  /* 0x0000000000007941 */ /* 0x000fea0003800000 */
.L_x_1022:
        /* <DEDUP_REMOVED lines=19> */
.L_x_1012:
        /* <DEDUP_REMOVED lines=18> */
.L_x_1024:
        /* <DEDUP_REMOVED lines=44> */
.L_x_1026:
[----:B------:R-:W-:Y:S05]  /*a410*/  BSYNC B0 ;  /* 0x0000000000007941 */ /* 0x000fea0003800000 */
.L_x_1025:
        /* <DEDUP_REMOVED lines=20> */
.L_x_1028:
[----:B------:R-:W-:Y:S05]  /*a560*/  BSYNC B0 ;  /* 0x0000000000007941 */ /* 0x000fea0003800000 */
.L_x_1027:
        /* <DEDUP_REMOVED lines=20> */
.L_x_1030:
[----:B------:R-:W-:Y:S05]  /*a6b0*/  BSYNC B0 ;  /* 0x0000000000007941 */ /* 0x000fea0003800000 */
.L_x_1029:
        /* <DEDUP_REMOVED lines=23> */
.L_x_1032:
[----:B------:R-:W-:Y:S05]  /*a830*/  BSYNC B0 ;  /* 0x0000000000007941 */ /* 0x000fea0003800000 */
.L_x_1031:
        /* <DEDUP_REMOVED lines=18> */
.L_x_1034:
[----:B------:R-:W-:Y:S05]  /*a960*/  BSYNC B0 ;  /* 0x0000000000007941 */ /* 0x000fea0003800000 */
.L_x_1033:
        /* <DEDUP_REMOVED lines=18> */
.L_x_1035:
        /* <DEDUP_REMOVED lines=15> */
.L_x_1417:


//--------------------- .text._ZN7cutlass13device_kernelIN5flash19enable_sm80_to_sm89INS1_16FlashAttnBwdSm80INS1_25CollectiveMainloopBwdSm80ILi2ELi1EN4cute5tupleIJNS5_1CILi64EEENS7_ILi80EEENS7_ILi192EEEEEENS_6half_tEfNS_4arch4Sm80ELb0ELb1ELb0ELb1ELb0ELb0ELb1ELb0ELi2ELi4ELi2ELi2ELb0EEENS1_24CollectiveEpilogueBwdGQAISB_fSE_Li256ELb1ELb0EEENS1_19SingleTileSchedulerILb1ELb0ELb0ELi80EEEEEEEEEvNT_6ParamsE --------------------------
	.section	.text._ZN7cutlass13device_kernelIN5flash19enable_sm80_to_sm89INS1_16FlashAttnBwdSm80INS1_25CollectiveMainloopBwdSm80ILi2ELi1EN4cute5tupleIJNS5_1CILi64EEENS7_ILi80EEENS7_ILi192EEEEEENS_6half_tEfNS_4arch4Sm80ELb0ELb1ELb0ELb1ELb0ELb0ELb1ELb0ELi2ELi4ELi2ELi2ELb0EEENS1_24CollectiveEpilogueBwdGQAISB_fSE_Li256ELb1ELb0EEENS1_19SingleTileSchedulerILb1ELb0ELb0ELi80EEEEEEEEEvNT_6ParamsE,"ax",@progbits
	.sectioninfo	@"SHI_REGISTERS=255"
	.align	128
.text._ZN7cutlass13device_kernelIN5flash19enable_sm80_to_sm89INS1_16FlashAttnBwdSm80INS1_25CollectiveMainloopBwdSm80ILi2ELi1EN4cute5tupleIJNS5_1CILi64EEENS7_ILi80EEENS7_ILi192EEEEEENS_6half_tEfNS_4arch4Sm80ELb0ELb1ELb0ELb1ELb0ELb0ELb1ELb0ELi2ELi4ELi2ELi2ELb0EEENS1_24CollectiveEpilogueBwdGQAISB_fSE_Li256ELb1ELb0EEENS1_19SingleTileSchedulerILb1ELb0ELb0ELi80EEEEEEEEEvNT_6ParamsE:
        .type           _ZN7cutlass13device_kernelIN5flash19enable_sm80_to_sm89INS1_16FlashAttnBwdSm80INS1_25CollectiveMainloopBwdSm80ILi2ELi1EN4cute5tupleIJNS5_1CILi64EEENS7_ILi80EEENS7_ILi192EEEEEENS_6half_tEfNS_4arch4Sm80ELb0ELb1ELb0ELb1ELb0ELb0ELb1ELb0ELi2ELi4ELi2ELi2ELb0EEENS1_24CollectiveEpilogueBwdGQAISB_fSE_Li256ELb1ELb0EEENS1_19SingleTileSchedulerILb1ELb0ELb0ELi80EEEEEEEEEvNT_6ParamsE,@function
        .size           _ZN7cutlass13device_kernelIN5flash19enable_sm80_to_sm89INS1_16FlashAttnBwdSm80INS1_25CollectiveMainloopBwdSm80ILi2ELi1EN4cute5tupleIJNS5_1CILi64EEENS7_ILi80EEENS7_ILi192EEEEEENS_6half_tEfNS_4arch4Sm80ELb0ELb1ELb0ELb1ELb0ELb0ELb1ELb0ELi2ELi4ELi2ELi2ELb0EEENS1_24CollectiveEpilogueBwdGQAISB_fSE_Li256ELb1ELb0EEENS1_19SingleTileSchedulerILb1ELb0ELb0ELi80EEEEEEEEEvNT_6ParamsE,(.L_x_1418 - _ZN7cutlass13device_kernelIN5flash19enable_sm80_to_sm89INS1_16FlashAttnBwdSm80INS1_25CollectiveMainloopBwdSm80ILi2ELi1EN4cute5tupleIJNS5_1CILi64EEENS7_ILi80EEENS7_ILi192EEEEEENS_6half_tEfNS_4arch4Sm80ELb0ELb1ELb0ELb1ELb0ELb0ELb1ELb0ELi2ELi4ELi2ELi2ELb0EEENS1_24CollectiveEpilogueBwdGQAISB_fSE_Li256ELb1ELb0EEENS1_19SingleTileSchedulerILb1ELb0ELb0ELi80EEEEEEEEEvNT_6ParamsE)
        .other          _ZN7cutlass13device_kernelIN5flash19enable_sm80_to_sm89INS1_16FlashAttnBwdSm80INS1_25CollectiveMainloopBwdSm80ILi2ELi1EN4cute5tupleIJNS5_1CILi64EEENS7_ILi80EEENS7_ILi192EEEEEENS_6half_tEfNS_4arch4Sm80ELb0ELb1ELb0ELb1ELb0ELb0ELb1ELb0ELi2ELi4ELi2ELi2ELb0EEENS1_24CollectiveEpilogueBwdGQAISB_fSE_Li256ELb1ELb0EEENS1_19SingleTileSchedulerILb1ELb0ELb0ELi80EEEEEEEEEvNT_6ParamsE,@"STO_CUDA_ENTRY STV_DEFAULT"
_ZN7cutlass13device_kernelIN5flash19enable_sm80_to_sm89INS1_16FlashAttnBwdSm80INS1_25CollectiveMainloopBwdSm80ILi2ELi1EN4cute5tupleIJNS5_1CILi64EEENS7_ILi80EEENS7_ILi192EEEEEENS_6half_tEfNS_4arch4Sm80ELb0ELb1ELb0ELb1ELb0ELb0ELb1ELb0ELi2ELi4ELi2ELi2ELb0EEENS1_24CollectiveEpilogueBwdGQAISB_fSE_Li256ELb1ELb0EEENS1_19SingleTileSchedulerILb1ELb0ELb0ELi80EEEEEEEEEvNT_6ParamsE:
[----:B------:R-:W-:Y:S02]  /*0000*/  MOV R1, c[0x0][0x28] ;  /* 0x00000a0000017a02 */ /* 0x000fe40000000f00 */
[----:B------:R-:W1:Y:S01]  /*0010*/  S2R R248, SR_TID.X ;  /* 0x0000000000f87919 */ /* 0x000e620000002100 */
[----:B------:R-:W2:Y:S01]  /*0020*/  S2UR UR12, SR_CTAID.Z ;  /* 0x00000000000c79c3 */ /* 0x000ea20000002700 */
[----:B------:R-:W-:Y:S02]  /*0030*/  UMOV UR4, 0x4 ;  /* 0x0000000400047882 */ /* 0x000fe40000000000 */
[----:B------:R-:W3:Y:S01]  /*0040*/  S2R R30, SR_CTAID.Y ;  /* 0x00000000001e7919 */ /* 0x000ee20000002600 */
[----:B------:R-:W-:Y:S02]  /*0050*/  ULDC.64 UR6, c[0x0][0x3c8] ;  /* 0x0000f20000067ab9 */ /* 0x000fe40000000a00 */
[----:B------:R-:W-:Y:S02]  /*0060*/  ULDC.64 UR16, c[0x0][0x118] ;  /* 0x0000460000107ab9 */ /* 0x000fe40000000a00 */
[----:B------:R-:W4:Y:S01]  /*0070*/  S2UR UR14, SR_CTAID.X ;  /* 0x00000000000e79c3 */ /* 0x000f220000002500 */
[----:B-1----:R-:W-:Y:S01]  /*0080*/  SHF.R.U32.HI R0, RZ, 0x5, R248 ;  /* 0x00000005ff007819 */ /* 0x002fe200000116f8 */
[----:B--2---:R-:W-:-:S05]  /*0090*/  UIMAD.WIDE UR6, UR12, UR4, UR6 ;  /* 0x000000040c0672a5 */ /* 0x004fca000f8e0206 */
[----:B------:R-:W1:Y:S02]  /*00a0*/  SHFL.IDX PT, R0, R0, RZ, 0x1f ;  /* 0x00001fff00007589 */ /* 0x000e6400000e0000 */
[----:B-1----:R-:W-:-:S13]  /*00b0*/  ISETP.NE.AND P0, PT, R0, RZ, PT ;  /* 0x000000ff0000720c */ /* 0x002fda0003f05270 */
[----:B----4-:R-:W-:Y:S05]  /*00c0*/  @!P0 BRA `(.L_x_1036) ;  /* 0x000001a000008947 */ /* 0x010fea0003800000 */
[----:B---3--:R-:W-:-:S04]  /*00d0*/  ISETP.NE.U32.AND P0, PT, RZ, c[0x0][0x3c8], PT ;  /* 0x0000f200ff007a0c */ /* 0x008fc80003f05070 */
[----:B------:R-:W-:-:S13]  /*00e0*/  ISETP.NE.AND.EX P0, PT, RZ, c[0x0][0x3cc], PT, P0 ;  /* 0x0000f300ff007a0c */ /* 0x000fda0003f05300 */
[----:B------:R-:W-:Y:S05]  /*00f0*/  @!P0 BRA `(.L_x_1037) ;  /* 0x0000005000008947 */ /* 0x000fea0003800000 */
[----:B------:R-:W-:Y:S02]  /*0100*/  MOV R2, UR6 ;  /* 0x0000000600027c02 */ /* 0x000fe40008000f00 */
[----:B------:R-:W-:-:S05]  /*0110*/  MOV R3, UR7 ;  /* 0x0000000700037c02 */ /* 0x000fca0008000f00 */
[----:B------:R-:W2:Y:S02]  /*0120*/  LDG.E R2, [R2.64] ;  /* 0x0000001002027981 */ /* 0x000ea4000c1e1900 */
[----:B--2---:R1:W2:Y:S02]  /*0130*/  R2UR UR6, R2 ;  /* 0x00000000020673c2 */ /* 0x0042a400000e0000 */
[----:B-12---:R-:W-:Y:S05]  /*0140*/  BRA `(.L_x_1038) ;  /* 0x000000e000007947 */ /* 0x006fea0003800000 */
.L_x_1037:
[----:B------:R-:W-:-:S04]  /*0150*/  ISETP.NE.U32.AND P0, PT, RZ, c[0x0][0x3c0], PT ;  /* 0x0000f000ff007a0c */ /* 0x000fc80003f05070 */
[----:B------:R-:W-:-:S13]  /*0160*/  ISETP.NE.AND.EX P0, PT, RZ, c[0x0][0x3c4], PT, P0 ;  /* 0x0000f100ff007a0c */ /* 0x000fda0003f05300 */
[----:B------:R-:W-:Y:S05]  /*0170*/  @!P0 BRA `(.L_x_1039) ;  /* 0x000000a000008947 */ /* 0x000fea0003800000 */
[----:B------:R-:W-:Y:S02]  /*0180*/  ULDC.64 UR6, c[0x0][0x3c0] ;  /* 0x0000f00000067ab9 */ /* 0x000fe40000000a00 */
[----:B------:R-:W-:-:S06]  /*0190*/  UIMAD.WIDE UR6, UR12, UR4, UR6 ;  /* 0x000000040c0672a5 */ /* 0x000fcc000f8e0206 */
[----:B------:R-:W-:Y:S02]  /*01a0*/  MOV R2, UR6 ;  /* 0x0000000600027c02 */ /* 0x000fe40008000f00 */
[----:B------:R-:W-:-:S05]  /*01b0*/  MOV R3, UR7 ;  /* 0x0000000700037c02 */ /* 0x000fca0008000f00 */
[----:B------:R1:W2:Y:S04]  /*01c0*/  LDG.E R0, [R2.64] ;  /* 0x0000001002007981 */ /* 0x0002a8000c1e1900 */
[----:B-1----:R-:W3:Y:S01]  /*01d0*/  LDG.E R2, [R2.64+0x4] ;  /* 0x0000041002027981 */ /* 0x002ee2000c1e1900 */
[----:B--2---:R-:W1:Y:S08]  /*01e0*/  R2UR UR6, R0 ;  /* 0x00000000000673c2 */ /* 0x004e7000000e0000 */
[----:B---3--:R-:W1:Y:S02]  /*01f0*/  R2UR UR5, R2 ;  /* 0x00000000020573c2 */ /* 0x008e6400000e0000 */
[----:B-1----:R-:W-:Y:S01]  /*0200*/  UIADD3 UR6, -UR6, UR5, URZ ;  /* 0x0000000506067290 */ /* 0x002fe2000fffe13f */
[----:B------:R-:W-:Y:S05]  /*0210*/  BRA `(.L_x_1038) ;  /* 0x0000001000007947 */ /* 0x000fea0003800000 */
.L_x_1039:
[----:B------:R-:W-:Y:S02]  /*0220*/  ULDC UR6, c[0x0][0x3ac] ;  /* 0x0000eb0000067ab9 */ /* 0x000fe40000000800 */
.L_x_1038:
[----:B------:R-:W-:-:S04]  /*0230*/  UIMAD UR5, UR14, 0x50, URZ ;  /* 0x000000500e0578a4 */ /* 0x000fc8000f8e023f */
[----:B------:R-:W-:-:S04]  /*0240*/  UISETP.GE.AND UP0, UPT, UR5, UR6, UPT ;  /* 0x000000060500728c */ /* 0x000fc8000bf06270 */
[----:B------:R-:W-:Y:S01]  /*0250*/  USEL UR12, UR12, 0xffffffff, !UP0 ;  /* 0xffffffff0c0c7887 */ /* 0x000fe2000c000000 */
[----:B------:R-:W-:Y:S05]  /*0260*/  BRA `(.L_x_1040) ;  /* 0x0000019000007947 */ /* 0x000fea0003800000 */
.L_x_1036:
        /* <DEDUP_REMOVED lines=8> */
.L_x_1041:
        /* <DEDUP_REMOVED lines=13> */
.L_x_1043:
[----:B------:R-:W-:Y:S02]  /*03c0*/  ULDC UR6, c[0x0][0x3ac] ;  /* 0x0000eb0000067ab9 */ /* 0x000fe40000000800 */
.L_x_1042:
[----:B------:R-:W-:-:S04]  /*03d0*/  UIMAD UR5, UR14, 0x50, URZ ;  /* 0x000000500e0578a4 */ /* 0x000fc8000f8e023f */
[----:B------:R-:W-:-:S04]  /*03e0*/  UISETP.GE.AND UP0, UPT, UR5, UR6, UPT ;  /* 0x000000060500728c */ /* 0x000fc8000bf06270 */
[----:B------:R-:W-:-:S06]  /*03f0*/  USEL UR12, UR12, 0xffffffff, !UP0 ;  /* 0xffffffff0c0c7887 */ /* 0x000fcc000c000000 */
.L_x_1040:
[----:B------:R-:W-:-:S13]  /*0400*/  ISETP.LE.AND P0, PT, RZ, UR12, PT ;  /* 0x0000000cff007c0c */ /* 0x000fda000bf03270 */
[----:B------:R-:W-:Y:S05]  /*0410*/  @!P0 EXIT ;  /* 0x000000000000894d */ /* 0x000fea0003800000 */
[----:B------:R-:W-:Y:S02]  /*0420*/  ULDC.64 UR6, c[0x0][0x2c8] ;  /* 0x0000b20000067ab9 */ /* 0x000fe40000000a00 */
[----:B------:R-:W-:Y:S02]  /*0430*/  UISETP.NE.U32.AND UP2, UPT, URZ, UR6, UPT ;  /* 0x000000063f00728c */ /* 0x000fe4000bf45070 */
[----:B------:R-:W-:Y:S02]  /*0440*/  ULDC.64 UR8, c[0x0][0x2c8] ;  /* 0x0000b20000087ab9 */ /* 0x000fe40000000a00 */
[----:B------:R-:W-:Y:S02]  /*0450*/  UISETP.NE.AND.EX UP2, UPT, URZ, UR7, UPT, UP2 ;  /* 0x000000073f00728c */ /* 0x000fe4000bf45320 */
[----:B------:R-:W-:Y:S02]  /*0460*/  UIMAD.WIDE UR8, UR12, UR4, UR8 ;  /* 0x000000040c0872a5 */ /* 0x000fe4000f8e0208 */
[----:B------:R-:W-:-:S02]  /*0470*/  ULDC.64 UR6, c[0x0][0x2d0] ;  /* 0x0000b40000067ab9 */ /* 0x000fc40000000a00 */
[----:B------:R-:W-:Y:S01]  /*0480*/  UISETP.NE.U32.AND UP1, UPT, URZ, UR6, UPT ;  /* 0x000000063f00728c */ /* 0x000fe2000bf25070 */
[----:B------:R-:W-:Y:S01]  /*0490*/  PLOP3.LUT P2, PT, PT, PT, UP2, 0x80, 0x0 ;  /* 0x000000000000781c */ /* 0x000fe20003f4f028 */
[----:B------:R-:W-:Y:S01]  /*04a0*/  IMAD.U32 R8, RZ, RZ, UR8 ;  /* 0x00000008ff087e24 */ /* 0x000fe2000f8e00ff */
[----:B------:R-:W-:Y:S01]  /*04b0*/  ULDC.64 UR10, c[0x0][0x2d0] ;  /* 0x0000b400000a7ab9 */ /* 0x000fe20000000a00 */
[----:B------:R-:W-:Y:S01]  /*04c0*/  IMAD.U32 R9, RZ, RZ, UR9 ;  /* 0x00000009ff097e24 */ /* 0x000fe2000f8e00ff */
[----:B------:R-:W-:Y:S02]  /*04d0*/  UISETP.NE.AND.EX UP1, UPT, URZ, UR7, UPT, UP1 ;  /* 0x000000073f00728c */ /* 0x000fe4000bf25310 */
[----:B------:R-:W-:Y:S02]  /*04e0*/  UIMAD.WIDE UR10, UR12, UR4, UR10 ;  /* 0x000000040c0a72a5 */ /* 0x000fe4000f8e020a */
[----:B------:R-:W-:Y:S02]  /*04f0*/  ULDC.64 UR6, c[0x0][0x2d8] ;  /* 0x0000b60000067ab9 */ /* 0x000fe40000000a00 */
[----:B------:R-:W-:Y:S01]  /*0500*/  PLOP3.LUT P1, PT, PT, PT, UP1, 0x80, 0x0 ;  /* 0x000000000000781c */ /* 0x000fe20003f2f018 */
[----:B------:R-:W-:-:S02]  /*0510*/  UISETP.NE.U32.AND UP0, UPT, URZ, UR6, UPT ;  /* 0x000000063f00728c */ /* 0x000fc4000bf05070 */
[----:B------:R-:W2:Y:S01]  /*0520*/  @P2 LDG.E R0, [R8.64] ;  /* 0x0000001008002981 */ /* 0x000ea2000c1e1900 */
[----:B------:R-:W-:Y:S01]  /*0530*/  MOV R2, UR10 ;  /* 0x0000000a00027c02 */ /* 0x000fe20008000f00 */
[----:B------:R-:W-:Y:S01]  /*0540*/  IMAD.U32 R3, RZ, RZ, UR11 ;  /* 0x0000000bff037e24 */ /* 0x000fe2000f8e00ff */
[----:B------:R-:W-:Y:S01]  /*0550*/  UISETP.NE.AND.EX UP0, UPT, URZ, UR7, UPT, UP0 ;  /* 0x000000073f00728c */ /* 0x000fe2000bf05300 */
[----:B------:R-:W3:Y:S02]  /*0560*/  @P2 LDG.E R5, [R8.64] ;  /* 0x0000001008052981 */ /* 0x000ee4000c1e1900 */
[----:B------:R-:W-:-:S03]  /*0570*/  ULDC.64 UR6, c[0x0][0x2d8] ;  /* 0x0000b60000067ab9 */ /* 0x000fc60000000a00 */
[----:B------:R-:W-:Y:S01]  /*0580*/  PLOP3.LUT P0, PT, PT, PT, UP0, 0x80, 0x0 ;  /* 0x000000000000781c */ /* 0x000fe20003f0f008 */
[----:B------:R-:W4:Y:S04]  /*0590*/  @P1 LDG.E R4, [R2.64] ;  /* 0x0000001002041981 */ /* 0x000f28000c1e1900 */
        /* <DEDUP_REMOVED lines=9> */
[----:B------:R-:W-:Y:S01]  /*0630*/  UMOV UR21, URZ ;  /* 0x0000003f00157c82 */ /* 0x000fe20008000000 */
        /* <DEDUP_REMOVED lines=11> */
[----:B------:R-:W-:-:S02]  /*06f0*/  ULDC UR10, c[0x0][0x198] ;  /* 0x00006600000a7ab9 */ /* 0x000fc40000000800 */
[----:B------:R-:W-:Y:S02]  /*0700*/  @UP2 UMOV UR21, UR7 ;  /* 0x0000000700152c82 */ /* 0x000fe40008000000 */
[----:B------:R-:W-:Y:S02]  /*0710*/  @UP1 UMOV UR18, UR8 ;  /* 0x0000000800121c82 */ /* 0x000fe40008000000 */
[----:B------:R-:W-:Y:S01]  /*0720*/  @UP1 UMOV UR19, UR5 ;  /* 0x0000000500131c82 */ /* 0x000fe20008000000 */
[----:B------:R-:W-:Y:S05]  /*0730*/  @P0 BRA `(.L_x_1044) ;  /* 0x0000006000000947 */ /* 0x000fea0003800000 */
[----:B------:R-:W-:Y:S05]  /*0740*/  @!P2 BRA `(.L_x_1044) ;  /* 0x000000500000a947 */ /* 0x000fea0003800000 */
[----:B------:R-:W3:Y:S04]  /*0750*/  LDG.E R4, [R8.64] ;  /* 0x0000001008047981 */ /* 0x000ee8000c1e1900 */
[----:B------:R-:W4:Y:S01]  /*0760*/  LDG.E R0, [R8.64+0x4] ;  /* 0x0000041008007981 */ /* 0x000f22000c1e1900 */
[----:B--23--:R-:W2:Y:S08]  /*0770*/  R2UR UR11, R4 ;  /* 0x00000000040b73c2 */ /* 0x00ceb000000e0000 */
[----:B----4-:R-:W2:Y:S02]  /*0780*/  R2UR UR5, R0 ;  /* 0x00000000000573c2 */ /* 0x010ea400000e0000 */
[----:B--2---:R-:W-:-:S06]  /*0790*/  UIADD3 UR11, -UR11, UR5, URZ ;  /* 0x000000050b0b7290 */ /* 0x004fcc000fffe13f */
.L_x_1044:
[----:B------:R-:W-:-:S04]  /*07a0*/  ISETP.NE.U32.AND P0, PT, RZ, c[0x0][0x2e0], PT ;  /* 0x0000b800ff007a0c */ /* 0x000fc80003f05070 */
[----:B------:R-:W-:-:S13]  /*07b0*/  ISETP.NE.AND.EX P0, PT, RZ, c[0x0][0x2e4], PT, P0 ;  /* 0x0000b900ff007a0c */ /* 0x000fda0003f05300 */
[----:B------:R-:W-:Y:S05]  /*07c0*/  @!P0 BRA `(.L_x_1045) ;  /* 0x0000007000008947 */ /* 0x000fea0003800000 */
[----:B------:R-:W-:Y:S02]  /*07d0*/  ULDC.64 UR8, c[0x0][0x2e0] ;  /* 0x0000b80000087ab9 */ /* 0x000fe40000000a00 */
[----:B------:R-:W-:-:S06]  /*07e0*/  UIMAD.WIDE UR8, UR12, UR4, UR8 ;  /* 0x000000040c0872a5 */ /* 0x000fcc000f8e0208 */
[----:B------:R-:W-:Y:S02]  /*07f0*/  MOV R2, UR8 ;  /* 0x0000000800027c02 */ /* 0x000fe40008000f00 */
[----:B------:R-:W-:-:S05]  /*0800*/  MOV R3, UR9 ;  /* 0x0000000900037c02 */ /* 0x000fca0008000f00 */
[----:B------:R-:W3:Y:S02]  /*0810*/  LDG.E R2, [R2.64] ;  /* 0x0000001002027981 */ /* 0x000ee4000c1e1900 */
[----:B---3--:R3:W4:Y:S02]  /*0820*/  R2UR UR10, R2 ;  /* 0x00000000020a73c2 */ /* 0x00872400000e0000 */
[----:B---34-:R-:W-:Y:S05]  /*0830*/  BRA `(.L_x_1046) ;  /* 0x0000006000007947 */ /* 0x018fea0003800000 */
.L_x_1045:
[----:B------:R-:W-:Y:S05]  /*0840*/  @!P1 BRA `(.L_x_1046) ;  /* 0x0000005000009947 */ /* 0x000fea0003800000 */
[----:B------:R3:W4:Y:S04]  /*0850*/  LDG.E R0, [R2.64] ;  /* 0x0000001002007981 */ /* 0x000728000c1e1900 */
[----:B---3--:R-:W3:Y:S01]  /*0860*/  LDG.E R2, [R2.64+0x4] ;  /* 0x0000041002027981 */ /* 0x008ee2000c1e1900 */
[----:B----4-:R-:W4:Y:S08]  /*0870*/  R2UR UR10, R0 ;  /* 0x00000000000a73c2 */ /* 0x010f3000000e0000 */
[----:B---3--:R-:W4:Y:S02]  /*0880*/  R2UR UR4, R2 ;  /* 0x00000000020473c2 */ /* 0x008f2400000e0000 */
[----:B----4-:R-:W-:-:S06]  /*0890*/  UIADD3 UR10, -UR10, UR4, URZ ;  /* 0x000000040a0a7290 */ /* 0x010fcc000fffe13f */
.L_x_1046:
        /* <DEDUP_REMOVED lines=8> */
[----:B------:R-:W-:-:S04]  /*0920*/  UIMAD UR4, UR14, 0x50, UR4 ;  /* 0x000000500e0478a4 */ /* 0x000fc8000f8e0204 */
[----:B------:R-:W-:-:S04]  /*0930*/  UIADD3 UR5, UR4, UR5, URZ ;  /* 0x0000000504057290 */ /* 0x000fc8000fffe03f */
[----:B------:R-:W-:-:S04]  /*0940*/  USHF.R.S32.HI UR4, URZ, 0x1f, UR5 ;  /* 0x0000001f3f047899 */ /* 0x000fc80008011405 */
[----:B------:R-:W-:-:S04]  /*0950*/  ULEA.HI UR4, UR4, UR5, URZ, 0x6 ;  /* 0x0000000504047291 */ /* 0x000fc8000f8f303f */
[----:B------:R-:W-:-:S04]  /*0960*/  USHF.R.S32.HI UR4, URZ, 0x6, UR4 ;  /* 0x000000063f047899 */ /* 0x000fc80008011404 */
[----:B------:R-:W-:-:S04]  /*0970*/  UISETP.LT.AND UP0, UPT, UR9, UR4, UPT ;  /* 0x000000040900728c */ /* 0x000fc8000bf01270 */
[----:B------:R-:W-:Y:S02]  /*0980*/  USEL UR9, UR9, UR4, UP0 ;  /* 0x0000000409097287 */ /* 0x000fe40008000000 */
.L_x_1047:
[----:B------:R-:W-:Y:S01]  /*0990*/  UIADD3 UR4, -UR10, UR11, URZ ;  /* 0x0000000b0a047290 */ /* 0x000fe2000fffe13f */
[----:B------:R-:W-:Y:S01]  /*09a0*/  PLOP3.LUT P1, PT, PT, PT, PT, 0x80, 0x0 ;  /* 0x000000000000781c */ /* 0x000fe20003f2f070 */
[----:B------:R-:W-:Y:S01]  /*09b0*/  ULDC UR5, c[0x0][0x2a4] ;  /* 0x0000a90000057ab9 */ /* 0x000fe20000000800 */
[----:B------:R-:W-:Y:S01]  /*09c0*/  CS2R R170, SRZ ;  /* 0x0000000000aa7805 */ /* 0x000fe2000001ff00 */
[----:B------:R-:W-:Y:S01]  /*09d0*/  UIMAD UR4, UR14, 0x50, UR4 ;  /* 0x000000500e0478a4 */ /* 0x000fe2000f8e0204 */
[----:B------:R-:W-:Y:S01]  /*09e0*/  CS2R R168, SRZ ;  /* 0x0000000000a87805 */ /* 0x000fe2000001ff00 */
[----:B------:R-:W-:Y:S01]  /*09f0*/  CS2R R166, SRZ ;  /* 0x0000000000a67805 */ /* 0x000fe2000001ff00 */
        /* <DEDUP_REMOVED lines=68> */
[----:B------:R-:W2:Y:S01]  /*0e40*/  S2R R12, SR_CTAID.X ;  /* 0x00000000000c7919 */ /* 0x000ea20000002500 */
[----:B------:R-:W-:Y:S01]  /*0e50*/  IMAD.MOV.U32 R4, RZ, RZ, R30 ;  /* 0x000000ffff047224 */ /* 0x000fe200078e001e */
[----:B------:R-:W-:Y:S01]  /*0e60*/  USHF.R.S32.HI UR13, URZ, 0x1f, UR12 ;  /* 0x0000001f3f0d7899 */ /* 0x000fe2000801140c */
[----:B------:R-:W-:Y:S01]  /*0e70*/  ISETP.NE.AND P0, PT, R0, 0x1, PT ;  /* 0x000000010000780c */ /* 0x000fe20003f05270 */
[----:B------:R-:W-:Y:S01]  /*0e80*/  USEL UR8, UR12, URZ, !UP1 ;  /* 0x0000003f0c087287 */ /* 0x000fe2000c800000 */
[----:B------:R-:W-:Y:S01]  /*0e90*/  LEA.HI R26, R22, R248, RZ, 0x3 ;  /* 0x000000f8161a7211 */ /* 0x000fe200078f18ff */
[----:B------:R-:W-:Y:S01]  /*0ea0*/  USEL UR7, UR13, URZ, !UP1 ;  /* 0x0000003f0d077287 */ /* 0x000fe2000c800000 */
[----:B------:R-:W-:Y:S01]  /*0eb0*/  IMAD.MOV.U32 R27, RZ, RZ, 0x5 ;  /* 0x00000005ff1b7424 */ /* 0x000fe200078e00ff */
[----:B------:R-:W-:Y:S01]  /*0ec0*/  ULDC.64 UR4, c[0x0][0x1e8] ;  /* 0x00007a0000047ab9 */ /* 0x000fe20000000a00 */
[----:B------:R-:W-:Y:S01]  /*0ed0*/  LOP3.LUT R0, R26, 0xfffffff8, RZ, 0xc0, !PT ;  /* 0xfffffff81a007812 */ /* 0x000fe200078ec0ff */
[----:B------:R-:W-:Y:S01]  /*0ee0*/  UIMAD UR4, UR7, UR4, URZ ;  /* 0x00000004070472a4 */ /* 0x000fe2000f8e023f */
[----:B------:R-:W-:Y:S01]  /*0ef0*/  SHF.R.S32.HI R235, RZ, 0x3, R26 ;  /* 0x00000003ffeb7819 */ /* 0x000fe2000001141a */
[----:B------:R-:W-:Y:S01]  /*0f00*/  IMAD.U32 R14, RZ, RZ, UR8 ;  /* 0x00000008ff0e7e24 */ /* 0x000fe2000f8e00ff */
[----:B------:R-:W-:Y:S01]  /*0f10*/  SHF.R.S32.HI R28, RZ, 0x1f, R30 ;  /* 0x0000001fff1c7819 */ /* 0x000fe2000001141e */
[----:B------:R-:W-:Y:S01]  /*0f20*/  IMAD.IADD R21, R248, 0x1, -R0 ;  /* 0x00000001f8157824 */ /* 0x000fe200078e0a00 */
[----:B------:R-:W-:Y:S01]  /*0f30*/  SHF.R.S32.HI R7, RZ, 0x1f, R235 ;  /* 0x0000001fff077819 */ /* 0x000fe200000114eb */
[----:B------:R-:W-:Y:S01]  /*0f40*/  @P0 IMAD.HI.U32 R2, R30, c[0x0][0x24c], RZ ;  /* 0x000093001e020a27 */ /* 0x000fe200078e00ff */
[----:B------:R-:W-:Y:S01]  /*0f50*/  USEL UR13, UR13, URZ, !UP2 ;  /* 0x0000003f0d0d7287 */ /* 0x000fe2000d000000 */
[----:B------:R-:W-:Y:S01]  /*0f60*/  CS2R R170, SRZ ;  /* 0x0000000000aa7805 */ /* 0x000fe2000001ff00 */
[----:B------:R-:W-:Y:S01]  /*0f70*/  CS2R R168, SRZ ;  /* 0x0000000000a87805 */ /* 0x000fe2000001ff00 */
[----:B------:R-:W-:Y:S01]  /*0f80*/  IMAD.SHL.U32 R10, R21, 0x8, RZ ;  /* 0x00000008150a7824 */ /* 0x000fe200078e00ff */
[----:B------:R-:W-:Y:S01]  /*0f90*/  @P0 SHF.R.U32.HI R4, RZ, c[0x0][0x250], R2 ;  /* 0x00009400ff040a19 */ /* 0x000fe20000011602 */
[----:B------:R-:W-:Y:S01]  /*0fa0*/  IMAD.MOV.U32 R29, RZ, RZ, 0x6 ;  /* 0x00000006ff1d7424 */ /* 0x000fe200078e00ff */
[----:B------:R-:W-:Y:S01]  /*0fb0*/  IADD3 R8, P0, R235, UR18, RZ ;  /* 0x00000012eb087c10 */ /* 0x000fe2000ff1e0ff */
[----:B------:R-:W-:Y:S01]  /*0fc0*/  UIMAD UR18, UR8, UR5, UR4 ;  /* 0x00000005081272a4 */ /* 0x000fe2000f8e0204 */
[----:B------:R-:W-:Y:S01]  /*0fd0*/  SHF.R.S32.HI R0, RZ, 0x1f, R4 ;  /* 0x0000001fff007819 */ /* 0x000fe20000011404 */
[----:B------:R-:W-:Y:S01]  /*0fe0*/  IMAD.SHL.U32 R31, R248, 0x4, RZ ;  /* 0x00000004f81f7824 */ /* 0x000fe200078e00ff */
[----:B------:R-:W-:Y:S01]  /*0ff0*/  SHF.R.S32.HI R11, RZ, 0x1f, R10 ;  /* 0x0000001fff0b7819 */ /* 0x000fe2000001140a */
[----:B------:R-:W-:Y:S01]  /*1000*/  ULDC.64 UR4, c[0x0][0x1b8] ;  /* 0x00006e0000047ab9 */ /* 0x000fe20000000a00 */
[----:B------:R-:W-:Y:S01]  /*1010*/  IADD3.X R9, R7, UR19, RZ, P0, !PT ;  /* 0x0000001307097c10 */ /* 0x000fe200087fe4ff */
[C---:B------:R-:W-:Y:S01]  /*1020*/  IMAD R2, R0.reuse, c[0x0][0x1e0], RZ ;  /* 0x0000780000027a24 */ /* 0x040fe200078e02ff */
[----:B------:R-:W-:Y:S01]  /*1030*/  UIMAD UR4, UR7, UR4, URZ ;  /* 0x00000004070472a4 */ /* 0x000fe2000f8e023f */
[----:B------:R-:W-:Y:S01]  /*1040*/  IMAD R5, R0, c[0x0][0x1b0], RZ ;  /* 0x00006c0000057a24 */ /* 0x000fe200078e02ff */
[----:B------:R-:W-:Y:S01]  /*1050*/  IADD3 R23, R10, 0x40, RZ ;  /* 0x000000400a177810 */ /* 0x000fe20007ffe0ff */
[C---:B------:R-:W-:Y:S01]  /*1060*/  IMAD R0, R4.reuse, c[0x0][0x1e4], R2 ;  /* 0x0000790004007a24 */ /* 0x040fe200078e0202 */
[----:B------:R-:W-:Y:S01]  /*1070*/  UIMAD UR4, UR8, UR5, UR4 ;  /* 0x00000005080472a4 */ /* 0x000fe2000f8e0204 */
[----:B------:R-:W-:Y:S01]  /*1080*/  IMAD.WIDE.U32 R2, R4, c[0x0][0x1e0], R10 ;  /* 0x0000780004027a25 */ /* 0x000fe200078e000a */
[----:B------:R-:W-:Y:S01]  /*1090*/  UIMAD UR8, UR14, -0x50, URZ ;  /* 0xffffffb00e0878a4 */ /* 0x000fe2000f8e023f */
[----:B------:R-:W-:Y:S01]  /*10a0*/  IADD3 R25, R10, 0x80, RZ ;  /* 0x000000800a197810 */ /* 0x000fe20007ffe0ff */
[----:B------:R-:W-:Y:S01]  /*10b0*/  USEL UR14, UR12, URZ, !UP2 ;  /* 0x0000003f0c0e7287 */ /* 0x000fe2000d000000 */
[----:B-1----:R-:W-:Y:S01]  /*10c0*/  IMAD R6, R4, c[0x0][0x1b4], R5 ;  /* 0x00006d0004067a24 */ /* 0x002fe200078e0205 */
[----:B------:R-:W-:Y:S01]  /*10d0*/  ISETP.GE.AND P5, PT, R10, c[0x0][0x1cc], PT ;  /* 0x000073000a007a0c */ /* 0x000fe20003fa6270 */
[----:B------:R-:W-:Y:S01]  /*10e0*/  IMAD.WIDE.U32 R4, R4, c[0x0][0x1b0], R10 ;  /* 0x00006c0004047a25 */ /* 0x000fe200078e000a */
[----:B------:R-:W-:Y:S01]  /*10f0*/  ISETP.GE.AND P4, PT, R23, c[0x0][0x1cc], PT ;  /* 0x0000730017007a0c */ /* 0x000fe20003f86270 */
[----:B------:R-:W-:Y:S01]  /*1100*/  USHF.R.S32.HI UR19, URZ, 0x1f, UR15 ;  /* 0x0000001f3f137899 */ /* 0x000fe2000801140f */
[----:B------:R-:W-:Y:S01]  /*1110*/  ISETP.GE.AND P6, PT, R25, c[0x0][0x1cc], PT ;  /* 0x0000730019007a0c */ /* 0x000fe20003fc6270 */
[----:B--2---:R-:W-:Y:S01]  /*1120*/  IMAD.WIDE R8, R12, 0x50, R8 ;  /* 0x000000500c087825 */ /* 0x004fe200078e0208 */
[----:B------:R-:W-:Y:S01]  /*1130*/  IADD3 R12, P0, R235, UR20, RZ ;  /* 0x00000014eb0c7c10 */ /* 0x000fe2000ff1e0ff */
[----:B------:R-:W-:Y:S01]  /*1140*/  UISETP.GE.AND UP1, UPT, UR8, 0x1, UPT ;  /* 0x000000010800788c */ /* 0x000fe2000bf26270 */
[----:B------:R-:W-:Y:S01]  /*1150*/  CS2R R166, SRZ ;  /* 0x0000000000a67805 */ /* 0x000fe2000001ff00 */
[----:B------:R-:W-:Y:S01]  /*1160*/  IMAD.IADD R3, R3, 0x1, R0 ;  /* 0x0000000103037824 */ /* 0x000fe200078e0200 */
[----:B------:R-:W-:Y:S01]  /*1170*/  UISETP.GE.AND UP0, UPT, UR8, 0x2, UPT ;  /* 0x000000020800788c */ /* 0x000fe2000bf06270 */
[----:B------:R-:W-:Y:S01]  /*1180*/  IMAD.IADD R5, R5, 0x1, R6 ;  /* 0x0000000105057824 */ /* 0x000fe200078e0206 */
[----:B------:R-:W-:Y:S01]  /*1190*/  IADD3.X R6, R7, UR21, RZ, P0, !PT ;  /* 0x0000001507067c10 */ /* 0x000fe200087fe4ff */
[----:B------:R-:W-:Y:S01]  /*11a0*/  IMAD.SHL.U32 R0, R235, 0x40, RZ ;  /* 0x00000040eb007824 */ /* 0x000fe200078e00ff */
[----:B------:R-:W-:Y:S01]  /*11b0*/  UIADD3 UR21, UR8, UR10, URZ ;  /* 0x0000000a08157290 */ /* 0x000fe2000fffe03f */
[----:B------:R-:W-:Y:S01]  /*11c0*/  IMAD.WIDE.U32 R2, R14, c[0x0][0x1e8], R2 ;  /* 0x00007a000e027a25 */ /* 0x000fe200078e0002 */
[----:B------:R-:W-:Y:S01]  /*11d0*/  CS2R R164, SRZ ;  /* 0x0000000000a47805 */ /* 0x000fe2000001ff00 */
[----:B------:R-:W-:Y:S01]  /*11e0*/  CS2R R162, SRZ ;  /* 0x0000000000a27805 */ /* 0x000fe2000001ff00 */
[----:B------:R-:W-:Y:S01]  /*11f0*/  LOP3.LUT R0, R0, 0x1c0, RZ, 0xc0, !PT ;  /* 0x000001c000007812 */ /* 0x000fe200078ec0ff */
[----:B------:R-:W-:Y:S01]  /*1200*/  IMAD.WIDE.U32 R14, R14, c[0x0][0x1b8], R4 ;  /* 0x00006e000e0e7a25 */ /* 0x000fe200078e0004 */
[----:B------:R-:W-:Y:S01]  /*1210*/  IADD3 R3, R3, UR18, RZ ;  /* 0x0000001203037c10 */ /* 0x000fe2000fffe0ff */
[----:B------:R-:W-:Y:S01]  /*1220*/  USHF.L.U32 UR18, UR15, 0x6, URZ ;  /* 0x000000060f127899 */ /* 0x000fe2000800063f */
[----:B------:R-:W-:Y:S01]  /*1230*/  LOP3.LUT R17, R0, 0x38, R10, 0xf8, !PT ;  /* 0x0000003800117812 */ /* 0x000fe200078ef80a */
[----:B------:R-:W-:Y:S01]  /*1240*/  IMAD R4, R6, c[0x0][0x178], RZ ;  /* 0x00005e0006047a24 */ /* 0x000fe200078e02ff */
[----:B------:R-:W-:Y:S01]  /*1250*/  SHF.R.U32.HI R0, RZ, 0x3, R0 ;  /* 0x00000003ff007819 */ /* 0x000fe20000011600 */
[----:B------:R-:W-:Y:S01]  /*1260*/  IMAD R5, R9, c[0x0][0x1d8], RZ ;  /* 0x0000760009057a24 */ /* 0x000fe200078e02ff */
[----:B------:R-:W-:Y:S01]  /*1270*/  UIADD3 UR20, -UR11, 0x1, UR21 ;  /* 0x000000010b147890 */ /* 0x000fe2000fffe115 */
[----:B------:R-:W-:Y:S01]  /*1280*/  IMAD R13, R12, c[0x0][0x17c], R4 ;  /* 0x00005f000c0d7a24 */ /* 0x000fe200078e0204 */
[----:B------:R-:W-:Y:S01]  /*1290*/  LOP3.LUT R17, R17, R0, RZ, 0x3c, !PT ;  /* 0x0000000011117212 */ /* 0x000fe200078e3cff */
[C---:B------:R-:W-:Y:S01]  /*12a0*/  IMAD R18, R8.reuse, c[0x0][0x1dc], R5 ;  /* 0x0000770008127a24 */ /* 0x040fe200078e0205 */
[----:B------:R-:W-:Y:S01]  /*12b0*/  CS2R R160, SRZ ;  /* 0x0000000000a07805 */ /* 0x000fe2000001ff00 */
[----:B------:R-:W-:Y:S01]  /*12c0*/  IMAD.WIDE.U32 R4, R8, c[0x0][0x1d8], R2 ;  /* 0x0000760008047a25 */ /* 0x000fe200078e0002 */
[----:B------:R-:W-:Y:S01]  /*12d0*/  CS2R R158, SRZ ;  /* 0x00000000009e7805 */ /* 0x000fe2000001ff00 */
[----:B------:R-:W-:Y:S01]  /*12e0*/  CS2R R156, SRZ ;  /* 0x00000000009c7805 */ /* 0x000fe2000001ff00 */
[----:B------:R-:W-:Y:S01]  /*12f0*/  CS2R R154, SRZ ;  /* 0x00000000009a7805 */ /* 0x000fe2000001ff00 */
[----:B------:R-:W-:Y:S01]  /*1300*/  IMAD.IADD R0, R5, 0x1, R18 ;  /* 0x0000000105007824 */ /* 0x000fe200078e0212 */
[----:B------:R-:W-:Y:S01]  /*1310*/  LEA R2, P0, R4, c[0x0][0x1c0], 0x1 ;  /* 0x0000700004027a11 */ /* 0x000fe200078008ff */
[----:B------:R-:W-:Y:S01]  /*1320*/  IMAD R16, R6, c[0x0][0x208], RZ ;  /* 0x0000820006107a24 */ /* 0x000fe200078e02ff */
[----:B------:R-:W-:Y:S01]  /*1330*/  CS2R R152, SRZ ;  /* 0x0000000000987805 */ /* 0x000fe2000001ff00 */
[----:B------:R-:W-:Y:S01]  /*1340*/  IMAD.WIDE.U32 R6, R12, c[0x0][0x178], R10 ;  /* 0x00005e000c067a25 */ /* 0x000fe200078e000a */
[----:B------:R-:W-:Y:S01]  /*1350*/  LEA.HI.X R3, R4, c[0x0][0x1c4], R0, 0x1, P0 ;  /* 0x0000710004037a11 */ /* 0x000fe200000f0c00 */
[----:B------:R-:W-:Y:S01]  /*1360*/  CS2R R150, SRZ ;  /* 0x0000000000967805 */ /* 0x000fe2000001ff00 */
[----:B------:R-:W-:Y:S01]  /*1370*/  LEA.HI R4, R22, R248, RZ, 0x6 ;  /* 0x000000f816047211 */ /* 0x000fe200078f30ff */
[----:B------:R-:W-:Y:S01]  /*1380*/  IMAD.U32 R0, RZ, RZ, UR10 ;  /* 0x0000000aff007e24 */ /* 0x000fe2000f8e00ff */
[----:B------:R-:W-:Y:S01]  /*1390*/  CS2R R148, SRZ ;  /* 0x0000000000947805 */ /* 0x000fe2000001ff00 */
[----:B------:R-:W-:Y:S01]  /*13a0*/  IMAD.IADD R13, R7, 0x1, R13 ;  /* 0x00000001070d7824 */ /* 0x000fe200078e020d */
[----:B------:R-:W-:Y:S01]  /*13b0*/  SHF.R.S32.HI R24, RZ, 0x6, R4 ;  /* 0x00000006ff187819 */ /* 0x000fe20000011404 */
[----:B------:R-:W-:Y:S01]  /*13c0*/  IMAD.WIDE.U32 R18, R12, c[0x0][0x208], R10 ;  /* 0x000082000c127a25 */ /* 0x000fe200078e000a */
[----:B------:R-:W-:Y:S01]  /*13d0*/  IADD3 R0, R0, UR8, -R235 ;  /* 0x0000000800007c10 */ /* 0x000fe2000fffe8eb */
[----:B------:R-:W-:Y:S01]  /*13e0*/  CS2R R146, SRZ ;  /* 0x0000000000927805 */ /* 0x000fe2000001ff00 */
[----:B------:R-:W-:Y:S01]  /*13f0*/  IADD3 R7, R15, UR4, RZ ;  /* 0x000000040f077c10 */ /* 0x000fe2000fffe0ff */
[----:B------:R-:W-:Y:S01]  /*1400*/  IMAD R5, R24, 0x200, R17 ;  /* 0x0000020018057824 */ /* 0x000fe200078e0211 */
[C---:B------:R-:W-:Y:S01]  /*1410*/  ISETP.LT.OR P3, PT, R0.reuse, 0x1, P5 ;  /* 0x000000010000780c */ /* 0x040fe20002f61670 */
[----:B------:R-:W-:Y:S01]  /*1420*/  IMAD.MOV.U32 R15, RZ, RZ, c[0x0][0x1d8] ;  /* 0x00007600ff0f7624 */ /* 0x000fe200078e00ff */
[C---:B------:R-:W-:Y:S01]  /*1430*/  ISETP.LT.OR P2, PT, R0.reuse, 0x1, P4 ;  /* 0x000000010000780c */ /* 0x040fe20002741670 */
[----:B------:R-:W-:Y:S01]  /*1440*/  IMAD.SHL.U32 R222, R5, 0x2, RZ ;  /* 0x0000000205de7824 */ /* 0x000fe200078e00ff */
[----:B------:R-:W-:Y:S01]  /*1450*/  ISETP.LT.OR P0, PT, R0, 0x1, P6 ;  /* 0x000000010000780c */ /* 0x000fe20003701670 */
[----:B------:R-:W-:Y:S01]  /*1460*/  IMAD.MOV.U32 R11, RZ, RZ, c[0x0][0x1dc] ;  /* 0x00007700ff0b7624 */ /* 0x000fe200078e00ff */
[C---:B------:R-:W-:Y:S01]  /*1470*/  LEA R4, P1, R15.reuse, R2, 0x6 ;  /* 0x000000020f047211 */ /* 0x040fe200078230ff */
[----:B------:R-:W-:Y:S01]  /*1480*/  IMAD R16, R12, c[0x0][0x20c], R16 ;  /* 0x000083000c107a24 */ /* 0x000fe200078e0210 */
[----:B------:R-:W-:Y:S01]  /*1490*/  ISETP.LT.OR P5, PT, R0, 0x21, P5 ;  /* 0x000000210000780c */ /* 0x000fe20002fa1670 */
[----:B------:R-:W-:Y:S01]  /*14a0*/  IMAD.MOV.U32 R12, RZ, RZ, R6 ;  /* 0x000000ffff0c7224 */ /* 0x000fe200078e0006 */
[----:B------:R-:W-:Y:S01]  /*14b0*/  LEA.HI.X R5, R15, R3, R11, 0x6, P1 ;  /* 0x000000030f057211 */ /* 0x000fe200008f340b */
[----:B------:R-:W-:Y:S01]  /*14c0*/  IMAD R9, R9, c[0x0][0x1a8], RZ ;  /* 0x00006a0009097a24 */ /* 0x000fe200078e02ff */
[----:B------:R-:W-:Y:S01]  /*14d0*/  ISETP.GT.AND P1, PT, R248, 0x7f, PT ;  /* 0x0000007ff800780c */ /* 0x000fe20003f24270 */
[----:B------:R-:W-:Y:S01]  /*14e0*/  @!PT LDS RZ, [RZ] ;  /* 0x00000000fffff984 */ /* 0x000fe20000000800 */
[----:B------:R-:W-:Y:S01]  /*14f0*/  @!PT LDS RZ, [RZ] ;  /* 0x00000000fffff984 */ /* 0x000fe20000000800 */
[----:B------:R-:W-:Y:S01]  /*1500*/  @!PT LDS RZ, [RZ] ;  /* 0x00000000fffff984 */ /* 0x000fe20000000800 */
[----:B------:R1:W-:Y:S01]  /*1510*/  LDGSTS.E.BYPASS.LTC128B.128 [R222+0x7880], [R2.64], !P3 ;  /* 0x0788000002de7fae */ /* 0x0003e2000d901d50 */
[----:B------:R-:W-:Y:S01]  /*1520*/  ISETP.GE.AND P3, PT, R23, c[0x0][0x16c], PT ;  /* 0x00005b0017007a0c */ /* 0x000fe20003f66270 */
[----:B------:R-:W-:Y:S01]  /*1530*/  IMAD.MOV.U32 R6, RZ, RZ, R14 ;  /* 0x000000ffff067224 */ /* 0x000fe200078e000e */
[----:B------:R-:W-:Y:S01]  /*1540*/  ISETP.LT.OR P6, PT, R0, 0x21, P6 ;  /* 0x000000210000780c */ /* 0x000fe200037c1670 */
[----:B------:R1:W-:Y:S01]  /*1550*/  LDGSTS.E.BYPASS.LTC128B.128 [R222+0xa080], [R2.64+0x80], !P2 ;  /* 0x0a08008002de7fae */ /* 0x0003e2000d101d50 */
[C---:B------:R-:W-:Y:S01]  /*1560*/  IMAD.SHL.U32 R17, R15.reuse, 0x20, RZ ;  /* 0x000000200f117824 */ /* 0x040fe200078e00ff */
[----:B------:R-:W-:Y:S01]  /*1570*/  ISETP.GE.AND P2, PT, R10, c[0x0][0x16c], PT ;  /* 0x00005b000a007a0c */ /* 0x000fe20003f46270 */
[----:B------:R-:W-:Y:S01]  /*1580*/  IMAD R14, R8, c[0x0][0x1ac], R9 ;  /* 0x00006b00080e7a24 */ /* 0x000fe200078e0209 */
[----:B------:R1:W-:Y:S01]  /*1590*/  LDGSTS.E.BYPASS.LTC128B.128 [R222+0xc880], [R2.64+0x100], !P0 ;  /* 0x0c88010002de7fae */ /* 0x0003e2000c101d50 */
[----:B------:R-:W-:Y:S01]  /*15a0*/  ISETP.LT.OR P0, PT, R0, 0x21, P4 ;  /* 0x000000210000780c */ /* 0x000fe20002701670 */
[----:B------:R-:W-:Y:S01]  /*15b0*/  IMAD.WIDE.U32 R8, R8, c[0x0][0x1a8], R6 ;  /* 0x00006a0008087a25 */ /* 0x000fe200078e0006 */
[----:B------:R-:W-:Y:S01]  /*15c0*/  SEL R7, RZ, 0x1, P2 ;  /* 0x00000001ff077807 */ /* 0x000fe20001000000 */
[----:B------:R2:W-:Y:S01]  /*15d0*/  LDGSTS.E.BYPASS.LTC128B.128 [R222+0x8880], [R4.64], !P5 ;  /* 0x0888000004de7fae */ /* 0x0005e2000e901d50 */
[----:B------:R-:W-:Y:S01]  /*15e0*/  SHF.L.U64.HI R15, R15, R27, c[0x0][0x1dc] ;  /* 0x000077000f0f7619 */ /* 0x000fe2000001021b */
[----:B------:R-:W-:Y:S01]  /*15f0*/  ULDC.64 UR4, c[0x0][0x188] ;  /* 0x0000620000047ab9 */ /* 0x000fe20000000a00 */
[C---:B------:R-:W-:Y:S01]  /*1600*/  @!P1 ISETP.GE.AND P2, PT, R0.reuse, 0x41, PT ;  /* 0x000000410000980c */ /* 0x040fe20003f46270 */
[----:B------:R-:W-:Y:S01]  /*1610*/  UIMAD UR4, UR13, UR4, URZ ;  /* 0x000000040d0472a4 */ /* 0x000fe2000f8e023f */
[----:B------:R-:W-:Y:S01]  /*1620*/  @!P1 ISETP.LT.OR P4, PT, R0, 0x41, P4 ;  /* 0x000000410000980c */ /* 0x000fe20002781670 */
[----:B------:R-:W-:Y:S01]  /*1630*/  IMAD.U32 R20, RZ, RZ, UR14 ;  /* 0x0000000eff147e24 */ /* 0x000fe2000f8e00ff */
[----:B------:R-:W-:Y:S01]  /*1640*/  @!P1 ISETP.GE.OR P5, PT, R10, c[0x0][0x1cc], !P2 ;  /* 0x000073000a009a0c */ /* 0x000fe200057a6670 */
[----:B------:R-:W-:Y:S01]  /*1650*/  UIMAD UR5, UR14, UR5, UR4 ;  /* 0x000000050e0572a4 */ /* 0x000fe2000f8e0204 */
[----:B------:R-:W-:Y:S01]  /*1660*/  @!P1 ISETP.GE.OR P2, PT, R25, c[0x0][0x1cc], !P2 ;  /* 0x0000730019009a0c */ /* 0x000fe20005746670 */
[----:B------:R2:W-:Y:S01]  /*1670*/  LDGSTS.E.BYPASS.LTC128B.128 [R222+0xb080], [R4.64+0x80], !P0 ;  /* 0x0b08008004de7fae */ /* 0x0005e2000c101d50 */
[----:B------:R-:W-:Y:S01]  /*1680*/  @!P1 LEA R6, P0, R17, R4, 0x1 ;  /* 0x0000000411069211 */ /* 0x000fe200078008ff */
[----:B------:R-:W-:Y:S01]  /*1690*/  USHF.R.S32.HI UR4, URZ, 0x1f, UR6 ;  /* 0x0000001f3f047899 */ /* 0x000fe20008011406 */
[----:B------:R-:W-:Y:S01]  /*16a0*/  IMAD.MOV.U32 R217, RZ, RZ, 0x10 ;  /* 0x00000010ffd97424 */ /* 0x000fe200078e00ff */
[----:B------:R2:W-:Y:S01]  /*16b0*/  LDGSTS.E.BYPASS.LTC128B.128 [R222+0xd880], [R4.64+0x100], !P6 ;  /* 0x0d88010004de7fae */ /* 0x0005e2000f101d50 */
[----:B------:R-:W-:Y:S01]  /*16c0*/  ISETP.GE.AND P6, PT, R23, c[0x0][0x19c], PT ;  /* 0x0000670017007a0c */ /* 0x000fe20003fc6270 */
[----:B------:R-:W-:Y:S01]  /*16d0*/  IMAD.MOV.U32 R208, RZ, RZ, 0x120 ;  /* 0x00000120ffd07424 */ /* 0x000fe200078e00ff */
[----:B------:R-:W-:Y:S01]  /*16e0*/  CS2R R144, SRZ ;  /* 0x0000000000907805 */ /* 0x000fe2000001ff00 */
[----:B------:R-:W-:Y:S01]  /*16f0*/  IMAD.MOV.U32 R249, RZ, RZ, 0x1 ;  /* 0x00000001fff97424 */ /* 0x000fe200078e00ff */
[----:B------:R-:W-:Y:S01]  /*1700*/  CS2R R142, SRZ ;  /* 0x00000000008e7805 */ /* 0x000fe2000001ff00 */
[----:B------:R-:W-:Y:S01]  /*1710*/  CS2R R140, SRZ ;  /* 0x00000000008c7805 */ /* 0x000fe2000001ff00 */
[----:B------:R-:W-:Y:S01]  /*1720*/  CS2R R138, SRZ ;  /* 0x00000000008a7805 */ /* 0x000fe2000001ff00 */
[----:B------:R-:W-:Y:S01]  /*1730*/  CS2R R136, SRZ ;  /* 0x0000000000887805 */ /* 0x000fe2000001ff00 */
[----:B-1----:R-:W-:Y:S01]  /*1740*/  SEL R2, RZ, 0xffffffff, P3 ;  /* 0xffffffffff027807 */ /* 0x002fe20001800000 */
[----:B------:R-:W-:Y:S01]  /*1750*/  IMAD.IADD R3, R9, 0x1, R14 ;  /* 0x0000000109037824 */ /* 0x000fe200078e020e */
[----:B------:R-:W-:Y:S01]  /*1760*/  CS2R R134, SRZ ;  /* 0x0000000000867805 */ /* 0x000fe2000001ff00 */
[----:B------:R-:W-:Y:S01]  /*1770*/  IMAD.MOV.U32 R9, RZ, RZ, c[0x0][0x1a8] ;  /* 0x00006a00ff097624 */ /* 0x000fe200078e00ff */
[----:B------:R-:W-:Y:S01]  /*1780*/  CS2R R132, SRZ ;  /* 0x0000000000847805 */ /* 0x000fe2000001ff00 */
[----:B------:R-:W-:Y:S01]  /*1790*/  IMAD.SHL.U32 R11, R2, 0x2, RZ ;  /* 0x00000002020b7824 */ /* 0x000fe200078e00ff */
[----:B------:R-:W-:Y:S01]  /*17a0*/  LEA R2, P3, R8, c[0x0][0x190], 0x1 ;  /* 0x0000640008027a11 */ /* 0x000fe200078608ff */
[----:B------:R-:W-:Y:S01]  /*17b0*/  CS2R R130, SRZ ;  /* 0x0000000000827805 */ /* 0x000fe2000001ff00 */
[----:B------:R-:W-:Y:S01]  /*17c0*/  CS2R R128, SRZ ;  /* 0x0000000000807805 */ /* 0x000fe2000001ff00 */
[----:B------:R-:W-:Y:S01]  /*17d0*/  CS2R R126, SRZ ;  /* 0x00000000007e7805 */ /* 0x000fe2000001ff00 */
[----:B------:R-:W-:Y:S01]  /*17e0*/  LOP3.LUT R11, R11, 0x2, R7, 0xe2, !PT ;  /* 0x000000020b0b7812 */ /* 0x000fe200078ee207 */
[----:B------:R-:W-:Y:S01]  /*17f0*/  CS2R R124, SRZ ;  /* 0x00000000007c7805 */ /* 0x000fe2000001ff00 */
[----:B------:R-:W-:Y:S01]  /*1800*/  @!P1 LEA.HI.X R7, R17, R5, R15, 0x1, P0 ;  /* 0x0000000511079211 */ /* 0x000fe200000f0c0f */
[----:B------:R-:W-:Y:S01]  /*1810*/  IMAD.MOV.U32 R17, RZ, RZ, c[0x0][0x178] ;  /* 0x00005e00ff117624 */ /* 0x000fe200078e00ff */
[----:B------:R-:W-:Y:S01]  /*1820*/  ISETP.GE.AND P0, PT, R10, c[0x0][0x19c], PT ;  /* 0x000067000a007a0c */ /* 0x000fe20003f06270 */
[----:B------:R-:W-:Y:S01]  /*1830*/  CS2R R122, SRZ ;  /* 0x00000000007a7805 */ /* 0x000fe2000001ff00 */
[----:B------:R-:W-:Y:S01]  /*1840*/  LEA.HI.X R3, R8, c[0x0][0x194], R3, 0x1, P3 ;  /* 0x0000650008037a11 */ /* 0x000fe200018f0c03 */
[----:B------:R1:W-:Y:S01]  /*1850*/  @!P1 LDGSTS.E.BYPASS.LTC128B.128 [R222+0x9880], [R6.64], !P5 ;  /* 0x0988000006de9fae */ /* 0x0003e2000e901d50 */
[----:B------:R-:W-:Y:S01]  /*1860*/  ISETP.LT.OR P3, PT, R0, 0x1, P0 ;  /* 0x000000010000780c */ /* 0x000fe20000761670 */
[----:B------:R-:W-:Y:S01]  /*1870*/  IMAD R8, R28, c[0x0][0x180], RZ ;  /* 0x000060001c087a24 */ /* 0x000fe200078e02ff */
[----:B------:R-:W-:Y:S01]  /*1880*/  ISETP.GE.AND P5, PT, R25, c[0x0][0x19c], PT ;  /* 0x0000670019007a0c */ /* 0x000fe20003fa6270 */
[----:B------:R1:W-:Y:S01]  /*1890*/  @!P1 LDGSTS.E.BYPASS.LTC128B.128 [R222+0xc080], [R6.64+0x80], !P4 ;  /* 0x0c08008006de9fae */ /* 0x0003e2000e101d50 */
[----:B--2---:R-:W-:Y:S01]  /*18a0*/  IMAD.MOV.U32 R5, RZ, RZ, c[0x0][0x1ac] ;  /* 0x00006b00ff057624 */ /* 0x004fe200078e00ff */
[----:B------:R-:W-:Y:S01]  /*18b0*/  ISETP.LT.OR P4, PT, R0, 0x1, P6 ;  /* 0x000000010000780c */ /* 0x000fe20003781670 */
[----:B------:R-:W-:Y:S01]  /*18c0*/  IMAD R8, R30, c[0x0][0x184], R8 ;  /* 0x000061001e087a24 */ /* 0x000fe200078e0208 */
[----:B------:R1:W-:Y:S01]  /*18d0*/  @!P1 LDGSTS.E.BYPASS.LTC128B.128 [R222+0xe880], [R6.64+0x100], !P2 ;  /* 0x0e88010006de9fae */ /* 0x0003e2000d101d50 */
[----:B------:R-:W-:Y:S01]  /*18e0*/  LEA R4, P2, R9, R2, 0x6 ;  /* 0x0000000209047211 */ /* 0x000fe200078430ff */
[----:B------:R-:W-:Y:S01]  /*18f0*/  CS2R R120, SRZ ;  /* 0x0000000000787805 */ /* 0x000fe2000001ff00 */
[----:B------:R-:W-:Y:S01]  /*1900*/  SHF.L.U64.HI R251, R17, R27, c[0x0][0x17c] ;  /* 0x00005f0011fb7619 */ /* 0x000fe2000001021b */
[----:B------:R-:W-:Y:S01]  /*1910*/  CS2R R118, SRZ ;  /* 0x0000000000767805 */ /* 0x000fe2000001ff00 */
[C---:B------:R-:W-:Y:S01]  /*1920*/  LEA.HI.X R5, R9.reuse, R3, R5, 0x6, P2 ;  /* 0x0000000309057211 */ /* 0x040fe200010f3405 */
[----:B------:R2:W-:Y:S01]  /*1930*/  LDGSTS.E.BYPASS.LTC128B.128 [R222+0x80], [R2.64], !P3 ;  /* 0x0008000002de7fae */ /* 0x0005e2000d901d50 */
[C---:B------:R-:W-:Y:S01]  /*1940*/  ISETP.LT.OR P3, PT, R0.reuse, 0x1, P5 ;  /* 0x000000010000780c */ /* 0x040fe20002f61670 */
[----:B------:R-:W-:Y:S01]  /*1950*/  CS2R R116, SRZ ;  /* 0x0000000000747805 */ /* 0x000fe2000001ff00 */
[----:B------:R-:W-:Y:S01]  /*1960*/  CS2R R114, SRZ ;  /* 0x0000000000727805 */ /* 0x000fe2000001ff00 */
[----:B------:R-:W-:Y:S01]  /*1970*/  CS2R R112, SRZ ;  /* 0x0000000000707805 */ /* 0x000fe2000001ff00 */
[----:B------:R2:W-:Y:S01]  /*1980*/  LDGSTS.E.BYPASS.LTC128B.128 [R222+0x2880], [R2.64+0x80], !P4 ;  /* 0x0288008002de7fae */ /* 0x0005e2000e101d50 */
[C---:B------:R-:W-:Y:S01]  /*1990*/  ISETP.LT.OR P4, PT, R0.reuse, 0x21, P0 ;  /* 0x000000210000780c */ /* 0x040fe20000781670 */
[----:B------:R-:W-:Y:S01]  /*19a0*/  CS2R R102, SRZ ;  /* 0x0000000000667805 */ /* 0x000fe2000001ff00 */
[C---:B------:R-:W-:Y:S01]  /*19b0*/  @!P1 ISETP.LT.OR P0, PT, R0.reuse, 0x41, P0 ;  /* 0x000000410000980c */ /* 0x040fe20000701670 */
[----:B------:R-:W-:Y:S01]  /*19c0*/  CS2R R100, SRZ ;  /* 0x0000000000647805 */ /* 0x000fe2000001ff00 */
[----:B------:R-:W-:Y:S01]  /*19d0*/  CS2R R98, SRZ ;  /* 0x0000000000627805 */ /* 0x000fe2000001ff00 */
[----:B------:R-:W-:Y:S01]  /*19e0*/  CS2R R96, SRZ ;  /* 0x0000000000607805 */ /* 0x000fe2000001ff00 */
[----:B------:R-:W-:Y:S01]  /*19f0*/  CS2R R94, SRZ ;  /* 0x00000000005e7805 */ /* 0x000fe2000001ff00 */
[----:B------:R-:W-:Y:S01]  /*1a00*/  CS2R R92, SRZ ;  /* 0x00000000005c7805 */ /* 0x000fe2000001ff00 */
[----:B------:R2:W-:Y:S01]  /*1a10*/  LDGSTS.E.BYPASS.LTC128B.128 [R222+0x5080], [R2.64+0x100], !P3 ;  /* 0x0508010002de7fae */ /* 0x0005e2000d901d50 */
[C---:B------:R-:W-:Y:S01]  /*1a20*/  ISETP.LT.OR P3, PT, R0.reuse, 0x21, P6 ;  /* 0x000000210000780c */ /* 0x040fe20003761670 */
[----:B------:R-:W-:Y:S01]  /*1a30*/  CS2R R90, SRZ ;  /* 0x00000000005a7805 */ /* 0x000fe2000001ff00 */
[----:B------:R-:W-:Y:S01]  /*1a40*/  @!P1 ISETP.LT.OR P6, PT, R0, 0x41, P6 ;  /* 0x000000410000980c */ /* 0x000fe200037c1670 */
[----:B------:R-:W-:Y:S01]  /*1a50*/  CS2R R88, SRZ ;  /* 0x0000000000587805 */ /* 0x000fe2000001ff00 */
[----:B------:R3:W-:Y:S01]  /*1a60*/  LDGSTS.E.BYPASS.LTC128B.128 [R222+0x1080], [R4.64], !P4 ;  /* 0x0108000004de7fae */ /* 0x0007e2000e101d50 */
[----:B------:R-:W-:Y:S01]  /*1a70*/  CS2R R86, SRZ ;  /* 0x0000000000567805 */ /* 0x000fe2000001ff00 */
[----:B-1----:R-:W-:Y:S01]  /*1a80*/  IMAD.WIDE.U32 R6, R30, c[0x0][0x180], R12 ;  /* 0x000060001e067a25 */ /* 0x002fe200078e000c */
[----:B------:R-:W-:Y:S01]  /*1a90*/  CS2R R84, SRZ ;  /* 0x0000000000547805 */ /* 0x000fe2000001ff00 */
[----:B------:R-:W-:Y:S01]  /*1aa0*/  CS2R R82, SRZ ;  /* 0x0000000000527805 */ /* 0x000fe2000001ff00 */
[----:B------:R-:W-:Y:S01]  /*1ab0*/  CS2R R80, SRZ ;  /* 0x0000000000507805 */ /* 0x000fe2000001ff00 */
[C---:B------:R-:W-:Y:S01]  /*1ac0*/  IMAD.SHL.U32 R12, R9.reuse, 0x20, RZ ;  /* 0x00000020090c7824 */ /* 0x040fe200078e00ff */
[----:B------:R-:W-:Y:S01]  /*1ad0*/  SHF.L.U64.HI R9, R9, R27, c[0x0][0x1ac] ;  /* 0x00006b0009097619 */ /* 0x000fe2000001021b */
[----:B------:R-:W-:Y:S01]  /*1ae0*/  IMAD.IADD R7, R7, 0x1, R8 ;  /* 0x0000000107077824 */ /* 0x000fe200078e0208 */
[----:B------:R3:W-:Y:S01]  /*1af0*/  LDGSTS.E.BYPASS.LTC128B.128 [R222+0x3880], [R4.64+0x80], !P3 ;  /* 0x0388008004de7fae */ /* 0x0007e2000d901d50 */
[----:B------:R-:W-:Y:S01]  /*1b00*/  CS2R R78, SRZ ;  /* 0x00000000004e7805 */ /* 0x000fe2000001ff00 */
[----:B------:R-:W-:Y:S01]  /*1b10*/  @!P1 LEA R8, P2, R12, R4, 0x1 ;  /* 0x000000040c089211 */ /* 0x000fe200078408ff */
[----:B------:R-:W-:Y:S01]  /*1b20*/  IMAD.WIDE.U32 R236, R20, c[0x0][0x188], R6 ;  /* 0x0000620014ec7a25 */ /* 0x000fe200078e0006 */
[----:B------:R-:W-:Y:S01]  /*1b30*/  CS2R R76, SRZ ;  /* 0x00000000004c7805 */ /* 0x000fe2000001ff00 */
[----:B------:R-:W-:Y:S01]  /*1b40*/  CS2R R74, SRZ ;  /* 0x00000000004a7805 */ /* 0x000fe2000001ff00 */
[----:B------:R-:W-:Y:S01]  /*1b50*/  @!P1 LEA.HI.X R9, R12, R5, R9, 0x1, P2 ;  /* 0x000000050c099211 */ /* 0x000fe200010f0c09 */
[----:B------:R-:W-:Y:S01]  /*1b60*/  IMAD.SHL.U32 R12, R17, 0x40, RZ ;  /* 0x00000040110c7824 */ /* 0x000fe200078e00ff */
[----:B------:R-:W-:Y:S01]  /*1b70*/  ISETP.GE.AND P2, PT, R25, c[0x0][0x16c], PT ;  /* 0x00005b0019007a0c */ /* 0x000fe20003f46270 */
[----:B------:R-:W-:Y:S01]  /*1b80*/  IMAD.MOV.U32 R228, RZ, RZ, R236 ;  /* 0x000000ffffe47224 */ /* 0x000fe200078e00ec */
[----:B------:R-:W-:Y:S01]  /*1b90*/  IADD3 R229, R237, UR5, RZ ;  /* 0x00000005ede57c10 */ /* 0x000fe2000fffe0ff */
[----:B------:R-:W-:Y:S01]  /*1ba0*/  UIMAD UR5, UR6, 0xc0, URZ ;  /* 0x000000c0060578a4 */ /* 0x000fe2000f8e023f */
[----:B------:R-:W-:Y:S01]  /*1bb0*/  CS2R R72, SRZ ;  /* 0x0000000000487805 */ /* 0x000fe2000001ff00 */
[----:B--2---:R-:W-:Y:S01]  /*1bc0*/  SEL R3, RZ, 0x4, P2 ;  /* 0x00000004ff037807 */ /* 0x004fe20001000000 */
[----:B------:R-:W-:Y:S01]  /*1bd0*/  CS2R R70, SRZ ;  /* 0x0000000000467805 */ /* 0x000fe2000001ff00 */
[C---:B------:R-:W-:Y:S01]  /*1be0*/  ISETP.LT.OR P2, PT, R0.reuse, 0x21, P5 ;  /* 0x000000210000780c */ /* 0x040fe20002f41670 */
[----:B------:R-:W-:Y:S01]  /*1bf0*/  CS2R R68, SRZ ;  /* 0x0000000000447805 */ /* 0x000fe2000001ff00 */
[----:B------:R-:W-:Y:S01]  /*1c00*/  SHF.L.U64.HI R2, R17, R29, c[0x0][0x17c] ;  /* 0x00005f0011027619 */ /* 0x000fe2000001021d */
[----:B------:R-:W-:Y:S01]  /*1c10*/  CS2R R66, SRZ ;  /* 0x0000000000427805 */ /* 0x000fe2000001ff00 */
[----:B------:R-:W-:Y:S01]  /*1c20*/  @!P1 ISETP.LT.OR P5, PT, R0, 0x41, P5 ;  /* 0x000000410000980c */ /* 0x000fe20002fa1670 */
[----:B------:R-:W-:Y:S01]  /*1c30*/  CS2R R64, SRZ ;  /* 0x0000000000407805 */ /* 0x000fe2000001ff00 */
[----:B------:R-:W-:Y:S01]  /*1c40*/  LOP3.LUT R0, R11, R3, RZ, 0xfc, !PT ;  /* 0x000000030b007212 */ /* 0x000fe200078efcff */
[----:B------:R-:W-:Y:S01]  /*1c50*/  IMAD R2, R2, UR15, RZ ;  /* 0x0000000f02027c24 */ /* 0x000fe2000f8e02ff */
[----:B------:R-:W-:Y:S01]  /*1c60*/  CS2R R62, SRZ ;  /* 0x00000000003e7805 */ /* 0x000fe2000001ff00 */
[----:B------:R-:W-:Y:S01]  /*1c70*/  IMAD.U32 R11, RZ, RZ, UR18 ;  /* 0x00000012ff0b7e24 */ /* 0x000fe2000f8e00ff */
[----:B------:R-:W-:Y:S01]  /*1c80*/  LOP3.LUT P4, RZ, R0, 0x1, RZ, 0xc0, !PT ;  /* 0x0000000100ff7812 */ /* 0x000fe2000788c0ff */
[----:B------:R-:W-:Y:S01]  /*1c90*/  IMAD R6, R12, UR19, R2 ;  /* 0x000000130c067c24 */ /* 0x000fe2000f8e0202 */
[----:B------:R-:W-:Y:S01]  /*1ca0*/  LOP3.LUT P3, RZ, R0, 0x2, RZ, 0xc0, !PT ;  /* 0x0000000200ff7812 */ /* 0x000fe2000786c0ff */
[----:B------:R-:W-:Y:S01]  /*1cb0*/  IMAD.WIDE.U32 R2, R12, UR15, R228 ;  /* 0x0000000f0c027c25 */ /* 0x000fe2000f8e00e4 */
[----:B------:R3:W-:Y:S01]  /*1cc0*/  LDGSTS.E.BYPASS.LTC128B.128 [R222+0x6080], [R4.64+0x100], !P2 ;  /* 0x0608010004de7fae */ /* 0x0007e2000d101d50 */
[----:B------:R-:W-:Y:S01]  /*1cd0*/  LOP3.LUT P2, RZ, R0, 0x4, RZ, 0xc0, !PT ;  /* 0x0000000400ff7812 */ /* 0x000fe2000784c0ff */
[----:B------:R-:W-:Y:S01]  /*1ce0*/  CS2R R60, SRZ ;  /* 0x00000000003c7805 */ /* 0x000fe2000001ff00 */
[----:B------:R-:W-:Y:S01]  /*1cf0*/  IMAD.IADD R0, R3, 0x1, R6 ;  /* 0x0000000103007824 */ /* 0x000fe200078e0206 */
[----:B------:R1:W-:Y:S01]  /*1d00*/  @!P1 LDGSTS.E.BYPASS.LTC128B.128 [R222+0x2080], [R8.64], !P0 ;  /* 0x0208000008de9fae */ /* 0x0003e2000c101d50 */
[----:B------:R-:W-:Y:S01]  /*1d10*/  IMAD R6, R28, c[0x0][0x270], RZ ;  /* 0x00009c001c067a24 */ /* 0x000fe200078e02ff */
[----:B------:R-:W-:Y:S01]  /*1d20*/  CS2R R58, SRZ ;  /* 0x00000000003a7805 */ /* 0x000fe2000001ff00 */
[----:B------:R-:W-:Y:S01]  /*1d30*/  CS2R R56, SRZ ;  /* 0x0000000000387805 */ /* 0x000fe2000001ff00 */
[----:B------:R1:W-:Y:S01]  /*1d40*/  @!P1 LDGSTS.E.BYPASS.LTC128B.128 [R222+0x4880], [R8.64+0x80], !P6 ;  /* 0x0488008008de9fae */ /* 0x0003e2000f101d50 */
[----:B------:R-:W-:Y:S01]  /*1d50*/  IMAD R6, R30, c[0x0][0x274], R6 ;  /* 0x00009d001e067a24 */ /* 0x000fe200078e0206 */
[----:B------:R-:W-:Y:S01]  /*1d60*/  CS2R R54, SRZ ;  /* 0x0000000000367805 */ /* 0x000fe2000001ff00 */
[----:B------:R-:W-:Y:S01]  /*1d70*/  CS2R R52, SRZ ;  /* 0x0000000000347805 */ /* 0x000fe2000001ff00 */
[----:B------:R1:W-:Y:S01]  /*1d80*/  @!P1 LDGSTS.E.BYPASS.LTC128B.128 [R222+0x7080], [R8.64+0x100], !P5 ;  /* 0x0708010008de9fae */ /* 0x0003e2000e901d50 */
[----:B------:R-:W-:Y:S01]  /*1d90*/  CS2R R50, SRZ ;  /* 0x0000000000327805 */ /* 0x000fe2000001ff00 */
[----:B------:R-:W-:Y:S01]  /*1da0*/  CS2R R48, SRZ ;  /* 0x0000000000307805 */ /* 0x000fe2000001ff00 */
[----:B------:R-:W-:Y:S01]  /*1db0*/  CS2R R46, SRZ ;  /* 0x00000000002e7805 */ /* 0x000fe2000001ff00 */
[----:B------:R-:W0:Y:S01]  /*1dc0*/  LDGDEPBAR ;  /* 0x00000000000079af */ /* 0x000e220000000000 */
[----:B------:R-:W-:Y:S01]  /*1dd0*/  CS2R R44, SRZ ;  /* 0x00000000002c7805 */ /* 0x000fe2000001ff00 */
[----:B------:R-:W-:Y:S01]  /*1de0*/  IADD3 R245, R222, 0xf080, RZ ;  /* 0x0000f080def57810 */ /* 0x000fe20007ffe0ff */
[----:B------:R-:W-:-:S02]  /*1df0*/  UISETP.GE.AND UP6, UPT, UR8, 0x21, UPT ;  /* 0x000000210800788c */ /* 0x000fc4000bfc6270 */
[----:B------:R-:W-:Y:S02]  /*1e00*/  UISETP.GE.AND UP5, UPT, UR8, 0x22, UPT ;  /* 0x000000220800788c */ /* 0x000fe4000bfa6270 */
[----:B------:R-:W-:Y:S02]  /*1e10*/  UISETP.GE.AND UP4, UPT, UR8, 0x31, UPT ;  /* 0x000000310800788c */ /* 0x000fe4000bf86270 */
[----:B------:R-:W-:Y:S01]  /*1e20*/  UISETP.GE.AND UP3, UPT, UR8, 0x32, UPT ;  /* 0x000000320800788c */ /* 0x000fe2000bf66270 */
[----:B---3--:R-:W-:Y:S01]  /*1e30*/  LEA R4, P0, R2, c[0x0][0x160], 0x1 ;  /* 0x0000580002047a11 */ /* 0x008fe200078008ff */
[----:B------:R-:W-:-:S03]  /*1e40*/  UISETP.GE.AND UP2, UPT, UR8, 0x41, UPT ;  /* 0x000000410800788c */ /* 0x000fc6000bf46270 */
[----:B------:R-:W-:Y:S02]  /*1e50*/  LEA.HI.X R5, R2, c[0x0][0x164], R0, 0x1, P0 ;  /* 0x0000590002057a11 */ /* 0x000fe400000f0c00 */
[----:B------:R-:W-:Y:S02]  /*1e60*/  IADD3 R0, -R235, UR11, -R11 ;  /* 0x0000000beb007c10 */ /* 0x000fe4000fffe90b */
[C---:B------:R-:W-:Y:S01]  /*1e70*/  IADD3 R12, P0, R31.reuse, UR6, RZ ;  /* 0x000000061f0c7c10 */ /* 0x040fe2000ff1e0ff */
[----:B------:R-:W-:Y:S01]  /*1e80*/  ULDC.64 UR6, c[0x0][0x278] ;  /* 0x00009e0000067ab9 */ /* 0x000fe20000000a00 */
[C---:B------:R-:W-:Y:S01]  /*1e90*/  ISETP.LT.OR P6, PT, R0.reuse, 0x1, !P4 ;  /* 0x000000010000780c */ /* 0x040fe200067c1670 */
[----:B------:R-:W-:Y:S01]  /*1ea0*/  UIMAD UR6, UR13, UR6, URZ ;  /* 0x000000060d0672a4 */ /* 0x000fe2000f8e023f */
[C---:B------:R-:W-:Y:S01]  /*1eb0*/  ISETP.LT.OR P5, PT, R0.reuse, 0x1, !P3 ;  /* 0x000000010000780c */ /* 0x040fe20005fa1670 */
[----:B-1----:R-:W-:Y:S01]  /*1ec0*/  IMAD.U32 R8, RZ, RZ, UR5 ;  /* 0x00000005ff087e24 */ /* 0x002fe2000f8e00ff */
[----:B------:R-:W-:Y:S01]  /*1ed0*/  ISETP.LT.OR P1, PT, R0, 0x1, !P2 ;  /* 0x000000010000780c */ /* 0x000fe20005721670 */
[----:B------:R-:W-:Y:S01]  /*1ee0*/  UIMAD UR7, UR14, UR7, UR6 ;  /* 0x000000070e0772a4 */ /* 0x000fe2000f8e0206 */
[----:B------:R-:W-:Y:S01]  /*1ef0*/  LEA.HI.X.SX32 R13, R31, UR4, 0x1, P0 ;  /* 0x000000041f0d7c11 */ /* 0x000fe200080f0eff */
[----:B------:R-:W-:Y:S01]  /*1f00*/  IMAD.SHL.U32 R31, R17, 0x20, RZ ;  /* 0x00000020111f7824 */ /* 0x000fe200078e00ff */
[----:B------:R-:W-:Y:S01]  /*1f10*/  SHF.R.S32.HI R9, RZ, 0x1f, R248 ;  /* 0x0000001fff097819 */ /* 0x000fe200000114f8 */
[----:B------:R-:W-:Y:S01]  /*1f20*/  IMAD.MOV.U32 R17, RZ, RZ, c[0x0][0x208] ;  /* 0x00008200ff117624 */ /* 0x000fe200078e00ff */
[----:B------:R-:W-:Y:S01]  /*1f30*/  IADD3 R14, P0, R248, UR5, RZ ;  /* 0x00000005f80e7c10 */ /* 0x000fe2000ff1e0ff */
[----:B------:R-:W-:Y:S01]  /*1f40*/  IMAD.WIDE.U32 R2, R30, c[0x0][0x270], R12 ;  /* 0x00009c001e027a25 */ /* 0x000fe200078e000c */
[----:B------:R-:W-:Y:S01]  /*1f50*/  ULDC.64 UR4, c[0x0][0x218] ;  /* 0x0000860000047ab9 */ /* 0x000fe20000000a00 */
[----:B------:R1:W-:Y:S01]  /*1f60*/  LDGSTS.E.BYPASS.LTC128B.128 [R222+0xf080], [R4.64], !P6 ;  /* 0x0f08000004de7fae */ /* 0x0003e2000f101d50 */
[----:B------:R-:W-:Y:S01]  /*1f70*/  LEA.HI.X.SX32 R15, R8, R9, 0x1, P0 ;  /* 0x00000009080f7211 */ /* 0x000fe200000f0eff */
[----:B------:R-:W-:Y:S01]  /*1f80*/  IMAD R9, R28, c[0x0][0x210], RZ ;  /* 0x000084001c097a24 */ /* 0x000fe200078e02ff */
[C---:B------:R-:W-:Y:S01]  /*1f90*/  ISETP.LT.OR P0, PT, R0.reuse, 0x21, !P4 ;  /* 0x000000210000780c */ /* 0x040fe20006701670 */
[----:B------:R1:W-:Y:S01]  /*1fa0*/  LDGSTS.E.BYPASS.LTC128B.128 [R222+0x11080], [R4.64+0x80], !P5 ;  /* 0x1108008004de7fae */ /* 0x0003e2000e901d50 */
[----:B------:R-:W-:Y:S01]  /*1fb0*/  IMAD.IADD R7, R3, 0x1, R6 ;  /* 0x0000000103077824 */ /* 0x000fe200078e0206 */
[----:B------:R-:W-:Y:S01]  /*1fc0*/  UIMAD UR4, UR13, UR4, URZ ;  /* 0x000000040d0472a4 */ /* 0x000fe2000f8e023f */
[----:B------:R-:W-:Y:S01]  /*1fd0*/  IMAD.MOV.U32 R6, RZ, RZ, R2 ;  /* 0x000000ffff067224 */ /* 0x000fe200078e0002 */
[----:B------:R1:W-:Y:S01]  /*1fe0*/  LDGSTS.E.BYPASS.LTC128B.128 [R222+0x13080], [R4.64+0x100], !P1 ;  /* 0x1308010004de7fae */ /* 0x0003e2000c901d50 */
[----:B------:R-:W-:Y:S01]  /*1ff0*/  LEA R8, P1, R31, R4, 0x1 ;  /* 0x000000041f087211 */ /* 0x000fe200078208ff */
[----:B------:R-:W-:Y:S01]  /*2000*/  IMAD.IADD R3, R19, 0x1, R16 ;  /* 0x0000000113037824 */ /* 0x000fe200078e0210 */
[C---:B------:R-:W-:Y:S01]  /*2010*/  ISETP.LT.OR P6, PT, R0.reuse, 0x21, !P3 ;  /* 0x000000210000780c */ /* 0x040fe20005fc1670 */
[----:B------:R-:W-:Y:S01]  /*2020*/  IMAD.MOV.U32 R2, RZ, RZ, R18 ;  /* 0x000000ffff027224 */ /* 0x000fe200078e0012 */
[----:B------:R-:W-:Y:S01]  /*2030*/  ISETP.LT.OR P5, PT, R0, 0x21, !P2 ;  /* 0x000000210000780c */ /* 0x000fe200057a1670 */
[----:B------:R-:W-:Y:S01]  /*2040*/  IMAD.WIDE.U32 R240, R20, c[0x0][0x278], R6 ;  /* 0x00009e0014f07a25 */ /* 0x000fe200078e0006 */
[----:B------:R-:W-:Y:S01]  /*2050*/  UIMAD UR4, UR14, UR5, UR4 ;  /* 0x000000050e0472a4 */ /* 0x000fe2000f8e0204 */
[----:B------:R-:W-:Y:S01]  /*2060*/  SHF.L.U64.HI R0, R17, R29, c[0x0][0x20c] ;  /* 0x0000830011007619 */ /* 0x000fe2000001021d */
[----:B------:R-:W-:Y:S01]  /*2070*/  USHF.R.S32.HI UR6, URZ, 0x1f, UR18 ;  /* 0x0000001f3f067899 */ /* 0x000fe20008011412 */
[----:B------:R-:W-:Y:S01]  /*2080*/  IMAD.WIDE.U32 R2, R30, c[0x0][0x210], R2 ;  /* 0x000084001e027a25 */ /* 0x000fe200078e0002 */
[----:B------:R-:W-:Y:S01]  /*2090*/  IADD3 R247, R241, UR7, RZ ;  /* 0x00000007f1f77c10 */ /* 0x000fe2000fffe0ff */
[----:B------:R-:W-:Y:S01]  /*20a0*/  ULDC UR7, c[0x0][0x2a0] ;  /* 0x0000a80000077ab9 */ /* 0x000fe20000000800 */
[----:B------:R-:W-:Y:S01]  /*20b0*/  P2R R16, PR, RZ, 0x10 ;  /* 0x00000010ff107803 */ /* 0x000fe20000000000 */
[----:B------:R-:W-:Y:S01]  /*20c0*/  IMAD R0, R0, UR15, RZ ;  /* 0x0000000f00007c24 */ /* 0x000fe2000f8e02ff */
[----:B------:R-:W-:Y:S01]  /*20d0*/  IADD3 R11, -R11, UR11, -R235 ;  /* 0x0000000b0b0b7c10 */ /* 0x000fe2000fffe9eb */
[C---:B------:R-:W-:Y:S01]  /*20e0*/  IMAD.SHL.U32 R252, R17.reuse, 0x20, RZ ;  /* 0x0000002011fc7824 */ /* 0x040fe200078e00ff */
[----:B------:R-:W-:Y:S01]  /*20f0*/  ISETP.GE.AND P4, PT, R10, c[0x0][0x1fc], PT ;  /* 0x00007f000a007a0c */ /* 0x000fe20003f86270 */
[----:B------:R-:W-:Y:S01]  /*2100*/  ULOP3.LUT UR7, URZ, UR7, URZ, 0x33, !UPT ;  /* 0x000000073f077292 */ /* 0x000fe2000f8e333f */
[----:B------:R-:W-:-:S02]  /*2110*/  SHF.L.U64.HI R250, R17, R27, c[0x0][0x20c] ;  /* 0x0000830011fa7619 */ /* 0x000fc4000001021b */
[CC--:B------:R-:W-:Y:S02]  /*2120*/  LEA.HI R18, R22.reuse, R248.reuse, RZ, 0x2 ;  /* 0x000000f816127211 */ /* 0x0c0fe400078f10ff */
[----:B------:R-:W-:Y:S01]  /*2130*/  LEA.HI R19, R22, R248, RZ, 0x5 ;  /* 0x000000f816137211 */ /* 0x000fe200078f28ff */
[----:B-1----:R-:W-:Y:S01]  /*2140*/  IMAD R4, R30, c[0x0][0x214], R9 ;  /* 0x000085001e047a24 */ /* 0x002fe200078e0209 */
[----:B------:R-:W-:Y:S02]  /*2150*/  LEA.HI.X R9, R31, R5, R251, 0x1, P1 ;  /* 0x000000051f097211 */ /* 0x000fe400008f0cfb */
[----:B------:R-:W-:Y:S01]  /*2160*/  ISETP.GT.AND P1, PT, R248, 0xf, PT ;  /* 0x0000000ff800780c */ /* 0x000fe20003f24270 */
[----:B------:R-:W-:Y:S02]  /*2170*/  IMAD.IADD R3, R3, 0x1, R4 ;  /* 0x0000000103037824 */ /* 0x000fe400078e0204 */
[----:B------:R1:W-:Y:S02]  /*2180*/  LDGSTS.E.BYPASS.LTC128B.128 [R222+0x10080], [R8.64], !P0 ;  /* 0x1008000008de7fae */ /* 0x0003e4000c101d50 */
[----:B------:R-:W-:-:S02]  /*2190*/  IMAD.WIDE.U32 R230, R20, c[0x0][0x218], R2 ;  /* 0x0000860014e67a25 */ /* 0x000fc400078e0002 */
[----:B------:R1:W-:Y:S01]  /*21a0*/  LDGSTS.E.BYPASS.LTC128B.128 [R222+0x12080], [R8.64+0x80], !P6 ;  /* 0x1208008008de7fae */ /* 0x0003e2000f101d50 */
[----:B------:R-:W-:Y:S01]  /*21b0*/  ISETP.GE.AND P6, PT, R23, c[0x0][0x1fc], PT ;  /* 0x00007f0017007a0c */ /* 0x000fe20003fc6270 */
[----:B------:R-:W-:Y:S01]  /*21c0*/  IMAD.SHL.U32 R2, R17, 0x40, RZ ;  /* 0x0000004011027824 */ /* 0x000fe200078e00ff */
[----:B------:R-:W-:Y:S01]  /*21d0*/  IADD3 R227, R231, UR4, RZ ;  /* 0x00000004e7e37c10 */ /* 0x000fe2000fffe0ff */
[----:B------:R-:W-:Y:S01]  /*21e0*/  IMAD.MOV.U32 R226, RZ, RZ, R230 ;  /* 0x000000ffffe27224 */ /* 0x000fe200078e00e6 */
[----:B------:R1:W-:Y:S01]  /*21f0*/  LDGSTS.E.BYPASS.LTC128B.128 [R222+0x14080], [R8.64+0x100], !P5 ;  /* 0x1408010008de7fae */ /* 0x0003e2000e901d50 */
[----:B------:R-:W-:Y:S01]  /*2200*/  @!P1 IADD3 R5, P0, R240, UR18, RZ ;  /* 0x00000012f0059c10 */ /* 0x000fe2000ff1e0ff */
[----:B------:R-:W-:Y:S01]  /*2210*/  IMAD R0, R2, UR19, R0 ;  /* 0x0000001302007c24 */ /* 0x000fe2000f8e0200 */
[----:B------:R-:W-:Y:S01]  /*2220*/  LEA.HI R17, R22, R248, RZ, 0x4 ;  /* 0x000000f816117211 */ /* 0x000fe200078f20ff */
[----:B------:R-:W-:Y:S01]  /*2230*/  IMAD.WIDE.U32 R2, R2, UR15, R226 ;  /* 0x0000000f02027c25 */ /* 0x000fe2000f8e00e2 */
[----:B------:R-:W-:Y:S01]  /*2240*/  @!P1 IADD3.X R6, R247, UR6, RZ, P0, !PT ;  /* 0x00000006f7069c10 */ /* 0x000fe200087fe4ff */
[----:B------:R-:W-:Y:S01]  /*2250*/  ULDC.64 UR4, c[0x0][0x290] ;  /* 0x0000a40000047ab9 */ /* 0x000fe20000000a00 */
[----:B------:R-:W-:Y:S01]  /*2260*/  @!P1 LEA R4, P0, R5, c[0x0][0x258], 0x2 ;  /* 0x0000960005049a11 */ /* 0x000fe200078010ff */
[----:B------:R-:W-:Y:S01]  /*2270*/  IMAD.IADD R0, R3, 0x1, R0 ;  /* 0x0000000103007824 */ /* 0x000fe200078e0200 */
[----:B------:R-:W-:Y:S01]  /*2280*/  UIMAD UR4, UR13, UR4, URZ ;  /* 0x000000040d0472a4 */ /* 0x000fe2000f8e023f */
[----:B------:R-:W-:Y:S01]  /*2290*/  @!P1 IMAD.SHL.U32 R3, R248, 0x10, RZ ;  /* 0x00000010f8039824 */ /* 0x000fe200078e00ff */
[----:B------:R-:W-:Y:S01]  /*22a0*/  @!P1 LEA.HI.X R5, R5, c[0x0][0x25c], R6, 0x2, P0 ;  /* 0x0000970005059a11 */ /* 0x000fe200000f1406 */
[----:B------:R-:W-:Y:S01]  /*22b0*/  UP2UR UR19, UPR, URZ, 0x2 ;  /* 0x000000023f137883 */ /* 0x000fe20008000000 */
[----:B------:R-:W-:Y:S01]  /*22c0*/  ISETP.LT.OR P0, PT, R11, 0x1, P4 ;  /* 0x000000010b00780c */ /* 0x000fe20002701670 */
[----:B------:R-:W-:Y:S01]  /*22d0*/  UIMAD UR4, UR14, UR5, UR4 ;  /* 0x000000050e0472a4 */ /* 0x000fe2000f8e0204 */
[----:B------:R-:W-:Y:S01]  /*22e0*/  LEA R6, P5, R2, c[0x0][0x1f0], 0x1 ;  /* 0x00007c0002067a11 */ /* 0x000fe200078a08ff */
[----:B------:R2:W-:Y:S01]  /*22f0*/  @!P1 LDGSTS.E.BYPASS.LTC128B.128 [R3+0x21080], [R4.64] ;  /* 0x2108000004039fae */ /* 0x0005e2000b901d50 */
[----:B------:R-:W-:-:S02]  /*2300*/  UISETP.GE.AND UP1, UPT, UR8, 0x11, UPT ;  /* 0x000000110800788c */ /* 0x000fc4000bf26270 */
[----:B------:R-:W-:Y:S01]  /*2310*/  LEA.HI.X R7, R2, c[0x0][0x1f4], R0, 0x1, P5 ;  /* 0x00007d0002077a11 */ /* 0x000fe200028f0c00 */
[----:B------:R-:W0:Y:S01]  /*2320*/  LDGDEPBAR ;  /* 0x00000000000079af */ /* 0x000e220000000000 */
[----:B------:R-:W-:Y:S02]  /*2330*/  ISETP.GE.AND P5, PT, R25, c[0x0][0x1fc], PT ;  /* 0x00007f0019007a0c */ /* 0x000fe40003fa6270 */
[----:B------:R-:W-:-:S03]  /*2340*/  SHF.R.S32.HI R0, RZ, 0x1f, R18 ;  /* 0x0000001fff007819 */ /* 0x000fc60000011412 */
[----:B------:R3:W-:Y:S01]  /*2350*/  LDGSTS.E.BYPASS.LTC128B.128 [R222+0x1b080], [R6.64], !P0 ;  /* 0x1b08000006de7fae */ /* 0x0007e2000c101d50 */
[C---:B------:R-:W-:Y:S01]  /*2360*/  ISETP.LT.OR P0, PT, R11.reuse, 0x1, P6 ;  /* 0x000000010b00780c */ /* 0x040fe20003701670 */
[----:B-1----:R-:W-:Y:S01]  /*2370*/  IMAD R9, R28, c[0x0][0x288], RZ ;  /* 0x0000a2001c097a24 */ /* 0x002fe200078e02ff */
[----:B------:R-:W-:-:S03]  /*2380*/  ISETP.LT.OR P6, PT, R11, 0x21, P6 ;  /* 0x000000210b00780c */ /* 0x000fc600037c1670 */
[----:B------:R-:W-:-:S08]  /*2390*/  IMAD R9, R30, c[0x0][0x28c], R9 ;  /* 0x0000a3001e097a24 */ /* 0x000fd000078e0209 */
[----:B------:R3:W-:Y:S01]  /*23a0*/  LDGSTS.E.BYPASS.LTC128B.128 [R222+0x1d080], [R6.64+0x80], !P0 ;  /* 0x1d08008006de7fae */ /* 0x0007e2000c101d50 */
[----:B--2---:R-:W-:Y:S01]  /*23b0*/  LEA R4, P0, R252, R6, 0x1 ;  /* 0x00000006fc047211 */ /* 0x004fe200078008ff */
[----:B------:R-:W-:Y:S01]  /*23c0*/  IMAD.WIDE.U32 R2, R30, c[0x0][0x288], R12 ;  /* 0x0000a2001e027a25 */ /* 0x000fe200078e000c */
[----:B------:R-:W-:Y:S02]  /*23d0*/  SHF.R.S32.HI R12, RZ, 0x4, R17 ;  /* 0x00000004ff0c7819 */ /* 0x000fe40000011411 */
[----:B------:R-:W-:Y:S01]  /*23e0*/  LEA.HI.X R5, R252, R7, R250, 0x1, P0 ;  /* 0x00000007fc057211 */ /* 0x000fe200000f0cfa */
[----:B------:R-:W-:Y:S01]  /*23f0*/  IMAD.IADD R3, R3, 0x1, R9 ;  /* 0x0000000103037824 */ /* 0x000fe200078e0209 */
[----:B------:R-:W-:Y:S02]  /*2400*/  ISETP.LT.OR P0, PT, R11, 0x1, P5 ;  /* 0x000000010b00780c */ /* 0x000fe40002f01670 */
[----:B------:R-:W-:Y:S01]  /*2410*/  LEA.HI R8, R17, R12, RZ, 0x1 ;  /* 0x0000000c11087211 */ /* 0x000fe200078f08ff */
[----:B------:R-:W-:Y:S01]  /*2420*/  IMAD.WIDE.U32 R238, R20, c[0x0][0x290], R2 ;  /* 0x0000a40014ee7a25 */ /* 0x000fe200078e0002 */
[----:B------:R-:W-:-:S02]  /*2430*/  ISETP.LT.OR P5, PT, R11, 0x21, P5 ;  /* 0x000000210b00780c */ /* 0x000fc40002fa1670 */
[----:B------:R-:W-:Y:S02]  /*2440*/  LOP3.LUT R8, R8, 0xfffffffe, RZ, 0xc0, !PT ;  /* 0xfffffffe08087812 */ /* 0x000fe400078ec0ff */
[----:B------:R-:W-:Y:S02]  /*2450*/  LOP3.LUT R3, R18, 0x3ffffffc, RZ, 0xc0, !PT ;  /* 0x3ffffffc12037812 */ /* 0x000fe400078ec0ff */
[----:B------:R-:W-:Y:S01]  /*2460*/  IADD3 R244, R239, UR4, RZ ;  /* 0x00000004eff47c10 */ /* 0x000fe2000fffe0ff */
[----:B------:R-:W-:Y:S02]  /*2470*/  ULDC.64 UR4, c[0x0][0x240] ;  /* 0x0000900000047ab9 */ /* 0x000fe40000000a00 */
[----:B------:R3:W-:Y:S01]  /*2480*/  LDGSTS.E.BYPASS.LTC128B.128 [R222+0x1f080], [R6.64+0x100], !P0 ;  /* 0x1f08010006de7fae */ /* 0x0007e2000c101d50 */
[----:B------:R-:W-:Y:S01]  /*2490*/  ISETP.LT.OR P0, PT, R11, 0x21, P4 ;  /* 0x000000210b00780c */ /* 0x000fe20002701670 */
[----:B------:R-:W-:Y:S01]  /*24a0*/  UIMAD UR4, UR13, UR4, URZ ;  /* 0x000000040d0472a4 */ /* 0x000fe2000f8e023f */
[----:B------:R-:W-:Y:S01]  /*24b0*/  ISETP.NE.AND P4, PT, R16, RZ, PT ;  /* 0x000000ff1000720c */ /* 0x000fe20003f85270 */
[----:B------:R-:W-:Y:S01]  /*24c0*/  IMAD R16, R28, c[0x0][0x238], RZ ;  /* 0x00008e001c107a24 */ /* 0x000fe200078e02ff */
[----:B------:R-:W-:-:S03]  /*24d0*/  UMOV UR13, 0x1 ;  /* 0x00000001000d7882 */ /* 0x000fc60000000000 */
[----:B------:R-:W-:-:S06]  /*24e0*/  IMAD R16, R30, c[0x0][0x23c], R16 ;  /* 0x00008f001e107a24 */ /* 0x000fcc00078e0210 */
[----:B------:R1:W-:Y:S01]  /*24f0*/  LDGSTS.E.BYPASS.LTC128B.128 [R222+0x1c080], [R4.64], !P0 ;  /* 0x1c08000004de7fae */ /* 0x0003e2000c101d50 */
[----:B------:R-:W-:Y:S02]  /*2500*/  ISETP.GE.AND P0, PT, R10, c[0x0][0x1fc], PT ;  /* 0x00007f000a007a0c */ /* 0x000fe40003f06270 */
[----:B------:R-:W-:Y:S01]  /*2510*/  SHF.R.S32.HI R10, RZ, 0x1f, R19 ;  /* 0x0000001fff0a7819 */ /* 0x000fe20000011413 */
[----:B------:R1:W-:Y:S01]  /*2520*/  LDGSTS.E.BYPASS.LTC128B.128 [R222+0x1e080], [R4.64+0x80], !P6 ;  /* 0x1e08008004de7fae */ /* 0x0003e2000f101d50 */
[----:B------:R-:W-:Y:S02]  /*2530*/  ISETP.GE.AND P6, PT, R23, c[0x0][0x1fc], PT ;  /* 0x00007f0017007a0c */ /* 0x000fe40003fc6270 */
[----:B------:R-:W-:Y:S01]  /*2540*/  SEL R23, RZ, 0x1, P0 ;  /* 0x00000001ff177807 */ /* 0x000fe20000000000 */
[----:B------:R1:W-:Y:S01]  /*2550*/  LDGSTS.E.BYPASS.LTC128B.128 [R222+0x20080], [R4.64+0x100], !P5 ;  /* 0x2008010004de7fae */ /* 0x0003e2000e901d50 */
[----:B------:R-:W-:Y:S01]  /*2560*/  ISETP.GE.AND P5, PT, R248, 0x10, PT ;  /* 0x00000010f800780c */ /* 0x000fe20003fa6270 */
[----:B---3--:R-:W-:Y:S01]  /*2570*/  IMAD.WIDE.U32 R6, R30, c[0x0][0x238], R14 ;  /* 0x00008e001e067a25 */ /* 0x008fe200078e000e */
[----:B------:R-:W-:-:S02]  /*2580*/  SHF.R.S32.HI R15, RZ, 0x2, R18 ;  /* 0x00000002ff0f7819 */ /* 0x000fc40000011412 */
[----:B------:R-:W-:Y:S01]  /*2590*/  LEA.HI R14, R22, R248, RZ, 0x7 ;  /* 0x000000f8160e7211 */ /* 0x000fe200078f38ff */
[----:B------:R-:W-:Y:S01]  /*25a0*/  IMAD.IADD R11, R7, 0x1, R16 ;  /* 0x00000001070b7824 */ /* 0x000fe200078e0210 */
[----:B------:R-:W-:Y:S02]  /*25b0*/  LEA.HI R0, R0, R15, RZ, 0x3 ;  /* 0x0000000f00007211 */ /* 0x000fe400078f18ff */
[----:B------:R-:W-:Y:S02]  /*25c0*/  SHF.R.S32.HI R22, RZ, 0x5, R19 ;  /* 0x00000005ff167819 */ /* 0x000fe40000011413 */
[----:B------:R-:W-:Y:S02]  /*25d0*/  LOP3.LUT R0, R0, 0xfffffff8, RZ, 0xc0, !PT ;  /* 0xfffffff800007812 */ /* 0x000fe400078ec0ff */
[----:B------:R-:W-:-:S03]  /*25e0*/  SHF.R.S32.HI R14, RZ, 0x7, R14 ;  /* 0x00000007ff0e7819 */ /* 0x000fc6000001140e */
[----:B------:R-:W-:Y:S02]  /*25f0*/  IMAD.IADD R15, R15, 0x1, -R0 ;  /* 0x000000010f0f7824 */ /* 0x000fe400078e0a00 */
[----:B------:R-:W-:Y:S01]  /*2600*/  IMAD.IADD R0, R12, 0x1, -R8 ;  /* 0x000000010c007824 */ /* 0x000fe200078e0a08 */
[----:B------:R-:W-:Y:S01]  /*2610*/  LEA.HI R8, R10, R22, RZ, 0x2 ;  /* 0x000000160a087211 */ /* 0x000fe200078f10ff */
[----:B------:R-:W-:Y:S01]  /*2620*/  IMAD.SHL.U32 R13, R14, 0x8, RZ ;  /* 0x000000080e0d7824 */ /* 0x000fe200078e00ff */
[----:B------:R-:W-:Y:S01]  /*2630*/  LOP3.LUT R12, R17, 0xfffffff0, RZ, 0xc0, !PT ;  /* 0xfffffff0110c7812 */ /* 0x000fe200078ec0ff */
[----:B------:R-:W-:Y:S01]  /*2640*/  IMAD.MOV.U32 R10, RZ, RZ, R6 ;  /* 0x000000ffff0a7224 */ /* 0x000fe200078e0006 */
[----:B------:R-:W-:Y:S02]  /*2650*/  LOP3.LUT R8, R8, 0xfffffffc, RZ, 0xc0, !PT ;  /* 0xfffffffc08087812 */ /* 0x000fe400078ec0ff */
[----:B------:R-:W-:Y:S01]  /*2660*/  LOP3.LUT R13, R13, 0x8, RZ, 0xc0, !PT ;  /* 0x000000080d0d7812 */ /* 0x000fe200078ec0ff */
[----:B------:R-:W-:Y:S01]  /*2670*/  IMAD.WIDE.U32 R242, R20, c[0x0][0x240], R10 ;  /* 0x0000900014f27a25 */ /* 0x000fe200078e000a */
[----:B-1----:R-:W-:Y:S01]  /*2680*/  IADD3 R5, P0, R238, UR18, RZ ;  /* 0x00000012ee057c10 */ /* 0x002fe2000ff1e0ff */
[----:B------:R-:W-:-:S02]  /*2690*/  UP2UR UR18, UPR, URZ, 0x1 ;  /* 0x000000013f127883 */ /* 0x000fc40008000000 */
[----:B------:R-:W-:Y:S01]  /*26a0*/  IMAD.IADD R16, R22, 0x1, -R8 ;  /* 0x0000000116107824 */ /* 0x000fe200078e0a08 */
[----:B------:R-:W-:Y:S01]  /*26b0*/  UISETP.GE.AND UP0, UPT, UR8, 0x12, UPT ;  /* 0x000000120800788c */ /* 0x000fe2000bf06270 */
[----:B------:R-:W-:Y:S02]  /*26c0*/  IMAD.SHL.U32 R8, R15, 0x10, RZ ;  /* 0x000000100f087824 */ /* 0x000fe400078e00ff */
[C---:B------:R-:W-:Y:S01]  /*26d0*/  IMAD.SHL.U32 R7, R16.reuse, 0x100, RZ ;  /* 0x0000010010077824 */ /* 0x040fe200078e00ff */
[----:B------:R-:W-:Y:S02]  /*26e0*/  LEA.HI R4, R16, R16, RZ, 0x1 ;  /* 0x0000001010047211 */ /* 0x000fe400078f08ff */
[----:B------:R-:W-:Y:S01]  /*26f0*/  LOP3.LUT R6, R13, 0x70, R8, 0xf8, !PT ;  /* 0x000000700d067812 */ /* 0x000fe200078ef808 */
[----:B------:R-:W-:Y:S01]  /*2700*/  IMAD.IADD R8, R248, 0x1, -R3 ;  /* 0x00000001f8087824 */ /* 0x000fe200078e0a03 */
[----:B------:R-:W-:Y:S01]  /*2710*/  IADD3.X R3, R244, UR6, RZ, P0, !PT ;  /* 0x00000006f4037c10 */ /* 0x000fe200087fe4ff */
[----:B------:R-:W-:Y:S01]  /*2720*/  IMAD.SHL.U32 R2, R4, 0x100, RZ ;  /* 0x0000010004027824 */ /* 0x000fe200078e00ff */
[----:B------:R-:W-:Y:S01]  /*2730*/  LOP3.LUT R9, R6, 0x100, R7, 0xf8, !PT ;  /* 0x0000010006097812 */ /* 0x000fe200078ef807 */
[----:B------:R-:W-:Y:S01]  /*2740*/  UIMAD UR6, UR14, UR5, UR4 ;  /* 0x000000050e0672a4 */ /* 0x000fe2000f8e0204 */
[C---:B------:R-:W-:Y:S01]  /*2750*/  LEA R4, P0, R5.reuse, c[0x0][0x280], 0x2 ;  /* 0x0000a00005047a11 */ /* 0x040fe200078010ff */
[----:B------:R-:W-:Y:S01]  /*2760*/  UIADD3 UR5, UR10, -UR11, URZ ;  /* 0x8000000b0a057290 */ /* 0x000fe2000fffe03f */
[----:B------:R-:W-:Y:S01]  /*2770*/  LOP3.LUT R7, R2, 0x7ffffe00, RZ, 0xc0, !PT ;  /* 0x7ffffe0002077812 */ /* 0x000fe200078ec0ff */
[----:B------:R-:W-:Y:S01]  /*2780*/  IMAD.IADD R2, R248, 0x1, -R12 ;  /* 0x00000001f8027824 */ /* 0x000fe200078e0a0c */
[----:B------:R-:W-:Y:S01]  /*2790*/  SHF.R.U32.HI R6, RZ, 0x3, R9 ;  /* 0x00000003ff067819 */ /* 0x000fe20000011609 */
[----:B------:R-:W-:Y:S01]  /*27a0*/  UP2UR UR14, UPR, URZ, 0x2 ;  /* 0x000000023f0e7883 */ /* 0x000fe20008000000 */
[----:B------:R-:W-:Y:S01]  /*27b0*/  LEA.HI.X R5, R5, c[0x0][0x284], R3, 0x2, P0 ;  /* 0x0000a10005057a11 */ /* 0x000fe200000f1403 */
[----:B------:R-:W-:Y:S01]  /*27c0*/  IMAD R7, R8, 0x2, R7 ;  /* 0x0000000208077824 */ /* 0x000fe200078e0207 */
[----:B------:R-:W-:Y:S01]  /*27d0*/  LOP3.LUT R3, R9, 0x28, R6, 0x78, !PT ;  /* 0x0000002809037812 */ /* 0x000fe200078e7806 */
[----:B------:R-:W-:Y:S01]  /*27e0*/  IMAD.SHL.U32 R6, R2, 0x10, RZ ;  /* 0x0000001002067824 */ /* 0x000fe200078e00ff */
[----:B------:R-:W-:Y:S01]  /*27f0*/  LOP3.LUT P0, RZ, R15, 0x1, RZ, 0xc0, !PT ;  /* 0x000000010fff7812 */ /* 0x000fe2000780c0ff */
[----:B------:R-:W-:Y:S01]  /*2800*/  @!P5 IMAD.SHL.U32 R8, R248, 0x10, RZ ;  /* 0x00000010f808d824 */ /* 0x000fe200078e00ff */
[----:B------:R-:W-:Y:S01]  /*2810*/  LEA.HI R9, R14, R14, RZ, 0x1 ;  /* 0x0000000e0e097211 */ /* 0x000fe200078f08ff */
[----:B------:R-:W-:Y:S01]  /*2820*/  IMAD.IADD R7, R7, 0x1, R3 ;  /* 0x0000000107077824 */ /* 0x000fe200078e0203 */
[----:B------:R-:W-:Y:S01]  /*2830*/  LOP3.LUT R6, R6, 0xf0, RZ, 0xc0, !PT ;  /* 0x000000f006067812 */ /* 0x000fe200078ec0ff */
[----:B------:R-:W-:Y:S01]  /*2840*/  IMAD.SHL.U32 R3, R22, 0x100, RZ ;  /* 0x0000010016037824 */ /* 0x000fe200078e00ff */
[----:B------:R1:W-:Y:S01]  /*2850*/  @!P5 LDGSTS.E.BYPASS.LTC128B.128 [R8+0x21280], [R4.64] ;  /* 0x212800000408dfae */ /* 0x0003e2000b901d50 */
[----:B------:R-:W-:Y:S01]  /*2860*/  IMAD.SHL.U32 R220, R7, 0x2, RZ ;  /* 0x0000000207dc7824 */ /* 0x000fe200078e00ff */
[----:B------:R-:W-:Y:S01]  /*2870*/  ISETP.GE.AND P5, PT, R25, c[0x0][0x1fc], PT ;  /* 0x00007f0019007a0c */ /* 0x000fe20003fa6270 */
[----:B------:R-:W-:Y:S01]  /*2880*/  IMAD.SHL.U32 R207, R2, 0x2, RZ ;  /* 0x0000000202cf7824 */ /* 0x000fe200078e00ff */
[----:B------:R-:W-:Y:S01]  /*2890*/  LOP3.LUT R12, R6, 0x100, R3, 0xf8, !PT ;  /* 0x00000100060c7812 */ /* 0x000fe200078ef803 */
[----:B------:R-:W0:Y:S01]  /*28a0*/  LDGDEPBAR ;  /* 0x00000000000079af */ /* 0x000e220000000000 */
[----:B------:R-:W-:Y:S01]  /*28b0*/  LOP3.LUT R3, R19, 0xffffffe0, RZ, 0xc0, !PT ;  /* 0xffffffe013037812 */ /* 0x000fe200078ec0ff */
[----:B------:R-:W-:Y:S01]  /*28c0*/  UMOV UR4, URZ ;  /* 0x0000003f00047c82 */ /* 0x000fe20008000000 */
[----:B------:R-:W-:Y:S01]  /*28d0*/  IADD3 R221, R220, 0x215a0, RZ ;  /* 0x000215a0dcdd7810 */ /* 0x000fe20007ffe0ff */
[----:B------:R-:W0:Y:S01]  /*28e0*/  LDGDEPBAR ;  /* 0x00000000000079af */ /* 0x000e220000000000 */
[----:B------:R-:W-:Y:S01]  /*28f0*/  SHF.R.U32.HI R210, RZ, 0x3, R12 ;  /* 0x00000003ffd27819 */ /* 0x000fe2000001160c */
[----:B------:R-:W-:Y:S01]  /*2900*/  IMAD.IADD R3, R248, 0x1, -R3 ;  /* 0x00000001f8037824 */ /* 0x000fe200078e0a03 */
[----:B------:R-:W-:Y:S01]  /*2910*/  IADD3 R246, R243, UR6, RZ ;  /* 0x00000006f3f67c10 */ /* 0x000fe2000fffe0ff */
[----:B------:R-:W-:Y:S01]  /*2920*/  UP2UR UR10, UPR, URZ, 0x1 ;  /* 0x000000013f0a7883 */ /* 0x000fe20008000000 */
[----:B------:R-:W-:Y:S01]  /*2930*/  LOP3.LUT R210, R210, 0x38, RZ, 0xc0, !PT ;  /* 0x00000038d2d27812 */ /* 0x000fe200078ec0ff */
[----:B------:R-:W-:Y:S01]  /*2940*/  UISETP.GE.AND UP1, UPT, UR8, 0x42, UPT ;  /* 0x000000420800788c */ /* 0x000fe2000bf26270 */
[----:B-1----:R-:W-:-:S02]  /*2950*/  SHF.R.S32.HI R5, RZ, 0x1f, R2 ;  /* 0x0000001fff057819 */ /* 0x002fc40000011402 */
[----:B------:R-:W-:Y:S02]  /*2960*/  IADD3 R4, R220, 0x21480, RZ ;  /* 0x00021480dc047810 */ /* 0x000fe40007ffe0ff */
[----:B------:R-:W-:Y:S02]  /*2970*/  LEA.HI R209, R5, R2, RZ, 0x3 ;  /* 0x0000000205d17211 */ /* 0x000fe400078f18ff */
[----:B------:R-:W-:Y:S02]  /*2980*/  SHF.R.S32.HI R5, RZ, 0x1f, R3 ;  /* 0x0000001fff057819 */ /* 0x000fe40000011403 */
[----:B------:R-:W-:Y:S02]  /*2990*/  @P0 IADD3 R221, R4, 0xe0, RZ ;  /* 0x000000e004dd0810 */ /* 0x000fe40007ffe0ff */
[C---:B------:R-:W-:Y:S01]  /*29a0*/  LOP3.LUT R4, R209.reuse, 0xfffffff8, RZ, 0xc0, !PT ;  /* 0xfffffff8d1047812 */ /* 0x040fe200078ec0ff */
[----:B------:R-:W-:Y:S01]  /*29b0*/  IMAD.SHL.U32 R209, R209, 0x40, RZ ;  /* 0x00000040d1d17824 */ /* 0x000fe200078e00ff */
[----:B------:R-:W-:-:S02]  /*29c0*/  LEA.HI R5, R5, R3, RZ, 0x2 ;  /* 0x0000000305057211 */ /* 0x000fc400078f10ff */
[----:B------:R-:W-:Y:S01]  /*29d0*/  LOP3.LUT R8, R6, R13, RZ, 0xfc, !PT ;  /* 0x0000000d06087212 */ /* 0x000fe200078efcff */
[C---:B------:R-:W-:Y:S01]  /*29e0*/  IMAD.IADD R7, R2.reuse, 0x1, -R4 ;  /* 0x0000000102077824 */ /* 0x040fe200078e0a04 */
[----:B------:R-:W-:Y:S01]  /*29f0*/  SEL R13, RZ, 0xffffffff, P6 ;  /* 0xffffffffff0d7807 */ /* 0x000fe20003000000 */
[----:B------:R-:W-:Y:S01]  /*2a00*/  IMAD.SHL.U32 R4, R21, 0x40, RZ ;  /* 0x0000004015047824 */ /* 0x000fe200078e00ff */
[----:B------:R-:W-:Y:S01]  /*2a10*/  LOP3.LUT P6, RZ, R2, 0x2, RZ, 0xc0, !PT ;  /* 0x0000000202ff7812 */ /* 0x000fe200078cc0ff */
[----:B------:R-:W-:Y:S01]  /*2a20*/  IMAD.SHL.U32 R6, R24, 0x8, RZ ;  /* 0x0000000818067824 */ /* 0x000fe200078e00ff */
[----:B------:R-:W-:Y:S02]  /*2a30*/  LOP3.LUT R2, R5, 0x7ffffffc, RZ, 0xc0, !PT ;  /* 0x7ffffffc05027812 */ /* 0x000fe400078ec0ff */
[----:B------:R-:W-:Y:S02]  /*2a40*/  LOP3.LUT R207, R8, 0x18, R207, 0x78, !PT ;  /* 0x0000001808cf7812 */ /* 0x000fe400078e78cf */
[----:B------:R-:W-:Y:S01]  /*2a50*/  LOP3.LUT P0, RZ, R21, 0x2, RZ, 0xc0, !PT ;  /* 0x0000000215ff7812 */ /* 0x000fe2000780c0ff */
[----:B------:R-:W-:Y:S01]  /*2a60*/  IMAD.IADD R10, R3, 0x1, -R2 ;  /* 0x00000001030a7824 */ /* 0x000fe200078e0a02 */
[----:B------:R-:W-:Y:S01]  /*2a70*/  LOP3.LUT R2, R4, 0x1c0, RZ, 0xc0, !PT ;  /* 0x000001c004027812 */ /* 0x000fe200078ec0ff */
[----:B------:R-:W-:Y:S01]  /*2a80*/  IMAD.SHL.U32 R4, R0, 0x20, RZ ;  /* 0x0000002000047824 */ /* 0x000fe200078e00ff */
[----:B------:R-:W-:Y:S01]  /*2a90*/  LOP3.LUT R209, R209, 0xfffffe00, RZ, 0xc0, !PT ;  /* 0xfffffe00d1d17812 */ /* 0x000fe200078ec0ff */
[----:B------:R-:W-:Y:S01]  /*2aa0*/  IMAD.SHL.U32 R3, R16, 0x10, RZ ;  /* 0x0000001010037824 */ /* 0x000fe200078e00ff */
[----:B------:R-:W-:Y:S01]  /*2ab0*/  LOP3.LUT R8, R2, 0x8, R26, 0xf8, !PT ;  /* 0x0000000802087812 */ /* 0x000fe200078ef81a */
[----:B------:R-:W-:Y:S01]  /*2ac0*/  IMAD.SHL.U32 R207, R207, 0x2, RZ ;  /* 0x00000002cfcf7824 */ /* 0x000fe200078e00ff */
[----:B------:R-:W-:-:S02]  /*2ad0*/  LOP3.LUT R4, R4, 0x20, RZ, 0xc0, !PT ;  /* 0x0000002004047812 */ /* 0x000fc400078ec0ff */
[----:B------:R-:W-:Y:S02]  /*2ae0*/  LEA.HI.SX32 R223, R5, R3, 0x1e ;  /* 0x0000000305df7211 */ /* 0x000fe400078ff2ff */
[----:B------:R-:W-:Y:S01]  /*2af0*/  LOP3.LUT R11, R4, 0x18, R6, 0xf8, !PT ;  /* 0x00000018040b7812 */ /* 0x000fe200078ef806 */
[----:B------:R-:W-:Y:S01]  /*2b00*/  IMAD.SHL.U32 R4, R0, 0x8, RZ ;  /* 0x0000000800047824 */ /* 0x000fe200078e00ff */
[----:B------:R-:W-:Y:S02]  /*2b10*/  LOP3.LUT R3, R2, 0x30, R3, 0xf8, !PT ;  /* 0x0000003002037812 */ /* 0x000fe400078ef803 */
[----:B------:R-:W-:Y:S02]  /*2b20*/  SHF.R.U32.HI R5, RZ, 0x3, R2 ;  /* 0x00000003ff057819 */ /* 0x000fe40000011602 */
[----:B------:R-:W-:Y:S01]  /*2b30*/  LOP3.LUT R6, R4, 0x8, RZ, 0xc0, !PT ;  /* 0x0000000804067812 */ /* 0x000fe200078ec0ff */
[----:B------:R-:W-:Y:S01]  /*2b40*/  IMAD.SHL.U32 R4, R13, 0x2, RZ ;  /* 0x000000020d047824 */ /* 0x000fe200078e00ff */
[----:B------:R-:W-:-:S02]  /*2b50*/  LOP3.LUT R2, R9, 0x1ffffffe, RZ, 0xc0, !PT ;  /* 0x1ffffffe09027812 */ /* 0x000fc400078ec0ff */
[----:B------:R-:W-:Y:S02]  /*2b60*/  LOP3.LUT R9, R3, 0x8, R26, 0xf8, !PT ;  /* 0x0000000803097812 */ /* 0x000fe400078ef81a */
[-C--:B------:R-:W-:Y:S01]  /*2b70*/  LOP3.LUT R3, R8, R5.reuse, RZ, 0x3c, !PT ;  /* 0x0000000508037212 */ /* 0x080fe200078e3cff */
[----:B------:R-:W-:Y:S01]  /*2b80*/  IMAD.IADD R2, R14, 0x1, -R2 ;  /* 0x000000010e027824 */ /* 0x000fe200078e0a02 */
[----:B------:R-:W-:Y:S01]  /*2b90*/  LOP3.LUT R8, R4, 0x2, R23, 0xe2, !PT ;  /* 0x0000000204087812 */ /* 0x000fe200078ee217 */
[----:B------:R-:W-:Y:S01]  /*2ba0*/  IMAD.SHL.U32 R4, R7, 0x40, RZ ;  /* 0x0000004007047824 */ /* 0x000fe200078e00ff */
[----:B------:R-:W-:Y:S01]  /*2bb0*/  SEL R204, R217, 0xfffffff0, !P0 ;  /* 0xfffffff0d9cc7807 */ /* 0x000fe20004000000 */
[----:B------:R-:W-:Y:S01]  /*2bc0*/  IMAD R13, R2, 0x4, R10 ;  /* 0x00000004020d7824 */ /* 0x000fe200078e020a */
[----:B------:R-:W-:Y:S01]  /*2bd0*/  LOP3.LUT R2, R9, R5, RZ, 0x3c, !PT ;  /* 0x0000000509027212 */ /* 0x000fe200078e3cff */
[----:B------:R-:W-:Y:S01]  /*2be0*/  IMAD R3, R14, 0x200, R3 ;  /* 0x000002000e037824 */ /* 0x000fe200078e0203 */
[----:B------:R-:W-:Y:S01]  /*2bf0*/  LOP3.LUT R4, R4, 0x1c0, RZ, 0xc0, !PT ;  /* 0x000001c004047812 */ /* 0x000fe200078ec0ff */
[----:B------:R-:W-:Y:S01]  /*2c00*/  IMAD.MOV.U32 R14, RZ, RZ, 0x20 ;  /* 0x00000020ff0e7424 */ /* 0x000fe200078e00ff */
[----:B------:R-:W-:Y:S01]  /*2c10*/  LOP3.LUT P0, RZ, R21, 0x4, RZ, 0xc0, !PT ;  /* 0x0000000415ff7812 */ /* 0x000fe2000780c0ff */
[----:B------:R-:W-:Y:S01]  /*2c20*/  IMAD R216, R0, 0x200, R2 ;  /* 0x0000020000d87824 */ /* 0x000fe200078e0202 */
[----:B------:R-:W-:Y:S01]  /*2c30*/  SHF.R.U32.HI R5, RZ, 0x3, R4 ;  /* 0x00000003ff057819 */ /* 0x000fe20000011604 */
[----:B------:R-:W-:Y:S01]  /*2c40*/  IMAD R2, R16, 0x400, R209 ;  /* 0x0000040010027824 */ /* 0x000fe200078e02d1 */
[----:B------:R-:W-:-:S02]  /*2c50*/  SEL R205, R14, 0xffffffe0, !P0 ;  /* 0xffffffe00ecd7807 */ /* 0x000fc40004000000 */
[----:B------:R-:W-:Y:S02]  /*2c60*/  LOP3.LUT R0, R5, R4, R6, 0x1e, !PT ;  /* 0x0000000405007212 */ /* 0x000fe400078e1e06 */
[C---:B------:R-:W-:Y:S02]  /*2c70*/  LOP3.LUT P0, RZ, R7.reuse, 0x2, RZ, 0xc0, !PT ;  /* 0x0000000207ff7812 */ /* 0x040fe4000780c0ff */
[----:B------:R-:W-:Y:S01]  /*2c80*/  SEL R10, RZ, 0x4, P5 ;  /* 0x00000004ff0a7807 */ /* 0x000fe20002800000 */
[----:B------:R-:W-:Y:S01]  /*2c90*/  IMAD.IADD R214, R2, 0x1, R0 ;  /* 0x0000000102d67824 */ /* 0x000fe200078e0200 */
[----:B------:R-:W-:Y:S01]  /*2ca0*/  LOP3.LUT P5, RZ, R7, 0x4, RZ, 0xc0, !PT ;  /* 0x0000000407ff7812 */ /* 0x000fe200078ac0ff */
[----:B------:R-:W-:Y:S01]  /*2cb0*/  IMAD.SHL.U32 R0, R3, 0x2, RZ ;  /* 0x0000000203007824 */ /* 0x000fe200078e00ff */
[----:B------:R-:W-:Y:S01]  /*2cc0*/  LOP3.LUT R4, R5, R11, R4, 0x1e, !PT ;  /* 0x0000000b05047212 */ /* 0x000fe200078e1e04 */
[----:B------:R-:W-:Y:S01]  /*2cd0*/  IMAD.SHL.U32 R212, R214, 0x2, RZ ;  /* 0x00000002d6d47824 */ /* 0x000fe200078e00ff */
[----:B------:R-:W-:Y:S01]  /*2ce0*/  SEL R217, R217, 0xfffffff0, !P0 ;  /* 0xfffffff0d9d97807 */ /* 0x000fe20004000000 */
[----:B------:R-:W-:Y:S01]  /*2cf0*/  IMAD.SHL.U32 R3, R13, 0x2, RZ ;  /* 0x000000020d037824 */ /* 0x000fe200078e00ff */
[----:B------:R-:W-:Y:S01]  /*2d00*/  LOP3.LUT R209, R4, R209, RZ, 0xfc, !PT ;  /* 0x000000d104d17212 */ /* 0x000fe200078efcff */
[--C-:B------:R-:W-:Y:S01]  /*2d10*/  IMAD R204, R204, 0x2, R0.reuse ;  /* 0x00000002cccc7824 */ /* 0x100fe200078e0200 */
[----:B------:R-:W-:Y:S01]  /*2d20*/  SEL R208, R208, 0xe0, !P6 ;  /* 0x000000e0d0d07807 */ /* 0x000fe20007000000 */
[----:B------:R-:W-:Y:S01]  /*2d30*/  IMAD.SHL.U32 R218, R217, 0x2, RZ ;  /* 0x00000002d9da7824 */ /* 0x000fe200078e00ff */
[----:B------:R-:W-:Y:S01]  /*2d40*/  SEL R2, R14, 0xffffffe0, !P5 ;  /* 0xffffffe00e027807 */ /* 0x000fe20006800000 */
[C---:B------:R-:W-:Y:S01]  /*2d50*/  IMAD R206, R205.reuse, 0x2, R0 ;  /* 0x00000002cdce7824 */ /* 0x040fe200078e0200 */
[----:B------:R-:W-:Y:S01]  /*2d60*/  IADD3 R211, R212, 0x1b080, RZ ;  /* 0x0001b080d4d37810 */ /* 0x000fe20007ffe0ff */
[----:B------:R-:W-:Y:S01]  /*2d70*/  IMAD R208, R208, 0x2, R207 ;  /* 0x00000002d0d07824 */ /* 0x000fe200078e02cf */
[----:B------:R-:W-:Y:S01]  /*2d80*/  LOP3.LUT R210, R210, R12, R6, 0x1e, !PT ;  /* 0x0000000cd2d27212 */ /* 0x000fe200078e1e06 */
[----:B------:R-:W-:Y:S01]  /*2d90*/  IMAD R205, R205, 0x2, R204 ;  /* 0x00000002cdcd7824 */ /* 0x000fe200078e02cc */
[C---:B------:R-:W-:Y:S01]  /*2da0*/  IADD3 R4, -R3.reuse, UR20, RZ ;  /* 0x0000001403047c10 */ /* 0x040fe2000fffe1ff */
[----:B------:R-:W-:Y:S01]  /*2db0*/  IMAD R211, R2, 0x2, R211 ;  /* 0x0000000202d37824 */ /* 0x000fe200078e02d3 */
[----:B------:R-:W-:Y:S01]  /*2dc0*/  LOP3.LUT R224, R8, R10, RZ, 0xfc, !PT ;  /* 0x0000000a08e07212 */ /* 0x000fe200078efcff */
[----:B------:R-:W-:Y:S01]  /*2dd0*/  IMAD.IADD R215, R214, 0x1, R2 ;  /* 0x00000001d6d77824 */ /* 0x000fe200078e0202 */
[----:B------:R-:W-:Y:S01]  /*2de0*/  LEA R210, R210, 0x23c80, 0x1 ;  /* 0x00023c80d2d27811 */ /* 0x000fe200078e08ff */
[----:B------:R-:W-:Y:S01]  /*2df0*/  IMAD.IADD R213, R212, 0x1, R218 ;  /* 0x00000001d4d57824 */ /* 0x000fe200078e02da */
[C---:B------:R-:W-:Y:S01]  /*2e00*/  IADD3 R234, -R3.reuse, UR21, RZ ;  /* 0x0000001503ea7c10 */ /* 0x040fe2000fffe1ff */
[----:B------:R-:W-:Y:S01]  /*2e10*/  IMAD.IADD R219, R214, 0x1, R217 ;  /* 0x00000001d6db7824 */ /* 0x000fe200078e02d9 */
[----:B------:R-:W-:-:S02]  /*2e20*/  IADD3 R233, -R3, UR8, RZ ;  /* 0x0000000803e97c10 */ /* 0x000fc4000fffe1ff */
[C---:B------:R-:W-:Y:S02]  /*2e30*/  IADD3 R225, R4.reuse, c[0x0][0x2a4], RZ ;  /* 0x0000a90004e17a10 */ /* 0x040fe40007ffe0ff */
[----:B------:R-:W-:Y:S02]  /*2e40*/  IADD3 R232, R4, UR7, RZ ;  /* 0x0000000704e87c10 */ /* 0x000fe4000fffe0ff */
[----:B------:R-:W-:Y:S02]  /*2e50*/  LEA R209, R209, 0x80, 0x1 ;  /* 0x00000080d1d17811 */ /* 0x000fe400078e08ff */
[----:B------:R-:W-:Y:S02]  /*2e60*/  ISETP.LE.AND P0, PT, R249, c[0x0][0x2a8], PT ;  /* 0x0000aa00f9007a0c */ /* 0x000fe40003f03270 */
.L_x_1059:
[----:B------:R-:W-:Y:S04]  /*2e70*/  DEPBAR.LE SB0, 0x1 ;  /* 0x000080400000791a */ /* 0x000fe80000000000 */
[----:B------:R-:W-:Y:S01]  /*2e80*/  BAR.SYNC.DEFER_BLOCKING 0x0 ;  /* 0x0000000000007b1d */ /* 0x000fe20000010000 */
[----:B------:R-:W-:Y:S01]  /*2e90*/  MOV R2, UR4 ;  /* 0x0000000400027c02 */ /* 0x000fe20008000f00 */
[----:B------:R-:W-:Y:S01]  /*2ea0*/  IMAD.U32 R40, RZ, RZ, UR4 ;  /* 0x00000004ff287e24 */ /* 0x000fe2000f8e00ff */
[----:B------:R-:W-:Y:S01]  /*2eb0*/  MOV R104, UR4 ;  /* 0x0000000400687c02 */ /* 0x000fe20008000f00 */
[----:B------:R-:W-:Y:S01]  /*2ec0*/  USHF.L.U32 UR20, UR15, 0x6, URZ ;  /* 0x000000060f147899 */ /* 0x000fe2000800063f */
        /* <DEDUP_REMOVED lines=10> */
[----:B------:R-:W-:Y:S03]  /*2f70*/  IADD3 R40, R215, R40, RZ ;  /* 0x00000028d7287210 */ /* 0x000fe60007ffe0ff */
[----:B------:R-:W-:Y:S02]  /*2f80*/  IMAD.SHL.U32 R4, R4, 0x2, RZ ;  /* 0x0000000204047824 */ /* 0x000fe400078e00ff */
[----:B------:R-:W-:Y:S01]  /*2f90*/  IMAD.SHL.U32 R173, R40, 0x2, RZ ;  /* 0x0000000228ad7824 */ /* 0x000fe200078e00ff */
[----:B------:R-:W-:Y:S01]  /*2fa0*/  LDSM.16.M88.2 R2, [R0+0x80] ;  /* 0x000080000002783b */ /* 0x000fe20000000100 */
[----:B------:R-:W-:Y:S03]  /*2fb0*/  UMOV UR8, UR15 ;  /* 0x0000000f00087c82 */ /* 0x000fe60008000000 */
        /* <DEDUP_REMOVED lines=131> */
[----:B------:R-:W-:Y:S01]  /*37f0*/  IADD3 R3, R223, UR20, RZ ;  /* 0x00000014df037c10 */ /* 0x000fe2000fffe0ff */
[C---:B------:R-:W-:Y:S04]  /*3800*/  HMMA.16816.F32 R8, R28.reuse, R32, R8 ;  /* 0x000000201c08723c */ /* 0x040fe80000001808 */
[----:B------:R-:W-:Y:S01]  /*3810*/  IMAD.IADD R191, R232, 0x1, R3 ;  /* 0x00000001e8bf7824 */ /* 0x000fe200078e0203 */
[----:B------:R-:W-:Y:S03]  /*3820*/  IADD3 R192, R225, R3, RZ ;  /* 0x00000003e1c07210 */ /* 0x000fe60007ffe0ff */
[C---:B------:R-:W-:Y:S04]  /*3830*/  HMMA.16816.F32 R12, R28.reuse, R104, R12 ;  /* 0x000000681c0c723c */ /* 0x040fe8000000180c */
[----:B------:R-:W-:Y:S04]  /*3840*/  IMNMX R192, R234, R192, PT ;  /* 0x000000c0eac07217 */ /* 0x000fe80003800200 */
[C---:B------:R-:W-:Y:S08]  /*3850*/  HMMA.16816.F32 R16, R28.reuse, R106, R16 ;  /* 0x0000006a1c10723c */ /* 0x040ff00000001810 */
[----:B----4-:R-:W-:Y:S01]  /*3860*/  HMMA.16816.F32 R20, R28, R108, R20 ;  /* 0x0000006c1c14723c */ /* 0x010fe20000001814 */
[----:B------:R-:W-:-:S07]  /*3870*/  @!P5 BRA `(.L_x_1049) ;  /* 0x000001400000d947 */ /* 0x000fce0003800000 */
[----:B------:R-:W-:Y:S01]  /*3880*/  IADD3 R2, R3, UR5, RZ ;  /* 0x0000000503027c10 */ /* 0x000fe2000fffe0ff */
        /* <DEDUP_REMOVED lines=10> */
.L_x_1051:
[----:B------:R-:W-:Y:S11]  /*3930*/  ISETP.NE.AND P0, PT, R249, c[0x0][0x2a8], PT ;  /* 0x0000aa00f9007a0c */ /* 0x000ff60003f05270 */
[----:B------:R-:W-:Y:S02]  /*3940*/  @!UPT UIADD3 URZ, URZ, URZ, URZ ;  /* 0x0000003f3f3ff290 */ /* 0x000fe4000fffe03f */
[----:B------:R-:W-:Y:S05]  /*3950*/  @P0 IMAD.HI.U32 R24, R2, c[0x0][0x2ac], RZ ;  /* 0x0000ab0002180a27 */ /* 0x000fea00078e00ff */
[----:B------:R-:W-:Y:S02]  /*3960*/  @P0 SHF.R.U32.HI R2, RZ, c[0x0][0x2b0], R24 ;  /* 0x0000ac00ff020a19 */ /* 0x000fe40000011618 */
.L_x_1052:
[----:B------:R-:W-:Y:S05]  /*3970*/  BSYNC B0 ;  /* 0x0000000000007941 */ /* 0x000fea0003800000 */
.L_x_1050:
[----:B------:R-:W-:Y:S05]  /*3980*/  IMAD R2, R2, c[0x0][0x2a8], R233 ;  /* 0x0000aa0002027a24 */ /* 0x000fea00078e02e9 */
[----:B------:R-:W-:Y:S02]  /*3990*/  IADD3 R24, R2, c[0x0][0x2a8], RZ ;  /* 0x0000aa0002187a10 */ /* 0x000fe40007ffe0ff */
[----:B------:R-:W-:Y:S02]  /*39a0*/  IMNMX R191, R191, R2, !PT ;  /* 0x00000002bfbf7217 */ /* 0x000fe40007800200 */
[----:B------:R-:W-:Y:S02]  /*39b0*/  IMNMX R192, R192, R24, PT ;  /* 0x00000018c0c07217 */ /* 0x000fe40003800200 */
.L_x_1049:
        /* <DEDUP_REMOVED lines=16> */
.L_x_1055:
[----:B------:R-:W-:Y:S11]  /*3ac0*/  ISETP.NE.AND P0, PT, R249, c[0x0][0x2a8], PT ;  /* 0x0000aa00f9007a0c */ /* 0x000ff60003f05270 */
[----:B------:R-:W-:Y:S02]  /*3ad0*/  @!UPT UIADD3 URZ, URZ, URZ, URZ ;  /* 0x0000003f3f3ff290 */ /* 0x000fe4000fffe03f */
[----:B------:R-:W-:Y:S05]  /*3ae0*/  @P0 IMAD.HI.U32 R3, R2, c[0x0][0x2ac], RZ ;  /* 0x0000ab0002030a27 */ /* 0x000fea00078e00ff */
[----:B------:R-:W-:Y:S02]  /*3af0*/  @P0 SHF.R.U32.HI R2, RZ, c[0x0][0x2b0], R3 ;  /* 0x0000ac00ff020a19 */ /* 0x000fe40000011603 */
.L_x_1056:
[----:B------:R-:W-:Y:S05]  /*3b00*/  BSYNC B0 ;  /* 0x0000000000007941 */ /* 0x000fea0003800000 */
.L_x_1054:
[----:B------:R-:W-:Y:S05]  /*3b10*/  IMAD R2, R2, c[0x0][0x2a8], R233 ;  /* 0x0000aa0002027a24 */ /* 0x000fea00078e02e9 */
[----:B------:R-:W-:Y:S02]  /*3b20*/  IADD3 R3, R2, c[0x0][0x2a8], RZ ;  /* 0x0000aa0002037a10 */ /* 0x000fe40007ffe0ff */
[----:B------:R-:W-:Y:S02]  /*3b30*/  IMNMX R189, R189, R2, !PT ;  /* 0x00000002bdbd7217 */ /* 0x000fe40007800200 */
[----:B------:R-:W-:Y:S02]  /*3b40*/  IMNMX R190, R190, R3, PT ;  /* 0x00000003bebe7217 */ /* 0x000fe40003800200 */
.L_x_1053:
        /* <DEDUP_REMOVED lines=18> */
[----:B--23--:R-:W-:Y:S01]  /*3c70*/  USHF.R.S32.HI UR21, URZ, 0x1f, UR15 ;  /* 0x0000001f3f157899 */ /* 0x00cfe2000801140f */
[----:B------:R-:W-:Y:S01]  /*3c80*/  IMAD.U32 R24, RZ, RZ, UR20 ;  /* 0x00000014ff187e24 */ /* 0x000fe2000f8e00ff */
[----:B------:R-:W-:Y:S01]  /*3c90*/  ULDC.64 UR6, c[0x0][0x178] ;  /* 0x00005e0000067ab9 */ /* 0x000fe20000000a00 */
[----:B------:R-:W-:Y:S01]  /*3ca0*/  IMAD.MOV.U32 R26, RZ, RZ, c[0x0][0x178] ;  /* 0x00005e00ff1a7624 */ /* 0x000fe200078e00ff */
[----:B------:R-:W-:Y:S01]  /*3cb0*/  UIMAD UR21, UR21, UR6, URZ ;  /* 0x00000006151572a4 */ /* 0x000fe2000f8e023f */
[----:B------:R-:W-:Y:S01]  /*3cc0*/  IMAD.SHL.U32 R180, R248, 0x4, RZ ;  /* 0x00000004f8b47824 */ /* 0x000fe200078e00ff */
[----:B------:R-:W-:Y:S01]  /*3cd0*/  @!P1 IADD3 R25, R24, 0x40, RZ ;  /* 0x0000004018199810 */ /* 0x000fe20007ffe0ff */
[----:B------:R-:W-:Y:S01]  /*3ce0*/  UIMAD.WIDE.U32 UR22, UR15, UR6, URZ ;  /* 0x000000060f1672a5 */ /* 0x000fe2000f8e003f */
[----:B------:R-:W-:Y:S01]  /*3cf0*/  IMAD.SHL.U32 R26, R26, 0x20, RZ ;  /* 0x000000201a1a7824 */ /* 0x000fe200078e00ff */
[----:B------:R-:W-:Y:S01]  /*3d00*/  UIMAD UR21, UR15, UR7, UR21 ;  /* 0x000000070f1572a4 */ /* 0x000fe2000f8e0215 */
[C---:B------:R-:W-:Y:S01]  /*3d10*/  @!P1 IADD3 R24, P0, R25.reuse, R240, RZ ;  /* 0x000000f019189210 */ /* 0x040fe20007f1e0ff */
[----:B------:R-:W-:Y:S02]  /*3d20*/  USHF.L.U32 UR6, UR22, 0x6, URZ ;  /* 0x0000000616067899 */ /* 0x000fe4000800063f */
[----:B------:R-:W-:Y:S01]  /*3d30*/  UIADD3 UR21, UR23, UR21, URZ ;  /* 0x0000001517157290 */ /* 0x000fe2000fffe03f */
[----:B------:R-:W-:Y:S01]  /*3d40*/  @!P1 LEA.HI.X.SX32 R25, R25, R247, 0x1, P0 ;  /* 0x000000f719199211 */ /* 0x000fe200000f0eff */
[----:B------:R-:W-:Y:S02]  /*3d50*/  UIMAD UR7, UR15, -0x40, UR11 ;  /* 0xffffffc00f0778a4 */ /* 0x000fe4000f8e020b */
[----:B------:R-:W-:Y:S01]  /*3d60*/  IADD3 R38, P5, P0, R236, UR6, R26 ;  /* 0x00000006ec267c10 */ /* 0x000fe2000f8be01a */
[----:B------:R-:W-:Y:S06]  /*3d70*/  USHF.L.U64.HI UR21, UR22, 0x6, UR21 ;  /* 0x0000000616157899 */ /* 0x000fec0008010215 */
[----:B------:R-:W-:Y:S02]  /*3d80*/  IADD3.X R39, R229, UR21, R251, P5, P0 ;  /* 0x00000015e5277c10 */ /* 0x000fe4000afe04fb */
[----:B------:R-:W-:Y:S02]  /*3d90*/  @!P1 LEA R34, P0, R24, c[0x0][0x258], 0x2 ;  /* 0x0000960018229a11 */ /* 0x000fe400078010ff */
[----:B------:R-:W-:Y:S02]  /*3da0*/  IADD3 R27, P5, R236, UR6, RZ ;  /* 0x00000006ec1b7c10 */ /* 0x000fe4000ffbe0ff */
[----:B------:R-:W-:Y:S02]  /*3db0*/  @!P1 LEA.HI.X R35, R24, c[0x0][0x25c], R25, 0x2, P0 ;  /* 0x0000970018239a11 */ /* 0x000fe400000f1419 */
[----:B------:R-:W-:Y:S02]  /*3dc0*/  LEA R30, P0, R27, c[0x0][0x160], 0x1 ;  /* 0x000058001b1e7a11 */ /* 0x000fe400078008ff */
[----:B------:R-:W-:Y:S02]  /*3dd0*/  IADD3.X R24, R229, UR21, RZ, P5, !PT ;  /* 0x00000015e5187c10 */ /* 0x000fe4000affe4ff */
[----:B------:R-:W-:Y:S02]  /*3de0*/  IADD3 R25, -R235, UR7, RZ ;  /* 0x00000007eb197c10 */ /* 0x000fe4000fffe1ff */
[C---:B------:R-:W-:Y:S02]  /*3df0*/  LEA R26, P5, R38.reuse, c[0x0][0x160], 0x1 ;  /* 0x00005800261a7a11 */ /* 0x040fe400078a08ff */
[----:B------:R-:W-:Y:S01]  /*3e00*/  LEA.HI.X R31, R27, c[0x0][0x164], R24, 0x1, P0 ;  /* 0x000059001b1f7a11 */ /* 0x000fe200000f0c18 */
[----:B------:R-:W-:Y:S01]  /*3e10*/  IMAD.U32 R24, RZ, RZ, UR13 ;  /* 0x0000000dff187e24 */ /* 0x000fe2000f8e00ff */
[C---:B------:R-:W-:Y:S02]  /*3e20*/  ISETP.LT.OR P0, PT, R25.reuse, 0x1, !P4 ;  /* 0x000000011900780c */ /* 0x040fe40006701670 */
[----:B------:R-:W-:Y:S01]  /*3e30*/  LEA.HI.X R27, R38, c[0x0][0x164], R39, 0x1, P5 ;  /* 0x00005900261b7a11 */ /* 0x000fe200028f0c27 */
[----:B------:R-:W-:Y:S01]  /*3e40*/  IMAD R24, R24, 0x6000, R245 ;  /* 0x0000600018187824 */ /* 0x000fe200078e02f5 */
[C---:B------:R-:W-:Y:S09]  /*3e50*/  ISETP.LT.OR P5, PT, R25.reuse, 0x1, !P3 ;  /* 0x000000011900780c */ /* 0x040ff20005fa1670 */
[----:B------:R-:W-:Y:S01]  /*3e60*/  @!PT LDS RZ, [RZ] ;  /* 0x00000000fffff984 */ /* 0x000fe20000000800 */
[----:B------:R-:W-:Y:S01]  /*3e70*/  @!PT LDS RZ, [RZ] ;  /* 0x00000000fffff984 */ /* 0x000fe20000000800 */
[----:B------:R-:W-:Y:S01]  /*3e80*/  @!PT LDS RZ, [RZ] ;  /* 0x00000000fffff984 */ /* 0x000fe20000000800 */
[----:B------:R2:W-:Y:S01]  /*3e90*/  LDGSTS.E.BYPASS.LTC128B.128 [R24], [R30.64], !P0 ;  /* 0x000000001e187fae */ /* 0x0005e2000c101d50 */
[C---:B------:R-:W-:Y:S03]  /*3ea0*/  ISETP.LT.OR P0, PT, R25.reuse, 0x1, !P2 ;  /* 0x000000011900780c */ /* 0x040fe60005701670 */
[----:B------:R2:W-:Y:S01]  /*3eb0*/  LDGSTS.E.BYPASS.LTC128B.128 [R24+0x2000], [R30.64+0x80], !P5 ;  /* 0x020000801e187fae */ /* 0x0005e2000e901d50 */
[C---:B------:R-:W-:Y:S09]  /*3ec0*/  ISETP.LT.OR P5, PT, R25.reuse, 0x21, !P4 ;  /* 0x000000211900780c */ /* 0x040ff200067a1670 */
[----:B------:R2:W-:Y:S01]  /*3ed0*/  LDGSTS.E.BYPASS.LTC128B.128 [R24+0x4000], [R30.64+0x100], !P0 ;  /* 0x040001001e187fae */ /* 0x0005e2000c101d50 */
[C---:B------:R-:W-:Y:S03]  /*3ee0*/  ISETP.LT.OR P0, PT, R25.reuse, 0x21, !P3 ;  /* 0x000000211900780c */ /* 0x040fe60005f01670 */
[----:B------:R2:W-:Y:S01]  /*3ef0*/  LDGSTS.E.BYPASS.LTC128B.128 [R24+0x1000], [R26.64], !P5 ;  /* 0x010000001a187fae */ /* 0x0005e2000e901d50 */
[----:B------:R-:W-:Y:S01]  /*3f00*/  ISETP.LT.OR P5, PT, R25, 0x21, !P2 ;  /* 0x000000211900780c */ /* 0x000fe200057a1670 */
[----:B------:R-:W-:Y:S04]  /*3f10*/  IMAD.U32 R25, RZ, RZ, UR13 ;  /* 0x0000000dff197e24 */ /* 0x000fe8000f8e00ff */
[----:B------:R-:W-:Y:S04]  /*3f20*/  @!P1 IMAD R25, R25, 0x40, R180 ;  /* 0x0000004019199824 */ /* 0x000fe800078e02b4 */
[----:B------:R2:W-:Y:S01]  /*3f30*/  LDGSTS.E.BYPASS.LTC128B.128 [R24+0x3000], [R26.64+0x80], !P0 ;  /* 0x030000801a187fae */ /* 0x0005e2000c101d50 */
[----:B------:R-:W-:Y:S03]  /*3f40*/  @!P1 IMAD.SHL.U32 R25, R25, 0x4, RZ ;  /* 0x0000000419199824 */ /* 0x000fe600078e00ff */
[----:B------:R2:W-:Y:S04]  /*3f50*/  LDGSTS.E.BYPASS.LTC128B.128 [R24+0x5000], [R26.64+0x100], !P5 ;  /* 0x050001001a187fae */ /* 0x0005e8000e901d50 */
[----:B------:R2:W-:Y:S02]  /*3f60*/  @!P1 LDGSTS.E.BYPASS.LTC128B.128 [R25+0x21080], [R34.64] ;  /* 0x2108000022199fae */ /* 0x0005e4000b901d50 */
.L_x_1057:
        /* <DEDUP_REMOVED lines=445> */
[----:B------:R-:W-:Y:S02]  /*5b40*/  ULDC.64 UR6, c[0x0][0x208] ;  /* 0x0000820000067ab9 */ /* 0x000fe40000000a00 */
[----:B------:R-:W-:Y:S02]  /*5b50*/  UIMAD UR20, UR20, UR6, URZ ;  /* 0x00000006141472a4 */ /* 0x000fe4000f8e023f */
[----:B------:R-:W-:Y:S02]  /*5b60*/  UIMAD.WIDE.U32 UR22, UR15, UR6, URZ ;  /* 0x000000060f1672a5 */ /* 0x000fe4000f8e003f */
[----:B------:R-:W-:Y:S02]  /*5b70*/  UIMAD UR20, UR15, UR7, UR20 ;  /* 0x000000070f1472a4 */ /* 0x000fe4000f8e0214 */
[----:B------:R-:W-:Y:S02]  /*5b80*/  USHF.L.U32 UR21, UR15, 0x6, URZ ;  /* 0x000000060f157899 */ /* 0x000fe4000800063f */
[----:B------:R-:W-:Y:S02]  /*5b90*/  USHF.L.U32 UR6, UR22, 0x6, URZ ;  /* 0x0000000616067899 */ /* 0x000fe4000800063f */
[----:B------:R-:W-:Y:S02]  /*5ba0*/  UIADD3 UR20, UR23, UR20, URZ ;  /* 0x0000001417147290 */ /* 0x000fe4000fffe03f */
[----:B------:R-:W-:Y:S01]  /*5bb0*/  IADD3 R3, P0, R238, UR21, RZ ;  /* 0x00000015ee037c10 */ /* 0x000fe2000ff1e0ff */
[----:B------:R-:W-:Y:S01]  /*5bc0*/  IMAD.U32 R5, RZ, RZ, UR21 ;  /* 0x00000015ff057e24 */ /* 0x000fe2000f8e00ff */
[----:B------:R-:W-:Y:S01]  /*5bd0*/  IADD3 R2, P5, R230, UR6, RZ ;  /* 0x00000006e6027c10 */ /* 0x000fe2000ffbe0ff */
[----:B------:R-:W-:Y:S03]  /*5be0*/  USHF.L.U64.HI UR20, UR22, 0x6, UR20 ;  /* 0x0000000616147899 */ /* 0x000fe60008010214 */
[----:B------:R-:W-:Y:S02]  /*5bf0*/  LEA.HI.X.SX32 R5, R5, R244, 0x1, P0 ;  /* 0x000000f405057211 */ /* 0x000fe400000f0eff */
[----:B------:R-:W-:Y:S02]  /*5c00*/  LEA R8, P0, R3, c[0x0][0x280], 0x2 ;  /* 0x0000a00003087a11 */ /* 0x000fe400078010ff */
[----:B------:R-:W-:Y:S02]  /*5c10*/  IADD3.X R4, R227, UR20, RZ, P5, !PT ;  /* 0x00000014e3047c10 */ /* 0x000fe4000affe4ff */
[C---:B------:R-:W-:Y:S02]  /*5c20*/  LEA R6, P5, R2.reuse, c[0x0][0x1f0], 0x1 ;  /* 0x00007c0002067a11 */ /* 0x040fe400078a08ff */
[----:B------:R-:W-:Y:S02]  /*5c30*/  LEA.HI.X R9, R3, c[0x0][0x284], R5, 0x2, P0 ;  /* 0x0000a10003097a11 */ /* 0x000fe400000f1405 */
[----:B------:R-:W-:Y:S01]  /*5c40*/  LEA.HI.X R7, R2, c[0x0][0x1f4], R4, 0x1, P5 ;  /* 0x00007d0002077a11 */ /* 0x000fe200028f0c04 */
[----:B------:R-:W-:Y:S01]  /*5c50*/  IMAD.U32 R2, RZ, RZ, UR21 ;  /* 0x00000015ff027e24 */ /* 0x000fe2000f8e00ff */
[----:B------:R-:W-:Y:S04]  /*5c60*/  IADD3 R3, P5, P0, R230, UR6, R252 ;  /* 0x00000006e6037c10 */ /* 0x000fe8000f8be0fc */
[----:B------:R-:W-:Y:S02]  /*5c70*/  IADD3.X R5, R227, UR20, R250, P5, P0 ;  /* 0x00000014e3057c10 */ /* 0x000fe4000afe04fa */
[----:B------:R-:W-:Y:S02]  /*5c80*/  LEA R4, P0, R3, c[0x0][0x1f0], 0x1 ;  /* 0x00007c0003047a11 */ /* 0x000fe400078008ff */
[----:B------:R-:W-:Y:S02]  /*5c90*/  IADD3 R2, -R235, UR11, -R2 ;  /* 0x0000000beb027c10 */ /* 0x000fe4000fffe902 */
        /* <DEDUP_REMOVED lines=18> */
[----:B------:R1:W-:Y:S04]  /*5dc0*/  LDGSTS.E.BYPASS.LTC128B.128 [R222+0x1e080], [R4.64+0x80], !P5 ;  /* 0x1e08008004de7fae */ /* 0x0003e8000e901d50 */
[----:B------:R1:W-:Y:S04]  /*5dd0*/  LDGSTS.E.BYPASS.LTC128B.128 [R222+0x20080], [R4.64+0x100], !P0 ;  /* 0x2008010004de7fae */ /* 0x0003e8000c101d50 */
[----:B------:R1:W-:Y:S02]  /*5de0*/  @!P1 LDGSTS.E.BYPASS.LTC128B.128 [R2+0x21280], [R8.64] ;  /* 0x2128000008029fae */ /* 0x0003e4000b901d50 */
.L_x_1058:
[-C--:B-1234-:R-:W-:Y:S01]  /*5df0*/  HMMA.16816.F32 R4, R108, R16.reuse, RZ ;  /* 0x000000106c04723c */ /* 0x09efe200000018ff */
[----:B------:R-:W-:Y:S01]  /*5e00*/  LDSM.16.M88.4 R196, [R210+0x1400] ;  /* 0x00140000d2c4783b */ /* 0x000fe20000000200 */
[----:B------:R-:W-:Y:S02]  /*5e10*/  UIMAD UR8, UR8, 0x3000, URZ ;  /* 0x00003000080878a4 */ /* 0x000fe4000f8e023f */
[----:B------:R-:W-:Y:S01]  /*5e20*/  IMAD.U32 R2, RZ, RZ, UR4 ;  /* 0x00000004ff027e24 */ /* 0x000fe2000f8e00ff */
[----:B------:R-:W-:Y:S01]  /*5e30*/  LDSM.16.MT88.4 R200, [R209+0x3800] ;  /* 0x00380000d1c8783b */ /* 0x000fe20000004200 */
[----:B------:R-:W-:Y:S02]  /*5e40*/  UIADD3 UR6, UR4, 0x1, URZ ;  /* 0x0000000104067890 */ /* 0x000fe4000fffe03f */
[C---:B------:R-:W-:Y:S01]  /*5e50*/  HMMA.16816.F32 R8, R104.reuse, R16, RZ ;  /* 0x000000106808723c */ /* 0x040fe200000018ff */
[----:B------:R-:W0:Y:S01]  /*5e60*/  LDGDEPBAR ;  /* 0x00000000000079af */ /* 0x000e220000000000 */
[----:B------:R-:W-:Y:S02]  /*5e70*/  UISETP.GE.AND UP0, UPT, UR4, 0x1, UPT ;  /* 0x000000010400788c */ /* 0x000fe4000bf06270 */
[----:B------:R-:W-:Y:S01]  /*5e80*/  IADD3 R3, P5, R242, UR8, RZ ;  /* 0x00000008f2037c10 */ /* 0x000fe2000ffbe0ff */
[----:B------:R-:W-:Y:S01]  /*5e90*/  IMAD R2, R2, 0x3000, R216 ;  /* 0x0000300002027824 */ /* 0x000fe200078e02d8 */
[----:B------:R-:W-:Y:S02]  /*5ea0*/  USEL UR4, UR6, URZ, !UP0 ;  /* 0x0000003f06047287 */ /* 0x000fe4000c000000 */
        /* <DEDUP_REMOVED lines=29> */
[----:B------:R-:W-:Y:S07]  /*6080*/  LDSM.16.M88.4 R184, [R210+0x1c00] ;  /* 0x001c0000d2b8783b */ /* 0x000fee0000000200 */
[----:B------:R-:W-:Y:S01]  /*6090*/  HMMA.16816.F32 R108, R176, R194, R108 ;  /* 0x000000c2b06c723c */ /* 0x000fe2000000186c */
[----:B------:R-:W-:Y:S04]  /*60a0*/  LDSM.16.M88.4 R176, [R210+0x1800] ;  /* 0x00180000d2b0783b */ /* 0x000fe80000000200 */
[----:B------:R-:W-:Y:S03]  /*60b0*/  LDSM.16.MT88.4 R192, [R209+0x4000] ;  /* 0x00400000d1c0783b */ /* 0x000fe60000004200 */
[-C--:B-1----:R-:W-:Y:S08]  /*60c0*/  HMMA.16816.F32 R4, R172, R180.reuse, R4 ;  /* 0x000000b4ac04723c */ /* 0x082ff00000001804 */
        /* <DEDUP_REMOVED lines=8> */
[----:B------:R-:W3:Y:S07]  /*6150*/  LDSM.16.MT88.4 R200, [R209+0x6800] ;  /* 0x00680000d1c8783b */ /* 0x000eee0000004200 */
[-C--:B--2---:R-:W-:Y:S08]  /*6160*/  HMMA.16816.F32 R36, R172, R188.reuse, R36 ;  /* 0x000000bcac24723c */ /* 0x084ff00000001824 */
[C---:B------:R-:W-:Y:S08]  /*6170*/  HMMA.16816.F32 R40, R196.reuse, R188, R40 ;  /* 0x000000bcc428723c */ /* 0x040ff00000001828 */
[-C--:B------:R-:W-:Y:S01]  /*6180*/  HMMA.16816.F32 R104, R196, R190.reuse, R104 ;  /* 0x000000bec468723c */ /* 0x080fe20000001868 */
[----:B------:R-:W-:Y:S07]  /*6190*/  LDSM.16.MT88.4 R196, [R209+0x4800] ;  /* 0x00480000d1c4783b */ /* 0x000fee0000004200 */
[----:B------:R-:W-:Y:S01]  /*61a0*/  HMMA.16816.F32 R108, R172, R190, R108 ;  /* 0x000000beac6c723c */ /* 0x000fe2000000186c */
[----:B------:R-:W-:Y:S04]  /*61b0*/  LDSM.16.M88.4 R172, [R210+0x2000] ;  /* 0x00200000d2ac783b */ /* 0x000fe80000000200 */
[----:B------:R-:W-:Y:S03]  /*61c0*/  LDSM.16.M88.4 R188, [R210+0x2400] ;  /* 0x00240000d2bc783b */ /* 0x000fe60000000200 */
        /* <DEDUP_REMOVED lines=12> */
[-C--:B------:R-:W-:Y:S08]  /*6290*/  HMMA.16816.F32 R104, R184, R202.reuse, R104 ;  /* 0x000000cab868723c */ /* 0x080ff00000001868 */
[----:B------:R-:W-:Y:S07]  /*62a0*/  HMMA.16816.F32 R108, R176, R202, R108 ;  /* 0x000000cab06c723c */ /* 0x000fee000000186c */
[----:B------:R-:W-:Y:S01]  /*62b0*/  IMAD.U32 R177, RZ, RZ, UR8 ;  /* 0x00000008ffb17e24 */ /* 0x000fe2000f8e00ff */
[-C--:B-1----:R-:W-:Y:S05]  /*62c0*/  HMMA.16816.F32 R4, R172, R180.reuse, R4 ;  /* 0x000000b4ac04723c */ /* 0x082fea0000001804 */
[----:B------:R-:W-:Y:S02]  /*62d0*/  LEA.HI.X.SX32 R177, R177, R246, 0x1, P5 ;  /* 0x000000f6b1b17211 */ /* 0x000fe400028f0eff */
[C---:B------:R-:W-:Y:S01]  /*62e0*/  LEA R176, P5, R3.reuse, c[0x0][0x220], 0x2 ;  /* 0x0000880003b07a11 */ /* 0x040fe200078a10ff */
[C---:B------:R-:W-:Y:S04]  /*62f0*/  HMMA.16816.F32 R8, R188.reuse, R180, R8 ;  /* 0x000000b4bc08723c */ /* 0x040fe80000001808 */
[----:B------:R-:W-:Y:S04]  /*6300*/  LEA.HI.X R177, R3, c[0x0][0x224], R177, 0x2, P5 ;  /* 0x0000890003b17a11 */ /* 0x000fe800028f14b1 */
        /* <DEDUP_REMOVED lines=213> */
.L_x_1048:
[----:B------:R-:W-:Y:S05]  /*7060*/  @P1 EXIT ;  /* 0x000000000000194d */ /* 0x000fea0003800000 */
[----:B------:R-:W-:Y:S02]  /*7070*/  ULDC.64 UR4, c[0x0][0x360] ;  /* 0x0000d80000047ab9 */ /* 0x000fe40000000a00 */
[----:B------:R-:W-:Y:S02]  /*7080*/  UISETP.NE.U32.AND UP0, UPT, URZ, UR4, UPT ;  /* 0x000000043f00728c */ /* 0x000fe4000bf05070 */
[----:B------:R-:W-:-:S02]  /*7090*/  ULDC.64 UR6, c[0x0][0x360] ;  /* 0x0000d80000067ab9 */ /* 0x000fc40000000a00 */
[----:B------:R-:W-:-:S06]  /*70a0*/  UISETP.NE.AND.EX UP0, UPT, URZ, UR5, UPT, UP0 ;  /* 0x000000053f00728c */ /* 0x000fcc000bf05300 */
[----:B------:R-:W-:-:S05]  /*70b0*/  PLOP3.LUT P0, PT, PT, PT, UP0, 0x80, 0x0 ;  /* 0x000000000000781c */ /* 0x000fca0003f0f008 */
[----:B------:R-:W-:Y:S02]  /*70c0*/  @UP0 UMOV UR4, 0x4 ;  /* 0x0000000400040882 */ /* 0x000fe40000000000 */
[----:B------:R-:W-:-:S06]  /*70d0*/  @UP0 UIMAD.WIDE UR4, UR12, UR4, UR6 ;  /* 0x000000040c0402a5 */ /* 0x000fcc000f8e0206 */
[----:B------:R-:W-:Y:S02]  /*70e0*/  IMAD.U32 R2, RZ, RZ, UR4 ;  /* 0x00000004ff027e24 */ /* 0x000fe4000f8e00ff */
[----:B------:R-:W-:-:S05]  /*70f0*/  IMAD.U32 R3, RZ, RZ, UR5 ;  /* 0x00000005ff037e24 */ /* 0x000fca000f8e00ff */
[----:B------:R2:W3:Y:S01]  /*7100*/  @P0 LDG.E R0, [R2.64] ;  /* 0x0000001002000981 */ /* 0x0004e2000c1e1900 */
[----:B------:R-:W4:Y:S01]  /*7110*/  S2UR UR6, SR_CTAID.X ;  /* 0x00000000000679c3 */ /* 0x000f220000002500 */
[----:B--2---:R-:W-:Y:S01]  /*7120*/  MOV R2, 0x1 ;  /* 0x0000000100027802 */ /* 0x004fe20000000f00 */
[----:B----4-:R-:W-:Y:S01]  /*7130*/  UIMAD UR6, UR6, 0x3c00, URZ ;  /* 0x00003c00060678a4 */ /* 0x010fe2000f8e023f */
[----:B------:R-:W-:Y:S06]  /*7140*/  BAR.SYNC.DEFER_BLOCKING 0x1, 0x100 ;  /* 0x0044000000007b1d */ /* 0x000fec0000010000 */
[----:B---3--:R2:W3:Y:S01]  /*7150*/  @P0 R2UR UR4, R0 ;  /* 0x00000000000403c2 */ /* 0x0084e200000e0000 */
[----:B------:R-:W-:Y:S01]  /*7160*/  ISETP.NE.AND P0, PT, R2, c[0x0][0x338], PT ;  /* 0x0000ce0002007a0c */ /* 0x000fe20003f05270 */
[----:B--2---:R-:W2:Y:S01]  /*7170*/  S2R R0, SR_CTAID.Y ;  /* 0x0000000000007919 */ /* 0x004ea20000002600 */
[----:B---3--:R-:W-:-:S04]  /*7180*/  @UP0 UIMAD UR4, UR12, 0x50, UR4 ;  /* 0x000000500c0408a4 */ /* 0x008fc8000f8e0204 */
[----:B------:R-:W-:-:S04]  /*7190*/  UIMAD.WIDE UR4, UR4, 0x66666667, URZ ;  /* 0x66666667040478a5 */ /* 0x000fc8000f8e023f */
[----:B------:R-:W-:-:S04]  /*71a0*/  @UP0 USHF.R.U32.HI UR4, URZ, 0x1f, UR5 ;  /* 0x0000001f3f040899 */ /* 0x000fc80008011605 */
[----:B------:R-:W-:-:S04]  /*71b0*/  @UP0 ULEA.HI.SX32 UR4, UR5, UR4, 0x1b ;  /* 0x0000000405040291 */ /* 0x000fc8000f8fda3f */
[----:B------:R-:W-:Y:S02]  /*71c0*/  @UP0 UIMAD UR8, UR4, 0x3c00, URZ ;  /* 0x00003c00040808a4 */ /* 0x000fe4000f8e023f */
[----:B------:R-:W-:Y:S02]  /*71d0*/  USHF.R.S32.HI UR4, URZ, 0x1f, UR6 ;  /* 0x0000001f3f047899 */ /* 0x000fe40008011406 */
[----:B------:R-:W-:Y:S01]  /*71e0*/  @UP0 USHF.R.S32.HI UR5, URZ, 0x1f, UR8 ;  /* 0x0000001f3f050899 */ /* 0x000fe20008011408 */
[----:B--2---:R-:W-:Y:S02]  /*71f0*/  @P0 IMAD.HI.U32 R2, R0, c[0x0][0x33c], RZ ;  /* 0x0000cf0000020a27 */ /* 0x004fe400078e00ff */
[----:B------:R-:W-:Y:S01]  /*7200*/  @!UP0 UMOV UR8, URZ ;  /* 0x0000003f00088c82 */ /* 0x000fe20008000000 */
[----:B------:R-:W-:-:S03]  /*7210*/  MOV R3, UR4 ;  /* 0x0000000400037c02 */ /* 0x000fc60008000f00 */
[----:B------:R-:W-:Y:S01]  /*7220*/  @UP0 UMOV UR9, UR5 ;  /* 0x0000000500090c82 */ /* 0x000fe20008000000 */
[----:B------:R-:W-:Y:S01]  /*7230*/  @P0 SHF.R.U32.HI R0, RZ, c[0x0][0x340], R2 ;  /* 0x0000d000ff000a19 */ /* 0x000fe20000011602 */
[----:B------:R-:W-:Y:S01]  /*7240*/  IMAD.U32 R2, RZ, RZ, UR6 ;  /* 0x00000006ff027e24 */ /* 0x000fe2000f8e00ff */
[----:B------:R-:W-:Y:S02]  /*7250*/  @!UP0 UMOV UR9, URZ ;  /* 0x0000003f00098c82 */ /* 0x000fe40008000000 */
[----:B-1----:R-:W-:Y:S01]  /*7260*/  SHF.R.S32.HI R6, RZ, 0x1f, R0 ;  /* 0x0000001fff067819 */ /* 0x002fe20000011400 */
[----:B------:R-:W-:Y:S01]  /*7270*/  ULDC.64 UR6, c[0x0][0x330] ;  /* 0x0000cc0000067ab9 */ /* 0x000fe20000000a00 */
[--C-:B------:R-:W-:Y:S01]  /*7280*/  IADD3 R2, P1, P0, R2, UR8, R248.reuse ;  /* 0x0000000802027c10 */ /* 0x100fe2000f83e0f8 */
[----:B------:R-:W-:Y:S01]  /*7290*/  USHF.R.S32.HI UR8, URZ, 0x1f, UR12 ;  /* 0x0000001f3f087899 */ /* 0x000fe2000801140c */
[----:B------:R-:W-:Y:S01]  /*72a0*/  SHF.R.S32.HI R248, RZ, 0x1f, R248 ;  /* 0x0000001ffff87819 */ /* 0x000fe200000114f8 */
[C---:B------:R-:W-:Y:S01]  /*72b0*/  IMAD R4, R6.reuse, c[0x0][0x328], RZ ;  /* 0x0000ca0006047a24 */ /* 0x040fe200078e02ff */
[----:B------:R-:W-:Y:S01]  /*72c0*/  ULDC.64 UR4, c[0x0][0x308] ;  /* 0x0000c20000047ab9 */ /* 0x000fe20000000a00 */
[----:B------:R-:W-:Y:S01]  /*72d0*/  IMAD R6, R6, c[0x0][0x300], RZ ;  /* 0x0000c00006067a24 */ /* 0x000fe200078e02ff */
[----:B------:R-:W-:Y:S01]  /*72e0*/  IADD3.X R3, R3, UR9, R248, P1, P0 ;  /* 0x0000000903037c10 */ /* 0x000fe20008fe04f8 */
[----:B------:R-:W-:Y:S01]  /*72f0*/  USEL UR9, UR12, URZ, !UP0 ;  /* 0x0000003f0c097287 */ /* 0x000fe2000c000000 */
[C---:B------:R-:W-:Y:S01]  /*7300*/  IMAD R7, R0.reuse, c[0x0][0x32c], R4 ;  /* 0x0000cb0000077a24 */ /* 0x040fe200078e0204 */
[----:B------:R-:W-:Y:S01]  /*7310*/  USEL UR8, UR8, URZ, !UP0 ;  /* 0x0000003f08087287 */ /* 0x000fe2000c000000 */
[----:B------:R-:W-:-:S02]  /*7320*/  IMAD R6, R0, c[0x0][0x304], R6 ;  /* 0x0000c10000067a24 */ /* 0x000fc400078e0206 */
[C---:B------:R-:W-:Y:S01]  /*7330*/  IMAD.WIDE.U32 R4, R0.reuse, c[0x0][0x328], R2 ;  /* 0x0000ca0000047a25 */ /* 0x040fe200078e0002 */
[----:B------:R-:W-:Y:S02]  /*7340*/  UIMAD UR6, UR8, UR6, URZ ;  /* 0x00000006080672a4 */ /* 0x000fe4000f8e023f */
[----:B------:R-:W-:Y:S01]  /*7350*/  UIMAD UR4, UR8, UR4, URZ ;  /* 0x00000004080472a4 */ /* 0x000fe2000f8e023f */
[----:B------:R-:W-:Y:S01]  /*7360*/  IMAD.IADD R5, R5, 0x1, R7 ;  /* 0x0000000105057824 */ /* 0x000fe200078e0207 */
[----:B------:R-:W-:Y:S01]  /*7370*/  UIMAD UR6, UR9, UR7, UR6 ;  /* 0x00000007090672a4 */ /* 0x000fe2000f8e0206 */
[----:B------:R-:W-:Y:S01]  /*7380*/  IMAD.U32 R8, RZ, RZ, UR9 ;  /* 0x00000009ff087e24 */ /* 0x000fe2000f8e00ff */
[----:B------:R-:W-:Y:S01]  /*7390*/  UIMAD UR4, UR9, UR5, UR4 ;  /* 0x00000005090472a4 */ /* 0x000fe2000f8e0204 */
[----:B------:R-:W-:-:S04]  /*73a0*/  IMAD.WIDE.U32 R2, R0, c[0x0][0x300], R2 ;  /* 0x0000c00000027a25 */ /* 0x000fc800078e0002 */
[----:B------:R-:W-:Y:S01]  /*73b0*/  IMAD.WIDE.U32 R8, R8, c[0x0][0x330], R4 ;  /* 0x0000cc0008087a25 */ /* 0x000fe200078e0004 */
[----:B------:R-:W-:Y:S02]  /*73c0*/  IADD3 R3, R3, R6, RZ ;  /* 0x0000000603037210 */ /* 0x000fe40007ffe0ff */
[----:B------:R-:W-:Y:S02]  /*73d0*/  MOV R6, UR9 ;  /* 0x0000000900067c02 */ /* 0x000fe40008000f00 */
[----:B------:R-:W-:Y:S02]  /*73e0*/  IADD3 R0, R9, UR6, RZ ;  /* 0x0000000609007c10 */ /* 0x000fe4000fffe0ff */
[----:B------:R-:W-:Y:S01]  /*73f0*/  LEA R4, P1, R8, c[0x0][0x310], 0x2 ;  /* 0x0000c40008047a11 */ /* 0x000fe200078210ff */
[----:B------:R-:W-:-:S03]  /*7400*/  IMAD.WIDE.U32 R6, R6, c[0x0][0x308], R2 ;  /* 0x0000c20006067a25 */ /* 0x000fc600078e0002 */
[----:B------:R-:W-:Y:S02]  /*7410*/  LEA.HI.X R5, R8, c[0x0][0x314], R0, 0x2, P1 ;  /* 0x0000c50008057a11 */ /* 0x000fe400008f1400 */
[C---:B------:R-:W-:Y:S02]  /*7420*/  LEA R2, P0, R6.reuse, c[0x0][0x2e8], 0x2 ;  /* 0x0000ba0006027a11 */ /* 0x040fe400078010ff */
[----:B------:R-:W-:Y:S01]  /*7430*/  IADD3 R3, R7, UR4, RZ ;  /* 0x0000000407037c10 */ /* 0x000fe2000fffe0ff */
        /* <DEDUP_REMOVED lines=122> */
.L_x_1060:
        /* <DEDUP_REMOVED lines=10> */
.L_x_1418:


//--------------------- .text._ZN7cutlass13device_kernelIN5flash19enable_sm80_to_sm89INS1_16FlashAttnBwdSm80INS1_25CollectiveMainloopBwdSm80ILi2ELi1EN4cute5tupleIJNS5_1CILi64EEENS7_ILi80EEENS7_ILi192EEEEEENS_6half_tEfNS_4arch4Sm80ELb0ELb1ELb0ELb1ELb1ELb0ELb1ELb0ELi2ELi4ELi2ELi2ELb0EEENS1_24CollectiveEpilogueBwdGQAISB_fSE_Li256ELb1ELb1EEENS1_19SingleTileSchedulerILb1ELb0ELb0ELi80EEEEEEEEEvNT_6ParamsE --------------------------
	.section	.text._ZN7cutlass13device_kernelIN5flash19enable_sm80_to_sm89INS1_16FlashAttnBwdSm80INS1_25CollectiveMainloopBwdSm80ILi2ELi1EN4cute5tupleIJNS5_1CILi64EEENS7_ILi80EEENS7_ILi192EEEEEENS_6half_tEfNS_4arch4Sm80ELb0ELb1ELb0ELb1ELb1ELb0ELb1ELb0ELi2ELi4ELi2ELi2ELb0EEENS1_24CollectiveEpilogueBwdGQAISB_fSE_Li256ELb1ELb1EEENS1_19SingleTileSchedulerILb1ELb0ELb0ELi80EEEEEEEEEvNT_6ParamsE,"ax",@progbits
	.sectioninfo	@"SHI_REGISTERS=255"
	.align	128
.text._ZN7cutlass13device_kernelIN5flash19enable_sm80_to_sm89INS1_16FlashAttnBwdSm80INS1_25CollectiveMainloopBwdSm80ILi2ELi1EN4cute5tupleIJNS5_1CILi64EEENS7_ILi80EEENS7_ILi192EEEEEENS_6half_tEfNS_4arch4Sm80ELb0ELb1ELb0ELb1ELb1ELb0ELb1ELb0ELi2ELi4ELi2ELi2ELb0EEENS1_24CollectiveEpilogueBwdGQAISB_fSE_Li256ELb1ELb1EEENS1_19SingleTileSchedulerILb1ELb0ELb0ELi80EEEEEEEEEvNT_6ParamsE:
        .type           _ZN7cutlass13device_kernelIN5flash19enable_sm80_to_sm89INS1_16FlashAttnBwdSm80INS1_25CollectiveMainloopBwdSm80ILi2ELi1EN4cute5tupleIJNS5_1CILi64EEENS7_ILi80EEENS7_ILi192EEEEEENS_6half_tEfNS_4arch4Sm80ELb0ELb1ELb0ELb1ELb1ELb0ELb1ELb0ELi2ELi4ELi2ELi2ELb0EEENS1_24CollectiveEpilogueBwdGQAISB_fSE_Li256ELb1ELb1EEENS1_19SingleTileSchedulerILb1ELb0ELb0ELi80EEEEEEEEEvNT_6ParamsE,@function
        .size           _ZN7cutlass13device_kernelIN5flash19enable_sm80_to_sm89INS1_16FlashAttnBwdSm80INS1_25CollectiveMainloopBwdSm80ILi2ELi1EN4cute5tupleIJNS5_1CILi64EEENS7_ILi80EEENS7_ILi192EEEEEENS_6half_tEfNS_4arch4Sm80ELb0ELb1ELb0ELb1ELb1ELb0ELb1ELb0ELi2ELi4ELi2ELi2ELb0EEENS1_24CollectiveEpilogueBwdGQAISB_fSE_Li256ELb1ELb1EEENS1_19SingleTileSchedulerILb1ELb0ELb0ELi80EEEEEEEEEvNT_6ParamsE,(.L_x_1419 - _ZN7cutlass13device_kernelIN5flash19enable_sm80_to_sm89INS1_16FlashAttnBwdSm80INS1_25CollectiveMainloopBwdSm80ILi2ELi1EN4cute5tupleIJNS5_1CILi64EEENS7_ILi80EEENS7_ILi192EEEEEENS_6half_tEfNS_4arch4Sm80ELb0ELb1ELb0ELb1ELb1ELb0ELb1ELb0ELi2ELi4ELi2ELi2ELb0EEENS1_24CollectiveEpilogueBwdGQAISB_fSE_Li256ELb1ELb1EEENS1_19SingleTileSchedulerILb1ELb0ELb0ELi80EEEEEEEEEvNT_6ParamsE)
        .other          _ZN7cutlass13device_kernelIN5flash19enable_sm80_to_sm89INS1_16FlashAttnBwdSm80INS1_25CollectiveMainloopBwdSm80ILi2ELi1EN4cute5tupleIJNS5_1CILi64EEENS7_ILi80EEENS7_ILi192EEEEEENS_6half_tEfNS_4arch4Sm80ELb0ELb1ELb0ELb1ELb1ELb0ELb1ELb0ELi2ELi4ELi2ELi2ELb0EEENS1_24CollectiveEpilogueBwdGQAISB_fSE_Li256ELb1ELb1EEENS1_19SingleTileSchedulerILb1ELb0ELb0ELi80EEEEEEEEEvNT_6ParamsE,@"STO_CUDA_ENTRY STV_DEFAULT"
_ZN7cutlass13device_kernelIN5flash19enable_sm80_to_sm89INS1_16FlashAttnBwdSm80INS1_25CollectiveMainloopBwdSm80ILi2ELi1EN4cute5tupleIJNS5_1CILi64EEENS7_ILi80EEENS7_ILi192EEEEEENS_6half_tEfNS_4arch4Sm80ELb0ELb1ELb0ELb1ELb1ELb0ELb1ELb0ELi2ELi4ELi2ELi2ELb0EEENS1_24CollectiveEpilogueBwdGQAISB_fSE_Li256ELb1ELb1EEENS1_19SingleTileSchedulerILb1ELb0ELb0ELi80EEEEEEEEEvNT_6ParamsE:
        /* <DEDUP_REMOVED lines=17> */
.L_x_1062:
        /* <DEDUP_REMOVED lines=8> */
.L_x_1064:
[----:B------:R-:W-:Y:S02]  /*0190*/  MOV R3, c[0x0][0x3ac] ;  /* 0x0000eb0000037a02 */ /* 0x000fe40000000f00 */
.L_x_1063:
[----:B-1----:R-:W-:-:S05]  /*01a0*/  IMAD R2, R222, 0x50, RZ ;  /* 0x00000050de027824 */ /* 0x002fca00078e02ff */
[----:B-----5:R-:W-:-:S04]  /*01b0*/  ISETP.GE.AND P0, PT, R2, R3, PT ;  /* 0x000000030200720c */ /* 0x020fc80003f06270 */
[----:B------:R-:W-:Y:S01]  /*01c0*/  SEL R229, R229, 0xffffffff, !P0 ;  /* 0xffffffffe5e57807 */ /* 0x000fe20004000000 */
[----:B------:R-:W-:Y:S05]  /*01d0*/  BRA `(.L_x_1065) ;  /* 0x0000011000007947 */ /* 0x000fea0003800000 */
.L_x_1061:
[----:B---34-:R-:W-:-:S04]  /*01e0*/  ISETP.NE.U32.AND P0, PT, RZ, c[0x0][0x3c8], PT ;  /* 0x0000f200ff007a0c */ /* 0x018fc80003f05070 */
[----:B------:R-:W-:-:S13]  /*01f0*/  ISETP.NE.AND.EX P0, PT, RZ, c[0x0][0x3cc], PT, P0 ;  /* 0x0000f300ff007a0c */ /* 0x000fda0003f05300 */
[----:B------:R-:W-:Y:S05]  /*0200*/  @!P0 BRA `(.L_x_1066) ;  /* 0x0000002000008947 */ /* 0x000fea0003800000 */
[----:B------:R1:W5:Y:S01]  /*0210*/  LDG.E R3, [R2.64] ;  /* 0x0000000802037981 */ /* 0x000362000c1e1900 */
[----:B------:R-:W-:Y:S05]  /*0220*/  BRA `(.L_x_1067) ;  /* 0x0000009000007947 */ /* 0x000fea0003800000 */
.L_x_1066:
        /* <DEDUP_REMOVED lines=8> */
.L_x_1068:
[----:B------:R-:W-:Y:S02]  /*02b0*/  MOV R3, c[0x0][0x3ac] ;  /* 0x0000eb0000037a02 */ /* 0x000fe40000000f00 */
.L_x_1067:
[----:B-1----:R-:W-:-:S05]  /*02c0*/  IMAD R2, R222, 0x50, RZ ;  /* 0x00000050de027824 */ /* 0x002fca00078e02ff */
[----:B-----5:R-:W-:-:S04]  /*02d0*/  ISETP.GE.AND P0, PT, R2, R3, PT ;  /* 0x000000030200720c */ /* 0x020fc80003f06270 */
[----:B------:R-:W-:-:S04]  /*02e0*/  SEL R229, R229, 0xffffffff, !P0 ;  /* 0xffffffffe5e57807 */ /* 0x000fc80004000000 */
.L_x_1065:
[----:B------:R-:W-:-:S13]  /*02f0*/  ISETP.GE.AND P0, PT, R229, RZ, PT ;  /* 0x000000ffe500720c */ /* 0x000fda0003f06270 */
[----:B------:R-:W-:Y:S05]  /*0300*/  @!P0 EXIT ;  /* 0x000000000000894d */ /* 0x000fea0003800000 */
[----:B------:R-:W-:Y:S01]  /*0310*/  ISETP.NE.U32.AND P0, PT, RZ, c[0x0][0x2c8], PT ;  /* 0x0000b200ff007a0c */ /* 0x000fe20003f05070 */
[----:B------:R-:W-:-:S03]  /*0320*/  IMAD.WIDE R16, R229, R4, c[0x0][0x2c8] ;  /* 0x0000b200e5107625 */ /* 0x000fc600078e0204 */
[----:B------:R-:W-:Y:S02]  /*0330*/  ISETP.NE.AND.EX P1, PT, RZ, c[0x0][0x2cc], PT, P0 ;  /* 0x0000b300ff007a0c */ /* 0x000fe40003f25300 */
[----:B------:R-:W-:Y:S01]  /*0340*/  ISETP.NE.U32.AND P0, PT, RZ, c[0x0][0x2d0], PT ;  /* 0x0000b400ff007a0c */ /* 0x000fe20003f05070 */
[----:B------:R-:W-:-:S04]  /*0350*/  IMAD.WIDE R14, R229, R4, c[0x0][0x2d0] ;  /* 0x0000b400e50e7625 */ /* 0x000fc800078e0204 */
[----:B------:R-:W-:Y:S01]  /*0360*/  IMAD.MOV.U32 R228, RZ, RZ, c[0x0][0x168] ;  /* 0x00005a00ffe47624 */ /* 0x000fe200078e00ff */
[----:B------:R-:W-:Y:S02]  /*0370*/  ISETP.NE.AND.EX P2, PT, RZ, c[0x0][0x2d4], PT, P0 ;  /* 0x0000b500ff007a0c */ /* 0x000fe40003f45300 */
[----:B------:R-:W-:Y:S01]  /*0380*/  ISETP.NE.U32.AND P0, PT, RZ, c[0x0][0x2d8], PT ;  /* 0x0000b600ff007a0c */ /* 0x000fe20003f05070 */
[----:B------:R-:W-:Y:S01]  /*0390*/  IMAD.MOV.U32 R3, RZ, RZ, RZ ;  /* 0x000000ffff037224 */ /* 0x000fe200078e00ff */
[----:B------:R-:W-:Y:S01]  /*03a0*/  CS2R R8, SRZ ;  /* 0x0000000000087805 */ /* 0x000fe2000001ff00 */
[----:B------:R-:W2:Y:S01]  /*03b0*/  @P1 LDG.E R6, [R16.64] ;  /* 0x0000000810061981 */ /* 0x000ea2000c1e1900 */
[----:B------:R-:W-:Y:S02]  /*03c0*/  ISETP.NE.AND.EX P0, PT, RZ, c[0x0][0x2dc], PT, P0 ;  /* 0x0000b700ff007a0c */ /* 0x000fe40003f05300 */
[----:B------:R-:W-:Y:S01]  /*03d0*/  P2R R2, PR, RZ, 0x2 ;  /* 0x00000002ff027803 */ /* 0x000fe20000000000 */
[----:B------:R-:W3:Y:S04]  /*03e0*/  @P1 LDG.E R13, [R16.64] ;  /* 0x00000008100d1981 */ /* 0x000ee8000c1e1900 */
[----:B------:R-:W4:Y:S06]  /*03f0*/  @P2 LDG.E R11, [R14.64] ;  /* 0x000000080e0b2981 */ /* 0x000f2c000c1e1900 */
[----:B------:R-:W-:-:S05]  /*0400*/  @P0 IMAD.WIDE R18, R229, R4, c[0x0][0x2d8] ;  /* 0x0000b600e5120625 */ /* 0x000fca00078e0204 */
[----:B------:R1:W5:Y:S01]  /*0410*/  @P0 LDG.E R228, [R18.64] ;  /* 0x0000000812e40981 */ /* 0x000362000c1e1900 */
[----:B--2---:R-:W-:-:S05]  /*0420*/  @P1 IMAD R6, R229, 0x40, R6 ;  /* 0x00000040e5061824 */ /* 0x004fca00078e0206 */
[----:B------:R-:W-:-:S04]  /*0430*/  @P1 SHF.R.S32.HI R5, RZ, 0x1f, R6 ;  /* 0x0000001fff051819 */ /* 0x000fc80000011406 */
[----:B------:R-:W-:Y:S02]  /*0440*/  @P1 LEA.HI R5, R5, R6, RZ, 0x6 ;  /* 0x0000000605051211 */ /* 0x000fe400078f30ff */
[----:B------:R-:W-:Y:S01]  /*0450*/  CS2R R6, SRZ ;  /* 0x0000000000067805 */ /* 0x000fe2000001ff00 */
[----:B----4-:R-:W-:Y:S01]  /*0460*/  @P2 SHF.R.S32.HI R9, RZ, 0x1f, R11 ;  /* 0x0000001fff092819 */ /* 0x010fe2000001140b */
[--C-:B---3--:R-:W-:Y:S01]  /*0470*/  @P1 IMAD.MOV.U32 R6, RZ, RZ, R13.reuse ;  /* 0x000000ffff061224 */ /* 0x108fe200078e000d */
[----:B------:R-:W-:Y:S01]  /*0480*/  @P1 LOP3.LUT R3, R5, 0xffffffc0, RZ, 0xc0, !PT ;  /* 0xffffffc005031812 */ /* 0x000fe200078ec0ff */
[----:B------:R-:W-:Y:S01]  /*0490*/  IMAD.MOV.U32 R5, RZ, RZ, c[0x0][0x198] ;  /* 0x00006600ff057624 */ /* 0x000fe200078e00ff */
[----:B------:R-:W-:Y:S01]  /*04a0*/  @P1 SHF.R.S32.HI R7, RZ, 0x1f, R13 ;  /* 0x0000001fff071819 */ /* 0x000fe2000001140d */
[----:B------:R-:W-:Y:S01]  /*04b0*/  @P2 IMAD.MOV.U32 R8, RZ, RZ, R11 ;  /* 0x000000ffff082224 */ /* 0x000fe200078e000b */
[----:B------:R-:W-:Y:S05]  /*04c0*/  @P0 BRA `(.L_x_1069) ;  /* 0x0000004000000947 */ /* 0x000fea0003800000 */
[----:B-1----:R-:W-:Y:S05]  /*04d0*/  @!P1 BRA `(.L_x_1069) ;  /* 0x0000003000009947 */ /* 0x002fea0003800000 */
[----:B-----5:R-:W2:Y:S04]  /*04e0*/  LDG.E R228, [R16.64] ;  /* 0x0000000810e47981 */ /* 0x020ea8000c1e1900 */
[----:B------:R-:W2:Y:S02]  /*04f0*/  LDG.E R11, [R16.64+0x4] ;  /* 0x00000408100b7981 */ /* 0x000ea4000c1e1900 */
[----:B--2---:R-:W-:-:S02]  /*0500*/  IADD3 R228, -R228, R11, RZ ;  /* 0x0000000be4e47210 */ /* 0x004fc40007ffe1ff */
.L_x_1069:
[----:B-1----:R-:W-:-:S04]  /*0510*/  ISETP.NE.U32.AND P0, PT, RZ, c[0x0][0x2e0], PT ;  /* 0x0000b800ff007a0c */ /* 0x002fc80003f05070 */
[----:B------:R-:W-:-:S13]  /*0520*/  ISETP.NE.AND.EX P0, PT, RZ, c[0x0][0x2e4], PT, P0 ;  /* 0x0000b900ff007a0c */ /* 0x000fda0003f05300 */
[----:B------:R-:W-:Y:S05]  /*0530*/  @!P0 BRA `(.L_x_1070) ;  /* 0x0000003000008947 */ /* 0x000fea0003800000 */
[----:B------:R-:W-:-:S06]  /*0540*/  IMAD.WIDE R4, R229, R4, c[0x0][0x2e0] ;  /* 0x0000b800e5047625 */ /* 0x000fcc00078e0204 */
[----:B------:R1:W5:Y:S01]  /*0550*/  LDG.E R5, [R4.64] ;  /* 0x0000000804057981 */ /* 0x000362000c1e1900 */
[----:B------:R-:W-:Y:S05]  /*0560*/  BRA `(.L_x_1071) ;  /* 0x0000004000007947 */ /* 0x000fea0003800000 */
.L_x_1070:
[----:B------:R-:W-:Y:S05]  /*0570*/  @!P2 BRA `(.L_x_1071) ;  /* 0x000000300000a947 */ /* 0x000fea0003800000 */
[----:B------:R-:W2:Y:S04]  /*0580*/  LDG.E R5, [R14.64] ;  /* 0x000000080e057981 */ /* 0x000ea8000c1e1900 */
[----:B------:R-:W2:Y:S02]  /*0590*/  LDG.E R4, [R14.64+0x4] ;  /* 0x000004080e047981 */ /* 0x000ea4000c1e1900 */
[----:B--2---:R-:W-:Y:S02]  /*05a0*/  IADD3 R5, -R5, R4, RZ ;  /* 0x0000000405057210 */ /* 0x004fe40007ffe1ff */
.L_x_1071:
[----:B------:R-:W-:Y:S02]  /*05b0*/  ISETP.GE.AND P0, PT, R222, RZ, PT ;  /* 0x000000ffde00720c */ /* 0x000fe40003f06270 */
[----:B-----5:R-:W-:-:S04]  /*05c0*/  IADD3 R11, R228, 0x3f, RZ ;  /* 0x0000003fe40b7810 */ /* 0x020fc80007ffe0ff */
[----:B-1----:R-:W-:-:S04]  /*05d0*/  SHF.R.S32.HI R4, RZ, 0x1f, R11 ;  /* 0x0000001fff047819 */ /* 0x002fc8000001140b */
        /* <DEDUP_REMOVED lines=10> */
.L_x_1072:
        /* <DEDUP_REMOVED lines=73> */
[----:B------:R-:W-:Y:S01]  /*0b10*/  SEL R11, R229, RZ, !P2 ;  /* 0x000000ffe50b7207 */ /* 0x000fe20005000000 */
[----:B------:R-:W-:Y:S01]  /*0b20*/  IMAD.SHL.U32 R19, R219, 0x4, RZ ;  /* 0x00000004db137824 */ /* 0x000fe200078e00ff */
[----:B------:R-:W-:Y:S01]  /*0b30*/  ISETP.NE.AND P0, PT, R10, 0x1, PT ;  /* 0x000000010a00780c */ /* 0x000fe20003f05270 */
[----:B------:R-:W-:Y:S01]  /*0b40*/  IMAD R22, R3, 0xc0, RZ ;  /* 0x000000c003167824 */ /* 0x000fe200078e02ff */
[-C--:B------:R-:W-:Y:S01]  /*0b50*/  LEA.HI R215, R14, R219.reuse, RZ, 0x3 ;  /* 0x000000db0ed77211 */ /* 0x080fe200078f18ff */
[----:B------:R-:W-:Y:S01]  /*0b60*/  ULDC.64 UR4, c[0x0][0x1d8] ;  /* 0x0000760000047ab9 */ /* 0x000fe20000000a00 */
[----:B------:R-:W-:Y:S01]  /*0b70*/  SHF.R.S32.HI R18, RZ, 0x1f, R3 ;  /* 0x0000001fff127819 */ /* 0x000fe20000011403 */
[----:B------:R-:W-:Y:S01]  /*0b80*/  USHF.L.U32 UR7, UR4, 0x5, URZ ;  /* 0x0000000504077899 */ /* 0x000fe2000800063f */
[----:B------:R-:W-:Y:S01]  /*0b90*/  LOP3.LUT R12, R215, 0xfffffff8, RZ, 0xc0, !PT ;  /* 0xfffffff8d70c7812 */ /* 0x000fe200078ec0ff */
[----:B------:R-:W-:Y:S01]  /*0ba0*/  UMOV UR6, 0x5 ;  /* 0x0000000500067882 */ /* 0x000fe20000000000 */
[----:B------:R-:W-:Y:S01]  /*0bb0*/  SHF.R.S32.HI R227, RZ, 0x3, R215 ;  /* 0x00000003ffe37819 */ /* 0x000fe200000114d7 */
[----:B------:R-:W-:Y:S01]  /*0bc0*/  USHF.L.U64.HI UR5, UR4, UR6, UR5 ;  /* 0x0000000604057299 */ /* 0x000fe20008010205 */
[-C--:B------:R-:W-:Y:S01]  /*0bd0*/  IADD3 R24, P1, R22, R219.reuse, RZ ;  /* 0x000000db16187210 */ /* 0x080fe20007f3e0ff */
[C---:B------:R-:W-:Y:S01]  /*0be0*/  IMAD.IADD R12, R219.reuse, 0x1, -R12 ;  /* 0x00000001db0c7824 */ /* 0x040fe200078e0a0c */
[----:B------:R-:W-:Y:S01]  /*0bf0*/  ISETP.GT.AND P6, PT, R219, 0x7f, PT ;  /* 0x0000007fdb00780c */ /* 0x000fe20003fc4270 */
[----:B------:R-:W-:Y:S01]  /*0c00*/  @P0 IMAD.HI.U32 R10, R0, c[0x0][0x24c], RZ ;  /* 0x00009300000a0a27 */ /* 0x000fe200078e00ff */
[----:B------:R-:W-:Y:S01]  /*0c10*/  LOP3.LUT R4, R4, 0xfffffffd, RZ, 0xc0, !PT ;  /* 0xfffffffd04047812 */ /* 0x000fe200078ec0ff */
[----:B------:R-:W-:Y:S01]  /*0c20*/  CS2R R170, SRZ ;  /* 0x0000000000aa7805 */ /* 0x000fe2000001ff00 */
[----:B------:R-:W-:Y:S01]  /*0c30*/  LEA.HI R213, R14, R219, RZ, 0x7 ;  /* 0x000000db0ed57211 */ /* 0x000fe200078f38ff */
[----:B------:R-:W-:Y:S01]  /*0c40*/  IMAD.SHL.U32 R20, R12, 0x8, RZ ;  /* 0x000000080c147824 */ /* 0x000fe200078e00ff */
[----:B------:R-:W-:Y:S01]  /*0c50*/  @P0 SHF.R.U32.HI R23, RZ, c[0x0][0x250], R10 ;  /* 0x00009400ff170a19 */ /* 0x000fe2000001160a */
[----:B------:R-:W-:Y:S01]  /*0c60*/  IMAD.MOV.U32 R214, RZ, RZ, 0x10 ;  /* 0x00000010ffd67424 */ /* 0x000fe200078e00ff */
[----:B------:R-:W-:Y:S01]  /*0c70*/  SHF.R.S32.HI R10, RZ, 0x1f, R229 ;  /* 0x0000001fff0a7819 */ /* 0x000fe200000114e5 */
[----:B------:R-:W-:Y:S01]  /*0c80*/  IMAD.MOV.U32 R212, RZ, RZ, 0x20 ;  /* 0x00000020ffd47424 */ /* 0x000fe200078e00ff */
[----:B------:R-:W-:Y:S01]  /*0c90*/  SHF.R.S32.HI R15, RZ, 0x1f, R23 ;  /* 0x0000001fff0f7819 */ /* 0x000fe20000011417 */
[----:B------:R-:W-:Y:S01]  /*0ca0*/  IMAD.MOV.U32 R250, RZ, RZ, 0x1 ;  /* 0x00000001fffa7424 */ /* 0x000fe200078e00ff */
[----:B------:R-:W-:Y:S01]  /*0cb0*/  SHF.R.S32.HI R21, RZ, 0x1f, R20 ;  /* 0x0000001fff157819 */ /* 0x000fe20000011414 */
[----:B------:R-:W-:Y:S01]  /*0cc0*/  IMAD.IADD R236, R5, 0x1, -R228 ;  /* 0x0000000105ec7824 */ /* 0x000fe200078e0ae4 */
[----:B------:R-:W-:Y:S01]  /*0cd0*/  SEL R13, R10, RZ, !P2 ;  /* 0x000000ff0a0d7207 */ /* 0x000fe20005000000 */
[----:B------:R-:W-:Y:S01]  /*0ce0*/  IMAD R28, R15, c[0x0][0x1e0], RZ ;  /* 0x000078000f1c7a24 */ /* 0x000fe200078e02ff */
[----:B------:R-:W-:Y:S01]  /*0cf0*/  IADD3 R26, P2, R19, R3, RZ ;  /* 0x00000003131a7210 */ /* 0x000fe20007f5e0ff */
[----:B------:R-:W-:Y:S01]  /*0d00*/  IMAD.WIDE.U32 R16, R23, c[0x0][0x1e0], R20 ;  /* 0x0000780017107a25 */ /* 0x000fe200078e0014 */
[----:B------:R-:W-:Y:S01]  /*0d10*/  SHF.R.S32.HI R3, RZ, 0x1f, R227 ;  /* 0x0000001fff037819 */ /* 0x000fe200000114e3 */
[----:B------:R-:W-:Y:S01]  /*0d20*/  CS2R R168, SRZ ;  /* 0x0000000000a87805 */ /* 0x000fe2000001ff00 */
[----:B------:R-:W-:Y:S01]  /*0d30*/  IADD3 R30, P0, R227, R8, RZ ;  /* 0x00000008e31e7210 */ /* 0x000fe20007f1e0ff */
[----:B------:R-:W-:Y:S01]  /*0d40*/  IMAD R28, R23, c[0x0][0x1e4], R28 ;  /* 0x00007900171c7a24 */ /* 0x000fe200078e021c */
[----:B------:R-:W-:Y:S01]  /*0d50*/  LEA.HI.X.SX32 R27, R19, R18, 0x1, P2 ;  /* 0x00000012131b7211 */ /* 0x000fe200010f0eff */
[----:B------:R-:W-:Y:S01]  /*0d60*/  IMAD R8, R15, c[0x0][0x1b0], RZ ;  /* 0x00006c000f087a24 */ /* 0x000fe200078e02ff */
[----:B------:R-:W-:Y:S01]  /*0d70*/  SHF.R.S32.HI R213, RZ, 0x7, R213 ;  /* 0x00000007ffd57819 */ /* 0x000fe200000114d5 */
[----:B------:R-:W-:Y:S01]  /*0d80*/  IMAD.IADD R29, R17, 0x1, R28 ;  /* 0x00000001111d7824 */ /* 0x000fe200078e021c */
[----:B------:R-:W-:Y:S01]  /*0d90*/  SHF.R.S32.HI R17, RZ, 0x1f, R219 ;  /* 0x0000001fff117819 */ /* 0x000fe200000114db */
[----:B------:R-:W-:Y:S01]  /*0da0*/  IMAD.MOV.U32 R28, RZ, RZ, R16 ;  /* 0x000000ffff1c7224 */ /* 0x000fe200078e0010 */
[----:B------:R-:W-:Y:S01]  /*0db0*/  CS2R R166, SRZ ;  /* 0x0000000000a67805 */ /* 0x000fe2000001ff00 */
[----:B------:R-:W-:Y:S01]  /*0dc0*/  IMAD R16, R13, c[0x0][0x1e8], RZ ;  /* 0x00007a000d107a24 */ /* 0x000fe200078e02ff */
[----:B------:R-:W-:Y:S01]  /*0dd0*/  LEA.HI.X.SX32 R25, R22, R17, 0x1, P1 ;  /* 0x0000001116197211 */ /* 0x000fe200008f0eff */
[C---:B------:R-:W-:Y:S01]  /*0de0*/  IMAD.WIDE.U32 R28, R11.reuse, c[0x0][0x1e8], R28 ;  /* 0x00007a000b1c7a25 */ /* 0x040fe200078e001c */
[----:B------:R-:W-:Y:S01]  /*0df0*/  CS2R R164, SRZ ;  /* 0x0000000000a47805 */ /* 0x000fe2000001ff00 */
[----:B------:R-:W-:Y:S01]  /*0e00*/  CS2R R162, SRZ ;  /* 0x0000000000a27805 */ /* 0x000fe2000001ff00 */
[----:B------:R-:W-:Y:S01]  /*0e10*/  CS2R R160, SRZ ;  /* 0x0000000000a07805 */ /* 0x000fe2000001ff00 */
[----:B------:R-:W-:Y:S01]  /*0e20*/  IMAD R16, R11, c[0x0][0x1ec], R16 ;  /* 0x00007b000b107a24 */ /* 0x000fe200078e0210 */
[----:B------:R-:W-:Y:S01]  /*0e30*/  CS2R R158, SRZ ;  /* 0x00000000009e7805 */ /* 0x000fe2000001ff00 */
[----:B------:R-:W-:Y:S01]  /*0e40*/  IMAD.X R31, R3, 0x1, R9, P0 ;  /* 0x00000001031f7824 */ /* 0x000fe200000e0609 */
[----:B------:R-:W-:Y:S01]  /*0e50*/  CS2R R156, SRZ ;  /* 0x00000000009c7805 */ /* 0x000fe2000001ff00 */
[----:B------:R-:W-:Y:S01]  /*0e60*/  IMAD.IADD R29, R29, 0x1, R16 ;  /* 0x000000011d1d7824 */ /* 0x000fe200078e0210 */
[----:B------:R-:W-:Y:S01]  /*0e70*/  CS2R R154, SRZ ;  /* 0x00000000009a7805 */ /* 0x000fe2000001ff00 */
[----:B------:R-:W-:Y:S01]  /*0e80*/  IMAD.WIDE R16, R222, 0x50, R30 ;  /* 0x00000050de107825 */ /* 0x000fe200078e021e */
[----:B------:R-:W-:Y:S01]  /*0e90*/  CS2R R152, SRZ ;  /* 0x0000000000987805 */ /* 0x000fe2000001ff00 */
[----:B------:R-:W-:Y:S01]  /*0ea0*/  CS2R R150, SRZ ;  /* 0x0000000000967805 */ /* 0x000fe2000001ff00 */
[----:B------:R-:W-:Y:S01]  /*0eb0*/  CS2R R148, SRZ ;  /* 0x0000000000947805 */ /* 0x000fe2000001ff00 */
[C---:B------:R-:W-:Y:S01]  /*0ec0*/  IMAD R8, R23.reuse, c[0x0][0x1b4], R8 ;  /* 0x00006d0017087a24 */ /* 0x040fe200078e0208 */
[----:B------:R-:W-:Y:S01]  /*0ed0*/  CS2R R146, SRZ ;  /* 0x0000000000927805 */ /* 0x000fe2000001ff00 */
[----:B------:R-:W-:Y:S01]  /*0ee0*/  IMAD.WIDE.U32 R30, R23, c[0x0][0x1b0], R20 ;  /* 0x00006c00171e7a25 */ /* 0x000fe200078e0014 */
[----:B------:R-:W-:Y:S01]  /*0ef0*/  IADD3 R23, P0, R227, R6, RZ ;  /* 0x00000006e3177210 */ /* 0x000fe20007f1e0ff */
[----:B------:R-:W-:Y:S01]  /*0f00*/  CS2R R144, SRZ ;  /* 0x0000000000907805 */ /* 0x000fe2000001ff00 */
[----:B------:R-:W-:Y:S01]  /*0f10*/  CS2R R142, SRZ ;  /* 0x00000000008e7805 */ /* 0x000fe2000001ff00 */
[----:B------:R-:W-:Y:S01]  /*0f20*/  IMAD R15, R17, c[0x0][0x1d8], RZ ;  /* 0x00007600110f7a24 */ /* 0x000fe200078e02ff */
[----:B------:R-:W-:Y:S01]  /*0f30*/  CS2R R140, SRZ ;  /* 0x00000000008c7805 */ /* 0x000fe2000001ff00 */
[----:B------:R-:W-:Y:S01]  /*0f40*/  IMAD.SHL.U32 R19, R227, 0x40, RZ ;  /* 0x00000040e3137824 */ /* 0x000fe200078e00ff */
[----:B------:R-:W-:Y:S01]  /*0f50*/  CS2R R138, SRZ ;  /* 0x00000000008a7805 */ /* 0x000fe2000001ff00 */
[----:B------:R-:W-:Y:S01]  /*0f60*/  IMAD.IADD R31, R31, 0x1, R8 ;  /* 0x000000011f1f7824 */ /* 0x000fe200078e0208 */
[----:B------:R-:W-:Y:S01]  /*0f70*/  CS2R R136, SRZ ;  /* 0x0000000000887805 */ /* 0x000fe2000001ff00 */
[C---:B------:R-:W-:Y:S01]  /*0f80*/  IMAD R8, R16.reuse, c[0x0][0x1dc], R15 ;  /* 0x0000770010087a24 */ /* 0x040fe200078e020f */
[----:B------:R-:W-:Y:S01]  /*0f90*/  LOP3.LUT R19, R19, 0x1c0, RZ, 0xc0, !PT ;  /* 0x000001c013137812 */ /* 0x000fe200078ec0ff */
[----:B------:R-:W-:Y:S01]  /*0fa0*/  IMAD.WIDE.U32 R28, R16, c[0x0][0x1d8], R28 ;  /* 0x00007600101c7a25 */ /* 0x000fe200078e001c */
[----:B------:R-:W-:Y:S01]  /*0fb0*/  CS2R R134, SRZ ;  /* 0x0000000000867805 */ /* 0x000fe2000001ff00 */
[----:B------:R-:W-:Y:S01]  /*0fc0*/  CS2R R132, SRZ ;  /* 0x0000000000847805 */ /* 0x000fe2000001ff00 */
[----:B------:R-:W-:Y:S01]  /*0fd0*/  LOP3.LUT R9, R19, 0x38, R20, 0xf8, !PT ;  /* 0x0000003813097812 */ /* 0x000fe200078ef814 */
[----:B------:R-:W-:Y:S01]  /*0fe0*/  IMAD.X R7, R3, 0x1, R7, P0 ;  /* 0x0000000103077824 */ /* 0x000fe200000e0607 */
[----:B------:R-:W-:Y:S01]  /*0ff0*/  LEA R32, P0, R28, c[0x0][0x1c0], 0x1 ;  /* 0x000070001c207a11 */ /* 0x000fe200078008ff */
[----:B------:R-:W-:Y:S01]  /*1000*/  IMAD.IADD R3, R29, 0x1, R8 ;  /* 0x000000011d037824 */ /* 0x000fe200078e0208 */
[----:B------:R-:W-:Y:S01]  /*1010*/  SHF.R.U32.HI R6, RZ, 0x3, R19 ;  /* 0x00000003ff067819 */ /* 0x000fe20000011613 */
[----:B------:R-:W-:Y:S01]  /*1020*/  IMAD R222, R222, -0x50, RZ ;  /* 0xffffffb0dede7824 */ /* 0x000fe200078e02ff */
[----:B------:R-:W-:Y:S01]  /*1030*/  CS2R R130, SRZ ;  /* 0x0000000000827805 */ /* 0x000fe2000001ff00 */
[----:B------:R-:W-:Y:S01]  /*1040*/  IMAD.WIDE.U32 R30, R11, c[0x0][0x1b8], R30 ;  /* 0x00006e000b1e7a25 */ /* 0x000fe200078e001e */
[----:B------:R-:W-:Y:S01]  /*1050*/  LEA.HI.X R33, R28, c[0x0][0x1c4], R3, 0x1, P0 ;  /* 0x000071001c217a11 */ /* 0x000fe200000f0c03 */
[----:B------:R-:W-:Y:S01]  /*1060*/  CS2R R128, SRZ ;  /* 0x0000000000807805 */ /* 0x000fe2000001ff00 */
[----:B------:R-:W-:Y:S01]  /*1070*/  LEA.HI R3, R14, R219, RZ, 0x6 ;  /* 0x000000db0e037211 */ /* 0x000fe200078f30ff */
[----:B------:R-:W-:Y:S01]  /*1080*/  IMAD.MOV.U32 R15, RZ, RZ, c[0x0][0x1dc] ;  /* 0x00007700ff0f7624 */ /* 0x000fe200078e00ff */
[----:B------:R-:W-:Y:S01]  /*1090*/  IADD3 R8, R222, R5, -R227 ;  /* 0x00000005de087210 */ /* 0x000fe20007ffe8e3 */
[----:B------:R-:W-:Y:S01]  /*10a0*/  IMAD.WIDE.U32 R24, R0, c[0x0][0x238], R24 ;  /* 0x00008e0000187a25 */ /* 0x000fe200078e0018 */
[----:B------:R-:W-:Y:S01]  /*10b0*/  ISETP.GE.AND P0, PT, R20, c[0x0][0x1cc], PT ;  /* 0x0000730014007a0c */ /* 0x000fe20003f06270 */
[----:B------:R-:W-:Y:S01]  /*10c0*/  CS2R R126, SRZ ;  /* 0x00000000007e7805 */ /* 0x000fe2000001ff00 */
[----:B------:R-:W-:Y:S01]  /*10d0*/  LOP3.LUT R18, R9, R6, RZ, 0x3c, !PT ;  /* 0x0000000609127212 */ /* 0x000fe200078e3cff */
[----:B------:R-:W-:Y:S01]  /*10e0*/  IMAD R6, R13, c[0x0][0x1b8], RZ ;  /* 0x00006e000d067a24 */ /* 0x000fe200078e02ff */
[----:B------:R-:W-:Y:S01]  /*10f0*/  SHF.R.S32.HI R3, RZ, 0x6, R3 ;  /* 0x00000006ff037819 */ /* 0x000fe20000011403 */
[----:B------:R-:W-:Y:S01]  /*1100*/  IMAD.SHL.U32 R210, R213, 0x8, RZ ;  /* 0x00000008d5d27824 */ /* 0x000fe200078e00ff */
[----:B------:R-:W-:Y:S01]  /*1110*/  ISETP.LT.OR P2, PT, R8, 0x1, P0 ;  /* 0x000000010800780c */ /* 0x000fe20000741670 */
[----:B------:R-:W-:Y:S01]  /*1120*/  IMAD R13, R11, c[0x0][0x1bc], R6 ;  /* 0x00006f000b0d7a24 */ /* 0x000fe200078e0206 */
[C---:B------:R-:W-:Y:S01]  /*1130*/  IADD3 R9, R20.reuse, 0x40, RZ ;  /* 0x0000004014097810 */ /* 0x040fe20007ffe0ff */
[----:B------:R-:W-:Y:S01]  /*1140*/  IMAD.MOV.U32 R11, RZ, RZ, c[0x0][0x1d8] ;  /* 0x00007600ff0b7624 */ /* 0x000fe200078e00ff */
[----:B------:R-:W-:Y:S01]  /*1150*/  IADD3 R6, R20, 0x80, RZ ;  /* 0x0000008014067810 */ /* 0x000fe20007ffe0ff */
[----:B------:R-:W-:Y:S01]  /*1160*/  IMAD R18, R3, 0x200, R18 ;  /* 0x0000020003127824 */ /* 0x000fe200078e0212 */
[----:B------:R-:W-:Y:S01]  /*1170*/  ISETP.GE.AND P4, PT, R9, c[0x0][0x1cc], PT ;  /* 0x0000730009007a0c */ /* 0x000fe20003f86270 */
[----:B------:R-:W-:Y:S01]  /*1180*/  IMAD.IADD R31, R31, 0x1, R13 ;  /* 0x000000011f1f7824 */ /* 0x000fe200078e020d */
[----:B------:R-:W-:Y:S01]  /*1190*/  LEA R28, P1, R11, R32, 0x6 ;  /* 0x000000200b1c7211 */ /* 0x000fe200078230ff */
[----:B------:R-:W-:Y:S01]  /*11a0*/  IMAD.SHL.U32 R221, R18, 0x2, RZ ;  /* 0x0000000212dd7824 */ /* 0x000fe200078e00ff */
[----:B------:R-:W-:Y:S01]  /*11b0*/  ISETP.GE.AND P3, PT, R6, c[0x0][0x1cc], PT ;  /* 0x0000730006007a0c */ /* 0x000fe20003f66270 */
[----:B------:R-:W-:Y:S01]  /*11c0*/  IMAD.U32 R13, RZ, RZ, UR7 ;  /* 0x00000007ff0d7e24 */ /* 0x000fe2000f8e00ff */
[C---:B------:R-:W-:Y:S01]  /*11d0*/  ISETP.LT.OR P5, PT, R8.reuse, 0x1, P4 ;  /* 0x000000010800780c */ /* 0x040fe200027a1670 */
[----:B------:R-:W-:Y:S01]  /*11e0*/  IMAD R18, R7, c[0x0][0x208], RZ ;  /* 0x0000820007127a24 */ /* 0x000fe200078e02ff */
[----:B------:R-:W-:Y:S01]  /*11f0*/  LEA.HI.X R29, R11, R33, R15, 0x6, P1 ;  /* 0x000000210b1d7211 */ /* 0x000fe200008f340f */
[----:B------:R-:W-:Y:S01]  /*1200*/  @!PT LDS RZ, [RZ] ;  /* 0x00000000fffff984 */ /* 0x000fe20000000800 */
[----:B------:R-:W-:Y:S01]  /*1210*/  @!PT LDS RZ, [RZ] ;  /* 0x00000000fffff984 */ /* 0x000fe20000000800 */
[----:B------:R-:W-:Y:S01]  /*1220*/  @!PT LDS RZ, [RZ] ;  /* 0x00000000fffff984 */ /* 0x000fe20000000800 */
[----:B------:R1:W-:Y:S01]  /*1230*/  LDGSTS.E.BYPASS.LTC128B.128 [R221+0x7880], [R32.64], !P2 ;  /* 0x0788000020dd7fae */ /* 0x0003e2000d101d48 */
[C---:B------:R-:W-:Y:S01]  /*1240*/  ISETP.LT.OR P1, PT, R8.reuse, 0x1, P3 ;  /* 0x000000010800780c */ /* 0x040fe20001f21670 */
[----:B------:R-:W-:Y:S01]  /*1250*/  IMAD.U32 R11, RZ, RZ, UR5 ;  /* 0x00000005ff0b7e24 */ /* 0x000fe2000f8e00ff */
[C---:B------:R-:W-:Y:S01]  /*1260*/  ISETP.LT.OR P2, PT, R8.reuse, 0x21, P0 ;  /* 0x000000210800780c */ /* 0x040fe20000741670 */
[----:B------:R-:W-:Y:S01]  /*1270*/  IMAD R15, R17, c[0x0][0x1a8], RZ ;  /* 0x00006a00110f7a24 */ /* 0x000fe200078e02ff */
[C---:B------:R-:W-:Y:S01]  /*1280*/  ISETP.LT.OR P0, PT, R8.reuse, 0x21, P4 ;  /* 0x000000210800780c */ /* 0x040fe20002701670 */
[----:B------:R-:W-:Y:S01]  /*1290*/  ULDC.64 UR4, c[0x0][0x1a8] ;  /* 0x00006a0000047ab9 */ /* 0x000fe20000000a00 */
[----:B------:R-:W-:Y:S01]  /*12a0*/  ISETP.LT.OR P3, PT, R8, 0x21, P3 ;  /* 0x000000210800780c */ /* 0x000fe20001f61670 */
[C---:B------:R-:W-:Y:S01]  /*12b0*/  IMAD R15, R16.reuse, c[0x0][0x1ac], R15 ;  /* 0x00006b00100f7a24 */ /* 0x040fe200078e020f */
[----:B------:R-:W-:Y:S01]  /*12c0*/  USHF.L.U32 UR11, UR4, 0x5, URZ ;  /* 0x00000005040b7899 */ /* 0x000fe2000800063f */
[----:B------:R1:W-:Y:S01]  /*12d0*/  LDGSTS.E.BYPASS.LTC128B.128 [R221+0xa080], [R32.64+0x80], !P5 ;  /* 0x0a08008020dd7fae */ /* 0x0003e2000e901d48 */
[----:B------:R-:W-:Y:S01]  /*12e0*/  IMAD.WIDE.U32 R16, R16, c[0x0][0x1a8], R30 ;  /* 0x00006a0010107a25 */ /* 0x000fe200078e001e */
[----:B------:R-:W-:Y:S01]  /*12f0*/  USHF.L.U64.HI UR10, UR4, UR6, UR5 ;  /* 0x00000006040a7299 */ /* 0x000fe20008010205 */
[----:B------:R-:W-:Y:S01]  /*1300*/  LOP3.LUT R210, R210, 0x8, RZ, 0xc0, !PT ;  /* 0x00000008d2d27812 */ /* 0x000fe200078ec0ff */
[----:B------:R1:W-:Y:S01]  /*1310*/  LDGSTS.E.BYPASS.LTC128B.128 [R221+0xc880], [R32.64+0x100], !P1 ;  /* 0x0c88010020dd7fae */ /* 0x0003e2000c901d48 */
[C---:B------:R-:W-:Y:S01]  /*1320*/  @!P6 ISETP.GE.AND P1, PT, R8.reuse, 0x41, PT ;  /* 0x000000410800e80c */ /* 0x040fe20003f26270 */
[----:B------:R-:W-:Y:S01]  /*1330*/  IMAD.IADD R15, R17, 0x1, R15 ;  /* 0x00000001110f7824 */ /* 0x000fe200078e020f */
[----:B------:R-:W-:Y:S01]  /*1340*/  UMOV UR7, 0x6 ;  /* 0x0000000600077882 */ /* 0x000fe20000000000 */
[----:B------:R2:W-:Y:S01]  /*1350*/  LDGSTS.E.BYPASS.LTC128B.128 [R221+0x8880], [R28.64], !P2 ;  /* 0x088800001cdd7fae */ /* 0x0005e2000d101d48 */
[----:B------:R-:W-:Y:S01]  /*1360*/  @!P6 ISETP.LT.OR P2, PT, R8, 0x41, P4 ;  /* 0x000000410800e80c */ /* 0x000fe20002741670 */
[----:B------:R-:W-:Y:S01]  /*1370*/  ULDC.64 UR4, c[0x0][0x178] ;  /* 0x00005e0000047ab9 */ /* 0x000fe20000000a00 */
[----:B------:R-:W-:Y:S01]  /*1380*/  ISETP.GT.AND P4, PT, R219, 0x7f, PT ;  /* 0x0000007fdb00780c */ /* 0x000fe20003f84270 */
[----:B------:R2:W-:Y:S01]  /*1390*/  LDGSTS.E.BYPASS.LTC128B.128 [R221+0xb080], [R28.64+0x80], !P0 ;  /* 0x0b0800801cdd7fae */ /* 0x0005e2000c101d48 */
[----:B------:R-:W-:Y:S01]  /*13a0*/  @!P6 LEA R34, P0, R13, R28, 0x1 ;  /* 0x0000001c0d22e211 */ /* 0x000fe200078008ff */
[----:B------:R-:W-:Y:S01]  /*13b0*/  USHF.L.U64.HI UR12, UR4, UR7, UR5 ;  /* 0x00000007040c7299 */ /* 0x000fe20008010205 */
[C---:B------:R-:W-:Y:S01]  /*13c0*/  @!P6 ISETP.GE.OR P5, PT, R20.reuse, c[0x0][0x1cc], !P1 ;  /* 0x000073001400ea0c */ /* 0x040fe20004fa6670 */
[----:B------:R2:W-:Y:S01]  /*13d0*/  LDGSTS.E.BYPASS.LTC128B.128 [R221+0xd880], [R28.64+0x100], !P3 ;  /* 0x0d8801001cdd7fae */ /* 0x0005e2000d901d48 */
[----:B------:R-:W-:Y:S01]  /*13e0*/  ISETP.GE.AND P6, PT, R20, c[0x0][0x19c], PT ;  /* 0x0000670014007a0c */ /* 0x000fe20003fc6270 */
[----:B------:R-:W-:Y:S01]  /*13f0*/  USHF.L.U32 UR13, UR4, 0x6, URZ ;  /* 0x00000006040d7899 */ /* 0x000fe2000800063f */
[----:B------:R-:W-:Y:S01]  /*1400*/  IMAD R18, R23, c[0x0][0x20c], R18 ;  /* 0x0000830017127a24 */ /* 0x000fe200078e0212 */
[----:B------:R-:W-:Y:S01]  /*1410*/  CS2R R124, SRZ ;  /* 0x00000000007c7805 */ /* 0x000fe2000001ff00 */
[----:B------:R-:W-:Y:S01]  /*1420*/  ISETP.LT.OR P3, PT, R8, 0x1, P6 ;  /* 0x000000010800780c */ /* 0x000fe20003761670 */
[----:B------:R-:W-:Y:S01]  /*1430*/  IMAD.SHL.U32 R3, R3, 0x8, RZ ;  /* 0x0000000803037824 */ /* 0x000fe200078e00ff */
[----:B------:R-:W-:Y:S01]  /*1440*/  CS2R R122, SRZ ;  /* 0x00000000007a7805 */ /* 0x000fe2000001ff00 */
[----:B------:R-:W-:Y:S01]  /*1450*/  @!P4 ISETP.GE.OR P1, PT, R6, c[0x0][0x1cc], !P1 ;  /* 0x000073000600ca0c */ /* 0x000fe20004f26670 */
[----:B------:R-:W-:Y:S01]  /*1460*/  IMAD.IADD R5, R222, 0x1, R5 ;  /* 0x00000001de057824 */ /* 0x000fe200078e0205 */
[----:B------:R-:W-:Y:S01]  /*1470*/  @!P4 LEA.HI.X R35, R13, R29, R11, 0x1, P0 ;  /* 0x0000001d0d23c211 */ /* 0x000fe200000f0c0b */
[----:B------:R-:W-:Y:S01]  /*1480*/  CS2R R120, SRZ ;  /* 0x0000000000787805 */ /* 0x000fe2000001ff00 */
[----:B------:R-:W-:Y:S01]  /*1490*/  SHF.R.S32.HI R11, RZ, 0x1f, R0 ;  /* 0x0000001fff0b7819 */ /* 0x000fe20000011400 */
[----:B------:R-:W-:Y:S01]  /*14a0*/  CS2R R118, SRZ ;  /* 0x0000000000767805 */ /* 0x000fe2000001ff00 */
[----:B------:R-:W-:Y:S01]  /*14b0*/  CS2R R116, SRZ ;  /* 0x0000000000747805 */ /* 0x000fe2000001ff00 */
[----:B------:R3:W-:Y:S01]  /*14c0*/  @!P4 LDGSTS.E.BYPASS.LTC128B.128 [R221+0x9880], [R34.64], !P5 ;  /* 0x0988000022ddcfae */ /* 0x0007e2000e901d48 */
[----:B------:R-:W-:Y:S01]  /*14d0*/  ISETP.GT.AND P5, PT, R219, 0x7f, PT ;  /* 0x0000007fdb00780c */ /* 0x000fe20003fa4270 */
[----:B------:R-:W-:Y:S01]  /*14e0*/  IMAD R13, R11, c[0x0][0x180], RZ ;  /* 0x000060000b0d7a24 */ /* 0x000fe200078e02ff */
[----:B-1----:R-:W-:Y:S01]  /*14f0*/  LEA R32, P0, R16, c[0x0][0x190], 0x1 ;  /* 0x0000640010207a11 */ /* 0x002fe200078008ff */
[----:B------:R-:W-:Y:S01]  /*1500*/  CS2R R114, SRZ ;  /* 0x0000000000727805 */ /* 0x000fe2000001ff00 */
[----:B------:R-:W-:Y:S01]  /*1510*/  ISETP.GE.AND P4, PT, R9, c[0x0][0x19c], PT ;  /* 0x0000670009007a0c */ /* 0x000fe20003f86270 */
[----:B------:R-:W-:Y:S01]  /*1520*/  IMAD R234, R0, c[0x0][0x184], R13 ;  /* 0x0000610000ea7a24 */ /* 0x000fe200078e020d */
[----:B------:R-:W-:Y:S01]  /*1530*/  LEA.HI.X R33, R16, c[0x0][0x194], R15, 0x1, P0 ;  /* 0x0000650010217a11 */ /* 0x000fe200000f0c0f */
[----:B------:R-:W-:Y:S01]  /*1540*/  IMAD R16, R7, c[0x0][0x178], RZ ;  /* 0x00005e0007107a24 */ /* 0x000fe200078e02ff */
[----:B------:R-:W-:Y:S01]  /*1550*/  ISETP.LT.OR P0, PT, R8, 0x1, P4 ;  /* 0x000000010800780c */ /* 0x000fe20002701670 */
[----:B------:R-:W-:Y:S01]  /*1560*/  IMAD.MOV.U32 R7, RZ, RZ, c[0x0][0x1ac] ;  /* 0x00006b00ff077624 */ /* 0x000fe200078e00ff */
[----:B------:R-:W-:Y:S01]  /*1570*/  CS2R R112, SRZ ;  /* 0x0000000000707805 */ /* 0x000fe2000001ff00 */
[C---:B------:R-:W-:Y:S01]  /*1580*/  IMAD R16, R23.reuse, c[0x0][0x17c], R16 ;  /* 0x00005f0017107a24 */ /* 0x040fe200078e0210 */
[----:B------:R-:W-:Y:S01]  /*1590*/  CS2R R86, SRZ ;  /* 0x0000000000567805 */ /* 0x000fe2000001ff00 */
[----:B------:R3:W-:Y:S01]  /*15a0*/  @!P5 LDGSTS.E.BYPASS.LTC128B.128 [R221+0xc080], [R34.64+0x80], !P2 ;  /* 0x0c08008022dddfae */ /* 0x0007e2000d101d48 */
[----:B------:R-:W-:Y:S01]  /*15b0*/  ISETP.GE.AND P2, PT, R6, c[0x0][0x19c], PT ;  /* 0x0000670006007a0c */ /* 0x000fe20003f46270 */
[----:B--2---:R-:W-:Y:S01]  /*15c0*/  IMAD.WIDE.U32 R28, R23, c[0x0][0x178], R20 ;  /* 0x00005e00171c7a25 */ /* 0x004fe200078e0014 */
[----:B------:R-:W-:Y:S01]  /*15d0*/  CS2R R84, SRZ ;  /* 0x0000000000547805 */ /* 0x000fe2000001ff00 */
[----:B------:R3:W-:Y:S01]  /*15e0*/  @!P5 LDGSTS.E.BYPASS.LTC128B.128 [R221+0xe880], [R34.64+0x100], !P1 ;  /* 0x0e88010022dddfae */ /* 0x0007e2000c901d48 */
[----:B------:R-:W-:Y:S01]  /*15f0*/  ISETP.LT.OR P1, PT, R8, 0x1, P2 ;  /* 0x000000010800780c */ /* 0x000fe20001721670 */
[----:B------:R-:W-:Y:S01]  /*1600*/  IMAD.IADD R17, R29, 0x1, R16 ;  /* 0x000000011d117824 */ /* 0x000fe200078e0210 */
[----:B------:R-:W-:Y:S01]  /*1610*/  CS2R R82, SRZ ;  /* 0x0000000000527805 */ /* 0x000fe2000001ff00 */
[----:B------:R1:W-:Y:S01]  /*1620*/  LDGSTS.E.BYPASS.LTC128B.128 [R221+0x80], [R32.64], !P3 ;  /* 0x0008000020dd7fae */ /* 0x0003e2000d901d48 */
[----:B------:R-:W-:Y:S01]  /*1630*/  ISETP.NE.AND P3, PT, R2, RZ, PT ;  /* 0x000000ff0200720c */ /* 0x000fe20003f65270 */
[----:B------:R-:W-:Y:S01]  /*1640*/  IMAD.MOV.U32 R2, RZ, RZ, c[0x0][0x1a8] ;  /* 0x00006a00ff027624 */ /* 0x000fe200078e00ff */
[----:B------:R-:W-:Y:S01]  /*1650*/  CS2R R80, SRZ ;  /* 0x0000000000507805 */ /* 0x000fe2000001ff00 */
[----:B------:R1:W-:Y:S01]  /*1660*/  LDGSTS.E.BYPASS.LTC128B.128 [R221+0x2880], [R32.64+0x80], !P0 ;  /* 0x0288008020dd7fae */ /* 0x0003e2000c101d48 */
[----:B------:R-:W-:Y:S01]  /*1670*/  SEL R230, R229, RZ, !P3 ;  /* 0x000000ffe5e67207 */ /* 0x000fe20005800000 */
[----:B------:R-:W-:Y:S01]  /*1680*/  IMAD.MOV.U32 R16, RZ, RZ, R28 ;  /* 0x000000ffff107224 */ /* 0x000fe200078e001c */
[C---:B------:R-:W-:Y:S01]  /*1690*/  LEA R30, P0, R2.reuse, R32, 0x6 ;  /* 0x00000020021e7211 */ /* 0x040fe200078030ff */
[----:B------:R-:W-:Y:S01]  /*16a0*/  IMAD R15, R251, UR12, RZ ;  /* 0x0000000cfb0f7c24 */ /* 0x000fe2000f8e02ff */
[----:B------:R-:W-:Y:S01]  /*16b0*/  CS2R R78, SRZ ;  /* 0x00000000004e7805 */ /* 0x000fe2000001ff00 */
[----:B------:R1:W-:Y:S01]  /*16c0*/  LDGSTS.E.BYPASS.LTC128B.128 [R221+0x5080], [R32.64+0x100], !P1 ;  /* 0x0508010020dd7fae */ /* 0x0003e2000c901d48 */
[----:B------:R-:W-:Y:S01]  /*16d0*/  LEA.HI.X R31, R2, R33, R7, 0x6, P0 ;  /* 0x00000021021f7211 */ /* 0x000fe200000f3407 */
[----:B------:R-:W-:Y:S01]  /*16e0*/  IMAD.WIDE.U32 R16, R0, c[0x0][0x180], R16 ;  /* 0x0000600000107a25 */ /* 0x000fe200078e0010 */
[----:B------:R-:W-:Y:S01]  /*16f0*/  ISETP.GE.AND P0, PT, R9, c[0x0][0x16c], PT ;  /* 0x00005b0009007a0c */ /* 0x000fe20003f06270 */
[----:B------:R-:W-:Y:S01]  /*1700*/  CS2R R76, SRZ ;  /* 0x00000000004c7805 */ /* 0x000fe2000001ff00 */
[----:B------:R-:W-:Y:S01]  /*1710*/  SEL R7, R10, RZ, !P3 ;  /* 0x000000ff0a077207 */ /* 0x000fe20005800000 */
[----:B------:R-:W-:Y:S01]  /*1720*/  IMAD.IADD R235, R17, 0x1, R234 ;  /* 0x0000000111eb7824 */ /* 0x000fe200078e02ea */
[----:B------:R-:W-:Y:S01]  /*1730*/  ISETP.LT.OR P3, PT, R8, 0x21, P6 ;  /* 0x000000210800780c */ /* 0x000fe20003761670 */
[----:B------:R-:W-:Y:S01]  /*1740*/  IMAD.MOV.U32 R234, RZ, RZ, R16 ;  /* 0x000000ffffea7224 */ /* 0x000fe200078e0010 */
[----:B------:R-:W-:Y:S01]  /*1750*/  SEL R2, RZ, 0xffffffff, P0 ;  /* 0xffffffffff027807 */ /* 0x000fe20000000000 */
[----:B------:R-:W-:Y:S01]  /*1760*/  IMAD R245, R7, c[0x0][0x188], RZ ;  /* 0x0000620007f57a24 */ /* 0x000fe200078e02ff */
[C---:B------:R-:W-:Y:S01]  /*1770*/  ISETP.GT.AND P0, PT, R219.reuse, 0x7f, PT ;  /* 0x0000007fdb00780c */ /* 0x040fe20003f04270 */
[----:B------:R-:W-:Y:S01]  /*1780*/  IMAD.U32 R16, RZ, RZ, UR11 ;  /* 0x0000000bff107e24 */ /* 0x000fe2000f8e00ff */
[----:B------:R-:W-:Y:S01]  /*1790*/  ISETP.GE.AND P1, PT, R20, c[0x0][0x16c], PT ;  /* 0x00005b0014007a0c */ /* 0x000fe20003f26270 */
[----:B------:R-:W-:Y:S01]  /*17a0*/  IMAD.SHL.U32 R2, R2, 0x2, RZ ;  /* 0x0000000202027824 */ /* 0x000fe200078e00ff */
[----:B------:R-:W-:Y:S01]  /*17b0*/  @!P5 ISETP.LT.OR P6, PT, R8, 0x41, P6 ;  /* 0x000000410800d80c */ /* 0x000fe200037c1670 */
[----:B------:R-:W-:Y:S01]  /*17c0*/  IMAD R245, R230, c[0x0][0x18c], R245 ;  /* 0x00006300e6f57a24 */ /* 0x000fe200078e02f5 */
[----:B------:R-:W-:Y:S01]  /*17d0*/  ISETP.LT.OR P5, PT, R8, 0x21, P4 ;  /* 0x000000210800780c */ /* 0x000fe200027a1670 */
[----:B------:R-:W-:Y:S01]  /*17e0*/  IMAD.WIDE.U32 R234, R230, c[0x0][0x188], R234 ;  /* 0x00006200e6ea7a25 */ /* 0x000fe200078e00ea */
[----:B------:R-:W-:Y:S01]  /*17f0*/  SEL R13, RZ, 0x1, P1 ;  /* 0x00000001ff0d7807 */ /* 0x000fe20000800000 */
[----:B------:R2:W-:Y:S01]  /*1800*/  LDGSTS.E.BYPASS.LTC128B.128 [R221+0x1080], [R30.64], !P3 ;  /* 0x010800001edd7fae */ /* 0x0005e2000d901d48 */
[----:B------:R-:W-:Y:S01]  /*1810*/  ISETP.GT.AND P3, PT, R219, 0x7f, PT ;  /* 0x0000007fdb00780c */ /* 0x000fe20003f64270 */
[----:B------:R-:W-:Y:S01]  /*1820*/  IMAD.IADD R245, R235, 0x1, R245 ;  /* 0x00000001ebf57824 */ /* 0x000fe200078e02f5 */
[C---:B------:R-:W-:Y:S01]  /*1830*/  ISETP.LT.OR P1, PT, R8.reuse, 0x21, P2 ;  /* 0x000000210800780c */ /* 0x040fe20001721670 */
[----:B------:R-:W-:Y:S01]  /*1840*/  IMAD.MOV.U32 R244, RZ, RZ, R234 ;  /* 0x000000fffff47224 */ /* 0x000fe200078e00ea */
[C---:B------:R-:W-:Y:S01]  /*1850*/  @!P0 ISETP.LT.OR P4, PT, R8.reuse, 0x41, P4 ;  /* 0x000000410800880c */ /* 0x040fe20002781670 */
[----:B------:R-:W-:Y:S01]  /*1860*/  IMAD.WIDE.U32 R22, R23, c[0x0][0x208], R20 ;  /* 0x0000820017167a25 */ /* 0x000fe200078e0014 */
[----:B------:R-:W-:Y:S01]  /*1870*/  @!P0 ISETP.LT.OR P2, PT, R8, 0x41, P2 ;  /* 0x000000410800880c */ /* 0x000fe20001741670 */
[----:B------:R-:W-:Y:S01]  /*1880*/  USHF.L.U32 UR11, UR4, 0x5, URZ ;  /* 0x00000005040b7899 */ /* 0x000fe2000800063f */
[----:B------:R-:W-:Y:S01]  /*1890*/  ISETP.GE.AND P0, PT, R6, c[0x0][0x16c], PT ;  /* 0x00005b0006007a0c */ /* 0x000fe20003f06270 */
[----:B------:R2:W-:Y:S01]  /*18a0*/  LDGSTS.E.BYPASS.LTC128B.128 [R221+0x3880], [R30.64+0x80], !P5 ;  /* 0x038800801edd7fae */ /* 0x0005e2000e901d48 */
[----:B------:R-:W-:Y:S01]  /*18b0*/  LOP3.LUT R2, R2, 0x2, R13, 0xe2, !PT ;  /* 0x0000000202027812 */ /* 0x000fe200078ee20d */
[----:B------:R-:W-:Y:S01]  /*18c0*/  IMAD.U32 R13, RZ, RZ, UR10 ;  /* 0x0000000aff0d7e24 */ /* 0x000fe2000f8e00ff */
[----:B------:R-:W-:Y:S01]  /*18d0*/  SEL R17, RZ, 0x4, P0 ;  /* 0x00000004ff117807 */ /* 0x000fe20000000000 */
[----:B------:R-:W-:Y:S01]  /*18e0*/  IMAD.IADD R19, R23, 0x1, R18 ;  /* 0x0000000117137824 */ /* 0x000fe200078e0212 */
[----:B------:R-:W-:Y:S01]  /*18f0*/  SHF.R.S32.HI R8, RZ, 0x1f, R251 ;  /* 0x0000001fff087819 */ /* 0x000fe200000114fb */
[----:B------:R2:W-:Y:S01]  /*1900*/  LDGSTS.E.BYPASS.LTC128B.128 [R221+0x6080], [R30.64+0x100], !P1 ;  /* 0x060801001edd7fae */ /* 0x0005e2000c901d48 */
[----:B------:R-:W-:Y:S01]  /*1910*/  @!P3 LEA R28, P0, R16, R30, 0x1 ;  /* 0x0000001e101cb211 */ /* 0x000fe200078008ff */
[----:B------:R-:W-:Y:S01]  /*1920*/  IMAD.MOV.U32 R18, RZ, RZ, R22 ;  /* 0x000000ffff127224 */ /* 0x000fe200078e0016 */
[----:B------:R-:W-:Y:S01]  /*1930*/  P2R R10, PR, RZ, 0x10 ;  /* 0x00000010ff0a7803 */ /* 0x000fe20000000000 */
[----:B------:R-:W-:Y:S01]  /*1940*/  IMAD R15, R8, UR13, R15 ;  /* 0x0000000d080f7c24 */ /* 0x000fe2000f8e020f */
[----:B------:R-:W-:Y:S01]  /*1950*/  LOP3.LUT R2, R2, R17, RZ, 0xfc, !PT ;  /* 0x0000001102027212 */ /* 0x000fe200078efcff */
[----:B------:R-:W-:Y:S01]  /*1960*/  USHF.L.U64.HI UR10, UR4, UR6, UR5 ;  /* 0x00000006040a7299 */ /* 0x000fe20008010205 */
[----:B------:R-:W-:Y:S01]  /*1970*/  @!P3 LEA.HI.X R29, R16, R31, R13, 0x1, P0 ;  /* 0x0000001f101db211 */ /* 0x000fe200000f0c0d */
[----:B------:R-:W-:Y:S01]  /*1980*/  IMAD.WIDE.U32 R16, R251, UR13, R244 ;  /* 0x0000000dfb107c25 */ /* 0x000fe2000f8e00f4 */
[----:B------:R-:W-:Y:S01]  /*1990*/  ISETP.NE.AND P1, PT, R10, RZ, PT ;  /* 0x000000ff0a00720c */ /* 0x000fe20003f25270 */
[----:B------:R-:W-:Y:S01]  /*19a0*/  ULDC.64 UR4, c[0x0][0x208] ;  /* 0x0000820000047ab9 */ /* 0x000fe20000000a00 */
[C---:B------:R-:W-:Y:S01]  /*19b0*/  LOP3.LUT P5, RZ, R2.reuse, 0x1, RZ, 0xc0, !PT ;  /* 0x0000000102ff7812 */ /* 0x040fe200078ac0ff */
[----:B------:R-:W-:Y:S01]  /*19c0*/  IMAD.IADD R10, R17, 0x1, R15 ;  /* 0x00000001110a7824 */ /* 0x000fe200078e020f */
[----:B------:R4:W-:Y:S01]  /*19d0*/  @!P3 LDGSTS.E.BYPASS.LTC128B.128 [R221+0x2080], [R28.64], !P6 ;  /* 0x020800001cddbfae */ /* 0x0009e2000f101d48 */
[----:B------:R-:W-:Y:S01]  /*19e0*/  IMAD.SHL.U32 R15, R251, 0x40, RZ ;  /* 0x00000040fb0f7824 */ /* 0x000fe200078e00ff */
[C---:B------:R-:W-:Y:S01]  /*19f0*/  LOP3.LUT P4, RZ, R2.reuse, 0x2, RZ, 0xc0, !PT ;  /* 0x0000000202ff7812 */ /* 0x040fe2000788c0ff */
[----:B------:R-:W-:Y:S01]  /*1a00*/  IMAD R13, R11, c[0x0][0x210], RZ ;  /* 0x000084000b0d7a24 */ /* 0x000fe200078e02ff */
[----:B------:R-:W-:Y:S01]  /*1a10*/  LOP3.LUT P6, RZ, R2, 0x4, RZ, 0xc0, !PT ;  /* 0x0000000402ff7812 */ /* 0x000fe200078cc0ff */
[----:B-1----:R-:W-:Y:S01]  /*1a20*/  IMAD.U32 R32, RZ, RZ, UR11 ;  /* 0x0000000bff207e24 */ /* 0x002fe2000f8e00ff */
[----:B------:R-:W-:Y:S01]  /*1a30*/  IADD3 R2, -R227, R228, -R15 ;  /* 0x000000e4e3027210 */ /* 0x000fe20007ffe90f */
[----:B------:R-:W-:Y:S01]  /*1a40*/  IMAD R232, R0, c[0x0][0x214], R13 ;  /* 0x0000850000e87a24 */ /* 0x000fe200078e020d */
[----:B------:R-:W-:Y:S01]  /*1a50*/  LEA R22, P0, R16, c[0x0][0x160], 0x1 ;  /* 0x0000580010167a11 */ /* 0x000fe200078008ff */
[----:B------:R4:W-:Y:S01]  /*1a60*/  @!P3 LDGSTS.E.BYPASS.LTC128B.128 [R221+0x4880], [R28.64+0x80], !P1 ;  /* 0x048800801cddbfae */ /* 0x0009e2000c901d48 */
[----:B------:R-:W-:Y:S01]  /*1a70*/  IMAD.U32 R13, RZ, RZ, UR11 ;  /* 0x0000000bff0d7e24 */ /* 0x000fe2000f8e00ff */
[C---:B------:R-:W-:Y:S01]  /*1a80*/  ISETP.LT.OR P1, PT, R2.reuse, 0x1, !P6 ;  /* 0x000000010200780c */ /* 0x040fe20007721670 */
[----:B------:R-:W-:Y:S01]  /*1a90*/  IMAD R17, R11, c[0x0][0x270], RZ ;  /* 0x00009c000b117a24 */ /* 0x000fe200078e02ff */
[----:B------:R4:W-:Y:S01]  /*1aa0*/  @!P3 LDGSTS.E.BYPASS.LTC128B.128 [R221+0x7080], [R28.64+0x100], !P2 ;  /* 0x070801001cddbfae */ /* 0x0009e2000d101d48 */
[----:B------:R-:W-:Y:S01]  /*1ab0*/  ISETP.LT.OR P3, PT, R2, 0x1, !P5 ;  /* 0x000000010200780c */ /* 0x000fe20006f61670 */
[----:B------:R-:W-:Y:S01]  /*1ac0*/  IMAD.WIDE.U32 R18, R0, c[0x0][0x210], R18 ;  /* 0x0000840000127a25 */ /* 0x000fe200078e0012 */
[----:B------:R-:W-:Y:S01]  /*1ad0*/  LEA.HI.X R23, R16, c[0x0][0x164], R10, 0x1, P0 ;  /* 0x0000590010177a11 */ /* 0x000fe200000f0c0a */
[----:B------:R-:W0:Y:S01]  /*1ae0*/  LDGDEPBAR ;  /* 0x00000000000079af */ /* 0x000e220000000000 */
[----:B------:R-:W-:Y:S01]  /*1af0*/  LEA R32, P0, R32, R22, 0x1 ;  /* 0x0000001620207211 */ /* 0x000fe200078008ff */
[----:B------:R-:W-:Y:S01]  /*1b00*/  IMAD.U32 R10, RZ, RZ, UR10 ;  /* 0x0000000aff0a7e24 */ /* 0x000fe2000f8e00ff */
[----:B------:R-:W-:Y:S01]  /*1b10*/  ISETP.LT.OR P2, PT, R2, 0x1, !P4 ;  /* 0x000000010200780c */ /* 0x000fe20006741670 */
[----:B------:R-:W-:Y:S01]  /*1b20*/  IMAD R240, R0, c[0x0][0x274], R17 ;  /* 0x00009d0000f07a24 */ /* 0x000fe200078e0211 */
[----:B------:R-:W-:Y:S01]  /*1b30*/  USHF.L.U64.HI UR7, UR4, UR7, UR5 ;  /* 0x0000000704077299 */ /* 0x000fe20008010205 */
[----:B------:R-:W-:Y:S01]  /*1b40*/  IMAD.IADD R233, R19, 0x1, R232 ;  /* 0x0000000113e97824 */ /* 0x000fe200078e02e8 */
[----:B------:R-:W-:Y:S01]  /*1b50*/  LEA.HI.X R33, R13, R23, R10, 0x1, P0 ;  /* 0x000000170d217211 */ /* 0x000fe200000f0c0a */
[----:B------:R-:W-:Y:S01]  /*1b60*/  IMAD R19, R7, c[0x0][0x278], RZ ;  /* 0x00009e0007137a24 */ /* 0x000fe200078e02ff */
[----:B------:R-:W-:Y:S01]  /*1b70*/  ISETP.LT.OR P0, PT, R2, 0x21, !P5 ;  /* 0x000000210200780c */ /* 0x000fe20006f01670 */
[----:B------:R1:W-:Y:S01]  /*1b80*/  LDGSTS.E.BYPASS.LTC128B.128 [R221+0xf080], [R22.64], !P3 ;  /* 0x0f08000016dd7fae */ /* 0x0003e2000d901d48 */
[----:B------:R-:W-:Y:S01]  /*1b90*/  ISETP.GT.AND P3, PT, R219, 0xf, PT ;  /* 0x0000000fdb00780c */ /* 0x000fe20003f64270 */
[----:B------:R-:W-:Y:S01]  /*1ba0*/  IMAD R19, R230, c[0x0][0x27c], R19 ;  /* 0x00009f00e6137a24 */ /* 0x000fe200078e0213 */
[----:B------:R-:W-:Y:S01]  /*1bb0*/  SHF.R.S32.HI R13, RZ, 0x1f, R15 ;  /* 0x0000001fff0d7819 */ /* 0x000fe2000001140f */
[----:B------:R-:W-:Y:S01]  /*1bc0*/  IMAD.MOV.U32 R232, RZ, RZ, R18 ;  /* 0x000000ffffe87224 */ /* 0x000fe200078e0012 */
[----:B------:R-:W-:Y:S01]  /*1bd0*/  USHF.L.U32 UR12, UR4, 0x6, URZ ;  /* 0x00000006040c7899 */ /* 0x000fe2000800063f */
[----:B------:R1:W-:Y:S01]  /*1be0*/  LDGSTS.E.BYPASS.LTC128B.128 [R221+0x11080], [R22.64+0x80], !P2 ;  /* 0x1108008016dd7fae */ /* 0x0003e2000d101d48 */
[----:B------:R-:W-:Y:S01]  /*1bf0*/  IMAD R243, R7, c[0x0][0x218], RZ ;  /* 0x0000860007f37a24 */ /* 0x000fe200078e02ff */
[----:B------:R-:W-:Y:S01]  /*1c00*/  ISETP.LT.OR P2, PT, R2, 0x21, !P6 ;  /* 0x000000210200780c */ /* 0x000fe20007741670 */
[----:B------:R-:W-:Y:S01]  /*1c10*/  IMAD.WIDE.U32 R232, R230, c[0x0][0x218], R232 ;  /* 0x00008600e6e87a25 */ /* 0x000fe200078e00e8 */
[----:B------:R1:W-:Y:S01]  /*1c20*/  LDGSTS.E.BYPASS.LTC128B.128 [R221+0x13080], [R22.64+0x100], !P1 ;  /* 0x1308010016dd7fae */ /* 0x0003e2000c901d48 */
[----:B------:R-:W-:Y:S01]  /*1c30*/  ISETP.LT.OR P1, PT, R2, 0x21, !P4 ;  /* 0x000000210200780c */ /* 0x000fe20006721670 */
[----:B------:R-:W-:Y:S01]  /*1c40*/  USHF.L.U64.HI UR5, UR4, UR6, UR5 ;  /* 0x0000000604057299 */ /* 0x000fe20008010205 */
[----:B----4-:R-:W-:Y:S01]  /*1c50*/  IMAD.WIDE.U32 R28, R0, c[0x0][0x270], R26 ;  /* 0x00009c00001c7a25 */ /* 0x010fe200078e001a */
[----:B------:R4:W-:Y:S01]  /*1c60*/  LDGSTS.E.BYPASS.LTC128B.128 [R221+0x10080], [R32.64], !P0 ;  /* 0x1008000020dd7fae */ /* 0x0009e2000c101d48 */
[----:B------:R-:W-:Y:S01]  /*1c70*/  @P3 LOP3.LUT R4, R4, 0x2, RZ, 0xfc, !PT ;  /* 0x0000000204043812 */ /* 0x000fe200078efcff */
[----:B------:R-:W-:Y:S01]  /*1c80*/  ULDC UR6, c[0x0][0x2a0] ;  /* 0x0000a80000067ab9 */ /* 0x000fe20000000800 */
[----:B------:R-:W-:Y:S01]  /*1c90*/  IMAD.IADD R241, R29, 0x1, R240 ;  /* 0x000000011df17824 */ /* 0x000fe200078e02f0 */
[----:B------:R-:W-:Y:S01]  /*1ca0*/  IADD3 R2, -R15, R228, -R227 ;  /* 0x000000e40f027210 */ /* 0x000fe20007ffe9e3 */
[----:B------:R-:W-:Y:S01]  /*1cb0*/  IMAD.MOV.U32 R240, RZ, RZ, R28 ;  /* 0x000000fffff07224 */ /* 0x000fe200078e001c */
[----:B------:R-:W-:Y:S01]  /*1cc0*/  LEA.HI R16, R14, R219, RZ, 0x2 ;  /* 0x000000db0e107211 */ /* 0x000fe200078f10ff */
[C---:B------:R-:W-:Y:S01]  /*1cd0*/  IMAD R243, R230.reuse, c[0x0][0x21c], R243 ;  /* 0x00008700e6f37a24 */ /* 0x040fe200078e02f3 */
[----:B------:R-:W-:Y:S01]  /*1ce0*/  ULOP3.LUT UR6, URZ, UR6, URZ, 0x33, !UPT ;  /* 0x000000063f067292 */ /* 0x000fe2000f8e333f */
[----:B------:R-:W-:Y:S01]  /*1cf0*/  IMAD.WIDE.U32 R240, R230, c[0x0][0x278], R240 ;  /* 0x00009e00e6f07a25 */ /* 0x000fe200078e00f0 */
[----:B------:R4:W-:Y:S01]  /*1d00*/  LDGSTS.E.BYPASS.LTC128B.128 [R221+0x12080], [R32.64+0x80], !P1 ;  /* 0x1208008020dd7fae */ /* 0x0009e2000c901d48 */
[----:B------:R-:W-:Y:S01]  /*1d10*/  SHF.R.S32.HI R21, RZ, 0x2, R16 ;  /* 0x00000002ff157819 */ /* 0x000fe20000011410 */
[----:B------:R-:W-:Y:S01]  /*1d20*/  CS2R R74, SRZ ;  /* 0x00000000004a7805 */ /* 0x000fe2000001ff00 */
[----:B------:R-:W-:Y:S01]  /*1d30*/  IMAD.IADD R218, R241, 0x1, R19 ;  /* 0x00000001f1da7824 */ /* 0x000fe200078e0213 */
[----:B------:R-:W-:Y:S01]  /*1d40*/  @!P3 IADD3 R19, P0, R15, R240, RZ ;  /* 0x000000f00f13b210 */ /* 0x000fe20007f1e0ff */
[----:B------:R-:W-:Y:S01]  /*1d50*/  IMAD R17, R251, UR7, RZ ;  /* 0x00000007fb117c24 */ /* 0x000fe2000f8e02ff */
[----:B------:R4:W-:Y:S01]  /*1d60*/  LDGSTS.E.BYPASS.LTC128B.128 [R221+0x14080], [R32.64+0x100], !P2 ;  /* 0x1408010020dd7fae */ /* 0x0009e2000d101d48 */
[----:B------:R-:W-:Y:S01]  /*1d70*/  IMAD.IADD R243, R233, 0x1, R243 ;  /* 0x00000001e9f37824 */ /* 0x000fe200078e02f3 */
[----:B------:R-:W-:Y:S01]  /*1d80*/  USHF.L.U32 UR7, UR4, 0x5, URZ ;  /* 0x0000000504077899 */ /* 0x000fe2000800063f */
[----:B------:R-:W-:Y:S01]  /*1d90*/  @!P3 IMAD.X R10, R13, 0x1, R218, P0 ;  /* 0x000000010d0ab824 */ /* 0x000fe200000e06da */
[C---:B--2---:R-:W-:Y:S01]  /*1da0*/  @!P3 LEA R30, P0, R19.reuse, c[0x0][0x258], 0x2 ;  /* 0x00009600131eba11 */ /* 0x044fe200078010ff */
[----:B------:R-:W-:Y:S01]  /*1db0*/  IMAD.MOV.U32 R242, RZ, RZ, R232 ;  /* 0x000000fffff27224 */ /* 0x000fe200078e00e8 */
[----:B------:R-:W-:Y:S01]  /*1dc0*/  ISETP.GE.AND P2, PT, R6, c[0x0][0x1fc], PT ;  /* 0x00007f0006007a0c */ /* 0x000fe20003f46270 */
[----:B------:R-:W-:Y:S01]  /*1dd0*/  IMAD R8, R8, UR12, R17 ;  /* 0x0000000c08087c24 */ /* 0x000fe2000f8e0211 */
[----:B------:R-:W-:Y:S01]  /*1de0*/  @!P3 LEA.HI.X R31, R19, c[0x0][0x25c], R10, 0x2, P0 ;  /* 0x00009700131fba11 */ /* 0x000fe200000f140a */
[----:B-1----:R-:W-:Y:S01]  /*1df0*/  IMAD.WIDE.U32 R22, R251, UR12, R242 ;  /* 0x0000000cfb167c25 */ /* 0x002fe2000f8e00f2 */
[----:B------:R-:W-:Y:S01]  /*1e00*/  P2R R17, PR, RZ, 0x20 ;  /* 0x00000020ff117803 */ /* 0x000fe20000000000 */
[----:B------:R-:W-:Y:S01]  /*1e10*/  CS2R R72, SRZ ;  /* 0x0000000000487805 */ /* 0x000fe2000001ff00 */
[----:B------:R-:W-:Y:S01]  /*1e20*/  ISETP.GE.AND P5, PT, R20, c[0x0][0x1fc], PT ;  /* 0x00007f0014007a0c */ /* 0x000fe20003fa6270 */
[----:B------:R-:W-:Y:S01]  /*1e30*/  @!P3 IMAD.SHL.U32 R10, R219, 0x10, RZ ;  /* 0x00000010db0ab824 */ /* 0x000fe200078e00ff */
[----:B------:R-:W-:Y:S01]  /*1e40*/  LEA R28, P0, R22, c[0x0][0x1f0], 0x1 ;  /* 0x00007c00161c7a11 */ /* 0x000fe200078008ff */
[----:B------:R-:W-:Y:S01]  /*1e50*/  IMAD.IADD R8, R23, 0x1, R8 ;  /* 0x0000000117087824 */ /* 0x000fe200078e0208 */
[----:B------:R-:W-:Y:S01]  /*1e60*/  ISETP.LT.OR P1, PT, R2, 0x1, P5 ;  /* 0x000000010200780c */ /* 0x000fe20002f21670 */
[----:B------:R-:W-:Y:S01]  /*1e70*/  IMAD.U32 R19, RZ, RZ, UR7 ;  /* 0x00000007ff137e24 */ /* 0x000fe2000f8e00ff */
[----:B------:R1:W-:Y:S01]  /*1e80*/  @!P3 LDGSTS.E.BYPASS.LTC128B.128 [R10+0x21080], [R30.64] ;  /* 0x210800001e0abfae */ /* 0x0003e2000b901d48 */
[----:B------:R-:W-:Y:S01]  /*1e90*/  ISETP.GE.AND P3, PT, R9, c[0x0][0x1fc], PT ;  /* 0x00007f0009007a0c */ /* 0x000fe20003f66270 */
[----:B------:R-:W-:Y:S01]  /*1ea0*/  IMAD.WIDE.U32 R26, R0, c[0x0][0x288], R26 ;  /* 0x0000a200001a7a25 */ /* 0x000fe200078e001a */
[----:B------:R-:W-:Y:S01]  /*1eb0*/  LEA.HI.X R29, R22, c[0x0][0x1f4], R8, 0x1, P0 ;  /* 0x00007d00161d7a11 */ /* 0x000fe200000f0c08 */
[----:B------:R-:W0:Y:S01]  /*1ec0*/  LDGDEPBAR ;  /* 0x00000000000079af */ /* 0x000e220000000000 */
[----:B------:R-:W-:Y:S01]  /*1ed0*/  ISETP.LT.OR P0, PT, R2, 0x1, P3 ;  /* 0x000000010200780c */ /* 0x000fe20001f01670 */
[----:B------:R-:W-:Y:S01]  /*1ee0*/  IMAD.U32 R22, RZ, RZ, UR7 ;  /* 0x00000007ff167e24 */ /* 0x000fe2000f8e00ff */
[----:B------:R-:W-:Y:S01]  /*1ef0*/  LOP3.LUT R4, R4, 0xfffffffe, RZ, 0xc0, !PT ;  /* 0xfffffffe04047812 */ /* 0x000fe200078ec0ff */
[----:B------:R-:W-:Y:S01]  /*1f00*/  IMAD.U32 R8, RZ, RZ, UR5 ;  /* 0x00000005ff087e24 */ /* 0x000fe2000f8e00ff */
[----:B------:R-:W-:Y:S01]  /*1f10*/  CS2R R70, SRZ ;  /* 0x0000000000467805 */ /* 0x000fe2000001ff00 */
[----:B------:R-:W-:Y:S01]  /*1f20*/  IMAD R237, R7, c[0x0][0x240], RZ ;  /* 0x0000900007ed7a24 */ /* 0x000fe200078e02ff */
[----:B------:R2:W-:Y:S01]  /*1f30*/  LDGSTS.E.BYPASS.LTC128B.128 [R221+0x1b080], [R28.64], !P1 ;  /* 0x1b0800001cdd7fae */ /* 0x0005e2000c901d48 */
[----:B------:R-:W-:Y:S01]  /*1f40*/  ISETP.LT.OR P1, PT, R2, 0x21, P3 ;  /* 0x000000210200780c */ /* 0x000fe20001f21670 */
[----:B------:R-:W-:Y:S01]  /*1f50*/  CS2R R68, SRZ ;  /* 0x0000000000447805 */ /* 0x000fe2000001ff00 */
[----:B------:R-:W-:Y:S01]  /*1f60*/  ISETP.GE.AND P3, PT, R219, 0x10, PT ;  /* 0x00000010db00780c */ /* 0x000fe20003f66270 */
[----:B------:R-:W-:Y:S01]  /*1f70*/  IMAD R237, R230, c[0x0][0x244], R237 ;  /* 0x00009100e6ed7a24 */ /* 0x000fe200078e02ed */
[----:B------:R-:W-:Y:S01]  /*1f80*/  CS2R R66, SRZ ;  /* 0x0000000000427805 */ /* 0x000fe2000001ff00 */
[----:B------:R-:W-:Y:S01]  /*1f90*/  CS2R R64, SRZ ;  /* 0x0000000000407805 */ /* 0x000fe2000001ff00 */
[----:B------:R2:W-:Y:S01]  /*1fa0*/  LDGSTS.E.BYPASS.LTC128B.128 [R221+0x1d080], [R28.64+0x80], !P0 ;  /* 0x1d0800801cdd7fae */ /* 0x0005e2000c101d48 */
[----:B------:R-:W-:Y:S01]  /*1fb0*/  LEA R22, P0, R22, R28, 0x1 ;  /* 0x0000001c16167211 */ /* 0x000fe200078008ff */
[----:B------:R-:W-:Y:S01]  /*1fc0*/  CS2R R62, SRZ ;  /* 0x00000000003e7805 */ /* 0x000fe2000001ff00 */
[----:B------:R-:W-:Y:S01]  /*1fd0*/  CS2R R60, SRZ ;  /* 0x00000000003c7805 */ /* 0x000fe2000001ff00 */
[----:B------:R-:W-:Y:S01]  /*1fe0*/  CS2R R58, SRZ ;  /* 0x00000000003a7805 */ /* 0x000fe2000001ff00 */
[----:B------:R-:W-:Y:S01]  /*1ff0*/  LEA.HI.X R23, R19, R29, R8, 0x1, P0 ;  /* 0x0000001d13177211 */ /* 0x000fe200000f0c08 */
[C---:B------:R-:W-:Y:S01]  /*2000*/  IMAD R19, R11.reuse, c[0x0][0x288], RZ ;  /* 0x0000a2000b137a24 */ /* 0x040fe200078e02ff */
[----:B------:R-:W-:Y:S01]  /*2010*/  ISETP.LT.OR P0, PT, R2, 0x1, P2 ;  /* 0x000000010200780c */ /* 0x000fe20001701670 */
[----:B------:R-:W-:Y:S01]  /*2020*/  IMAD R11, R11, c[0x0][0x238], RZ ;  /* 0x00008e000b0b7a24 */ /* 0x000fe200078e02ff */
[----:B-1----:R-:W-:Y:S01]  /*2030*/  LEA.HI R10, R14, R219, RZ, 0x4 ;  /* 0x000000db0e0a7211 */ /* 0x002fe200078f20ff */
[C---:B------:R-:W-:Y:S01]  /*2040*/  IMAD R238, R0.reuse, c[0x0][0x28c], R19 ;  /* 0x0000a30000ee7a24 */ /* 0x040fe200078e0213 */
[----:B------:R-:W-:Y:S01]  /*2050*/  CS2R R56, SRZ ;  /* 0x0000000000387805 */ /* 0x000fe2000001ff00 */
[----:B------:R-:W-:Y:S01]  /*2060*/  IMAD R18, R0, c[0x0][0x23c], R11 ;  /* 0x00008f0000127a24 */ /* 0x000fe200078e020b */
[----:B------:R-:W-:Y:S01]  /*2070*/  SHF.R.S32.HI R11, RZ, 0x4, R10 ;  /* 0x00000004ff0b7819 */ /* 0x000fe2000001140a */
[----:B------:R-:W-:Y:S01]  /*2080*/  IMAD.IADD R239, R27, 0x1, R238 ;  /* 0x000000011bef7824 */ /* 0x000fe200078e02ee */
[----:B------:R-:W-:Y:S01]  /*2090*/  SHF.R.S32.HI R0, RZ, 0x1f, R16 ;  /* 0x0000001fff007819 */ /* 0x000fe20000011410 */
[----:B------:R-:W-:Y:S01]  /*20a0*/  IMAD.MOV.U32 R238, RZ, RZ, R26 ;  /* 0x000000ffffee7224 */ /* 0x000fe200078e001a */
[----:B------:R-:W-:Y:S01]  /*20b0*/  LEA.HI R8, R10, R11, RZ, 0x1 ;  /* 0x0000000b0a087211 */ /* 0x000fe200078f08ff */
[----:B------:R-:W-:Y:S01]  /*20c0*/  IMAD.IADD R19, R25, 0x1, R18 ;  /* 0x0000000119137824 */ /* 0x000fe200078e0212 */
[----:B------:R-:W-:Y:S01]  /*20d0*/  LEA.HI R0, R0, R21, RZ, 0x3 ;  /* 0x0000001500007211 */ /* 0x000fe200078f18ff */
[----:B------:R2:W-:Y:S01]  /*20e0*/  LDGSTS.E.BYPASS.LTC128B.128 [R221+0x1f080], [R28.64+0x100], !P0 ;  /* 0x1f0801001cdd7fae */ /* 0x0005e2000c101d48 */
[----:B------:R-:W-:Y:S01]  /*20f0*/  ISETP.LT.OR P0, PT, R2, 0x21, P5 ;  /* 0x000000210200780c */ /* 0x000fe20002f01670 */
[----:B------:R-:W-:Y:S01]  /*2100*/  IMAD.WIDE.U32 R238, R230, c[0x0][0x290], R238 ;  /* 0x0000a400e6ee7a25 */ /* 0x000fe200078e00ee */
[----:B------:R-:W-:Y:S01]  /*2110*/  ISETP.GE.AND P5, PT, R20, c[0x0][0x1fc], PT ;  /* 0x00007f0014007a0c */ /* 0x000fe20003fa6270 */
[----:B------:R-:W-:Y:S01]  /*2120*/  CS2R R54, SRZ ;  /* 0x0000000000367805 */ /* 0x000fe2000001ff00 */
[----:B------:R-:W-:Y:S01]  /*2130*/  LEA.HI R20, R14, R219, RZ, 0x5 ;  /* 0x000000db0e147211 */ /* 0x000fe200078f28ff */
[----:B------:R-:W-:Y:S01]  /*2140*/  IMAD.MOV.U32 R18, RZ, RZ, R24 ;  /* 0x000000ffff127224 */ /* 0x000fe200078e0018 */
[----:B------:R-:W-:Y:S01]  /*2150*/  LOP3.LUT R0, R0, 0xfffffff8, RZ, 0xc0, !PT ;  /* 0xfffffff800007812 */ /* 0x000fe200078ec0ff */
[----:B------:R-:W-:Y:S01]  /*2160*/  CS2R R52, SRZ ;  /* 0x0000000000347805 */ /* 0x000fe2000001ff00 */
[----:B------:R-:W-:Y:S01]  /*2170*/  LOP3.LUT R14, R16, 0x3ffffffc, RZ, 0xc0, !PT ;  /* 0x3ffffffc100e7812 */ /* 0x000fe200078ec0ff */
[----:B------:R-:W-:Y:S01]  /*2180*/  CS2R R50, SRZ ;  /* 0x0000000000327805 */ /* 0x000fe2000001ff00 */
[----:B------:R-:W-:Y:S01]  /*2190*/  LOP3.LUT R10, R10, 0xfffffff0, RZ, 0xc0, !PT ;  /* 0xfffffff00a0a7812 */ /* 0x000fe200078ec0ff */
[----:B------:R-:W-:Y:S01]  /*21a0*/  IMAD.IADD R0, R21, 0x1, -R0 ;  /* 0x0000000115007824 */ /* 0x000fe200078e0a00 */
[----:B------:R-:W-:Y:S01]  /*21b0*/  CS2R R48, SRZ ;  /* 0x0000000000307805 */ /* 0x000fe2000001ff00 */
[----:B------:R1:W-:Y:S01]  /*21c0*/  LDGSTS.E.BYPASS.LTC128B.128 [R221+0x1c080], [R22.64], !P0 ;  /* 0x1c08000016dd7fae */ /* 0x0003e2000c101d48 */
[----:B------:R-:W-:Y:S01]  /*21d0*/  ISETP.LT.OR P0, PT, R2, 0x21, P2 ;  /* 0x000000210200780c */ /* 0x000fe20001701670 */
[----:B------:R-:W-:Y:S01]  /*21e0*/  IMAD R21, R7, c[0x0][0x290], RZ ;  /* 0x0000a40007157a24 */ /* 0x000fe200078e02ff */
[----:B------:R-:W-:Y:S01]  /*21f0*/  LOP3.LUT R2, R8, 0xfffffffe, RZ, 0xc0, !PT ;  /* 0xfffffffe08027812 */ /* 0x000fe200078ec0ff */
[----:B------:R1:W-:Y:S01]  /*2200*/  LDGSTS.E.BYPASS.LTC128B.128 [R221+0x1e080], [R22.64+0x80], !P1 ;  /* 0x1e08008016dd7fae */ /* 0x0003e2000c901d48 */
[----:B------:R-:W-:Y:S01]  /*2210*/  SHF.R.S32.HI R8, RZ, 0x5, R20 ;  /* 0x00000005ff087819 */ /* 0x000fe20000011414 */
[----:B------:R-:W-:Y:S01]  /*2220*/  IMAD R21, R230, c[0x0][0x294], R21 ;  /* 0x0000a500e6157a24 */ /* 0x000fe200078e0215 */
[----:B------:R-:W-:Y:S01]  /*2230*/  ISETP.GE.AND P1, PT, R9, c[0x0][0x1fc], PT ;  /* 0x00007f0009007a0c */ /* 0x000fe20003f26270 */
[----:B------:R-:W-:Y:S01]  /*2240*/  IMAD.IADD R2, R11, 0x1, -R2 ;  /* 0x000000010b027824 */ /* 0x000fe200078e0a02 */
[----:B------:R-:W-:Y:S01]  /*2250*/  SHF.R.S32.HI R11, RZ, 0x1f, R20 ;  /* 0x0000001fff0b7819 */ /* 0x000fe20000011414 */
[----:B------:R-:W-:Y:S01]  /*2260*/  IMAD.IADD R216, R239, 0x1, R21 ;  /* 0x00000001efd87824 */ /* 0x000fe200078e0215 */
[----:B------:R-:W-:Y:S01]  /*2270*/  ISETP.GE.AND P2, PT, R6, c[0x0][0x1fc], PT ;  /* 0x00007f0006007a0c */ /* 0x000fe20003f46270 */
[----:B------:R-:W-:Y:S01]  /*2280*/  IMAD.IADD R14, R219, 0x1, -R14 ;  /* 0x00000001db0e7824 */ /* 0x000fe200078e0a0e */
[----:B------:R-:W-:Y:S01]  /*2290*/  LEA.HI R9, R11, R8, RZ, 0x2 ;  /* 0x000000080b097211 */ /* 0x000fe200078f10ff */
[----:B------:R1:W-:Y:S01]  /*22a0*/  LDGSTS.E.BYPASS.LTC128B.128 [R221+0x20080], [R22.64+0x100], !P0 ;  /* 0x2008010016dd7fae */ /* 0x0003e2000c101d48 */
[----:B------:R-:W-:Y:S01]  /*22b0*/  SEL R11, RZ, 0x1, P5 ;  /* 0x00000001ff0b7807 */ /* 0x000fe20002800000 */
[----:B------:R-:W-:Y:S01]  /*22c0*/  IMAD.SHL.U32 R217, R2, 0x8, RZ ;  /* 0x0000000802d97824 */ /* 0x000fe200078e00ff */
[----:B------:R-:W-:Y:S01]  /*22d0*/  LOP3.LUT R9, R9, 0xfffffffc, RZ, 0xc0, !PT ;  /* 0xfffffffc09097812 */ /* 0x000fe200078ec0ff */
[----:B------:R-:W-:Y:S01]  /*22e0*/  IMAD.WIDE.U32 R230, R230, c[0x0][0x240], R18 ;  /* 0x00009000e6e67a25 */ /* 0x000fe200078e0012 */
[----:B------:R-:W-:Y:S01]  /*22f0*/  ISETP.NE.AND P5, PT, R17, RZ, PT ;  /* 0x000000ff1100720c */ /* 0x000fe20003fa5270 */
[----:B------:R-:W-:Y:S01]  /*2300*/  CS2R R46, SRZ ;  /* 0x00000000002e7805 */ /* 0x000fe2000001ff00 */
[----:B------:R-:W-:Y:S01]  /*2310*/  IADD3 R15, P0, R15, R238, RZ ;  /* 0x000000ee0f0f7210 */ /* 0x000fe20007f1e0ff */
[----:B------:R-:W-:Y:S01]  /*2320*/  IMAD.IADD R9, R8, 0x1, -R9 ;  /* 0x0000000108097824 */ /* 0x000fe200078e0a09 */
[----:B------:R-:W-:Y:S01]  /*2330*/  LOP3.LUT R20, R20, 0xffffffe0, RZ, 0xc0, !PT ;  /* 0xffffffe014147812 */ /* 0x000fe200078ec0ff */
[----:B------:R-:W-:Y:S01]  /*2340*/  IMAD.SHL.U32 R17, R0, 0x10, RZ ;  /* 0x0000001000117824 */ /* 0x000fe200078e00ff */
[----:B------:R-:W-:Y:S01]  /*2350*/  LOP3.LUT R217, R217, 0x8, RZ, 0xc0, !PT ;  /* 0x00000008d9d97812 */ /* 0x000fe200078ec0ff */
[C---:B------:R-:W-:Y:S01]  /*2360*/  IMAD.SHL.U32 R21, R9.reuse, 0x100, RZ ;  /* 0x0000010009157824 */ /* 0x040fe200078e00ff */
[----:B------:R-:W-:Y:S01]  /*2370*/  LEA.HI R16, R9, R9, RZ, 0x1 ;  /* 0x0000000909107211 */ /* 0x000fe200078f08ff */
[----:B------:R-:W-:Y:S01]  /*2380*/  IMAD.X R24, R13, 0x1, R216, P0 ;  /* 0x000000010d187824 */ /* 0x000fe200000e06d8 */
[C---:B------:R-:W-:Y:S01]  /*2390*/  LEA R26, P0, R15.reuse, c[0x0][0x280], 0x2 ;  /* 0x0000a0000f1a7a11 */ /* 0x040fe200078010ff */
[----:B------:R-:W-:Y:S01]  /*23a0*/  IMAD.SHL.U32 R8, R8, 0x100, RZ ;  /* 0x0000010008087824 */ /* 0x000fe200078e00ff */
[----:B------:R-:W-:Y:S01]  /*23b0*/  SEL R223, RZ, 0x4, P2 ;  /* 0x00000004ffdf7807 */ /* 0x000fe20001000000 */
[----:B------:R-:W-:Y:S01]  /*23c0*/  IMAD.SHL.U32 R16, R16, 0x100, RZ ;  /* 0x0000010010107824 */ /* 0x000fe200078e00ff */
[----:B------:R-:W-:Y:S01]  /*23d0*/  LEA.HI.X R27, R15, c[0x0][0x284], R24, 0x2, P0 ;  /* 0x0000a1000f1b7a11 */ /* 0x000fe200000f1418 */
[C---:B------:R-:W-:Y:S01]  /*23e0*/  @!P3 IMAD.SHL.U32 R15, R219.reuse, 0x10, RZ ;  /* 0x00000010db0fb824 */ /* 0x040fe200078e00ff */
[----:B------:R-:W-:Y:S01]  /*23f0*/  LOP3.LUT P0, RZ, R0, 0x1, RZ, 0xc0, !PT ;  /* 0x0000000100ff7812 */ /* 0x000fe2000780c0ff */
[----:B------:R-:W-:Y:S01]  /*2400*/  CS2R R44, SRZ ;  /* 0x00000000002c7805 */ /* 0x000fe2000001ff00 */
[----:B------:R-:W-:Y:S01]  /*2410*/  LOP3.LUT R13, R16, 0x7ffffe00, RZ, 0xc0, !PT ;  /* 0x7ffffe00100d7812 */ /* 0x000fe200078ec0ff */
[----:B------:R-:W-:Y:S01]  /*2420*/  CS2R R42, SRZ ;  /* 0x00000000002a7805 */ /* 0x000fe2000001ff00 */
[----:B------:R5:W-:Y:S01]  /*2430*/  @!P3 LDGSTS.E.BYPASS.LTC128B.128 [R15+0x21280], [R26.64] ;  /* 0x212800001a0fbfae */ /* 0x000be2000b901d48 */
[----:B------:R-:W-:Y:S01]  /*2440*/  CS2R R40, SRZ ;  /* 0x0000000000287805 */ /* 0x000fe2000001ff00 */
[----:B-1----:R-:W-:Y:S01]  /*2450*/  LOP3.LUT R22, R210, 0x70, R17, 0xf8, !PT ;  /* 0x00000070d2167812 */ /* 0x002fe200078ef811 */
[----:B------:R-:W-:Y:S01]  /*2460*/  IMAD.IADD R17, R219, 0x1, -R10 ;  /* 0x00000001db117824 */ /* 0x000fe200078e0a0a */
[----:B------:R-:W0:Y:S01]  /*2470*/  LDGDEPBAR ;  /* 0x00000000000079af */ /* 0x000e220000000000 */
[----:B------:R-:W-:Y:S01]  /*2480*/  IMAD R13, R14, 0x2, R13 ;  /* 0x000000020e0d7824 */ /* 0x000fe200078e020d */
[----:B------:R-:W-:Y:S01]  /*2490*/  LOP3.LUT R21, R22, 0x100, R21, 0xf8, !PT ;  /* 0x0000010016157812 */ /* 0x000fe200078ef815 */
[----:B------:R-:W-:Y:S01]  /*24a0*/  IMAD.SHL.U32 R14, R17, 0x10, RZ ;  /* 0x00000010110e7824 */ /* 0x000fe200078e00ff */
[----:B------:R-:W-:Y:S01]  /*24b0*/  SHF.R.S32.HI R208, RZ, 0x1f, R17 ;  /* 0x0000001fffd07819 */ /* 0x000fe20000011411 */
[----:B------:R-:W0:Y:S01]  /*24c0*/  LDGDEPBAR ;  /* 0x00000000000079af */ /* 0x000e220000000000 */
[----:B------:R-:W-:Y:S01]  /*24d0*/  SHF.R.U32.HI R6, RZ, 0x3, R21 ;  /* 0x00000003ff067819 */ /* 0x000fe20000011615 */
[----:B------:R-:W-:Y:S01]  /*24e0*/  CS2R R38, SRZ ;  /* 0x0000000000267805 */ /* 0x000fe2000001ff00 */
[----:B------:R-:W-:Y:S01]  /*24f0*/  LOP3.LUT R209, R14, 0xf0, RZ, 0xc0, !PT ;  /* 0x000000f00ed17812 */ /* 0x000fe200078ec0ff */
[----:B------:R-:W-:Y:S01]  /*2500*/  IMAD.SHL.U32 R14, R2, 0x20, RZ ;  /* 0x00000020020e7824 */ /* 0x000fe200078e00ff */
[----:B------:R-:W-:Y:S01]  /*2510*/  LOP3.LUT R10, R21, 0x28, R6, 0x78, !PT ;  /* 0x00000028150a7812 */ /* 0x000fe200078e7806 */
[----:B------:R-:W-:Y:S01]  /*2520*/  IMAD.IADD R6, R219, 0x1, -R20 ;  /* 0x00000001db067824 */ /* 0x000fe200078e0a14 */
[----:B------:R-:W-:Y:S01]  /*2530*/  LEA.HI R208, R208, R17, RZ, 0x3 ;  /* 0x00000011d0d07211 */ /* 0x000fe200078f18ff */
[----:B------:R-:W-:Y:S01]  /*2540*/  CS2R R36, SRZ ;  /* 0x0000000000247805 */ /* 0x000fe2000001ff00 */
[----:B------:R-:W-:Y:S01]  /*2550*/  LOP3.LUT R210, R209, R210, RZ, 0xfc, !PT ;  /* 0x000000d2d1d27212 */ /* 0x000fe200078efcff */
[----:B------:R-:W-:Y:S01]  /*2560*/  IMAD.IADD R10, R13, 0x1, R10 ;  /* 0x000000010d0a7824 */ /* 0x000fe200078e020a */
[----:B------:R-:W-:Y:S01]  /*2570*/  SHF.R.S32.HI R225, RZ, 0x1f, R6 ;  /* 0x0000001fffe17819 */ /* 0x000fe20000011406 */
[----:B---3--:R-:W-:Y:S01]  /*2580*/  CS2R R34, SRZ ;  /* 0x0000000000227805 */ /* 0x008fe2000001ff00 */
[----:B------:R-:W-:Y:S01]  /*2590*/  LOP3.LUT R209, R209, 0x100, R8, 0xf8, !PT ;  /* 0x00000100d1d17812 */ /* 0x000fe200078ef808 */
[----:B------:R-:W-:Y:S01]  /*25a0*/  IMAD.SHL.U32 R224, R10, 0x2, RZ ;  /* 0x000000020ae07824 */ /* 0x000fe200078e00ff */
[----:B------:R-:W-:Y:S01]  /*25b0*/  LEA.HI R225, R225, R6, RZ, 0x2 ;  /* 0x00000006e1e17211 */ /* 0x000fe200078f10ff */
[----:B------:R-:W-:Y:S01]  /*25c0*/  IMAD.SHL.U32 R8, R9, 0x10, RZ ;  /* 0x0000001009087824 */ /* 0x000fe200078e00ff */
[----:B------:R-:W-:Y:S01]  /*25d0*/  SEL R10, RZ, 0xffffffff, P1 ;  /* 0xffffffffff0a7807 */ /* 0x000fe20000800000 */
[----:B----4-:R-:W-:Y:S01]  /*25e0*/  CS2R R32, SRZ ;  /* 0x0000000000207805 */ /* 0x010fe2000001ff00 */
[C---:B------:R-:W-:Y:S01]  /*25f0*/  IADD3 R0, R224.reuse, 0x21480, RZ ;  /* 0x00021480e0007810 */ /* 0x040fe20007ffe0ff */
[----:B------:R-:W-:Y:S01]  /*2600*/  CS2R R30, SRZ ;  /* 0x00000000001e7805 */ /* 0x000fe2000001ff00 */
[----:B------:R-:W-:Y:S01]  /*2610*/  IADD3 R220, R224, 0x215a0, RZ ;  /* 0x000215a0e0dc7810 */ /* 0x000fe20007ffe0ff */
[----:B------:R-:W-:Y:S01]  /*2620*/  IMAD.SHL.U32 R10, R10, 0x2, RZ ;  /* 0x000000020a0a7824 */ /* 0x000fe200078e00ff */
[----:B------:R-:W-:Y:S01]  /*2630*/  @P0 IADD3 R220, R0, 0xe0, RZ ;  /* 0x000000e000dc0810 */ /* 0x000fe20007ffe0ff */
[C---:B------:R-:W-:Y:S01]  /*2640*/  IMAD.SHL.U32 R0, R12.reuse, 0x40, RZ ;  /* 0x000000400c007824 */ /* 0x040fe200078e00ff */
[----:B------:R-:W-:Y:S01]  /*2650*/  LOP3.LUT R7, R225, 0x7ffffffc, RZ, 0xc0, !PT ;  /* 0x7ffffffce1077812 */ /* 0x000fe200078ec0ff */
[----:B--2---:R-:W-:Y:S01]  /*2660*/  CS2R R28, SRZ ;  /* 0x00000000001c7805 */ /* 0x004fe2000001ff00 */
[C---:B------:R-:W-:Y:S01]  /*2670*/  LOP3.LUT P0, RZ, R12.reuse, 0x2, RZ, 0xc0, !PT ;  /* 0x000000020cff7812 */ /* 0x040fe2000780c0ff */
[----:B------:R-:W-:Y:S01]  /*2680*/  IMAD.IADD R237, R231, 0x1, R237 ;  /* 0x00000001e7ed7824 */ /* 0x000fe200078e02ed */
[----:B------:R-:W-:Y:S01]  /*2690*/  LOP3.LUT P1, RZ, R12, 0x4, RZ, 0xc0, !PT ;  /* 0x000000040cff7812 */ /* 0x000fe2000782c0ff */
[----:B------:R-:W-:Y:S01]  /*26a0*/  IMAD.IADD R6, R6, 0x1, -R7 ;  /* 0x0000000106067824 */ /* 0x000fe200078e0a07 */
[C---:B------:R-:W-:Y:S01]  /*26b0*/  LOP3.LUT R12, R208.reuse, 0xfffffff8, RZ, 0xc0, !PT ;  /* 0xfffffff8d00c7812 */ /* 0x040fe200078ec0ff */
[----:B------:R-:W-:Y:S01]  /*26c0*/  IMAD.SHL.U32 R208, R208, 0x40, RZ ;  /* 0x00000040d0d07824 */ /* 0x000fe200078e00ff */
[----:B------:R-:W-:Y:S01]  /*26d0*/  LOP3.LUT R0, R0, 0x1c0, RZ, 0xc0, !PT ;  /* 0x000001c000007812 */ /* 0x000fe200078ec0ff */
[----:B------:R-:W-:Y:S01]  /*26e0*/  UMOV UR4, URZ ;  /* 0x0000003f00047c82 */ /* 0x000fe20008000000 */
[----:B-----5:R-:W-:Y:S01]  /*26f0*/  LEA.HI R15, R213, R213, RZ, 0x1 ;  /* 0x000000d5d50f7211 */ /* 0x020fe200078f08ff */
[----:B------:R-:W-:Y:S01]  /*2700*/  IMAD.IADD R7, R17, 0x1, -R12 ;  /* 0x0000000111077824 */ /* 0x000fe200078e0a0c */
[----:B------:R-:W-:Y:S01]  /*2710*/  LEA.HI.SX32 R225, R225, R8, 0x1e ;  /* 0x00000008e1e17211 */ /* 0x000fe200078ff2ff */
[----:B------:R-:W-:Y:S01]  /*2720*/  UMOV UR13, 0x1 ;  /* 0x00000001000d7882 */ /* 0x000fe20000000000 */
[----:B------:R-:W-:-:S02]  /*2730*/  LOP3.LUT R13, R0, 0x8, R215, 0xf8, !PT ;  /* 0x00000008000d7812 */ /* 0x000fc400078ef8d7 */
[----:B------:R-:W-:Y:S02]  /*2740*/  LOP3.LUT R14, R14, 0x20, RZ, 0xc0, !PT ;  /* 0x000000200e0e7812 */ /* 0x000fe400078ec0ff */
[----:B------:R-:W-:Y:S02]  /*2750*/  LOP3.LUT R8, R0, 0x30, R8, 0xf8, !PT ;  /* 0x0000003000087812 */ /* 0x000fe400078ef808 */
[----:B------:R-:W-:Y:S02]  /*2760*/  SEL R206, R214, 0xfffffff0, !P0 ;  /* 0xfffffff0d6ce7807 */ /* 0x000fe40004000000 */
[----:B------:R-:W-:Y:S02]  /*2770*/  SHF.R.U32.HI R0, RZ, 0x3, R0 ;  /* 0x00000003ff007819 */ /* 0x000fe40000011600 */
[----:B------:R-:W-:Y:S02]  /*2780*/  LOP3.LUT R12, R15, 0x1ffffffe, RZ, 0xc0, !PT ;  /* 0x1ffffffe0f0c7812 */ /* 0x000fe400078ec0ff */
[----:B------:R-:W-:-:S02]  /*2790*/  SEL R204, R212, 0xffffffe0, !P1 ;  /* 0xffffffe0d4cc7807 */ /* 0x000fc40004800000 */
[C---:B------:R-:W-:Y:S02]  /*27a0*/  LOP3.LUT P1, RZ, R7.reuse, 0x4, RZ, 0xc0, !PT ;  /* 0x0000000407ff7812 */ /* 0x040fe4000782c0ff */
[C---:B------:R-:W-:Y:S01]  /*27b0*/  LOP3.LUT P0, RZ, R7.reuse, 0x2, RZ, 0xc0, !PT ;  /* 0x0000000207ff7812 */ /* 0x040fe2000780c0ff */
[----:B------:R-:W-:Y:S01]  /*27c0*/  IMAD.SHL.U32 R7, R7, 0x40, RZ ;  /* 0x0000004007077824 */ /* 0x000fe200078e00ff */
[----:B------:R-:W-:Y:S02]  /*27d0*/  LOP3.LUT R3, R14, 0x18, R3, 0xf8, !PT ;  /* 0x000000180e037812 */ /* 0x000fe400078ef803 */
[-C--:B------:R-:W-:Y:S01]  /*27e0*/  LOP3.LUT R14, R13, R0.reuse, RZ, 0x3c, !PT ;  /* 0x000000000d0e7212 */ /* 0x080fe200078e3cff */
[----:B------:R-:W-:Y:S01]  /*27f0*/  IMAD.IADD R13, R213, 0x1, -R12 ;  /* 0x00000001d50d7824 */ /* 0x000fe200078e0a0c */
[----:B------:R-:W-:Y:S02]  /*2800*/  SHF.R.U32.HI R12, RZ, 0x3, R209 ;  /* 0x00000003ff0c7819 */ /* 0x000fe400000116d1 */
[----:B------:R-:W-:Y:S01]  /*2810*/  LOP3.LUT R7, R7, 0x1c0, RZ, 0xc0, !PT ;  /* 0x000001c007077812 */ /* 0x000fe200078ec0ff */
[----:B------:R-:W-:Y:S01]  /*2820*/  IMAD R6, R13, 0x4, R6 ;  /* 0x000000040d067824 */ /* 0x000fe200078e0206 */
[----:B------:R-:W-:Y:S01]  /*2830*/  LOP3.LUT R215, R8, 0x8, R215, 0xf8, !PT ;  /* 0x0000000808d77812 */ /* 0x000fe200078ef8d7 */
[----:B------:R-:W-:Y:S01]  /*2840*/  IMAD R213, R213, 0x200, R14 ;  /* 0x00000200d5d57824 */ /* 0x000fe200078e020e */
[----:B------:R-:W-:Y:S01]  /*2850*/  LOP3.LUT R12, R12, 0x38, RZ, 0xc0, !PT ;  /* 0x000000380c0c7812 */ /* 0x000fe200078ec0ff */
[----:B------:R-:W-:Y:S01]  /*2860*/  IMAD.SHL.U32 R247, R6, 0x2, RZ ;  /* 0x0000000206f77824 */ /* 0x000fe200078e00ff */
[----:B------:R-:W-:Y:S01]  /*2870*/  LOP3.LUT R208, R208, 0xfffffe00, RZ, 0xc0, !PT ;  /* 0xfffffe00d0d07812 */ /* 0x000fe200078ec0ff */
[----:B------:R-:W-:Y:S01]  /*2880*/  IMAD.SHL.U32 R213, R213, 0x2, RZ ;  /* 0x00000002d5d57824 */ /* 0x000fe200078e00ff */
[----:B------:R-:W-:Y:S01]  /*2890*/  SHF.R.U32.HI R8, RZ, 0x3, R7 ;  /* 0x00000003ff087819 */ /* 0x000fe20000011607 */
[----:B------:R-:W-:Y:S01]  /*28a0*/  IMAD.IADD R246, R5, 0x1, -R247 ;  /* 0x0000000105f67824 */ /* 0x000fe200078e0af7 */
[----:B------:R-:W-:Y:S01]  /*28b0*/  LOP3.LUT R209, R12, R209, R217, 0x1e, !PT ;  /* 0x000000d10cd17212 */ /* 0x000fe200078e1ed9 */
[----:B------:R-:W-:Y:S01]  /*28c0*/  IMAD R206, R206, 0x2, R213 ;  /* 0x00000002cece7824 */ /* 0x000fe200078e02d5 */
[----:B------:R-:W-:Y:S01]  /*28d0*/  LOP3.LUT R215, R215, R0, RZ, 0x3c, !PT ;  /* 0x00000000d7d77212 */ /* 0x000fe200078e3cff */
[----:B------:R-:W-:Y:S01]  /*28e0*/  IMAD R0, R9, 0x400, R208 ;  /* 0x0000040009007824 */ /* 0x000fe200078e02d0 */
[----:B------:R-:W-:Y:S01]  /*28f0*/  LOP3.LUT R217, R8, R7, R217, 0x1e, !PT ;  /* 0x0000000708d97212 */ /* 0x000fe200078e1ed9 */
[----:B------:R-:W-:Y:S01]  /*2900*/  IMAD R205, R204, 0x2, R213 ;  /* 0x00000002cccd7824 */ /* 0x000fe200078e02d5 */
[C---:B------:R-:W-:Y:S01]  /*2910*/  LOP3.LUT P3, RZ, R17.reuse, 0x2, RZ, 0xc0, !PT ;  /* 0x0000000211ff7812 */ /* 0x040fe2000786c0ff */
[----:B------:R-:W-:Y:S01]  /*2920*/  IMAD.SHL.U32 R17, R17, 0x2, RZ ;  /* 0x0000000211117824 */ /* 0x000fe200078e00ff */
[----:B------:R-:W-:Y:S01]  /*2930*/  LOP3.LUT R3, R8, R3, R7, 0x1e, !PT ;  /* 0x0000000308037212 */ /* 0x000fe200078e1e07 */
[----:B------:R-:W-:Y:S01]  /*2940*/  IMAD.IADD R217, R0, 0x1, R217 ;  /* 0x0000000100d97824 */ /* 0x000fe200078e02d9 */
[----:B------:R-:W-:Y:S01]  /*2950*/  SEL R214, R214, 0xfffffff0, !P0 ;  /* 0xfffffff0d6d67807 */ /* 0x000fe20004000000 */
[----:B------:R-:W-:Y:S01]  /*2960*/  IMAD R215, R2, 0x200, R215 ;  /* 0x0000020002d77824 */ /* 0x000fe200078e02d7 */
[----:B------:R-:W-:Y:S01]  /*2970*/  ISETP.LE.AND P0, PT, R250, c[0x0][0x2a8], PT ;  /* 0x0000aa00fa007a0c */ /* 0x000fe20003f03270 */
[----:B------:R-:W-:Y:S01]  /*2980*/  IMAD.SHL.U32 R211, R217, 0x2, RZ ;  /* 0x00000002d9d37824 */ /* 0x000fe200078e00ff */
[----:B------:R-:W-:Y:S01]  /*2990*/  LOP3.LUT R208, R3, R208, RZ, 0xfc, !PT ;  /* 0x000000d003d07212 */ /* 0x000fe200078efcff */
[----:B------:R-:W-:Y:S01]  /*29a0*/  IMAD.MOV.U32 R3, RZ, RZ, 0x120 ;  /* 0x00000120ff037424 */ /* 0x000fe200078e00ff */
[----:B------:R-:W-:Y:S01]  /*29b0*/  IADD3 R2, -R228, 0x1, R5 ;  /* 0x00000001e4027810 */ /* 0x000fe20007ffe105 */
[----:B------:R-:W-:Y:S01]  /*29c0*/  IMAD R204, R204, 0x2, R206 ;  /* 0x00000002cccc7824 */ /* 0x000fe200078e02ce */
[----:B------:R-:W-:Y:S01]  /*29d0*/  LOP3.LUT R210, R210, 0x18, R17, 0x78, !PT ;  /* 0x00000018d2d27812 */ /* 0x000fe200078e7811 */
[----:B------:R-:W-:Y:S01]  /*29e0*/  IMAD.IADD R207, R217, 0x1, R214 ;  /* 0x00000001d9cf7824 */ /* 0x000fe200078e02d6 */
[----:B------:R-:W-:Y:S01]  /*29f0*/  SEL R212, R212, 0xffffffe0, !P1 ;  /* 0xffffffe0d4d47807 */ /* 0x000fe20004800000 */
[--C-:B------:R-:W-:Y:S01]  /*2a00*/  IMAD.IADD R2, R2, 0x1, -R247.reuse ;  /* 0x0000000102027824 */ /* 0x100fe200078e0af7 */
[----:B------:R-:W-:Y:S01]  /*2a10*/  IADD3 R211, R211, 0x1b080, RZ ;  /* 0x0001b080d3d37810 */ /* 0x000fe20007ffe0ff */
[----:B------:R-:W-:Y:S01]  /*2a20*/  IMAD.SHL.U32 R210, R210, 0x2, RZ ;  /* 0x00000002d2d27824 */ /* 0x000fe200078e00ff */
[----:B------:R-:W-:Y:S01]  /*2a30*/  SEL R3, R3, 0xe0, !P3 ;  /* 0x000000e003037807 */ /* 0x000fe20005800000 */
[----:B------:R-:W-:Y:S01]  /*2a40*/  IMAD.IADD R247, R222, 0x1, -R247 ;  /* 0x00000001def77824 */ /* 0x000fe200078e0af7 */
[----:B------:R-:W-:Y:S01]  /*2a50*/  LOP3.LUT R10, R10, 0x2, R11, 0xe2, !PT ;  /* 0x000000020a0a7812 */ /* 0x000fe200078ee20b */
[----:B------:R-:W-:Y:S01]  /*2a60*/  IMAD R211, R212, 0x2, R211 ;  /* 0x00000002d4d37824 */ /* 0x000fe200078e02d3 */
[----:B------:R-:W-:Y:S01]  /*2a70*/  LEA R209, R209, 0x23c80, 0x1 ;  /* 0x00023c80d1d17811 */ /* 0x000fe200078e08ff */
[----:B------:R-:W-:Y:S01]  /*2a80*/  IMAD R0, R3, 0x2, R210 ;  /* 0x0000000203007824 */ /* 0x000fe200078e02d2 */
[----:B------:R-:W-:Y:S01]  /*2a90*/  LOP3.LUT R223, R10, R223, RZ, 0xfc, !PT ;  /* 0x000000df0adf7212 */ /* 0x000fe200078efcff */
[----:B------:R-:W-:Y:S01]  /*2aa0*/  IMAD.IADD R212, R217, 0x1, R212 ;  /* 0x00000001d9d47824 */ /* 0x000fe200078e02d4 */
[----:B------:R-:W-:-:S02]  /*2ab0*/  IADD3 R249, R2, c[0x0][0x2a4], RZ ;  /* 0x0000a90002f97a10 */ /* 0x000fc40007ffe0ff */
[----:B------:R-:W-:Y:S02]  /*2ac0*/  IADD3 R248, R2, UR6, RZ ;  /* 0x0000000602f87c10 */ /* 0x000fe4000fffe0ff */
[----:B------:R-:W-:Y:S02]  /*2ad0*/  LEA R208, R208, 0x80, 0x1 ;  /* 0x00000080d0d07811 */ /* 0x000fe400078e08ff */
[----:B------:R-:W-:Y:S02]  /*2ae0*/  @P0 LOP3.LUT R4, R4, 0x1, RZ, 0xfc, !PT ;  /* 0x0000000104040812 */ /* 0x000fe400078efcff */
.L_x_1084:
        /* <DEDUP_REMOVED lines=172> */
.L_x_1076:
[----:B------:R-:W-:Y:S11]  /*35b0*/  ISETP.NE.AND P0, PT, R250, c[0x0][0x2a8], PT ;  /* 0x0000aa00fa007a0c */ /* 0x000ff60003f05270 */
[----:B------:R-:W-:Y:S02]  /*35c0*/  @!UPT UIADD3 URZ, URZ, URZ, URZ ;  /* 0x0000003f3f3ff290 */ /* 0x000fe4000fffe03f */
[----:B------:R-:W-:Y:S05]  /*35d0*/  @P0 IMAD.HI.U32 R2, R24, c[0x0][0x2ac], RZ ;  /* 0x0000ab0018020a27 */ /* 0x000fea00078e00ff */
[----:B------:R-:W-:Y:S02]  /*35e0*/  @P0 SHF.R.U32.HI R24, RZ, c[0x0][0x2b0], R2 ;  /* 0x0000ac00ff180a19 */ /* 0x000fe40000011602 */
.L_x_1077:
[----:B------:R-:W-:Y:S05]  /*35f0*/  BSYNC B0 ;  /* 0x0000000000007941 */ /* 0x000fea0003800000 */
.L_x_1075:
[----:B------:R-:W-:Y:S05]  /*3600*/  IMAD R3, R24, c[0x0][0x2a8], R247 ;  /* 0x0000aa0018037a24 */ /* 0x000fea00078e02f7 */
[----:B------:R-:W-:Y:S02]  /*3610*/  IADD3 R2, R3, c[0x0][0x2a8], RZ ;  /* 0x0000aa0003027a10 */ /* 0x000fe40007ffe0ff */
[----:B------:R-:W-:Y:S02]  /*3620*/  IMNMX R178, R178, R3, !PT ;  /* 0x00000003b2b27217 */ /* 0x000fe40007800200 */
[----:B------:R-:W-:Y:S02]  /*3630*/  IMNMX R179, R179, R2, PT ;  /* 0x00000002b3b37217 */ /* 0x000fe40003800200 */
.L_x_1074:
        /* <DEDUP_REMOVED lines=16> */
.L_x_1080:
[----:B------:R-:W-:Y:S11]  /*3740*/  ISETP.NE.AND P0, PT, R250, c[0x0][0x2a8], PT ;  /* 0x0000aa00fa007a0c */ /* 0x000ff60003f05270 */
[----:B------:R-:W-:Y:S02]  /*3750*/  @!UPT UIADD3 URZ, URZ, URZ, URZ ;  /* 0x0000003f3f3ff290 */ /* 0x000fe4000fffe03f */
[----:B------:R-:W-:Y:S05]  /*3760*/  @P0 IMAD.HI.U32 R2, R24, c[0x0][0x2ac], RZ ;  /* 0x0000ab0018020a27 */ /* 0x000fea00078e00ff */
[----:B------:R-:W-:Y:S02]  /*3770*/  @P0 SHF.R.U32.HI R24, RZ, c[0x0][0x2b0], R2 ;  /* 0x0000ac00ff180a19 */ /* 0x000fe40000011602 */
.L_x_1081:
[----:B------:R-:W-:Y:S05]  /*3780*/  BSYNC B0 ;  /* 0x0000000000007941 */ /* 0x000fea0003800000 */
.L_x_1079:
[----:B------:R-:W-:Y:S05]  /*3790*/  IMAD R3, R24, c[0x0][0x2a8], R247 ;  /* 0x0000aa0018037a24 */ /* 0x000fea00078e02f7 */
[----:B------:R-:W-:Y:S02]  /*37a0*/  IADD3 R2, R3, c[0x0][0x2a8], RZ ;  /* 0x0000aa0003027a10 */ /* 0x000fe40007ffe0ff */
[----:B------:R-:W-:Y:S02]  /*37b0*/  IMNMX R176, R176, R3, !PT ;  /* 0x00000003b0b07217 */ /* 0x000fe40007800200 */
[----:B------:R-:W-:Y:S02]  /*37c0*/  IMNMX R173, R173, R2, PT ;  /* 0x00000002adad7217 */ /* 0x000fe40003800200 */
.L_x_1078:
        /* <DEDUP_REMOVED lines=70> */
.L_x_1082:
        /* <DEDUP_REMOVED lines=463> */
.L_x_1083:
        /* <DEDUP_REMOVED lines=293> */
.L_x_1073:
[----:B------:R-:W-:Y:S05]  /*6b70*/  @P0 EXIT ;  /* 0x000000000000094d */ /* 0x000fea0003800000 */
[----:B------:R-:W-:-:S04]  /*6b80*/  ISETP.NE.U32.AND P0, PT, RZ, c[0x0][0x360], PT ;  /* 0x0000d800ff007a0c */ /* 0x000fc80003f05070 */
[----:B------:R-:W-:-:S13]  /*6b90*/  ISETP.NE.AND.EX P0, PT, RZ, c[0x0][0x364], PT, P0 ;  /* 0x0000d900ff007a0c */ /* 0x000fda0003f05300 */
[----:B------:R-:W-:-:S04]  /*6ba0*/  @P0 IMAD.MOV.U32 R0, RZ, RZ, 0x4 ;  /* 0x00000004ff000424 */ /* 0x000fc800078e00ff */
[----:B------:R-:W-:-:S06]  /*6bb0*/  @P0 IMAD.WIDE R4, R229, R0, c[0x0][0x360] ;  /* 0x0000d800e5040625 */ /* 0x000fcc00078e0200 */
[----:B------:R1:W2:Y:S01]  /*6bc0*/  @P0 LDG.E R4, [R4.64] ;  /* 0x0000000804040981 */ /* 0x0002a2000c1e1900 */
[----:B------:R-:W3:Y:S01]  /*6bd0*/  S2UR UR6, SR_CTAID.X ;  /* 0x00000000000679c3 */ /* 0x000ee20000002500 */
[----:B------:R-:W-:Y:S01]  /*6be0*/  IMAD.MOV.U32 R0, RZ, RZ, 0x1 ;  /* 0x00000001ff007424 */ /* 0x000fe200078e00ff */
[----:B------:R-:W-:Y:S01]  /*6bf0*/  ULDC UR5, c[0x0][0x358] ;  /* 0x0000d60000057ab9 */ /* 0x000fe20000000800 */
[----:B------:R-:W4:Y:S01]  /*6c00*/  S2R R2, SR_CTAID.Y ;  /* 0x0000000000027919 */ /* 0x000f220000002600 */
[----:B------:R-:W-:Y:S01]  /*6c10*/  ULDC UR4, c[0x0][0x2f4] ;  /* 0x0000bd0000047ab9 */ /* 0x000fe20000000800 */
[----:B------:R-:W-:Y:S02]  /*6c20*/  IMAD R3, R229, c[0x0][0x2f4], RZ ;  /* 0x0000bd00e5037a24 */ /* 0x000fe400078e02ff */
[----:B------:R-:W-:Y:S01]  /*6c30*/  BAR.SYNC.DEFER_BLOCKING 0x1, 0x100 ;  /* 0x0044000000007b1d */ /* 0x000fe20000010000 */
[----:B------:R-:W-:-:S05]  /*6c40*/  ISETP.NE.AND P1, PT, R0, c[0x0][0x338], PT ;  /* 0x0000ce0000007a0c */ /* 0x000fca0003f25270 */
[----:B------:R-:W-:Y:S01]  /*6c50*/  BSSY B0, `(.L_x_1085) ;  /* 0x0000023000007945 */ /* 0x000fe20003800000 */
[----:B---3--:R-:W-:-:S07]  /*6c60*/  UIMAD UR5, UR6, UR5, URZ ;  /* 0x00000005060572a4 */ /* 0x008fce000f8e023f */
[----:B----4-:R-:W-:Y:S01]  /*6c70*/  @P1 IMAD.HI.U32 R0, R2, c[0x0][0x33c], RZ ;  /* 0x0000cf0002001a27 */ /* 0x010fe200078e00ff */
[----:B------:R-:W-:-:S03]  /*6c80*/  UIMAD UR5, UR5, UR4, URZ ;  /* 0x00000004050572a4 */ /* 0x000fc6000f8e023f */
[----:B------:R-:W-:Y:S01]  /*6c90*/  IMAD.MOV.U32 R8, RZ, RZ, R2 ;  /* 0x000000ffff087224 */ /* 0x000fe200078e0002 */
[----:B------:R-:W-:Y:S01]  /*6ca0*/  @P1 SHF.R.U32.HI R8, RZ, c[0x0][0x340], R0 ;  /* 0x0000d000ff081a19 */ /* 0x000fe20000011600 */
[----:B------:R-:W-:Y:S01]  /*6cb0*/  USHF.R.S32.HI UR4, URZ, 0x1f, UR5 ;  /* 0x0000001f3f047899 */ /* 0x000fe20008011405 */
[----:B------:R-:W-:Y:S02]  /*6cc0*/  SHF.R.S32.HI R0, RZ, 0x1f, R229 ;  /* 0x0000001fff007819 */ /* 0x000fe400000114e5 */
[----:B-1----:R-:W-:Y:S02]  /*6cd0*/  SHF.R.S32.HI R5, RZ, 0x1f, R8 ;  /* 0x0000001fff057819 */ /* 0x002fe40000011408 */
[----:B------:R-:W-:Y:S01]  /*6ce0*/  SEL R0, R0, RZ, !P0 ;  /* 0x000000ff00007207 */ /* 0x000fe20004000000 */
[----:B--2---:R-:W-:Y:S01]  /*6cf0*/  @P0 IMAD R7, R229, 0x50, R4 ;  /* 0x00000050e5070824 */ /* 0x004fe200078e0204 */
[----:B------:R-:W-:Y:S02]  /*6d00*/  SHF.R.S32.HI R4, RZ, 0x1f, R3 ;  /* 0x0000001fff047819 */ /* 0x000fe40000011403 */
[----:B------:R-:W-:Y:S01]  /*6d10*/  IADD3 R3, P2, P1, R3, UR5, R8 ;  /* 0x0000000503037c10 */ /* 0x000fe2000f95e008 */
[----:B------:R-:W-:Y:S01]  /*6d20*/  @P0 IMAD.HI R7, R7, 0x66666667, RZ ;  /* 0x6666666707070827 */ /* 0x000fe200078e02ff */
[----:B------:R-:W-:-:S02]  /*6d30*/  SEL R229, R229, RZ, !P0 ;  /* 0x000000ffe5e57207 */ /* 0x000fc40004000000 */
[----:B------:R-:W-:Y:S02]  /*6d40*/  IADD3.X R4, R4, UR4, R5, P2, P1 ;  /* 0x0000000404047c10 */ /* 0x000fe400097e2405 */
[----:B------:R-:W-:Y:S02]  /*6d50*/  @P0 SHF.R.U32.HI R6, RZ, 0x1f, R7 ;  /* 0x0000001fff060819 */ /* 0x000fe40000011607 */
[----:B------:R-:W-:Y:S02]  /*6d60*/  ISETP.NE.AND P2, PT, R219, RZ, PT ;  /* 0x000000ffdb00720c */ /* 0x000fe40003f45270 */
[----:B------:R-:W-:Y:S01]  /*6d70*/  @P0 LEA.HI.SX32 R6, R7, R6, 0x1b ;  /* 0x0000000607060211 */ /* 0x000fe200078fdaff */
[----:B------:R-:W-:Y:S01]  /*6d80*/  IMAD.MOV R7, RZ, RZ, -R8 ;  /* 0x000000ffff077224 */ /* 0x000fe200078e0a08 */
[C---:B------:R-:W-:Y:S01]  /*6d90*/  SHF.L.U64.HI R4, R3.reuse, 0x2, R4 ;  /* 0x0000000203047819 */ /* 0x040fe20000010204 */
[----:B------:R-:W-:Y:S02]  /*6da0*/  IMAD.SHL.U32 R3, R3, 0x4, RZ ;  /* 0x0000000403037824 */ /* 0x000fe400078e00ff */
[----:B------:R-:W-:-:S02]  /*6db0*/  @P0 IMAD R6, R6, 0x3c00, RZ ;  /* 0x00003c0006060824 */ /* 0x000fc400078e02ff */
[----:B------:R-:W-:Y:S01]  /*6dc0*/  IMAD R7, R7, c[0x0][0x338], R2 ;  /* 0x0000ce0007077a24 */ /* 0x000fe200078e0202 */
[----:B------:R-:W-:Y:S01]  /*6dd0*/  IADD3 R10, P1, R3, c[0x0][0x350], RZ ;  /* 0x0000d400030a7a10 */ /* 0x000fe20007f3e0ff */
[--C-:B------:R-:W-:Y:S01]  /*6de0*/  @P0 IMAD.MOV.U32 R12, RZ, RZ, R6.reuse ;  /* 0x000000ffff0c0224 */ /* 0x100fe200078e0006 */
[----:B------:R-:W-:Y:S01]  /*6df0*/  @P0 SHF.R.S32.HI R13, RZ, 0x1f, R6 ;  /* 0x0000001fff0d0819 */ /* 0x000fe20000011406 */
[----:B------:R-:W-:Y:S01]  /*6e00*/  @!P0 CS2R R12, SRZ ;  /* 0x00000000000c8805 */ /* 0x000fe2000001ff00 */
[----:B------:R-:W-:Y:S01]  /*6e10*/  IADD3.X R11, R4, c[0x0][0x354], RZ, P1, !PT ;  /* 0x0000d500040b7a10 */ /* 0x000fe20000ffe4ff */
[----:B------:R-:W-:Y:S05]  /*6e20*/  @P2 BRA `(.L_x_1086) ;  /* 0x0000005000002947 */ /* 0x000fea0003800000 */
.L_x_1087:
[----:B------:R-:W2:Y:S01]  /*6e30*/  LDG.E.STRONG.GPU R2, [R10.64] ;  /* 0x000000080a027981 */ /* 0x000ea2000c1ef900 */
[----:B------:R-:W-:Y:S01]  /*6e40*/  YIELD ;  /* 0x0000000000007946 */ /* 0x000fe20003800000 */
[----:B--2---:R-:W-:Y:S01]  /*6e50*/  ISETP.NE.AND P0, PT, R2, R7, PT ;  /* 0x000000070200720c */ /* 0x004fe20003f05270 */
[----:B------:R-:W-:-:S12]  /*6e60*/  CCTL.IVALL ;  /* 0x00000000ff00798f */ /* 0x000fd80002000000 */
[----:B------:R-:W-:Y:S05]  /*6e70*/  @P0 BRA `(.L_x_1087) ;  /* 0xffffffb000000947 */ /* 0x000fea000383ffff */
.L_x_1086:
[----:B------:R-:W-:Y:S05]  /*6e80*/  BSYNC B0 ;  /* 0x0000000000007941 */ /* 0x000fea0003800000 */
.L_x_1085:
[----:B------:R-:W-:Y:S01]  /*6e90*/  MOV R2, 0xffffffff ;  /* 0xffffffff00027802 */ /* 0x000fe20000000f00 */
[----:B------:R-:W-:Y:S05]  /*6ea0*/  BRA.CONV ~URZ, `(.L_x_1088) ;  /* 0x000000237f007947 */ /* 0x000fea000b800000 */
[----:B------:R-:W-:Y:S02]  /*6eb0*/  MOV R6, 0x6ed0 ;  /* 0x00006ed000067802 */ /* 0x000fe40000000f00 */
[----:B------:R-:W-:Y:S05]  /*6ec0*/  CALL.REL.NOINC `($__internal_9_$__cuda_sm70_warpsync) ;  /* 0x00000c1000007944 */ /* 0x000fea0003c00000 */
.L_x_1088:
[----:B------:R-:W-:Y:S01]  /*6ed0*/  UIMAD UR5, UR6, 0x3c00, URZ ;  /* 0x00003c00060578a4 */ /* 0x000fe2000f8e023f */
[----:B------:R-:W-:Y:S01]  /*6ee0*/  SHF.R.S32.HI R9, RZ, 0x1f, R219 ;  /* 0x0000001fff097819 */ /* 0x000fe200000114db */
[----:B------:R-:W-:Y:S01]  /*6ef0*/  IMAD R15, R5, c[0x0][0x328], RZ ;  /* 0x0000ca00050f7a24 */ /* 0x000fe200078e02ff */
[----:B------:R-:W-:-:S06]  /*6f00*/  NOP ;  /* 0x0000000000007918 */ /* 0x000fcc0000000000 */
[----:B------:R-:W-:Y:S01]  /*6f10*/  USHF.R.S32.HI UR4, URZ, 0x1f, UR5 ;  /* 0x0000001f3f047899 */ /* 0x000fe20008011405 */
[----:B------:R-:W-:Y:S01]  /*6f20*/  IADD3 R12, P1, P0, R12, UR5, R219 ;  /* 0x000000050c0c7c10 */ /* 0x000fe2000f83e0db */
[----:B------:R-:W-:Y:S02]  /*6f30*/  IMAD R15, R8, c[0x0][0x32c], R15 ;  /* 0x0000cb00080f7a24 */ /* 0x000fe400078e020f */
[----:B------:R-:W-:Y:S02]  /*6f40*/  IMAD R6, R0, c[0x0][0x330], RZ ;  /* 0x0000cc0000067a24 */ /* 0x000fe400078e02ff */
[----:B------:R-:W-:Y:S02]  /*6f50*/  IADD3.X R13, R13, UR4, R9, P1, P0 ;  /* 0x000000040d0d7c10 */ /* 0x000fe40008fe0409 */
[----:B------:R-:W-:-:S03]  /*6f60*/  IMAD R6, R229, c[0x0][0x334], R6 ;  /* 0x0000cd00e5067a24 */ /* 0x000fc600078e0206 */
[----:B------:R-:W-:-:S05]  /*6f70*/  IMAD.WIDE.U32 R16, R8, c[0x0][0x328], R12 ;  /* 0x0000ca0008107a25 */ /* 0x000fca00078e000c */
        /* <DEDUP_REMOVED lines=67> */
[----:B-1----:R-:W-:Y:S05]  /*73b0*/  CALL.REL.NOINC `($__internal_9_$__cuda_sm70_warpsync) ;  /* 0x0000072000007944 */ /* 0x002fea0003c00000 */
.L_x_1089:
        /* <DEDUP_REMOVED lines=12> */
.L_x_1091:
[----:B------:R-:W-:Y:S05]  /*7480*/  BSYNC B0 ;  /* 0x0000000000007941 */ /* 0x000fea0003800000 */
.L_x_1090:
[----:B--2---:R-:W-:Y:S01]  /*7490*/  IADD3 R10, P0, R3, c[0x0][0x348], RZ ;  /* 0x0000d200030a7a10 */ /* 0x004fe20007f1e0ff */
[----:B------:R-:W-:Y:S03]  /*74a0*/  BSSY B0, `(.L_x_1092) ;  /* 0x0000008000007945 */ /* 0x000fe60003800000 */
[----:B------:R-:W-:Y:S01]  /*74b0*/  IADD3.X R11, R4, c[0x0][0x34c], RZ, P0, !PT ;  /* 0x0000d300040b7a10 */ /* 0x000fe200007fe4ff */
[----:B------:R-:W-:Y:S05]  /*74c0*/  @P2 BRA `(.L_x_1093) ;  /* 0x0000005000002947 */ /* 0x000fea0003800000 */
.L_x_1094:
[----:B------:R-:W2:Y:S01]  /*74d0*/  LDG.E.STRONG.GPU R4, [R10.64] ;  /* 0x000000080a047981 */ /* 0x000ea2000c1ef900 */
[----:B------:R-:W-:Y:S01]  /*74e0*/  YIELD ;  /* 0x0000000000007946 */ /* 0x000fe20003800000 */
[----:B--2---:R-:W-:Y:S01]  /*74f0*/  ISETP.NE.AND P0, PT, R4, R7, PT ;  /* 0x000000070400720c */ /* 0x004fe20003f05270 */
[----:B------:R-:W-:-:S12]  /*7500*/  CCTL.IVALL ;  /* 0x00000000ff00798f */ /* 0x000fd80002000000 */
[----:B------:R-:W-:Y:S05]  /*7510*/  @P0 BRA `(.L_x_1094) ;  /* 0xffffffb000000947 */ /* 0x000fea000383ffff */
.L_x_1093:
[----:B------:R-:W-:Y:S05]  /*7520*/  BSYNC B0 ;  /* 0x0000000000007941 */ /* 0x000fea0003800000 */
.L_x_1092:
[----:B------:R-:W-:Y:S05]  /*7530*/  BRA.CONV ~URZ, `(.L_x_1095) ;  /* 0x000000237f007947 */ /* 0x000fea000b800000 */
[----:B------:R-:W-:Y:S02]  /*7540*/  MOV R6, 0x7560 ;  /* 0x0000756000067802 */ /* 0x000fe40000000f00 */
[----:B-1----:R-:W-:Y:S05]  /*7550*/  CALL.REL.NOINC `($__internal_9_$__cuda_sm70_warpsync) ;  /* 0x0000058000007944 */ /* 0x002fea0003c00000 */
.L_x_1095:
        /* <DEDUP_REMOVED lines=75> */
[----:B-12---:R-:W-:Y:S05]  /*7a10*/  CALL.REL.NOINC `($__internal_9_$__cuda_sm70_warpsync) ;  /* 0x000000c000007944 */ /* 0x006fea0003c00000 */
.L_x_1096:
        /* <DEDUP_REMOVED lines=12> */
        .weak           $__internal_9_$__cuda_sm70_warpsync
        .type           $__internal_9_$__cuda_sm70_warpsync,@function
        .size           $__internal_9_$__cuda_sm70_warpsync,(.L_x_1419 - $__internal_9_$__cuda_sm70_warpsync)
$__internal_9_$__cuda_sm70_warpsync:
[----:B------:R-:W-:Y:S01]  /*7ae0*/  MOV R14, R6 ;  /* 0x00000006000e7202 */ /* 0x000fe20000000f00 */
[----:B------:R-:W-:Y:S04]  /*7af0*/  WARPSYNC R2 ;  /* 0x0000000200007348 */ /* 0x000fe80003800000 */
[----:B------:R-:W-:-:S04]  /*7b00*/  MOV R15, 0x0 ;  /* 0x00000000000f7802 */ /* 0x000fc80000000f00 */
[----:B------:R-:W-:Y:S05]  /*7b10*/  RET.REL.NODEC R14 `(_ZN7cutlass13device_kernelIN5flash19enable_sm80_to_sm89INS1_16FlashAttnBwdSm80INS1_25CollectiveMainloopBwdSm80ILi2ELi1EN4cute5tupleIJNS5_1CILi64EEENS7_ILi80EEENS7_ILi192EEEEEENS_6half_tEfNS_4arch4Sm80ELb0ELb1ELb0ELb1ELb1ELb0ELb1ELb0ELi2ELi4ELi2ELi2ELb0EEENS1_24CollectiveEpilogueBwdGQAISB_fSE_Li256ELb1ELb1EEENS1_19SingleTileSchedulerILb1ELb0ELb0ELi80EEEEEEEEEvNT_6ParamsE) ;  /* 0xffff84e00e007950 */ /* 0x000fea0003c3ffff */
.L_x_1097:
        /* <DEDUP_REMOVED lines=14> */
.L_x_1419:


//--------------------- .text._ZN7cutlass13device_kernelIN5flash19enable_sm80_to_sm89INS1_16FlashAttnBwdSm80INS1_25CollectiveMainloopBwdSm80ILi2ELi1EN4cute5tupleIJNS5_1CILi64EEENS7_ILi80EEENS7_ILi192EEEEEENS_6half_tEfNS_4arch4Sm80ELb1ELb0ELb0ELb0ELb0ELb0ELb1ELb0ELi2ELi4ELi2ELi2ELb0EEENS1_21CollectiveEpilogueBwdISB_SC_SE_Li256ELb0ELb1ELi4EEENS1_25SingleTileBwdLPTSchedulerILb0ELi80ELb0EEEEEEEEEvNT_6ParamsE --------------------------
	.section	.text._ZN7cutlass13device_kernelIN5flash19enable_sm80_to_sm89INS1_16FlashAttnBwdSm80INS1_25CollectiveMainloopBwdSm80ILi2ELi1EN4cute5tupleIJNS5_1CILi64EEENS7_ILi80EEENS7_ILi192EEEEEENS_6half_tEfNS_4arch4Sm80ELb1ELb0ELb0ELb0ELb0ELb0ELb1ELb0ELi2ELi4ELi2ELi2ELb0EEENS1_21CollectiveEpilogueBwdISB_SC_SE_Li256ELb0ELb1ELi4EEENS1_25SingleTileBwdLPTSchedulerILb0ELi80ELb0EEEEEEEEEvNT_6ParamsE,"ax",@progbits
	.sectioninfo	@"SHI_REGISTERS=255"
	.align	128
.text._ZN7cutlass13device_kernelIN5flash19enable_sm80_to_sm89INS1_16FlashAttnBwdSm80INS1_25CollectiveMainloopBwdSm80ILi2ELi1EN4cute5tupleIJNS5_1CILi64EEENS7_ILi80EEENS7_ILi192EEEEEENS_6half_tEfNS_4arch4Sm80ELb1ELb0ELb0ELb0ELb0ELb0ELb1ELb0ELi2ELi4ELi2ELi2ELb0EEENS1_21CollectiveEpilogueBwdISB_SC_SE_Li256ELb0ELb1ELi4EEENS1_25SingleTileBwdLPTSchedulerILb0ELi80ELb0EEEEEEEEEvNT_6ParamsE:
        .type           _ZN7cutlass13device_kernelIN5flash19enable_sm80_to_sm89INS1_16FlashAttnBwdSm80INS1_25CollectiveMainloopBwdSm80ILi2ELi1EN4cute5tupleIJNS5_1CILi64EEENS7_ILi80EEENS7_ILi192EEEEEENS_6half_tEfNS_4arch4Sm80ELb1ELb0ELb0ELb0ELb0ELb0ELb1ELb0ELi2ELi4ELi2ELi2ELb0EEENS1_21CollectiveEpilogueBwdISB_SC_SE_Li256ELb0ELb1ELi4EEENS1_25SingleTileBwdLPTSchedulerILb0ELi80ELb0EEEEEEEEEvNT_6ParamsE,@function
        .size           _ZN7cutlass13device_kernelIN5flash19enable_sm80_to_sm89INS1_16FlashAttnBwdSm80INS1_25CollectiveMainloopBwdSm80ILi2ELi1EN4cute5tupleIJNS5_1CILi64EEENS7_ILi80EEENS7_ILi192EEEEEENS_6half_tEfNS_4arch4Sm80ELb1ELb0ELb0ELb0ELb0ELb0ELb1ELb0ELi2ELi4ELi2ELi2ELb0EEENS1_21CollectiveEpilogueBwdISB_SC_SE_Li256ELb0ELb1ELi4EEENS1_25SingleTileBwdLPTSchedulerILb0ELi80ELb0EEEEEEEEEvNT_6ParamsE,(.L_x_1421 - _ZN7cutlass13device_kernelIN5flash19enable_sm80_to_sm89INS1_16FlashAttnBwdSm80INS1_25CollectiveMainloopBwdSm80ILi2ELi1EN4cute5tupleIJNS5_1CILi64EEENS7_ILi80EEENS7_ILi192EEEEEENS_6half_tEfNS_4arch4Sm80ELb1ELb0ELb0ELb0ELb0ELb0ELb1ELb0ELi2ELi4ELi2ELi2ELb0EEENS1_21CollectiveEpilogueBwdISB_SC_SE_Li256ELb0ELb1ELi4EEENS1_25SingleTileBwdLPTSchedulerILb0ELi80ELb0EEEEEEEEEvNT_6ParamsE)
        .other          _ZN7cutlass13device_kernelIN5flash19enable_sm80_to_sm89INS1_16FlashAttnBwdSm80INS1_25CollectiveMainloopBwdSm80ILi2ELi1EN4cute5tupleIJNS5_1CILi64EEENS7_ILi80EEENS7_ILi192EEEEEENS_6half_tEfNS_4arch4Sm80ELb1ELb0ELb0ELb0ELb0ELb0ELb1ELb0ELi2ELi4ELi2ELi2ELb0EEENS1_21CollectiveEpilogueBwdISB_SC_SE_Li256ELb0ELb1ELi4EEENS1_25SingleTileBwdLPTSchedulerILb0ELi80ELb0EEEEEEEEEvNT_6ParamsE,@"STO_CUDA_ENTRY STV_DEFAULT"
_ZN7cutlass13device_kernelIN5flash19enable_sm80_to_sm89INS1_16FlashAttnBwdSm80INS1_25CollectiveMainloopBwdSm80ILi2ELi1EN4cute5tupleIJNS5_1CILi64EEENS7_ILi80EEENS7_ILi192EEEEEENS_6half_tEfNS_4arch4Sm80ELb1ELb0ELb0ELb0ELb0ELb0ELb1ELb0ELi2ELi4ELi2ELi2ELb0EEENS1_21CollectiveEpilogueBwdISB_SC_SE_Li256ELb0ELb1ELi4EEENS1_25SingleTileBwdLPTSchedulerILb0ELi80ELb0EEEEEEEEEvNT_6ParamsE:
[----:B------:R-:W-:Y:S02]  /*0000*/  MOV R1, c[0x0][0x28] ;  /* 0x00000a0000017a02 */ /* 0x000fe40000000f00 */
[----:B------:R-:W1:Y:S04]  /*0010*/  S2R R242, SR_TID.X ;  /* 0x0000000000f27919 */ /* 0x000e680000002100 */
[----:B------:R-:W2:Y:S01]  /*0020*/  S2R R0, SR_CTAID.X ;  /* 0x0000000000007919 */ /* 0x000ea20000002500 */
[----:B-1----:R-:W-:-:S06]  /*0030*/  SHF.R.U32.HI R2, RZ, 0x5, R242 ;  /* 0x00000005ff027819 */ /* 0x002fcc00000116f2 */
[----:B------:R-:W1:Y:S02]  /*0040*/  SHFL.IDX PT, R2, R2, RZ, 0x1f ;  /* 0x00001fff02027589 */ /* 0x000e6400000e0000 */
[----:B-1----:R-:W-:-:S13]  /*0050*/  ISETP.NE.AND P0, PT, R2, RZ, PT ;  /* 0x000000ff0200720c */ /* 0x002fda0003f05270 */
[----:B------:R-:W-:Y:S05]  /*0060*/  @!P0 BRA `(.L_x_1098) ;  /* 0x0000020000008947 */ /* 0x000fea0003800000 */
[----:B--2---:R-:W-:Y:S01]  /*0070*/  IMAD.MOV.U32 R2, RZ, RZ, c[0x0][0x3b8] ;  /* 0x0000ee00ff027624 */ /* 0x004fe200078e00ff */
[----:B------:R-:W-:-:S04]  /*0080*/  MOV R4, R0 ;  /* 0x0000000000047202 */ /* 0x000fc80000000f00 */
[----:B------:R-:W-:-:S13]  /*0090*/  ISETP.NE.AND P0, PT, R2, 0x1, PT ;  /* 0x000000010200780c */ /* 0x000fda0003f05270 */
[----:B------:R-:W-:-:S05]  /*00a0*/  @P0 IMAD.HI.U32 R2, R0, c[0x0][0x3bc], RZ ;  /* 0x0000ef0000020a27 */ /* 0x000fca00078e00ff */
[----:B------:R-:W-:-:S04]  /*00b0*/  @P0 SHF.R.U32.HI R4, RZ, c[0x0][0x3c0], R2 ;  /* 0x0000f000ff040a19 */ /* 0x000fc80000011602 */
[----:B------:R-:W-:Y:S01]  /*00c0*/  ISETP.GE.AND P0, PT, R4, c[0x0][0x3d0], PT ;  /* 0x0000f40004007a0c */ /* 0x000fe20003f06270 */
[----:B------:R-:W-:-:S04]  /*00d0*/  IMAD.MOV R2, RZ, RZ, -R4 ;  /* 0x000000ffff027224 */ /* 0x000fc800078e0a04 */
[----:B------:R-:W-:-:S08]  /*00e0*/  IMAD R0, R2, c[0x0][0x3b8], R0 ;  /* 0x0000ee0002007a24 */ /* 0x000fd000078e0200 */
[----:B------:R-:W-:Y:S05]  /*00f0*/  @!P0 BRA `(.L_x_1099) ;  /* 0x0000007000008947 */ /* 0x000fea0003800000 */
[----:B------:R-:W-:Y:S02]  /*0100*/  MOV R2, c[0x0][0x3c4] ;  /* 0x0000f10000027a02 */ /* 0x000fe40000000f00 */
[----:B------:R-:W-:Y:S02]  /*0110*/  MOV R231, R0 ;  /* 0x0000000000e77202 */ /* 0x000fe40000000f00 */
[----:B------:R-:W-:-:S13]  /*0120*/  ISETP.NE.AND P0, PT, R2, 0x1, PT ;  /* 0x000000010200780c */ /* 0x000fda0003f05270 */
[----:B------:R-:W-:-:S05]  /*0130*/  @P0 IMAD.HI.U32 R2, R0, c[0x0][0x3c8], RZ ;  /* 0x0000f20000020a27 */ /* 0x000fca00078e00ff */
[----:B------:R-:W-:-:S05]  /*0140*/  @P0 SHF.R.U32.HI R231, RZ, c[0x0][0x3cc], R2 ;  /* 0x0000f300ffe70a19 */ /* 0x000fca0000011602 */
[----:B------:R-:W-:Y:S01]  /*0150*/  IMAD R3, R231, c[0x0][0x3c4], RZ ;  /* 0x0000f100e7037a24 */ /* 0x000fe200078e02ff */
[----:B------:R-:W-:Y:S05]  /*0160*/  BRA `(.L_x_1100) ;  /* 0x0000006000007947 */ /* 0x000fea0003800000 */
.L_x_1099:
[----:B------:R-:W-:Y:S02]  /*0170*/  MOV R2, c[0x0][0x3ac] ;  /* 0x0000eb0000027a02 */ /* 0x000fe40000000f00 */
[----:B------:R-:W-:Y:S02]  /*0180*/  MOV R231, R0 ;  /* 0x0000000000e77202 */ /* 0x000fe40000000f00 */
[----:B------:R-:W-:-:S13]  /*0190*/  ISETP.NE.AND P0, PT, R2, 0x1, PT ;  /* 0x000000010200780c */ /* 0x000fda0003f05270 */
[----:B------:R-:W-:-:S05]  /*01a0*/  @P0 IMAD.HI.U32 R2, R0, c[0x0][0x3b0], RZ ;  /* 0x0000ec0000020a27 */ /* 0x000fca00078e00ff */
[----:B------:R-:W-:-:S05]  /*01b0*/  @P0 SHF.R.U32.HI R231, RZ, c[0x0][0x3b4], R2 ;  /* 0x0000ed00ffe70a19 */ /* 0x000fca0000011602 */
[----:B------:R-:W-:-:S03]  /*01c0*/  IMAD R3, R231, c[0x0][0x3ac], RZ ;  /* 0x0000eb00e7037a24 */ /* 0x000fc600078e02ff */
.L_x_1100:
[----:B------:R-:W-:Y:S02]  /*01d0*/  MOV R2, c[0x0][0x3a0] ;  /* 0x0000e80000027a02 */ /* 0x000fe40000000f00 */
[----:B------:R-:W-:Y:S02]  /*01e0*/  IADD3 R3, R0, -R3, RZ ;  /* 0x8000000300037210 */ /* 0x000fe40007ffe0ff */
[----:B------:R-:W-:-:S03]  /*01f0*/  ISETP.NE.AND P0, PT, R2, 0x1, PT ;  /* 0x000000010200780c */ /* 0x000fc60003f05270 */
[----:B------:R-:W-:-:S05]  /*0200*/  IMAD R4, R4, c[0x0][0x3ac], R3 ;  /* 0x0000eb0004047a24 */ /* 0x000fca00078e0203 */
[----:B------:R-:W-:-:S05]  /*0210*/  MOV R230, R4 ;  /* 0x0000000400e67202 */ /* 0x000fca0000000f00 */
[----:B------:R-:W-:-:S05]  /*0220*/  @P0 IMAD.HI.U32 R0, R4, c[0x0][0x3a4], RZ ;  /* 0x0000e90004000a27 */ /* 0x000fca00078e00ff */
[----:B------:R-:W-:-:S04]  /*0230*/  @P0 SHF.R.U32.HI R230, RZ, c[0x0][0x3a8], R0 ;  /* 0x0000ea00ffe60a19 */ /* 0x000fc80000011600 */
[----:B------:R-:W-:-:S05]  /*0240*/  IADD3 R229, -R230, RZ, RZ ;  /* 0x000000ffe6e57210 */ /* 0x000fca0007ffe1ff */
[----:B------:R-:W-:Y:S01]  /*0250*/  IMAD R229, R229, c[0x0][0x3a0], R4 ;  /* 0x0000e800e5e57a24 */ /* 0x000fe200078e0204 */
[----:B------:R-:W-:Y:S05]  /*0260*/  BRA `(.L_x_1101) ;  /* 0x000001f000007947 */ /* 0x000fea0003800000 */
.L_x_1098:
        /* <DEDUP_REMOVED lines=16> */
.L_x_1102:
[----:B------:R-:W-:Y:S02]  /*0370*/  MOV R0, c[0x0][0x3ac] ;  /* 0x0000eb0000007a02 */ /* 0x000fe40000000f00 */
[----:B------:R-:W-:Y:S02]  /*0380*/  MOV R231, R2 ;  /* 0x0000000200e77202 */ /* 0x000fe40000000f00 */
[----:B------:R-:W-:-:S13]  /*0390*/  ISETP.NE.AND P0, PT, R0, 0x1, PT ;  /* 0x000000010000780c */ /* 0x000fda0003f05270 */
[----:B------:R-:W-:-:S05]  /*03a0*/  @P0 IMAD.HI.U32 R0, R2, c[0x0][0x3b0], RZ ;  /* 0x0000ec0002000a27 */ /* 0x000fca00078e00ff */
[----:B------:R-:W-:-:S05]  /*03b0*/  @P0 SHF.R.U32.HI R231, RZ, c[0x0][0x3b4], R0 ;  /* 0x0000ed00ffe70a19 */ /* 0x000fca0000011600 */
[----:B------:R-:W-:-:S03]  /*03c0*/  IMAD R3, R231, c[0x0][0x3ac], RZ ;  /* 0x0000eb00e7037a24 */ /* 0x000fc600078e02ff */
.L_x_1103:
        /* <DEDUP_REMOVED lines=8> */
[----:B------:R-:W-:Y:S02]  /*0450*/  IMAD R229, R229, c[0x0][0x3a0], R4 ;  /* 0x0000e800e5e57a24 */ /* 0x000fe400078e0204 */
.L_x_1101:
[----:B------:R-:W-:-:S13]  /*0460*/  ISETP.GE.AND P0, PT, R230, RZ, PT ;  /* 0x000000ffe600720c */ /* 0x000fda0003f06270 */
[----:B------:R-:W-:Y:S05]  /*0470*/  @!P0 EXIT ;  /* 0x000000000000894d */ /* 0x000fea0003800000 */
[----:B------:R-:W-:Y:S01]  /*0480*/  IMAD.MOV.U32 R2, RZ, RZ, c[0x0][0x168] ;  /* 0x00005a00ff027624 */ /* 0x000fe200078e00ff */
[----:B------:R-:W-:Y:S01]  /*0490*/  ULDC.64 UR4, c[0x0][0x118] ;  /* 0x0000460000047ab9 */ /* 0x000fe20000000a00 */
[----:B------:R-:W-:Y:S01]  /*04a0*/  PLOP3.LUT P1, PT, PT, PT, PT, 0x80, 0x0 ;  /* 0x000000000000781c */ /* 0x000fe20003f2f070 */
[----:B------:R-:W-:Y:S01]  /*04b0*/  CS2R R170, SRZ ;  /* 0x0000000000aa7805 */ /* 0x000fe2000001ff00 */
[----:B------:R-:W-:Y:S01]  /*04c0*/  IMAD R0, R231, 0x50, R2 ;  /* 0x00000050e7007824 */ /* 0x000fe200078e0202 */
[----:B------:R-:W-:Y:S01]  /*04d0*/  IADD3 R2, R2, 0x3f, RZ ;  /* 0x0000003f02027810 */ /* 0x000fe20007ffe0ff */
[----:B------:R-:W-:Y:S01]  /*04e0*/  CS2R R168, SRZ ;  /* 0x0000000000a87805 */ /* 0x000fe2000001ff00 */
[----:B------:R-:W-:Y:S01]  /*04f0*/  CS2R R166, SRZ ;  /* 0x0000000000a67805 */ /* 0x000fe2000001ff00 */
[----:B------:R-:W-:Y:S01]  /*0500*/  CS2R R164, SRZ ;  /* 0x0000000000a47805 */ /* 0x000fe2000001ff00 */
[----:B------:R-:W-:Y:S01]  /*0510*/  IADD3 R0, R0, -c[0x0][0x198], RZ ;  /* 0x8000660000007a10 */ /* 0x000fe20007ffe0ff */
[----:B------:R-:W-:Y:S01]  /*0520*/  CS2R R162, SRZ ;  /* 0x0000000000a27805 */ /* 0x000fe2000001ff00 */
[----:B------:R-:W-:Y:S01]  /*0530*/  SHF.R.S32.HI R228, RZ, 0x1f, R2 ;  /* 0x0000001fffe47819 */ /* 0x000fe20000011402 */
[----:B------:R-:W-:Y:S01]  /*0540*/  CS2R R160, SRZ ;  /* 0x0000000000a07805 */ /* 0x000fe2000001ff00 */
[----:B------:R-:W-:Y:S01]  /*0550*/  IADD3 R0, R0, -c[0x0][0x2a4], RZ ;  /* 0x8000a90000007a10 */ /* 0x000fe20007ffe0ff */
[----:B------:R-:W-:Y:S01]  /*0560*/  CS2R R150, SRZ ;  /* 0x0000000000967805 */ /* 0x000fe2000001ff00 */
[----:B------:R-:W-:Y:S01]  /*0570*/  LEA.HI R228, R228, R2, RZ, 0x6 ;  /* 0x00000002e4e47211 */ /* 0x000fe200078f30ff */
[----:B------:R-:W-:Y:S01]  /*0580*/  CS2R R148, SRZ ;  /* 0x0000000000947805 */ /* 0x000fe2000001ff00 */
[----:B------:R-:W-:Y:S01]  /*0590*/  SHF.R.S32.HI R252, RZ, 0x1f, R0 ;  /* 0x0000001ffffc7819 */ /* 0x000fe20000011400 */
[----:B------:R-:W-:Y:S01]  /*05a0*/  CS2R R154, SRZ ;  /* 0x00000000009a7805 */ /* 0x000fe2000001ff00 */
[----:B------:R-:W-:Y:S01]  /*05b0*/  SHF.R.S32.HI R228, RZ, 0x6, R228 ;  /* 0x00000006ffe47819 */ /* 0x000fe200000114e4 */
        /* <DEDUP_REMOVED lines=59> */
[----:B------:R-:W-:Y:S01]  /*0970*/  CS2R R170, SRZ ;  /* 0x0000000000aa7805 */ /* 0x000fe2000001ff00 */
[----:B------:R-:W-:Y:S01]  /*0980*/  IMAD.MOV.U32 R221, RZ, RZ, 0x5 ;  /* 0x00000005ffdd7424 */ /* 0x000fe200078e00ff */
[----:B------:R-:W-:Y:S01]  /*0990*/  ISETP.NE.AND P0, PT, R0, 0x1, PT ;  /* 0x000000010000780c */ /* 0x000fe20003f05270 */
[----:B------:R-:W-:Y:S01]  /*09a0*/  IMAD.MOV.U32 R219, RZ, RZ, c[0x0][0x178] ;  /* 0x00005e00ffdb7624 */ /* 0x000fe200078e00ff */
[----:B------:R-:W-:Y:S01]  /*09b0*/  LEA.HI R215, R213, R242, RZ, 0x3 ;  /* 0x000000f2d5d77211 */ /* 0x000fe200078f18ff */
[----:B------:R-:W-:Y:S01]  /*09c0*/  IMAD.MOV.U32 R212, RZ, RZ, 0x20 ;  /* 0x00000020ffd47424 */ /* 0x000fe200078e00ff */
[----:B------:R-:W-:Y:S01]  /*09d0*/  CS2R R168, SRZ ;  /* 0x0000000000a87805 */ /* 0x000fe2000001ff00 */
[----:B------:R-:W-:Y:S01]  /*09e0*/  IMAD.SHL.U32 R220, R219, 0x20, RZ ;  /* 0x00000020dbdc7824 */ /* 0x000fe200078e00ff */
[----:B------:R-:W-:Y:S01]  /*09f0*/  LOP3.LUT R7, R215, 0xfffffff8, RZ, 0xc0, !PT ;  /* 0xfffffff8d7077812 */ /* 0x000fe200078ec0ff */
[----:B------:R-:W-:Y:S01]  /*0a00*/  IMAD.MOV.U32 R214, RZ, RZ, 0x10 ;  /* 0x00000010ffd67424 */ /* 0x000fe200078e00ff */
[----:B------:R-:W-:Y:S01]  /*0a10*/  SHF.R.S32.HI R248, RZ, 0x3, R215 ;  /* 0x00000003fff87819 */ /* 0x000fe200000114d7 */
[----:B------:R-:W-:Y:S01]  /*0a20*/  IMAD.MOV.U32 R200, RZ, RZ, 0x120 ;  /* 0x00000120ffc87424 */ /* 0x000fe200078e00ff */
[----:B------:R-:W-:Y:S01]  /*0a30*/  CS2R R166, SRZ ;  /* 0x0000000000a67805 */ /* 0x000fe2000001ff00 */
[----:B------:R-:W-:Y:S01]  /*0a40*/  IMAD.IADD R7, R242, 0x1, -R7 ;  /* 0x00000001f2077824 */ /* 0x000fe200078e0a07 */
[----:B------:R-:W-:Y:S01]  /*0a50*/  SHF.R.S32.HI R249, RZ, 0x1f, R248 ;  /* 0x0000001ffff97819 */ /* 0x000fe200000114f8 */
[----:B------:R-:W-:Y:S01]  /*0a60*/  @P0 IMAD.HI.U32 R0, R229, c[0x0][0x24c], RZ ;  /* 0x00009300e5000a27 */ /* 0x000fe200078e00ff */
[----:B------:R-:W-:Y:S01]  /*0a70*/  CS2R R164, SRZ ;  /* 0x0000000000a47805 */ /* 0x000fe2000001ff00 */
[----:B------:R-:W-:Y:S01]  /*0a80*/  CS2R R162, SRZ ;  /* 0x0000000000a27805 */ /* 0x000fe2000001ff00 */
[----:B------:R-:W-:Y:S01]  /*0a90*/  CS2R R160, SRZ ;  /* 0x0000000000a07805 */ /* 0x000fe2000001ff00 */
[----:B------:R-:W-:Y:S01]  /*0aa0*/  IMAD.SHL.U32 R12, R7, 0x8, RZ ;  /* 0x00000008070c7824 */ /* 0x000fe200078e00ff */
[----:B------:R-:W-:Y:S01]  /*0ab0*/  @P0 SHF.R.U32.HI R2, RZ, c[0x0][0x250], R0 ;  /* 0x00009400ff020a19 */ /* 0x000fe20000011600 */
[----:B------:R-:W-:Y:S01]  /*0ac0*/  IMAD.WIDE R14, R231, 0x50, R248 ;  /* 0x00000050e70e7825 */ /* 0x000fe200078e02f8 */
[----:B------:R-:W-:Y:S01]  /*0ad0*/  SHF.R.S32.HI R0, RZ, 0x1f, R230 ;  /* 0x0000001fff007819 */ /* 0x000fe200000114e6 */
[----:B------:R-:W-:Y:S01]  /*0ae0*/  CS2R R158, SRZ ;  /* 0x00000000009e7805 */ /* 0x000fe2000001ff00 */
[----:B------:R-:W-:Y:S01]  /*0af0*/  SHF.R.S32.HI R8, RZ, 0x1f, R2 ;  /* 0x0000001fff087819 */ /* 0x000fe20000011402 */
[----:B------:R-:W-:Y:S01]  /*0b00*/  IMAD.SHL.U32 R224, R248, 0x40, RZ ;  /* 0x00000040f8e07824 */ /* 0x000fe200078e00ff */
[--C-:B------:R-:W-:Y:S01]  /*0b10*/  SHF.R.S32.HI R13, RZ, 0x1f, R12.reuse ;  /* 0x0000001fff0d7819 */ /* 0x100fe2000001140c */
[----:B------:R-:W-:Y:S01]  /*0b20*/  IMAD R4, R0, c[0x0][0x1e8], RZ ;  /* 0x00007a0000047a24 */ /* 0x000fe200078e02ff */
[----:B------:R-:W-:Y:S01]  /*0b30*/  ISETP.GE.AND P2, PT, R12, c[0x0][0x1cc], PT ;  /* 0x000073000c007a0c */ /* 0x000fe20003f46270 */
[----:B------:R-:W-:Y:S01]  /*0b40*/  IMAD R3, R8, c[0x0][0x1e0], RZ ;  /* 0x0000780008037a24 */ /* 0x000fe200078e02ff */
[----:B------:R-:W-:Y:S01]  /*0b50*/  LOP3.LUT R224, R224, 0x1c0, RZ, 0xc0, !PT ;  /* 0x000001c0e0e07812 */ /* 0x000fe200078ec0ff */
[----:B------:R-:W-:Y:S01]  /*0b60*/  IMAD.WIDE.U32 R10, R2, c[0x0][0x1e0], R12 ;  /* 0x00007800020a7a25 */ /* 0x000fe200078e000c */
[----:B------:R-:W-:Y:S01]  /*0b70*/  IADD3 R6, R12, 0x80, RZ ;  /* 0x000000800c067810 */ /* 0x000fe20007ffe0ff */
[----:B------:R-:W-:Y:S01]  /*0b80*/  CS2R R156, SRZ ;  /* 0x00000000009c7805 */ /* 0x000fe2000001ff00 */
[----:B------:R-:W-:Y:S01]  /*0b90*/  CS2R R154, SRZ ;  /* 0x00000000009a7805 */ /* 0x000fe2000001ff00 */
[----:B------:R-:W-:Y:S01]  /*0ba0*/  IMAD R3, R2, c[0x0][0x1e4], R3 ;  /* 0x0000790002037a24 */ /* 0x000fe200078e0203 */
[----:B------:R-:W-:Y:S01]  /*0bb0*/  ISETP.GE.AND P5, PT, R6, c[0x0][0x1cc], PT ;  /* 0x0000730006007a0c */ /* 0x000fe20003fa6270 */
[----:B------:R-:W-:Y:S01]  /*0bc0*/  IMAD R8, R8, c[0x0][0x1b0], RZ ;  /* 0x00006c0008087a24 */ /* 0x000fe200078e02ff */
[----:B------:R-:W-:Y:S01]  /*0bd0*/  CS2R R152, SRZ ;  /* 0x0000000000987805 */ /* 0x000fe2000001ff00 */
[----:B------:R-:W-:Y:S01]  /*0be0*/  IMAD.IADD R11, R11, 0x1, R3 ;  /* 0x000000010b0b7824 */ /* 0x000fe200078e0203 */
[----:B------:R-:W-:Y:S01]  /*0bf0*/  CS2R R150, SRZ ;  /* 0x0000000000967805 */ /* 0x000fe2000001ff00 */
[C---:B------:R-:W-:Y:S01]  /*0c00*/  IMAD R8, R2.reuse, c[0x0][0x1b4], R8 ;  /* 0x00006d0002087a24 */ /* 0x040fe200078e0208 */
[----:B------:R-:W-:Y:S01]  /*0c10*/  CS2R R148, SRZ ;  /* 0x0000000000947805 */ /* 0x000fe2000001ff00 */
[----:B------:R-:W-:Y:S01]  /*0c20*/  IMAD.WIDE.U32 R2, R2, c[0x0][0x1b0], R12 ;  /* 0x00006c0002027a25 */ /* 0x000fe200078e000c */
        /* <DEDUP_REMOVED lines=10> */
[----:B------:R-:W-:Y:S01]  /*0cd0*/  LOP3.LUT R3, R224, 0x38, R12, 0xf8, !PT ;  /* 0x00000038e0037812 */ /* 0x000fe200078ef80c */
[----:B------:R-:W-:Y:S01]  /*0ce0*/  IMAD.IADD R5, R11, 0x1, R4 ;  /* 0x000000010b057824 */ /* 0x000fe200078e0204 */
[----:B------:R-:W-:Y:S01]  /*0cf0*/  SHF.R.U32.HI R224, RZ, 0x3, R224 ;  /* 0x00000003ffe07819 */ /* 0x000fe200000116e0 */
[----:B------:R-:W-:Y:S01]  /*0d00*/  IMAD.MOV.U32 R8, RZ, RZ, R2 ;  /* 0x000000ffff087224 */ /* 0x000fe200078e0002 */
[----:B------:R-:W-:Y:S01]  /*0d10*/  CS2R R132, SRZ ;  /* 0x0000000000847805 */ /* 0x000fe2000001ff00 */
[----:B------:R-:W-:Y:S01]  /*0d20*/  IMAD R2, R15, c[0x0][0x1d8], RZ ;  /* 0x000076000f027a24 */ /* 0x000fe200078e02ff */
[----:B------:R-:W-:Y:S01]  /*0d30*/  LOP3.LUT R224, R3, R224, RZ, 0x3c, !PT ;  /* 0x000000e003e07212 */ /* 0x000fe200078e3cff */
        /* <DEDUP_REMOVED lines=11> */
[----:B------:R-:W-:Y:S01]  /*0df0*/  IADD3 R5, R12, 0x40, RZ ;  /* 0x000000400c057810 */ /* 0x000fe20007ffe0ff */
[----:B------:R-:W-:Y:S01]  /*0e00*/  IMAD.WIDE.U32 R8, R230, c[0x0][0x1b8], R8 ;  /* 0x00006e00e6087a25 */ /* 0x000fe200078e0008 */
[----:B------:R-:W-:Y:S01]  /*0e10*/  LEA.HI.X R19, R4, c[0x0][0x1c4], R2, 0x1, P0 ;  /* 0x0000710004137a11 */ /* 0x000fe200000f0c02 */
[----:B------:R-:W-:Y:S01]  /*0e20*/  CS2R R120, SRZ ;  /* 0x0000000000787805 */ /* 0x000fe2000001ff00 */
[----:B------:R-:W-:Y:S01]  /*0e30*/  IADD3 R2, -R248, c[0x0][0x198], RZ ;  /* 0x00006600f8027a10 */ /* 0x000fe20007ffe1ff */
[----:B------:R-:W-:Y:S01]  /*0e40*/  IMAD R16, R230, c[0x0][0x1bc], R16 ;  /* 0x00006f00e6107a24 */ /* 0x000fe200078e0210 */
[----:B------:R-:W-:Y:S01]  /*0e50*/  LEA.HI R4, R213, R242, RZ, 0x6 ;  /* 0x000000f2d5047211 */ /* 0x000fe200078f30ff */
[----:B------:R-:W-:Y:S01]  /*0e60*/  IMAD.MOV.U32 R3, RZ, RZ, c[0x0][0x1dc] ;  /* 0x00007700ff037624 */ /* 0x000fe200078e00ff */
[----:B------:R-:W-:Y:S01]  /*0e70*/  ISETP.GT.AND P0, PT, R242, 0x7f, PT ;  /* 0x0000007ff200780c */ /* 0x000fe20003f04270 */
[----:B------:R-:W-:Y:S01]  /*0e80*/  IMAD.IADD R17, R9, 0x1, R16 ;  /* 0x0000000109117824 */ /* 0x000fe200078e0210 */
[----:B------:R-:W-:Y:S01]  /*0e90*/  SHF.R.S32.HI R4, RZ, 0x6, R4 ;  /* 0x00000006ff047819 */ /* 0x000fe20000011404 */
[----:B------:R-:W-:Y:S01]  /*0ea0*/  IMAD R2, R231, -0x50, R2 ;  /* 0xffffffb0e7027824 */ /* 0x000fe200078e0202 */
[----:B------:R-:W-:Y:S01]  /*0eb0*/  ISETP.GE.AND P6, PT, R5, c[0x0][0x1cc], PT ;  /* 0x0000730005007a0c */ /* 0x000fe20003fc6270 */
[----:B------:R-:W-:Y:S01]  /*0ec0*/  IMAD.MOV.U32 R16, RZ, RZ, R8 ;  /* 0x000000ffff107224 */ /* 0x000fe200078e0008 */
[----:B------:R-:W-:Y:S01]  /*0ed0*/  CS2R R118, SRZ ;  /* 0x0000000000767805 */ /* 0x000fe2000001ff00 */
[----:B------:R-:W-:Y:S01]  /*0ee0*/  IMAD.MOV.U32 R8, RZ, RZ, c[0x0][0x1d8] ;  /* 0x00007600ff087624 */ /* 0x000fe200078e00ff */
[----:B------:R-:W-:Y:S01]  /*0ef0*/  ISETP.LT.OR P1, PT, R2, 0x1, P2 ;  /* 0x000000010200780c */ /* 0x000fe20001721670 */
[----:B------:R-:W-:Y:S01]  /*0f00*/  IMAD R224, R4, 0x200, R224 ;  /* 0x0000020004e07824 */ /* 0x000fe200078e02e0 */
[----:B------:R-:W-:Y:S01]  /*0f10*/  ISETP.LT.OR P4, PT, R2, 0x1, P6 ;  /* 0x000000010200780c */ /* 0x000fe20003781670 */
[C---:B------:R-:W-:Y:S01]  /*0f20*/  IMAD.SHL.U32 R9, R8.reuse, 0x20, RZ ;  /* 0x0000002008097824 */ /* 0x040fe200078e00ff */
[----:B------:R-:W-:Y:S01]  /*0f30*/  LEA R10, P3, R8, R18, 0x6 ;  /* 0x00000012080a7211 */ /* 0x000fe200078630ff */
[----:B------:R-:W-:Y:S01]  /*0f40*/  IMAD.SHL.U32 R224, R224, 0x2, RZ ;  /* 0x00000002e0e07824 */ /* 0x000fe200078e00ff */
[----:B------:R-:W-:Y:S01]  /*0f50*/  ISETP.LT.OR P2, PT, R2, 0x21, P2 ;  /* 0x000000210200780c */ /* 0x000fe20001741670 */
[----:B------:R-:W-:Y:S01]  /*0f60*/  IMAD.WIDE.U32 R24, R14, c[0x0][0x1a8], R16 ;  /* 0x00006a000e187a25 */ /* 0x000fe200078e0010 */
[----:B------:R-:W-:Y:S01]  /*0f70*/  LEA.HI.X R11, R8, R19, R3, 0x6, P3 ;  /* 0x00000013080b7211 */ /* 0x000fe200018f3403 */
[----:B------:R-:W-:Y:S01]  /*0f80*/  CS2R R116, SRZ ;  /* 0x0000000000747805 */ /* 0x000fe2000001ff00 */
[----:B------:R-:W-:Y:S01]  /*0f90*/  ISETP.LT.OR P3, PT, R2, 0x1, P5 ;  /* 0x000000010200780c */ /* 0x000fe20002f61670 */
[----:B------:R-:W-:Y:S01]  /*0fa0*/  IMAD R3, R15, c[0x0][0x1a8], RZ ;  /* 0x00006a000f037a24 */ /* 0x000fe200078e02ff */
[----:B------:R-:W-:Y:S01]  /*0fb0*/  SHF.L.U64.HI R8, R8, R221, c[0x0][0x1dc] ;  /* 0x0000770008087619 */ /* 0x000fe200000102dd */
[----:B------:R-:W-:Y:S01]  /*0fc0*/  @!PT LDS RZ, [RZ] ;  /* 0x00000000fffff984 */ /* 0x000fe20000000800 */
[----:B------:R-:W-:Y:S01]  /*0fd0*/  @!PT LDS RZ, [RZ] ;  /* 0x00000000fffff984 */ /* 0x000fe20000000800 */
[----:B------:R-:W-:Y:S01]  /*0fe0*/  @!PT LDS RZ, [RZ] ;  /* 0x00000000fffff984 */ /* 0x000fe20000000800 */
[----:B------:R1:W-:Y:S01]  /*0ff0*/  LDGSTS.E.BYPASS.LTC128B.128 [R224+0x7880], [R18.64], !P1 ;  /* 0x0788000012e07fae */ /* 0x0003e2000c901d44 */
[C---:B------:R-:W-:Y:S01]  /*1000*/  @!P0 LEA R20, P1, R9.reuse, R10, 0x1 ;  /* 0x0000000a09148211 */ /* 0x040fe200078208ff */
[----:B------:R-:W-:Y:S01]  /*1010*/  IMAD R3, R14, c[0x0][0x1ac], R3 ;  /* 0x00006b000e037a24 */ /* 0x000fe200078e0203 */
[C---:B------:R-:W-:Y:S01]  /*1020*/  ISETP.LT.OR P5, PT, R2.reuse, 0x21, P5 ;  /* 0x000000210200780c */ /* 0x040fe20002fa1670 */
[----:B------:R1:W-:Y:S01]  /*1030*/  LDGSTS.E.BYPASS.LTC128B.128 [R224+0xa080], [R18.64+0x80], !P4 ;  /* 0x0a08008012e07fae */ /* 0x0003e2000e101d44 */
[----:B------:R-:W-:Y:S01]  /*1040*/  @!P0 LEA.HI.X R21, R9, R11, R8, 0x1, P1 ;  /* 0x0000000b09158211 */ /* 0x000fe200008f0c08 */
[----:B------:R-:W-:Y:S01]  /*1050*/  IMAD.IADD R3, R25, 0x1, R3 ;  /* 0x0000000119037824 */ /* 0x000fe200078e0203 */
[----:B------:R-:W-:Y:S01]  /*1060*/  @!P0 ISETP.GE.AND P1, PT, R2, 0x41, PT ;  /* 0x000000410200880c */ /* 0x000fe20003f26270 */
[----:B------:R-:W-:Y:S01]  /*1070*/  IMAD.MOV.U32 R8, RZ, RZ, c[0x0][0x1a8] ;  /* 0x00006a00ff087624 */ /* 0x000fe200078e00ff */
[----:B------:R-:W-:Y:S01]  /*1080*/  LEA R16, P4, R24, c[0x0][0x190], 0x1 ;  /* 0x0000640018107a11 */ /* 0x000fe200078808ff */
[----:B------:R1:W-:Y:S01]  /*1090*/  LDGSTS.E.BYPASS.LTC128B.128 [R224+0xc880], [R18.64+0x100], !P3 ;  /* 0x0c88010012e07fae */ /* 0x0003e2000d901d44 */
[C---:B------:R-:W-:Y:S01]  /*10a0*/  ISETP.LT.OR P3, PT, R2.reuse, 0x21, P6 ;  /* 0x000000210200780c */ /* 0x040fe20003761670 */
[----:B------:R-:W-:Y:S01]  /*10b0*/  IMAD.MOV.U32 R9, RZ, RZ, c[0x0][0x1ac] ;  /* 0x00006b00ff097624 */ /* 0x000fe200078e00ff */
[----:B------:R-:W-:Y:S01]  /*10c0*/  @!P0 ISETP.LT.OR P6, PT, R2, 0x41, P6 ;  /* 0x000000410200880c */ /* 0x000fe200037c1670 */
[----:B------:R2:W-:Y:S01]  /*10d0*/  LDGSTS.E.BYPASS.LTC128B.128 [R224+0x8880], [R10.64], !P2 ;  /* 0x088800000ae07fae */ /* 0x0005e2000d101d44 */
[----:B------:R-:W-:Y:S01]  /*10e0*/  @!P0 ISETP.GE.OR P2, PT, R12, c[0x0][0x1cc], !P1 ;  /* 0x000073000c008a0c */ /* 0x000fe20004f46670 */
[----:B------:R-:W-:Y:S01]  /*10f0*/  IMAD R14, R249, c[0x0][0x178], RZ ;  /* 0x00005e00f90e7a24 */ /* 0x000fe200078e02ff */
[----:B------:R-:W-:Y:S01]  /*1100*/  @!P0 ISETP.GE.OR P1, PT, R6, c[0x0][0x1cc], !P1 ;  /* 0x0000730006008a0c */ /* 0x000fe20004f26670 */
[----:B------:R-:W-:Y:S01]  /*1110*/  IMAD.WIDE.U32 R22, R248, c[0x0][0x178], R12 ;  /* 0x00005e00f8167a25 */ /* 0x000fe200078e000c */
[----:B------:R-:W-:Y:S01]  /*1120*/  LEA.HI.X R17, R24, c[0x0][0x194], R3, 0x1, P4 ;  /* 0x0000650018117a11 */ /* 0x000fe200020f0c03 */
[----:B------:R-:W-:Y:S01]  /*1130*/  CS2R R114, SRZ ;  /* 0x0000000000727805 */ /* 0x000fe2000001ff00 */
[----:B------:R-:W-:Y:S01]  /*1140*/  SHF.R.S32.HI R3, RZ, 0x1f, R229 ;  /* 0x0000001fff037819 */ /* 0x000fe200000114e5 */
[----:B------:R-:W-:Y:S01]  /*1150*/  IMAD R14, R248, c[0x0][0x17c], R14 ;  /* 0x00005f00f80e7a24 */ /* 0x000fe200078e020e */
[----:B------:R-:W-:Y:S01]  /*1160*/  CS2R R112, SRZ ;  /* 0x0000000000707805 */ /* 0x000fe2000001ff00 */
[----:B------:R2:W-:Y:S01]  /*1170*/  LDGSTS.E.BYPASS.LTC128B.128 [R224+0xb080], [R10.64+0x80], !P3 ;  /* 0x0b0800800ae07fae */ /* 0x0005e2000d901d44 */
[C---:B------:R-:W-:Y:S01]  /*1180*/  ISETP.GE.AND P3, PT, R12.reuse, c[0x0][0x16c], PT ;  /* 0x00005b000c007a0c */ /* 0x040fe20003f66270 */
[----:B------:R-:W-:Y:S01]  /*1190*/  IMAD.IADD R23, R23, 0x1, R14 ;  /* 0x0000000117177824 */ /* 0x000fe200078e020e */
[----:B------:R-:W-:Y:S01]  /*11a0*/  CS2R R102, SRZ ;  /* 0x0000000000667805 */ /* 0x000fe2000001ff00 */
[----:B------:R2:W-:Y:S01]  /*11b0*/  LDGSTS.E.BYPASS.LTC128B.128 [R224+0xd880], [R10.64+0x100], !P5 ;  /* 0x0d8801000ae07fae */ /* 0x0005e2000e901d44 */
[----:B------:R-:W-:Y:S01]  /*11c0*/  ISETP.GE.AND P5, PT, R5, c[0x0][0x19c], PT ;  /* 0x0000670005007a0c */ /* 0x000fe20003fa6270 */
[----:B------:R-:W-:Y:S01]  /*11d0*/  IMAD R234, R3, c[0x0][0x180], RZ ;  /* 0x0000600003ea7a24 */ /* 0x000fe200078e02ff */
[----:B------:R-:W-:Y:S01]  /*11e0*/  CS2R R100, SRZ ;  /* 0x0000000000647805 */ /* 0x000fe2000001ff00 */
[----:B------:R3:W-:Y:S01]  /*11f0*/  @!P0 LDGSTS.E.BYPASS.LTC128B.128 [R224+0x9880], [R20.64], !P2 ;  /* 0x0988000014e08fae */ /* 0x0007e2000d101d44 */
[----:B------:R-:W-:Y:S01]  /*1200*/  ISETP.GE.AND P2, PT, R5, c[0x0][0x16c], PT ;  /* 0x00005b0005007a0c */ /* 0x000fe20003f46270 */
[C---:B------:R-:W-:Y:S01]  /*1210*/  IMAD R234, R229.reuse, c[0x0][0x184], R234 ;  /* 0x00006100e5ea7a24 */ /* 0x040fe200078e02ea */
[----:B------:R-:W-:Y:S01]  /*1220*/  CS2R R98, SRZ ;  /* 0x0000000000627805 */ /* 0x000fe2000001ff00 */
[----:B------:R3:W-:Y:S01]  /*1230*/  @!P0 LDGSTS.E.BYPASS.LTC128B.128 [R224+0xc080], [R20.64+0x80], !P6 ;  /* 0x0c08008014e08fae */ /* 0x0007e2000f101d44 */
[----:B-1----:R-:W-:Y:S01]  /*1240*/  SEL R18, RZ, 0xffffffff, P2 ;  /* 0xffffffffff127807 */ /* 0x002fe20001000000 */
[----:B------:R-:W-:Y:S01]  /*1250*/  IMAD.WIDE.U32 R22, R229, c[0x0][0x180], R22 ;  /* 0x00006000e5167a25 */ /* 0x000fe200078e0016 */
[----:B------:R-:W-:Y:S01]  /*1260*/  CS2R R96, SRZ ;  /* 0x0000000000607805 */ /* 0x000fe2000001ff00 */
[----:B------:R3:W-:Y:S01]  /*1270*/  @!P0 LDGSTS.E.BYPASS.LTC128B.128 [R224+0xe880], [R20.64+0x100], !P1 ;  /* 0x0e88010014e08fae */ /* 0x0007e2000c901d44 */
[----:B------:R-:W-:Y:S01]  /*1280*/  ISETP.GE.AND P1, PT, R12, c[0x0][0x19c], PT ;  /* 0x000067000c007a0c */ /* 0x000fe20003f26270 */
[----:B------:R-:W-:Y:S01]  /*1290*/  IMAD.SHL.U32 R18, R18, 0x2, RZ ;  /* 0x0000000212127824 */ /* 0x000fe200078e00ff */
[----:B------:R-:W-:Y:S01]  /*12a0*/  CS2R R94, SRZ ;  /* 0x00000000005e7805 */ /* 0x000fe2000001ff00 */
[----:B------:R-:W-:Y:S01]  /*12b0*/  IMAD.IADD R235, R23, 0x1, R234 ;  /* 0x0000000117eb7824 */ /* 0x000fe200078e02ea */
[----:B------:R-:W-:Y:S01]  /*12c0*/  ISETP.LT.OR P4, PT, R2, 0x1, P1 ;  /* 0x000000010200780c */ /* 0x000fe20000f81670 */
[----:B------:R-:W-:Y:S01]  /*12d0*/  IMAD.MOV.U32 R234, RZ, RZ, R22 ;  /* 0x000000ffffea7224 */ /* 0x000fe200078e0016 */
        /* <DEDUP_REMOVED lines=8> */
[----:B--2---:R-:W-:Y:S01]  /*1360*/  SEL R10, RZ, 0x1, P3 ;  /* 0x00000001ff0a7807 */ /* 0x004fe20001800000 */
[----:B------:R-:W-:Y:S01]  /*1370*/  IMAD.WIDE.U32 R234, R230, c[0x0][0x188], R234 ;  /* 0x00006200e6ea7a25 */ /* 0x000fe200078e00ea */
[----:B------:R-:W-:Y:S01]  /*1380*/  ISETP.LT.OR P3, PT, R2, 0x1, P5 ;  /* 0x000000010200780c */ /* 0x000fe20002f61670 */
[----:B------:R1:W-:Y:S01]  /*1390*/  LDGSTS.E.BYPASS.LTC128B.128 [R224+0x80], [R16.64], !P4 ;  /* 0x0008000010e07fae */ /* 0x0003e2000e101d44 */
[----:B------:R-:W-:Y:S01]  /*13a0*/  LOP3.LUT R18, R18, 0x2, R10, 0xe2, !PT ;  /* 0x0000000212127812 */ /* 0x000fe200078ee20a */
[----:B------:R-:W-:Y:S01]  /*13b0*/  IMAD.IADD R247, R235, 0x1, R246 ;  /* 0x00000001ebf77824 */ /* 0x000fe200078e02f6 */
[----:B------:R-:W-:Y:S01]  /*13c0*/  SHF.R.S32.HI R11, RZ, 0x1f, R252 ;  /* 0x0000001fff0b7819 */ /* 0x000fe200000114fc */
[----:B------:R-:W-:Y:S01]  /*13d0*/  IMAD.MOV.U32 R246, RZ, RZ, R234 ;  /* 0x000000fffff67224 */ /* 0x000fe200078e00ea */
[----:B------:R-:W-:Y:S01]  /*13e0*/  CS2R R82, SRZ ;  /* 0x0000000000527805 */ /* 0x000fe2000001ff00 */
[C---:B------:R-:W-:Y:S01]  /*13f0*/  IMAD R244, R0.reuse, c[0x0][0x218], RZ ;  /* 0x0000860000f47a24 */ /* 0x040fe200078e02ff */
[----:B------:R-:W-:Y:S01]  /*1400*/  CS2R R80, SRZ ;  /* 0x0000000000507805 */ /* 0x000fe2000001ff00 */
[----:B------:R-:W-:Y:S01]  /*1410*/  IMAD R218, R0, c[0x0][0x278], RZ ;  /* 0x00009e0000da7a24 */ /* 0x000fe200078e02ff */
[----:B---3--:R-:W-:Y:S01]  /*1420*/  LEA R20, P6, R8, R16, 0x6 ;  /* 0x0000001008147211 */ /* 0x008fe200078c30ff */
[----:B------:R-:W-:Y:S01]  /*1430*/  IMAD R244, R230, c[0x0][0x21c], R244 ;  /* 0x00008700e6f47a24 */ /* 0x000fe200078e02f4 */
[----:B------:R-:W-:Y:S01]  /*1440*/  CS2R R78, SRZ ;  /* 0x00000000004e7805 */ /* 0x000fe2000001ff00 */
[----:B------:R1:W-:Y:S01]  /*1450*/  LDGSTS.E.BYPASS.LTC128B.128 [R224+0x2880], [R16.64+0x80], !P3 ;  /* 0x0288008010e07fae */ /* 0x0003e2000d901d44 */
[C---:B------:R-:W-:Y:S01]  /*1460*/  LEA.HI.X R21, R8.reuse, R17, R9, 0x6, P6 ;  /* 0x0000001108157211 */ /* 0x040fe200030f3409 */
[----:B------:R-:W-:Y:S01]  /*1470*/  IMAD.SHL.U32 R9, R8, 0x20, RZ ;  /* 0x0000002008097824 */ /* 0x000fe200078e00ff */
[----:B------:R-:W-:Y:S01]  /*1480*/  ISETP.GE.AND P6, PT, R6, c[0x0][0x19c], PT ;  /* 0x0000670006007a0c */ /* 0x000fe20003fc6270 */
[----:B------:R-:W-:Y:S01]  /*1490*/  IMAD R218, R230, c[0x0][0x27c], R218 ;  /* 0x00009f00e6da7a24 */ /* 0x000fe200078e02da */
[----:B------:R-:W-:Y:S01]  /*14a0*/  SHF.L.U64.HI R8, R8, R221, c[0x0][0x1ac] ;  /* 0x00006b0008087619 */ /* 0x000fe200000102dd */
[----:B------:R-:W-:Y:S01]  /*14b0*/  IMAD R236, R3, c[0x0][0x288], RZ ;  /* 0x0000a20003ec7a24 */ /* 0x000fe200078e02ff */
[----:B------:R-:W-:Y:S01]  /*14c0*/  ISETP.LT.OR P4, PT, R2, 0x1, P6 ;  /* 0x000000010200780c */ /* 0x000fe20003781670 */
[----:B------:R-:W-:Y:S01]  /*14d0*/  IMAD R217, R0, c[0x0][0x290], RZ ;  /* 0x0000a40000d97a24 */ /* 0x000fe200078e02ff */
[----:B------:R-:W-:Y:S01]  /*14e0*/  @!P0 LEA R14, P2, R9, R20, 0x1 ;  /* 0x00000014090e8211 */ /* 0x000fe200078408ff */
[----:B------:R-:W-:Y:S01]  /*14f0*/  IMAD R236, R229, c[0x0][0x28c], R236 ;  /* 0x0000a300e5ec7a24 */ /* 0x000fe200078e02ec */
[----:B------:R-:W-:Y:S01]  /*1500*/  ISETP.LT.OR P3, PT, R2, 0x21, P5 ;  /* 0x000000210200780c */ /* 0x000fe20002f61670 */
[----:B------:R-:W-:Y:S01]  /*1510*/  IMAD R217, R230, c[0x0][0x294], R217 ;  /* 0x0000a500e6d97a24 */ /* 0x000fe200078e02d9 */
[----:B------:R-:W-:Y:S01]  /*1520*/  @!P0 LEA.HI.X R15, R9, R21, R8, 0x1, P2 ;  /* 0x00000015090f8211 */ /* 0x000fe200010f0c08 */
[----:B------:R-:W-:Y:S01]  /*1530*/  IMAD.MOV.U32 R8, RZ, RZ, 0x6 ;  /* 0x00000006ff087424 */ /* 0x000fe200078e00ff */
[----:B------:R-:W-:Y:S01]  /*1540*/  ISETP.GE.AND P2, PT, R6, c[0x0][0x16c], PT ;  /* 0x00005b0006007a0c */ /* 0x000fe20003f46270 */
[C---:B------:R-:W-:Y:S01]  /*1550*/  IMAD.SHL.U32 R9, R219.reuse, 0x40, RZ ;  /* 0x00000040db097824 */ /* 0x040fe200078e00ff */
[----:B------:R-:W-:Y:S01]  /*1560*/  @!P0 ISETP.LT.OR P5, PT, R2, 0x41, P5 ;  /* 0x000000410200880c */ /* 0x000fe20002fa1670 */
[----:B------:R-:W-:Y:S01]  /*1570*/  IMAD.SHL.U32 R4, R4, 0x8, RZ ;  /* 0x0000000804047824 */ /* 0x000fe200078e00ff */
[----:B------:R-:W-:Y:S01]  /*1580*/  SEL R13, RZ, 0x4, P2 ;  /* 0x00000004ff0d7807 */ /* 0x000fe20001000000 */
[----:B------:R1:W-:Y:S01]  /*1590*/  LDGSTS.E.BYPASS.LTC128B.128 [R224+0x5080], [R16.64+0x100], !P4 ;  /* 0x0508010010e07fae */ /* 0x0003e2000e101d44 */
[C---:B------:R-:W-:Y:S01]  /*15a0*/  ISETP.LT.OR P4, PT, R2.reuse, 0x21, P1 ;  /* 0x000000210200780c */ /* 0x040fe20000f81670 */
[----:B------:R-:W-:Y:S01]  /*15b0*/  IMAD.MOV.U32 R250, RZ, RZ, -0x50 ;  /* 0xffffffb0fffa7424 */ /* 0x000fe200078e00ff */
[----:B------:R-:W-:Y:S01]  /*15c0*/  SHF.L.U64.HI R10, R219, R8, c[0x0][0x17c] ;  /* 0x00005f00db0a7619 */ /* 0x000fe20000010208 */
[----:B------:R-:W-:Y:S01]  /*15d0*/  IMAD.MOV.U32 R205, RZ, RZ, RZ ;  /* 0x000000ffffcd7224 */ /* 0x000fe200078e00ff */
[C---:B------:R-:W-:Y:S01]  /*15e0*/  ISETP.LT.OR P2, PT, R2.reuse, 0x21, P6 ;  /* 0x000000210200780c */ /* 0x040fe20003741670 */
[----:B------:R-:W-:Y:S01]  /*15f0*/  IMAD R250, R231, R250, c[0x0][0x198] ;  /* 0x00006600e7fa7624 */ /* 0x000fe200078e02fa */
[----:B------:R-:W-:Y:S01]  /*1600*/  @!P0 ISETP.LT.OR P1, PT, R2, 0x41, P1 ;  /* 0x000000410200880c */ /* 0x000fe20000f21670 */
[----:B------:R-:W-:Y:S01]  /*1610*/  IMAD R10, R10, R252, RZ ;  /* 0x000000fc0a0a7224 */ /* 0x000fe200078e02ff */
[----:B------:R-:W-:Y:S01]  /*1620*/  @!P0 ISETP.LT.OR P6, PT, R2, 0x41, P6 ;  /* 0x000000410200880c */ /* 0x000fe200037c1670 */
[----:B------:R-:W-:Y:S01]  /*1630*/  IMAD.MOV.U32 R240, RZ, RZ, 0x1 ;  /* 0x00000001fff07424 */ /* 0x000fe200078e00ff */
[----:B------:R-:W-:Y:S01]  /*1640*/  LOP3.LUT R2, R18, R13, RZ, 0xfc, !PT ;  /* 0x0000000d12027212 */ /* 0x000fe200078efcff */
[----:B------:R-:W-:Y:S01]  /*1650*/  IMAD R13, R11, R9, R10 ;  /* 0x000000090b0d7224 */ /* 0x000fe200078e020a */
[----:B------:R-:W-:Y:S01]  /*1660*/  SHF.L.U64.HI R219, R219, R221, c[0x0][0x17c] ;  /* 0x00005f00dbdb7619 */ /* 0x000fe200000102dd */
[----:B------:R2:W-:Y:S01]  /*1670*/  LDGSTS.E.BYPASS.LTC128B.128 [R224+0x1080], [R20.64], !P4 ;  /* 0x0108000014e07fae */ /* 0x0005e2000e101d44 */
[C---:B------:R-:W-:Y:S01]  /*1680*/  LOP3.LUT P4, RZ, R2.reuse, 0x1, RZ, 0xc0, !PT ;  /* 0x0000000102ff7812 */ /* 0x040fe2000788c0ff */
[----:B------:R-:W-:Y:S01]  /*1690*/  CS2R R76, SRZ ;  /* 0x00000000004c7805 */ /* 0x000fe2000001ff00 */
[----:B------:R-:W-:Y:S01]  /*16a0*/  CS2R R74, SRZ ;  /* 0x00000000004a7805 */ /* 0x000fe2000001ff00 */
[----:B------:R2:W-:Y:S01]  /*16b0*/  LDGSTS.E.BYPASS.LTC128B.128 [R224+0x3880], [R20.64+0x80], !P3 ;  /* 0x0388008014e07fae */ /* 0x0005e2000d901d44 */
[C---:B------:R-:W-:Y:S01]  /*16c0*/  LOP3.LUT P3, RZ, R2.reuse, 0x2, RZ, 0xc0, !PT ;  /* 0x0000000202ff7812 */ /* 0x040fe2000786c0ff */
[----:B------:R-:W-:Y:S01]  /*16d0*/  CS2R R72, SRZ ;  /* 0x0000000000487805 */ /* 0x000fe2000001ff00 */
[----:B------:R-:W-:Y:S01]  /*16e0*/  CS2R R70, SRZ ;  /* 0x0000000000467805 */ /* 0x000fe2000001ff00 */
[----:B------:R2:W-:Y:S01]  /*16f0*/  LDGSTS.E.BYPASS.LTC128B.128 [R224+0x6080], [R20.64+0x100], !P2 ;  /* 0x0608010014e07fae */ /* 0x0005e2000d101d44 */
[----:B------:R-:W-:Y:S01]  /*1700*/  LOP3.LUT P2, RZ, R2, 0x4, RZ, 0xc0, !PT ;  /* 0x0000000402ff7812 */ /* 0x000fe2000784c0ff */
[----:B------:R-:W-:Y:S01]  /*1710*/  IMAD R2, R3, c[0x0][0x210], RZ ;  /* 0x0000840003027a24 */ /* 0x000fe200078e02ff */
[----:B------:R-:W-:Y:S01]  /*1720*/  CS2R R68, SRZ ;  /* 0x0000000000447805 */ /* 0x000fe2000001ff00 */
[----:B------:R3:W-:Y:S01]  /*1730*/  @!P0 LDGSTS.E.BYPASS.LTC128B.128 [R224+0x2080], [R14.64], !P1 ;  /* 0x020800000ee08fae */ /* 0x0007e2000c901d44 */
[----:B-1----:R-:W-:Y:S01]  /*1740*/  IMAD R16, R249, c[0x0][0x208], RZ ;  /* 0x00008200f9107a24 */ /* 0x002fe200078e02ff */
[----:B------:R-:W-:Y:S01]  /*1750*/  CS2R R66, SRZ ;  /* 0x0000000000427805 */ /* 0x000fe2000001ff00 */
[----:B------:R-:W-:Y:S01]  /*1760*/  IMAD R2, R229, c[0x0][0x214], R2 ;  /* 0x00008500e5027a24 */ /* 0x000fe200078e0202 */
[----:B------:R3:W-:Y:S01]  /*1770*/  @!P0 LDGSTS.E.BYPASS.LTC128B.128 [R224+0x4880], [R14.64+0x80], !P5 ;  /* 0x048800800ee08fae */ /* 0x0007e2000e901d44 */
[----:B------:R-:W-:Y:S01]  /*1780*/  IMAD R16, R248, c[0x0][0x20c], R16 ;  /* 0x00008300f8107a24 */ /* 0x000fe200078e0210 */
[----:B------:R-:W-:Y:S01]  /*1790*/  CS2R R64, SRZ ;  /* 0x0000000000407805 */ /* 0x000fe2000001ff00 */
[----:B------:R-:W-:Y:S01]  /*17a0*/  CS2R R62, SRZ ;  /* 0x00000000003e7805 */ /* 0x000fe2000001ff00 */
[----:B------:R3:W-:Y:S01]  /*17b0*/  @!P0 LDGSTS.E.BYPASS.LTC128B.128 [R224+0x7080], [R14.64+0x100], !P6 ;  /* 0x070801000ee08fae */ /* 0x0007e2000f101d44 */
[----:B------:R-:W-:Y:S01]  /*17c0*/  IMAD.IADD R17, R23, 0x1, R16 ;  /* 0x0000000117117824 */ /* 0x000fe200078e0210 */
[----:B------:R-:W-:Y:S01]  /*17d0*/  CS2R R60, SRZ ;  /* 0x00000000003c7805 */ /* 0x000fe2000001ff00 */
[----:B------:R-:W-:Y:S01]  /*17e0*/  IMAD.MOV.U32 R16, RZ, RZ, R22 ;  /* 0x000000ffff107224 */ /* 0x000fe200078e0016 */
[----:B------:R-:W0:Y:S01]  /*17f0*/  LDGDEPBAR ;  /* 0x00000000000079af */ /* 0x000e220000000000 */
[C---:B------:R-:W-:Y:S01]  /*1800*/  IMAD.WIDE.U32 R22, R252.reuse, R9, R246 ;  /* 0x00000009fc167225 */ /* 0x040fe200078e00f6 */
[----:B------:R-:W-:Y:S01]  /*1810*/  CS2R R58, SRZ ;  /* 0x00000000003a7805 */ /* 0x000fe2000001ff00 */
[----:B------:R-:W-:Y:S01]  /*1820*/  CS2R R56, SRZ ;  /* 0x0000000000387805 */ /* 0x000fe2000001ff00 */
[----:B------:R-:W-:Y:S01]  /*1830*/  CS2R R54, SRZ ;  /* 0x0000000000367805 */ /* 0x000fe2000001ff00 */
[----:B------:R-:W-:Y:S01]  /*1840*/  IMAD.SHL.U32 R9, R252, 0x40, RZ ;  /* 0x00000040fc097824 */ /* 0x000fe200078e00ff */
[----:B------:R-:W-:Y:S01]  /*1850*/  LEA R18, P1, R22, c[0x0][0x160], 0x1 ;  /* 0x0000580016127a11 */ /* 0x000fe200078208ff */
[----:B------:R-:W-:Y:S01]  /*1860*/  IMAD.IADD R13, R23, 0x1, R13 ;  /* 0x00000001170d7824 */ /* 0x000fe200078e020d */
[----:B------:R-:W-:Y:S01]  /*1870*/  CS2R R52, SRZ ;  /* 0x0000000000347805 */ /* 0x000fe2000001ff00 */
[----:B------:R-:W-:Y:S01]  /*1880*/  IMAD.WIDE.U32 R16, R229, c[0x0][0x210], R16 ;  /* 0x00008400e5107a25 */ /* 0x000fe200078e0010 */
[----:B------:R-:W-:Y:S01]  /*1890*/  IADD3 R10, -R248, c[0x0][0x168], -R9 ;  /* 0x00005a00f80a7a10 */ /* 0x000fe20007ffe909 */
[----:B------:R-:W-:Y:S01]  /*18a0*/  CS2R R50, SRZ ;  /* 0x0000000000327805 */ /* 0x000fe2000001ff00 */
[----:B------:R-:W-:Y:S01]  /*18b0*/  LEA.HI.X R19, R22, c[0x0][0x164], R13, 0x1, P1 ;  /* 0x0000590016137a11 */ /* 0x000fe200008f0c0d */
[----:B------:R-:W-:Y:S01]  /*18c0*/  IMAD.MOV.U32 R232, RZ, RZ, R16 ;  /* 0x000000ffffe87224 */ /* 0x000fe200078e0010 */
[----:B------:R-:W-:Y:S01]  /*18d0*/  ISETP.LT.OR P5, PT, R10, 0x1, !P4 ;  /* 0x000000010a00780c */ /* 0x000fe200067a1670 */
[----:B------:R-:W-:Y:S01]  /*18e0*/  IMAD.SHL.U32 R16, R242, 0x4, RZ ;  /* 0x00000004f2107824 */ /* 0x000fe200078e00ff */
[C---:B------:R-:W-:Y:S01]  /*18f0*/  ISETP.LT.OR P1, PT, R10.reuse, 0x1, !P3 ;  /* 0x000000010a00780c */ /* 0x040fe20005f21670 */
[----:B------:R-:W-:Y:S01]  /*1900*/  IMAD.IADD R233, R17, 0x1, R2 ;  /* 0x0000000111e97824 */ /* 0x000fe200078e0202 */
[C---:B------:R-:W-:Y:S01]  /*1910*/  ISETP.LT.OR P0, PT, R10.reuse, 0x1, !P2 ;  /* 0x000000010a00780c */ /* 0x040fe20005701670 */
[----:B------:R-:W-:Y:S01]  /*1920*/  CS2R R48, SRZ ;  /* 0x0000000000307805 */ /* 0x000fe2000001ff00 */
[----:B------:R-:W-:Y:S01]  /*1930*/  ISETP.LT.OR P6, PT, R10, 0x21, !P4 ;  /* 0x000000210a00780c */ /* 0x000fe200067c1670 */
[----:B------:R-:W-:Y:S01]  /*1940*/  IMAD.WIDE.U32 R232, R230, c[0x0][0x218], R232 ;  /* 0x00008600e6e87a25 */ /* 0x000fe200078e00e8 */
[----:B------:R-:W-:Y:S01]  /*1950*/  SHF.R.S32.HI R17, RZ, 0x1f, R16 ;  /* 0x0000001fff117819 */ /* 0x000fe20000011410 */
[----:B------:R-:W-:Y:S01]  /*1960*/  CS2R R46, SRZ ;  /* 0x00000000002e7805 */ /* 0x000fe2000001ff00 */
[----:B------:R-:W-:Y:S01]  /*1970*/  P2R R2, PR, RZ, 0x10 ;  /* 0x00000010ff027803 */ /* 0x000fe20000000000 */
[----:B---3--:R-:W-:Y:S01]  /*1980*/  IMAD R14, R3, c[0x0][0x270], RZ ;  /* 0x00009c00030e7a24 */ /* 0x008fe200078e02ff */
[----:B------:R-:W-:Y:S01]  /*1990*/  ISETP.GE.AND P4, PT, R12, c[0x0][0x1fc], PT ;  /* 0x00007f000c007a0c */ /* 0x000fe20003f86270 */
[----:B------:R1:W-:Y:S01]  /*19a0*/  LDGSTS.E.BYPASS.LTC128B.128 [R224+0xf080], [R18.64], !P5 ;  /* 0x0f08000012e07fae */ /* 0x0003e2000e901d44 */
[C---:B------:R-:W-:Y:S01]  /*19b0*/  ISETP.LT.OR P5, PT, R10.reuse, 0x21, !P3 ;  /* 0x000000210a00780c */ /* 0x040fe20005fa1670 */
[C---:B------:R-:W-:Y:S01]  /*19c0*/  IMAD R14, R229.reuse, c[0x0][0x274], R14 ;  /* 0x00009d00e50e7a24 */ /* 0x040fe200078e020e */
[----:B------:R-:W-:Y:S01]  /*19d0*/  CS2R R44, SRZ ;  /* 0x00000000002c7805 */ /* 0x000fe2000001ff00 */
[----:B------:R1:W-:Y:S01]  /*19e0*/  LDGSTS.E.BYPASS.LTC128B.128 [R224+0x11080], [R18.64+0x80], !P1 ;  /* 0x1108008012e07fae */ /* 0x0003e2000c901d44 */
[----:B------:R-:W-:Y:S01]  /*19f0*/  ISETP.LT.OR P1, PT, R10, 0x21, !P2 ;  /* 0x000000210a00780c */ /* 0x000fe20005721670 */
[----:B------:R-:W-:Y:S01]  /*1a00*/  IMAD.MOV.U32 R10, RZ, RZ, c[0x0][0x208] ;  /* 0x00008200ff0a7624 */ /* 0x000fe200078e00ff */
[----:B------:R-:W-:Y:S01]  /*1a10*/  SHF.R.S32.HI R243, RZ, 0x1f, R242 ;  /* 0x0000001ffff37819 */ /* 0x000fe200000114f2 */
[----:B------:R1:W-:Y:S01]  /*1a20*/  LDGSTS.E.BYPASS.LTC128B.128 [R224+0x13080], [R18.64+0x100], !P0 ;  /* 0x1308010012e07fae */ /* 0x0003e2000c101d44 */
[----:B--2---:R-:W-:Y:S01]  /*1a30*/  IMAD.WIDE.U32 R20, R229, c[0x0][0x270], R16 ;  /* 0x00009c00e5147a25 */ /* 0x004fe200078e0010 */
[----:B------:R-:W-:-:S02]  /*1a40*/  LEA R22, P0, R220, R18, 0x1 ;  /* 0x00000012dc167211 */ /* 0x000fc400078008ff */
[----:B------:R-:W-:Y:S01]  /*1a50*/  SHF.L.U64.HI R13, R10, R8, c[0x0][0x20c] ;  /* 0x000083000a0d7619 */ /* 0x000fe20000010208 */
[----:B------:R-:W-:Y:S01]  /*1a60*/  IMAD.IADD R15, R21, 0x1, R14 ;  /* 0x00000001150f7824 */ /* 0x000fe200078e020e */
[----:B------:R-:W-:Y:S01]  /*1a70*/  LEA.HI.X R23, R220, R19, R219, 0x1, P0 ;  /* 0x00000013dc177211 */ /* 0x000fe200000f0cdb */
[----:B------:R-:W-:Y:S01]  /*1a80*/  IMAD.IADD R245, R233, 0x1, R244 ;  /* 0x00000001e9f57824 */ /* 0x000fe200078e02f4 */
[C---:B------:R-:W-:Y:S01]  /*1a90*/  SHF.L.U64.HI R221, R10.reuse, R221, c[0x0][0x20c] ;  /* 0x000083000add7619 */ /* 0x040fe200000102dd */
[----:B------:R-:W-:Y:S02]  /*1aa0*/  IMAD.SHL.U32 R8, R10, 0x40, RZ ;  /* 0x000000400a087824 */ /* 0x000fe400078e00ff */
[----:B------:R-:W-:Y:S01]  /*1ab0*/  IMAD R13, R13, R252, RZ ;  /* 0x000000fc0d0d7224 */ /* 0x000fe200078e02ff */
[----:B------:R2:W-:Y:S01]  /*1ac0*/  LDGSTS.E.BYPASS.LTC128B.128 [R224+0x10080], [R22.64], !P6 ;  /* 0x1008000016e07fae */ /* 0x0005e2000f101d44 */
[----:B------:R-:W-:Y:S01]  /*1ad0*/  IMAD.MOV.U32 R14, RZ, RZ, R20 ;  /* 0x000000ffff0e7224 */ /* 0x000fe200078e0014 */
[----:B------:R-:W-:Y:S01]  /*1ae0*/  ISETP.GE.AND P6, PT, R5, c[0x0][0x1fc], PT ;  /* 0x00007f0005007a0c */ /* 0x000fe20003fc6270 */
[----:B------:R-:W-:Y:S01]  /*1af0*/  IMAD.MOV.U32 R244, RZ, RZ, R232 ;  /* 0x000000fffff47224 */ /* 0x000fe200078e00e8 */
[----:B------:R2:W-:Y:S01]  /*1b00*/  LDGSTS.E.BYPASS.LTC128B.128 [R224+0x12080], [R22.64+0x80], !P5 ;  /* 0x1208008016e07fae */ /* 0x0005e2000e901d44 */
[----:B------:R-:W-:Y:S01]  /*1b10*/  IMAD R13, R11, R8, R13 ;  /* 0x000000080b0d7224 */ /* 0x000fe200078e020d */
[----:B------:R-:W-:Y:S01]  /*1b20*/  IADD3 R11, -R9, c[0x0][0x168], -R248 ;  /* 0x00005a00090b7a10 */ /* 0x000fe20007ffe9f8 */
[----:B------:R-:W-:Y:S01]  /*1b30*/  IMAD.WIDE.U32 R238, R230, c[0x0][0x278], R14 ;  /* 0x00009e00e6ee7a25 */ /* 0x000fe200078e000e */
[----:B------:R2:W-:Y:S01]  /*1b40*/  LDGSTS.E.BYPASS.LTC128B.128 [R224+0x14080], [R22.64+0x100], !P1 ;  /* 0x1408010016e07fae */ /* 0x0005e2000c901d44 */
[----:B------:R-:W-:-:S02]  /*1b50*/  ISETP.GT.AND P1, PT, R242, 0xf, PT ;  /* 0x0000000ff200780c */ /* 0x000fc40003f24270 */
[----:B------:R-:W-:Y:S01]  /*1b60*/  IMAD.IADD R218, R239, 0x1, R218 ;  /* 0x00000001efda7824 */ /* 0x000fe200078e02da */
[----:B------:R-:W-:Y:S01]  /*1b70*/  IADD3 R14, P5, R9, R238, RZ ;  /* 0x000000ee090e7210 */ /* 0x000fe20007fbe0ff */
[----:B------:R-:W-:Y:S01]  /*1b80*/  IMAD.SHL.U32 R222, R10, 0x20, RZ ;  /* 0x000000200ade7824 */ /* 0x000fe200078e00ff */
[----:B------:R-:W-:Y:S01]  /*1b90*/  LEA.HI R15, R213, R242, RZ, 0x5 ;  /* 0x000000f2d50f7211 */ /* 0x000fe200078f28ff */
[----:B-1----:R-:W-:Y:S01]  /*1ba0*/  IMAD.WIDE.U32 R18, R8, R252, R244 ;  /* 0x000000fc08127225 */ /* 0x002fe200078e00f4 */
[----:B------:R-:W-:-:S03]  /*1bb0*/  SHF.R.S32.HI R8, RZ, 0x1f, R9 ;  /* 0x0000001fff087819 */ /* 0x000fc60000011409 */
[----:B------:R-:W-:Y:S01]  /*1bc0*/  IMAD.IADD R13, R19, 0x1, R13 ;  /* 0x00000001130d7824 */ /* 0x000fe200078e020d */
[----:B------:R-:W-:-:S04]  /*1bd0*/  LEA R20, P0, R18, c[0x0][0x1f0], 0x1 ;  /* 0x00007c0012147a11 */ /* 0x000fc800078008ff */
[----:B------:R-:W-:Y:S01]  /*1be0*/  LEA.HI.X R21, R18, c[0x0][0x1f4], R13, 0x1, P0 ;  /* 0x00007d0012157a11 */ /* 0x000fe200000f0c0d */
[----:B------:R-:W-:Y:S01]  /*1bf0*/  IMAD.X R13, R8, 0x1, R218, P5 ;  /* 0x00000001080d7824 */ /* 0x000fe200028e06da */
[----:B------:R-:W-:Y:S02]  /*1c00*/  ISETP.LT.OR P0, PT, R11, 0x1, P4 ;  /* 0x000000010b00780c */ /* 0x000fe40002701670 */
[----:B------:R-:W-:-:S04]  /*1c10*/  LEA R18, P5, R14, c[0x0][0x258], 0x2 ;  /* 0x000096000e127a11 */ /* 0x000fc800078a10ff */
[----:B------:R-:W-:Y:S01]  /*1c20*/  LEA.HI.X R19, R14, c[0x0][0x25c], R13, 0x2, P5 ;  /* 0x000097000e137a11 */ /* 0x000fe200028f140d */
[----:B------:R-:W-:Y:S01]  /*1c30*/  @!P1 IMAD.SHL.U32 R13, R242, 0x10, RZ ;  /* 0x00000010f20d9824 */ /* 0x000fe200078e00ff */
[----:B------:R-:W-:Y:S02]  /*1c40*/  ISETP.GE.AND P5, PT, R6, c[0x0][0x1fc], PT ;  /* 0x00007f0006007a0c */ /* 0x000fe40003fa6270 */
[----:B------:R-:W-:Y:S02]  /*1c50*/  LEA.HI R14, R213, R242, RZ, 0x2 ;  /* 0x000000f2d50e7211 */ /* 0x000fe400078f10ff */
[----:B------:R1:W-:Y:S02]  /*1c60*/  @!P1 LDGSTS.E.BYPASS.LTC128B.128 [R13+0x21080], [R18.64] ;  /* 0x21080000120d9fae */ /* 0x0003e4000b901d44 */
[----:B------:R-:W-:Y:S02]  /*1c70*/  SHF.R.S32.HI R10, RZ, 0x2, R14 ;  /* 0x00000002ff0a7819 */ /* 0x000fe4000001140e */
[----:B------:R-:W0:Y:S04]  /*1c80*/  LDGDEPBAR ;  /* 0x00000000000079af */ /* 0x000e280000000000 */
[----:B------:R3:W-:Y:S01]  /*1c90*/  LDGSTS.E.BYPASS.LTC128B.128 [R224+0x1b080], [R20.64], !P0 ;  /* 0x1b08000014e07fae */ /* 0x0007e2000c101d44 */
[----:B------:R-:W-:-:S02]  /*1ca0*/  ISETP.LT.OR P0, PT, R11, 0x1, P6 ;  /* 0x000000010b00780c */ /* 0x000fc40003701670 */
[----:B------:R-:W-:-:S11]  /*1cb0*/  ISETP.LT.OR P6, PT, R11, 0x21, P6 ;  /* 0x000000210b00780c */ /* 0x000fd600037c1670 */
[----:B------:R3:W-:Y:S01]  /*1cc0*/  LDGSTS.E.BYPASS.LTC128B.128 [R224+0x1d080], [R20.64+0x80], !P0 ;  /* 0x1d08008014e07fae */ /* 0x0007e2000c101d44 */
[C---:B-1----:R-:W-:Y:S02]  /*1cd0*/  LEA R18, P0, R222.reuse, R20, 0x1 ;  /* 0x00000014de127211 */ /* 0x042fe400078008ff */
[----:B------:R-:W-:Y:S02]  /*1ce0*/  SHF.R.S32.HI R13, RZ, 0x1f, R14 ;  /* 0x0000001fff0d7819 */ /* 0x000fe4000001140e */
[----:B------:R-:W-:Y:S02]  /*1cf0*/  LEA.HI.X R19, R222, R21, R221, 0x1, P0 ;  /* 0x00000015de137211 */ /* 0x000fe400000f0cdd */
[----:B------:R-:W-:Y:S02]  /*1d00*/  ISETP.LT.OR P0, PT, R11, 0x1, P5 ;  /* 0x000000010b00780c */ /* 0x000fe40002f01670 */
[----:B------:R-:W-:Y:S02]  /*1d10*/  LEA.HI R13, R13, R10, RZ, 0x3 ;  /* 0x0000000a0d0d7211 */ /* 0x000fe400078f18ff */
[----:B------:R-:W-:-:S02]  /*1d20*/  ISETP.LT.OR P5, PT, R11, 0x21, P5 ;  /* 0x000000210b00780c */ /* 0x000fc40002fa1670 */
[----:B------:R-:W-:Y:S02]  /*1d30*/  LOP3.LUT R13, R13, 0xfffffff8, RZ, 0xc0, !PT ;  /* 0xfffffff80d0d7812 */ /* 0x000fe400078ec0ff */
[----:B------:R-:W-:-:S03]  /*1d40*/  LOP3.LUT R14, R14, 0x3ffffffc, RZ, 0xc0, !PT ;  /* 0x3ffffffc0e0e7812 */ /* 0x000fc600078ec0ff */
[----:B------:R-:W-:Y:S01]  /*1d50*/  IMAD.IADD R13, R10, 0x1, -R13 ;  /* 0x000000010a0d7824 */ /* 0x000fe200078e0a0d */
[----:B------:R-:W-:Y:S01]  /*1d60*/  SHF.R.S32.HI R10, RZ, 0x1f, R15 ;  /* 0x0000001fff0a7819 */ /* 0x000fe2000001140f */
[----:B------:R3:W-:Y:S01]  /*1d70*/  LDGSTS.E.BYPASS.LTC128B.128 [R224+0x1f080], [R20.64+0x100], !P0 ;  /* 0x1f08010014e07fae */ /* 0x0007e2000c101d44 */
[----:B------:R-:W-:Y:S01]  /*1d80*/  ISETP.LT.OR P0, PT, R11, 0x21, P4 ;  /* 0x000000210b00780c */ /* 0x000fe20002701670 */
[----:B------:R-:W-:Y:S01]  /*1d90*/  IMAD.IADD R14, R242, 0x1, -R14 ;  /* 0x00000001f20e7824 */ /* 0x000fe200078e0a0e */
[----:B------:R-:W-:-:S11]  /*1da0*/  ISETP.NE.AND P4, PT, R2, RZ, PT ;  /* 0x000000ff0200720c */ /* 0x000fd60003f85270 */
[----:B------:R1:W-:Y:S01]  /*1db0*/  LDGSTS.E.BYPASS.LTC128B.128 [R224+0x1c080], [R18.64], !P0 ;  /* 0x1c08000012e07fae */ /* 0x0003e2000c101d44 */
[----:B------:R-:W-:-:S03]  /*1dc0*/  ISETP.GE.AND P0, PT, R12, c[0x0][0x1fc], PT ;  /* 0x00007f000c007a0c */ /* 0x000fc60003f06270 */
[----:B------:R1:W-:Y:S01]  /*1dd0*/  LDGSTS.E.BYPASS.LTC128B.128 [R224+0x1e080], [R18.64+0x80], !P6 ;  /* 0x1e08008012e07fae */ /* 0x0003e2000f101d44 */
[----:B------:R-:W-:Y:S02]  /*1de0*/  ISETP.GE.AND P6, PT, R5, c[0x0][0x1fc], PT ;  /* 0x00007f0005007a0c */ /* 0x000fe40003fc6270 */
[----:B------:R-:W-:Y:S01]  /*1df0*/  SEL R5, RZ, 0x1, P0 ;  /* 0x00000001ff057807 */ /* 0x000fe20000000000 */
[----:B------:R1:W-:Y:S01]  /*1e00*/  LDGSTS.E.BYPASS.LTC128B.128 [R224+0x20080], [R18.64+0x100], !P5 ;  /* 0x2008010012e07fae */ /* 0x0003e2000e901d44 */
[----:B------:R-:W-:Y:S01]  /*1e10*/  ISETP.GE.AND P5, PT, R242, 0x10, PT ;  /* 0x00000010f200780c */ /* 0x000fe20003fa6270 */
[----:B---3--:R-:W-:Y:S01]  /*1e20*/  IMAD.WIDE.U32 R20, R229, c[0x0][0x288], R16 ;  /* 0x0000a200e5147a25 */ /* 0x008fe200078e0010 */
[CC--:B------:R-:W-:Y:S02]  /*1e30*/  LEA.HI R16, R213.reuse, R242.reuse, RZ, 0x4 ;  /* 0x000000f2d5107211 */ /* 0x0c0fe400078f20ff */
[----:B------:R-:W-:Y:S01]  /*1e40*/  LEA.HI R213, R213, R242, RZ, 0x7 ;  /* 0x000000f2d5d57211 */ /* 0x000fe200078f38ff */
[----:B------:R-:W-:Y:S01]  /*1e50*/  IMAD.IADD R237, R21, 0x1, R236 ;  /* 0x0000000115ed7824 */ /* 0x000fe200078e02ec */
[----:B------:R-:W-:Y:S01]  /*1e60*/  SHF.R.S32.HI R3, RZ, 0x4, R16 ;  /* 0x00000004ff037819 */ /* 0x000fe20000011410 */
[----:B------:R-:W-:Y:S01]  /*1e70*/  IMAD.MOV.U32 R236, RZ, RZ, R20 ;  /* 0x000000ffffec7224 */ /* 0x000fe200078e0014 */
[----:B------:R-:W-:-:S02]  /*1e80*/  SHF.R.S32.HI R213, RZ, 0x7, R213 ;  /* 0x00000007ffd57819 */ /* 0x000fc400000114d5 */
[----:B------:R-:W-:Y:S01]  /*1e90*/  LEA.HI R2, R16, R3, RZ, 0x1 ;  /* 0x0000000310027211 */ /* 0x000fe200078f08ff */
[----:B------:R-:W-:Y:S01]  /*1ea0*/  IMAD.WIDE.U32 R236, R230, c[0x0][0x290], R236 ;  /* 0x0000a400e6ec7a25 */ /* 0x000fe200078e00ec */
[C---:B------:R-:W-:Y:S02]  /*1eb0*/  LEA.HI R241, R213.reuse, R213, RZ, 0x1 ;  /* 0x000000d5d5f17211 */ /* 0x040fe400078f08ff */
[----:B------:R-:W-:Y:S01]  /*1ec0*/  LOP3.LUT R2, R2, 0xfffffffe, RZ, 0xc0, !PT ;  /* 0xfffffffe02027812 */ /* 0x000fe200078ec0ff */
[----:B------:R-:W-:Y:S01]  /*1ed0*/  IMAD.SHL.U32 R208, R213, 0x8, RZ ;  /* 0x00000008d5d07824 */ /* 0x000fe200078e00ff */
[----:B------:R-:W-:Y:S01]  /*1ee0*/  IADD3 R9, P0, R9, R236, RZ ;  /* 0x000000ec09097210 */ /* 0x000fe20007f1e0ff */
[----:B------:R-:W-:Y:S01]  /*1ef0*/  IMAD.IADD R217, R237, 0x1, R217 ;  /* 0x00000001edd97824 */ /* 0x000fe200078e02d9 */
[----:B------:R-:W-:Y:S01]  /*1f00*/  LOP3.LUT R241, R241, 0x1ffffffe, RZ, 0xc0, !PT ;  /* 0x1ffffffef1f17812 */ /* 0x000fe200078ec0ff */
[----:B------:R-:W-:Y:S01]  /*1f10*/  IMAD.IADD R2, R3, 0x1, -R2 ;  /* 0x0000000103027824 */ /* 0x000fe200078e0a02 */
[----:B------:R-:W-:Y:S01]  /*1f20*/  SHF.R.S32.HI R3, RZ, 0x5, R15 ;  /* 0x00000005ff037819 */ /* 0x000fe2000001140f */
[----:B------:R-:W-:Y:S01]  /*1f30*/  IMAD.X R8, R8, 0x1, R217, P0 ;  /* 0x0000000108087824 */ /* 0x000fe200000e06d9 */
[----:B------:R-:W-:Y:S01]  /*1f40*/  LOP3.LUT R208, R208, 0x8, RZ, 0xc0, !PT ;  /* 0x00000008d0d07812 */ /* 0x000fe200078ec0ff */
[----:B------:R-:W-:Y:S01]  /*1f50*/  IMAD.SHL.U32 R216, R2, 0x8, RZ ;  /* 0x0000000802d87824 */ /* 0x000fe200078e00ff */
[----:B------:R-:W-:Y:S01]  /*1f60*/  LEA.HI R0, R10, R3, RZ, 0x2 ;  /* 0x000000030a007211 */ /* 0x000fe200078f10ff */
[----:B------:R-:W-:Y:S01]  /*1f70*/  IMAD.SHL.U32 R10, R13, 0x10, RZ ;  /* 0x000000100d0a7824 */ /* 0x000fe200078e00ff */
[----:B-1----:R-:W-:Y:S01]  /*1f80*/  LEA R18, P0, R9, c[0x0][0x280], 0x2 ;  /* 0x0000a00009127a11 */ /* 0x002fe200078010ff */
[----:B------:R-:W-:Y:S01]  /*1f90*/  IMAD.IADD R241, R213, 0x1, -R241 ;  /* 0x00000001d5f17824 */ /* 0x000fe200078e0af1 */
[----:B------:R-:W-:-:S02]  /*1fa0*/  LOP3.LUT R0, R0, 0xfffffffc, RZ, 0xc0, !PT ;  /* 0xfffffffc00007812 */ /* 0x000fc400078ec0ff */
[----:B------:R-:W-:Y:S02]  /*1fb0*/  LOP3.LUT R10, R208, 0x70, R10, 0xf8, !PT ;  /* 0x00000070d00a7812 */ /* 0x000fe400078ef80a */
[----:B------:R-:W-:Y:S01]  /*1fc0*/  LEA.HI.X R19, R9, c[0x0][0x284], R8, 0x2, P0 ;  /* 0x0000a10009137a11 */ /* 0x000fe200000f1408 */
[----:B------:R-:W-:Y:S01]  /*1fd0*/  IMAD.IADD R0, R3, 0x1, -R0 ;  /* 0x0000000103007824 */ /* 0x000fe200078e0a00 */
[----:B------:R-:W-:Y:S02]  /*1fe0*/  LOP3.LUT R9, R15, 0xffffffe0, RZ, 0xc0, !PT ;  /* 0xffffffe00f097812 */ /* 0x000fe400078ec0ff */
[----:B------:R-:W-:Y:S01]  /*1ff0*/  LOP3.LUT P0, RZ, R13, 0x1, RZ, 0xc0, !PT ;  /* 0x000000010dff7812 */ /* 0x000fe2000780c0ff */
[C---:B------:R-:W-:Y:S01]  /*2000*/  IMAD.SHL.U32 R11, R0.reuse, 0x100, RZ ;  /* 0x00000100000b7824 */ /* 0x040fe200078e00ff */
[----:B------:R-:W-:Y:S01]  /*2010*/  LEA.HI R12, R0, R0, RZ, 0x1 ;  /* 0x00000000000c7211 */ /* 0x000fe200078f08ff */
[----:B------:R-:W-:Y:S01]  /*2020*/  IMAD.IADD R9, R242, 0x1, -R9 ;  /* 0x00000001f2097824 */ /* 0x000fe200078e0a09 */
[----:B------:R-:W-:-:S02]  /*2030*/  LOP3.LUT R13, R16, 0xfffffff0, RZ, 0xc0, !PT ;  /* 0xfffffff0100d7812 */ /* 0x000fc400078ec0ff */
[----:B------:R-:W-:Y:S01]  /*2040*/  LOP3.LUT R10, R10, 0x100, R11, 0xf8, !PT ;  /* 0x000001000a0a7812 */ /* 0x000fe200078ef80b */
[----:B------:R-:W-:Y:S01]  /*2050*/  IMAD.SHL.U32 R12, R12, 0x100, RZ ;  /* 0x000001000c0c7824 */ /* 0x000fe200078e00ff */
[----:B------:R-:W-:Y:S01]  /*2060*/  SHF.R.S32.HI R227, RZ, 0x1f, R9 ;  /* 0x0000001fffe37819 */ /* 0x000fe20000011409 */
[----:B------:R-:W-:Y:S01]  /*2070*/  IMAD.IADD R13, R242, 0x1, -R13 ;  /* 0x00000001f20d7824 */ /* 0x000fe200078e0a0d */
[----:B------:R-:W-:Y:S01]  /*2080*/  SHF.R.U32.HI R8, RZ, 0x3, R10 ;  /* 0x00000003ff087819 */ /* 0x000fe2000001160a */
[----:B------:R-:W-:Y:S01]  /*2090*/  IMAD.SHL.U32 R11, R0, 0x10, RZ ;  /* 0x00000010000b7824 */ /* 0x000fe200078e00ff */
[----:B------:R-:W-:Y:S02]  /*20a0*/  LOP3.LUT R12, R12, 0x7ffffe00, RZ, 0xc0, !PT ;  /* 0x7ffffe000c0c7812 */ /* 0x000fe400078ec0ff */
[----:B------:R-:W-:Y:S01]  /*20b0*/  LOP3.LUT R8, R10, 0x28, R8, 0x78, !PT ;  /* 0x000000280a087812 */ /* 0x000fe200078e7808 */
[----:B------:R-:W-:Y:S01]  /*20c0*/  @!P5 IMAD.SHL.U32 R10, R242, 0x10, RZ ;  /* 0x00000010f20ad824 */ /* 0x000fe200078e00ff */
[----:B------:R-:W-:Y:S01]  /*20d0*/  LEA.HI R227, R227, R9, RZ, 0x2 ;  /* 0x00000009e3e37211 */ /* 0x000fe200078f10ff */
[----:B------:R-:W-:Y:S01]  /*20e0*/  IMAD R12, R14, 0x2, R12 ;  /* 0x000000020e0c7824 */ /* 0x000fe200078e020c */
[----:B------:R-:W-:-:S02]  /*20f0*/  SHF.R.S32.HI R206, RZ, 0x1f, R13 ;  /* 0x0000001fffce7819 */ /* 0x000fc4000001140d */
[----:B------:R1:W-:Y:S01]  /*2100*/  @!P5 LDGSTS.E.BYPASS.LTC128B.128 [R10+0x21280], [R18.64] ;  /* 0x21280000120adfae */ /* 0x0003e2000b901d44 */
[----:B------:R-:W-:Y:S01]  /*2110*/  IMAD.IADD R8, R12, 0x1, R8 ;  /* 0x000000010c087824 */ /* 0x000fe200078e0208 */
[----:B------:R-:W-:Y:S01]  /*2120*/  ISETP.GE.AND P5, PT, R6, c[0x0][0x1fc], PT ;  /* 0x00007f0006007a0c */ /* 0x000fe20003fa6270 */
[----:B------:R-:W-:Y:S01]  /*2130*/  IMAD.SHL.U32 R12, R2, 0x20, RZ ;  /* 0x00000020020c7824 */ /* 0x000fe200078e00ff */
[----:B------:R-:W-:Y:S01]  /*2140*/  LOP3.LUT R6, R227, 0x7ffffffc, RZ, 0xc0, !PT ;  /* 0x7ffffffce3067812 */ /* 0x000fe200078ec0ff */
[----:B------:R-:W-:Y:S01]  /*2150*/  IMAD.SHL.U32 R226, R8, 0x2, RZ ;  /* 0x0000000208e27824 */ /* 0x000fe200078e00ff */
[----:B------:R-:W-:Y:S01]  /*2160*/  LEA.HI R206, R206, R13, RZ, 0x3 ;  /* 0x0000000dcece7211 */ /* 0x000fe200078f18ff */
[----:B------:R-:W-:Y:S01]  /*2170*/  IMAD.SHL.U32 R8, R3, 0x100, RZ ;  /* 0x0000010003087824 */ /* 0x000fe200078e00ff */
[----:B------:R-:W-:Y:S01]  /*2180*/  SEL R225, RZ, 0x4, P5 ;  /* 0x00000004ffe17807 */ /* 0x000fe20002800000 */
[----:B------:R-:W-:Y:S01]  /*2190*/  IMAD.IADD R9, R9, 0x1, -R6 ;  /* 0x0000000109097824 */ /* 0x000fe200078e0a06 */
[----:B------:R-:W-:Y:S01]  /*21a0*/  IADD3 R3, R226, 0x21480, RZ ;  /* 0x00021480e2037810 */ /* 0x000fe20007ffe0ff */
[----:B------:R-:W0:Y:S01]  /*21b0*/  LDGDEPBAR ;  /* 0x00000000000079af */ /* 0x000e220000000000 */
[C---:B------:R-:W-:Y:S01]  /*21c0*/  LOP3.LUT R6, R206.reuse, 0xfffffff8, RZ, 0xc0, !PT ;  /* 0xfffffff8ce067812 */ /* 0x040fe200078ec0ff */
[----:B------:R-:W-:Y:S01]  /*21d0*/  IMAD.SHL.U32 R206, R206, 0x40, RZ ;  /* 0x00000040cece7824 */ /* 0x000fe200078e00ff */
[----:B------:R-:W-:Y:S01]  /*21e0*/  IADD3 R223, R226, 0x215a0, RZ ;  /* 0x000215a0e2df7810 */ /* 0x000fe20007ffe0ff */
[----:B------:R-:W0:Y:S01]  /*21f0*/  LDGDEPBAR ;  /* 0x00000000000079af */ /* 0x000e220000000000 */
[----:B------:R-:W-:Y:S01]  /*2200*/  @P0 IADD3 R223, R3, 0xe0, RZ ;  /* 0x000000e003df0810 */ /* 0x000fe20007ffe0ff */
[----:B------:R-:W-:Y:S01]  /*2210*/  IMAD.IADD R6, R13, 0x1, -R6 ;  /* 0x000000010d067824 */ /* 0x000fe200078e0a06 */
[----:B------:R-:W-:Y:S01]  /*2220*/  LOP3.LUT P0, RZ, R7, 0x4, RZ, 0xc0, !PT ;  /* 0x0000000407ff7812 */ /* 0x000fe2000780c0ff */
[----:B------:R-:W-:Y:S01]  /*2230*/  IMAD R241, R241, 0x4, R9 ;  /* 0x00000004f1f17824 */ /* 0x000fe200078e0209 */
[----:B------:R-:W-:-:S02]  /*2240*/  SEL R3, RZ, 0xffffffff, P6 ;  /* 0xffffffffff037807 */ /* 0x000fc40003000000 */
[----:B------:R-:W-:Y:S01]  /*2250*/  SEL R201, R212, 0xffffffe0, !P0 ;  /* 0xffffffe0d4c97807 */ /* 0x000fe20004000000 */
[----:B------:R-:W-:Y:S01]  /*2260*/  IMAD.SHL.U32 R241, R241, 0x2, RZ ;  /* 0x00000002f1f17824 */ /* 0x000fe200078e00ff */
[C---:B------:R-:W-:Y:S01]  /*2270*/  LOP3.LUT P5, RZ, R6.reuse, 0x4, RZ, 0xc0, !PT ;  /* 0x0000000406ff7812 */ /* 0x040fe200078ac0ff */
[----:B------:R-:W-:Y:S01]  /*2280*/  IMAD.SHL.U32 R3, R3, 0x2, RZ ;  /* 0x0000000203037824 */ /* 0x000fe200078e00ff */
[C---:B------:R-:W-:Y:S01]  /*2290*/  LOP3.LUT P0, RZ, R6.reuse, 0x2, RZ, 0xc0, !PT ;  /* 0x0000000206ff7812 */ /* 0x040fe2000780c0ff */
[----:B-1----:R-:W-:Y:S01]  /*22a0*/  IMAD.SHL.U32 R10, R13, 0x10, RZ ;  /* 0x000000100d0a7824 */ /* 0x002fe200078e00ff */
[C---:B------:R-:W-:Y:S01]  /*22b0*/  LOP3.LUT P6, RZ, R7.reuse, 0x2, RZ, 0xc0, !PT ;  /* 0x0000000207ff7812 */ /* 0x040fe200078cc0ff */
[----:B------:R-:W-:Y:S01]  /*22c0*/  IMAD.SHL.U32 R6, R6, 0x40, RZ ;  /* 0x0000004006067824 */ /* 0x000fe200078e00ff */
[----:B------:R-:W-:Y:S01]  /*22d0*/  LOP3.LUT R216, R216, 0x8, RZ, 0xc0, !PT ;  /* 0x00000008d8d87812 */ /* 0x000fe200078ec0ff */
[----:B------:R-:W-:Y:S01]  /*22e0*/  IMAD.SHL.U32 R7, R7, 0x40, RZ ;  /* 0x0000004007077824 */ /* 0x000fe200078e00ff */
[----:B------:R-:W-:Y:S01]  /*22f0*/  LOP3.LUT R10, R10, 0xf0, RZ, 0xc0, !PT ;  /* 0x000000f00a0a7812 */ /* 0x000fe200078ec0ff */
[----:B------:R-:W-:Y:S01]  /*2300*/  IMAD.IADD R250, R250, 0x1, -R241 ;  /* 0x00000001fafa7824 */ /* 0x000fe200078e0af1 */
[----:B------:R-:W-:-:S02]  /*2310*/  LOP3.LUT R6, R6, 0x1c0, RZ, 0xc0, !PT ;  /* 0x000001c006067812 */ /* 0x000fc400078ec0ff */
[----:B------:R-:W-:Y:S02]  /*2320*/  LOP3.LUT R8, R10, 0x100, R8, 0xf8, !PT ;  /* 0x000001000a087812 */ /* 0x000fe400078ef808 */
[----:B------:R-:W-:Y:S02]  /*2330*/  LOP3.LUT R7, R7, 0x1c0, RZ, 0xc0, !PT ;  /* 0x000001c007077812 */ /* 0x000fe400078ec0ff */
[----:B------:R-:W-:Y:S02]  /*2340*/  SHF.R.U32.HI R207, RZ, 0x3, R8 ;  /* 0x00000003ffcf7819 */ /* 0x000fe40000011608 */
[----:B------:R-:W-:Y:S02]  /*2350*/  LOP3.LUT R3, R3, 0x2, R5, 0xe2, !PT ;  /* 0x0000000203037812 */ /* 0x000fe400078ee205 */
[----:B------:R-:W-:Y:S02]  /*2360*/  LOP3.LUT R207, R207, 0x38, RZ, 0xc0, !PT ;  /* 0x00000038cfcf7812 */ /* 0x000fe400078ec0ff */
[----:B------:R-:W-:-:S02]  /*2370*/  LOP3.LUT R206, R206, 0xfffffe00, RZ, 0xc0, !PT ;  /* 0xfffffe00cece7812 */ /* 0x000fc400078ec0ff */
[----:B------:R-:W-:Y:S02]  /*2380*/  SHF.R.U32.HI R5, RZ, 0x3, R6 ;  /* 0x00000003ff057819 */ /* 0x000fe40000011606 */
[----:B------:R-:W-:Y:S01]  /*2390*/  LOP3.LUT R208, R10, R208, RZ, 0xfc, !PT ;  /* 0x000000d00ad07212 */ /* 0x000fe200078efcff */
[----:B------:R-:W-:Y:S01]  /*23a0*/  IMAD R0, R0, 0x400, R206 ;  /* 0x0000040000007824 */ /* 0x000fe200078e02ce */
[----:B------:R-:W-:Y:S02]  /*23b0*/  LEA.HI.SX32 R227, R227, R11, 0x1e ;  /* 0x0000000be3e37211 */ /* 0x000fe400078ff2ff */
[C---:B------:R-:W-:Y:S02]  /*23c0*/  LOP3.LUT R10, R7.reuse, 0x8, R215, 0xf8, !PT ;  /* 0x00000008070a7812 */ /* 0x040fe400078ef8d7 */
[----:B------:R-:W-:Y:S02]  /*23d0*/  LOP3.LUT R11, R7, 0x30, R11, 0xf8, !PT ;  /* 0x00000030070b7812 */ /* 0x000fe400078ef80b */
[----:B------:R-:W-:-:S02]  /*23e0*/  SHF.R.U32.HI R7, RZ, 0x3, R7 ;  /* 0x00000003ff077819 */ /* 0x000fc40000011607 */
[--C-:B------:R-:W-:Y:S02]  /*23f0*/  LOP3.LUT R207, R207, R8, R216.reuse, 0x1e, !PT ;  /* 0x00000008cfcf7212 */ /* 0x100fe400078e1ed8 */
[----:B------:R-:W-:Y:S02]  /*2400*/  LOP3.LUT R216, R5, R6, R216, 0x1e, !PT ;  /* 0x0000000605d87212 */ /* 0x000fe400078e1ed8 */
[----:B------:R-:W-:Y:S02]  /*2410*/  LOP3.LUT R10, R10, R7, RZ, 0x3c, !PT ;  /* 0x000000070a0a7212 */ /* 0x000fe400078e3cff */
[----:B------:R-:W-:Y:S01]  /*2420*/  SEL R203, R214, 0xfffffff0, !P6 ;  /* 0xfffffff0d6cb7807 */ /* 0x000fe20007000000 */
[----:B------:R-:W-:Y:S01]  /*2430*/  IMAD.IADD R216, R0, 0x1, R216 ;  /* 0x0000000100d87824 */ /* 0x000fe200078e02d8 */
[----:B------:R-:W-:Y:S01]  /*2440*/  LOP3.LUT R12, R12, 0x20, RZ, 0xc0, !PT ;  /* 0x000000200c0c7812 */ /* 0x000fe200078ec0ff */
[----:B------:R-:W-:Y:S01]  /*2450*/  IMAD R213, R213, 0x200, R10 ;  /* 0x00000200d5d57824 */ /* 0x000fe200078e020a */
[C---:B------:R-:W-:Y:S01]  /*2460*/  LOP3.LUT P6, RZ, R13.reuse, 0x2, RZ, 0xc0, !PT ;  /* 0x000000020dff7812 */ /* 0x040fe200078cc0ff */
[----:B------:R-:W-:Y:S01]  /*2470*/  IMAD.SHL.U32 R13, R13, 0x2, RZ ;  /* 0x000000020d0d7824 */ /* 0x000fe200078e00ff */
[----:B------:R-:W-:Y:S01]  /*2480*/  LOP3.LUT R4, R12, 0x18, R4, 0xf8, !PT ;  /* 0x000000180c047812 */ /* 0x000fe200078ef804 */
[----:B------:R-:W-:Y:S01]  /*2490*/  IMAD.SHL.U32 R211, R216, 0x2, RZ ;  /* 0x00000002d8d37824 */ /* 0x000fe200078e00ff */
[----:B------:R-:W-:Y:S01]  /*24a0*/  LOP3.LUT R215, R11, 0x8, R215, 0xf8, !PT ;  /* 0x000000080bd77812 */ /* 0x000fe200078ef8d7 */
[----:B------:R-:W-:Y:S01]  /*24b0*/  IMAD.SHL.U32 R213, R213, 0x2, RZ ;  /* 0x00000002d5d57824 */ /* 0x000fe200078e00ff */
[----:B------:R-:W-:-:S02]  /*24c0*/  LOP3.LUT R208, R208, 0x18, R13, 0x78, !PT ;  /* 0x00000018d0d07812 */ /* 0x000fc400078e780d */
[----:B------:R-:W-:Y:S01]  /*24d0*/  SEL R214, R214, 0xfffffff0, !P0 ;  /* 0xfffffff0d6d67807 */ /* 0x000fe20004000000 */
[--C-:B------:R-:W-:Y:S01]  /*24e0*/  IMAD R203, R203, 0x2, R213.reuse ;  /* 0x00000002cbcb7824 */ /* 0x100fe200078e02d5 */
[----:B------:R-:W-:Y:S01]  /*24f0*/  LOP3.LUT R4, R5, R4, R6, 0x1e, !PT ;  /* 0x0000000405047212 */ /* 0x000fe200078e1e06 */
[----:B------:R-:W-:Y:S01]  /*2500*/  IMAD.SHL.U32 R208, R208, 0x2, RZ ;  /* 0x00000002d0d07824 */ /* 0x000fe200078e00ff */
[----:B------:R-:W-:Y:S01]  /*2510*/  SEL R212, R212, 0xffffffe0, !P5 ;  /* 0xffffffe0d4d47807 */ /* 0x000fe20006800000 */
[----:B------:R-:W-:Y:S01]  /*2520*/  IMAD.SHL.U32 R210, R214, 0x2, RZ ;  /* 0x00000002d6d27824 */ /* 0x000fe200078e00ff */
[----:B------:R-:W-:Y:S01]  /*2530*/  IADD3 R209, R211, 0x1b080, RZ ;  /* 0x0001b080d3d17810 */ /* 0x000fe20007ffe0ff */
[----:B------:R-:W-:Y:S01]  /*2540*/  IMAD R202, R201, 0x2, R213 ;  /* 0x00000002c9ca7824 */ /* 0x000fe200078e02d5 */
[----:B------:R-:W-:Y:S01]  /*2550*/  LOP3.LUT R215, R215, R7, RZ, 0x3c, !PT ;  /* 0x00000007d7d77212 */ /* 0x000fe200078e3cff */
[----:B------:R-:W-:Y:S01]  /*2560*/  IMAD R201, R201, 0x2, R203 ;  /* 0x00000002c9c97824 */ /* 0x000fe200078e02cb */
        /* <DEDUP_REMOVED lines=10> */
[----:B--2---:R-:W-:Y:S02]  /*2610*/  IMAD.IADD R204, R216, 0x1, R214 ;  /* 0x00000001d8cc7824 */ /* 0x004fe400078e02d6 */
.L_x_1107:
[----:B------:R-:W-:Y:S04]  /*2620*/  DEPBAR.LE SB0, 0x1 ;  /* 0x000080400000791a */ /* 0x000fe80000000000 */
[----:B------:R-:W-:Y:S01]  /*2630*/  BAR.SYNC.DEFER_BLOCKING 0x0 ;  /* 0x0000000000007b1d */ /* 0x000fe20000010000 */
[C---:B------:R-:W-:Y:S01]  /*2640*/  IMAD R108, R205.reuse, 0x3000, R216 ;  /* 0x00003000cd6c7824 */ /* 0x040fe200078e02d8 */
[C---:B------:R-:W-:Y:S01]  /*2650*/  LEA R186, R205.reuse, R227, 0x6 ;  /* 0x000000e3cdba7211 */ /* 0x040fe200078e30ff */
[C---:B------:R-:W-:Y:S01]  /*2660*/  IMAD R42, R205.reuse, 0x3000, R214 ;  /* 0x00003000cd2a7824 */ /* 0x040fe200078e02d6 */
[----:B------:R-:W-:Y:S01]  /*2670*/  IADD3 R251, R252, 0x1, RZ ;  /* 0x00000001fcfb7810 */ /* 0x000fe20007ffe0ff */
[----:B------:R-:W-:Y:S01]  /*2680*/  IMAD R110, R205, 0x3000, R212 ;  /* 0x00003000cd6e7824 */ /* 0x000fe200078e02d4 */
[----:B------:R-:W-:Y:S01]  /*2690*/  SHF.L.U32 R108, R108, 0x1, RZ ;  /* 0x000000016c6c7819 */ /* 0x000fe200000006ff */
[----:B------:R-:W-:Y:S01]  /*26a0*/  IMAD.IADD R28, R216, 0x1, R42 ;  /* 0x00000001d81c7824 */ /* 0x000fe200078e022a */
[----:B------:R-:W-:Y:S01]  /*26b0*/  IADD3 R172, R212, R42, RZ ;  /* 0x0000002ad4ac7210 */ /* 0x000fe20007ffe0ff */
[----:B------:R-:W-:Y:S01]  /*26c0*/  IMAD.SHL.U32 R110, R110, 0x2, RZ ;  /* 0x000000026e6e7824 */ /* 0x000fe200078e00ff */
[----:B------:R-:W-:Y:S01]  /*26d0*/  ISETP.GE.AND P0, PT, R251, R228, PT ;  /* 0x000000e4fb00720c */ /* 0x000fe20003f06270 */
[----:B------:R-:W-:Y:S01]  /*26e0*/  IMAD R109, R205, 0x3000, R204 ;  /* 0x00003000cd6d7824 */ /* 0x000fe200078e02cc */
[----:B------:R-:W-:Y:S01]  /*26f0*/  SHF.L.U32 R28, R28, 0x1, RZ ;  /* 0x000000011c1c7819 */ /* 0x000fe200000006ff */
[----:B------:R-:W-:Y:S03]  /*2700*/  IMAD.SHL.U32 R172, R172, 0x2, RZ ;  /* 0x00000002acac7824 */ /* 0x000fe600078e00ff */
        /* <DEDUP_REMOVED lines=17> */
[----:B------:R-:W-:Y:S01]  /*2820*/  LDSM.16.M88.4 R104, [R172+0x11080] ;  /* 0x01108000ac68783b */ /* 0x000fe20000000200 */
        /* <DEDUP_REMOVED lines=15> */
[----:B------:R-:W-:Y:S04]  /*2920*/  LDSM.16.M88.2 R24, [R201+0x80] ;  /* 0x00008000c918783b */ /* 0x000fe80000000100 */
[----:B------:R-:W2:Y:S03]  /*2930*/  LDSM.16.M88.4 R28, [R172+0xf080] ;  /* 0x00f08000ac1c783b */ /* 0x000ea60000000200 */
[C---:B---3--:R-:W-:Y:S01]  /*2940*/  HMMA.16816.F32 R4, R36.reuse, R26, R4 ;  /* 0x0000001a2404723c */ /* 0x048fe20000001804 */
[----:B------:R-:W3:Y:S07]  /*2950*/  LDSM.16.M88.2 R26, [R201+0x880] ;  /* 0x00088000c91a783b */ /* 0x000eee0000000100 */
[C---:B------:R-:W-:Y:S01]  /*2960*/  HMMA.16816.F32 R8, R36.reuse, R40, R8 ;  /* 0x000000282408723c */ /* 0x040fe20000001808 */
[----:B------:R-:W-:Y:S07]  /*2970*/  LDSM.16.M88.2 R40, [R213+0x4880] ;  /* 0x00488000d528783b */ /* 0x000fee0000000100 */
[C---:B-1----:R-:W-:Y:S01]  /*2980*/  HMMA.16816.F32 R12, R36.reuse, R2, R12 ;  /* 0x00000002240c723c */ /* 0x042fe2000000180c */
[----:B------:R-:W1:Y:S07]  /*2990*/  LDSM.16.M88.2 R2, [R201+0x1080] ;  /* 0x00108000c902783b */ /* 0x000e6e0000000100 */
[C---:B----4-:R-:W-:Y:S01]  /*29a0*/  HMMA.16816.F32 R16, R36.reuse, R32, R16 ;  /* 0x000000202410723c */ /* 0x050fe20000001810 */
[----:B------:R-:W4:Y:S07]  /*29b0*/  LDSM.16.M88.2 R32, [R201+0x1880] ;  /* 0x00188000c920783b */ /* 0x000f2e0000000100 */
[----:B-----5:R-:W-:Y:S01]  /*29c0*/  HMMA.16816.F32 R20, R36, R34, R20 ;  /* 0x000000222414723c */ /* 0x020fe20000001814 */
[----:B------:R-:W5:Y:S04]  /*29d0*/  LDSM.16.M88.2 R34, [R201+0x2080] ;  /* 0x00208000c922783b */ /* 0x000f680000000100 */
[----:B------:R-:W-:Y:S03]  /*29e0*/  LDSM.16.M88.4 R36, [R108+0x11080] ;  /* 0x011080006c24783b */ /* 0x000fe60000000200 */
[C---:B--2---:R-:W-:Y:S01]  /*29f0*/  HMMA.16816.F32 R4, R28.reuse, R24, R4 ;  /* 0x000000181c04723c */ /* 0x044fe20000001804 */
[----:B------:R-:W2:Y:S07]  /*2a00*/  LDSM.16.M88.2 R24, [R213+0x2880] ;  /* 0x00288000d518783b */ /* 0x000eae0000000100 */
[C---:B---3--:R-:W-:Y:S01]  /*2a10*/  HMMA.16816.F32 R8, R28.reuse, R26, R8 ;  /* 0x0000001a1c08723c */ /* 0x048fe20000001808 */
[----:B------:R-:W3:Y:S07]  /*2a20*/  LDSM.16.M88.2 R26, [R213+0x3080] ;  /* 0x00308000d51a783b */ /* 0x000eee0000000100 */
[C---:B-1----:R-:W-:Y:S01]  /*2a30*/  HMMA.16816.F32 R12, R28.reuse, R2, R12 ;  /* 0x000000021c0c723c */ /* 0x042fe2000000180c */
[----:B------:R-:W1:Y:S07]  /*2a40*/  LDSM.16.M88.2 R2, [R213+0x3880] ;  /* 0x00388000d502783b */ /* 0x000e6e0000000100 */
[C---:B----4-:R-:W-:Y:S01]  /*2a50*/  HMMA.16816.F32 R16, R28.reuse, R32, R16 ;  /* 0x000000201c10723c */ /* 0x050fe20000001810 */
[----:B------:R-:W4:Y:S07]  /*2a60*/  LDSM.16.M88.2 R32, [R213+0x4080] ;  /* 0x00408000d520783b */ /* 0x000f2e0000000100 */
[----:B-----5:R-:W-:Y:S01]  /*2a70*/  HMMA.16816.F32 R20, R28, R34, R20 ;  /* 0x000000221c14723c */ /* 0x020fe20000001814 */
[----:B------:R-:W-:Y:S04]  /*2a80*/  LDSM.16.M88.2 R34, [R203+0x2880] ;  /* 0x00288000cb22783b */ /* 0x000fe80000000100 */
[----:B------:R-:W5:Y:S03]  /*2a90*/  LDSM.16.M88.4 R28, [R109+0x11080] ;  /* 0x011080006d1c783b */ /* 0x000f660000000200 */
        /* <DEDUP_REMOVED lines=8> */
[----:B------:R-:W-:Y:S01]  /*2b20*/  HMMA.16816.F32 R20, R36, R40, R20 ;  /* 0x000000282414723c */ /* 0x000fe20000001814 */
[----:B------:R-:W-:Y:S04]  /*2b30*/  LDSM.16.M88.2 R40, [R202+0x2880] ;  /* 0x00288000ca28783b */ /* 0x000fe80000000100 */
[----:B------:R-:W4:Y:S03]  /*2b40*/  LDSM.16.M88.4 R36, [R110+0x11080] ;  /* 0x011080006e24783b */ /* 0x000f260000000200 */
[C---:B-----5:R-:W-:Y:S01]  /*2b50*/  HMMA.16816.F32 R4, R28.reuse, R34, R4 ;  /* 0x000000221c04723c */ /* 0x060fe20000001804 */
[----:B------:R-:W5:Y:S07]  /*2b60*/  LDSM.16.M88.2 R34, [R202+0x3880] ;  /* 0x00388000ca22783b */ /* 0x000f6e0000000100 */
[C---:B--2---:R-:W-:Y:S01]  /*2b70*/  HMMA.16816.F32 R8, R28.reuse, R24, R8 ;  /* 0x000000181c08723c */ /* 0x044fe20000001808 */
[----:B------:R-:W2:Y:S07]  /*2b80*/  LDSM.16.M88.2 R24, [R202+0x4080] ;  /* 0x00408000ca18783b */ /* 0x000eae0000000100 */
[C---:B---3--:R-:W-:Y:S01]  /*2b90*/  HMMA.16816.F32 R12, R28.reuse, R26, R12 ;  /* 0x0000001a1c0c723c */ /* 0x048fe2000000180c */
[----:B------:R-:W3:Y:S07]  /*2ba0*/  LDSM.16.M88.2 R26, [R202+0x4880] ;  /* 0x00488000ca1a783b */ /* 0x000eee0000000100 */
[C---:B-1----:R-:W-:Y:S01]  /*2bb0*/  HMMA.16816.F32 R16, R28.reuse, R2, R16 ;  /* 0x000000021c10723c */ /* 0x042fe20000001810 */
[----:B------:R-:W1:Y:S07]  /*2bc0*/  LDSM.16.M88.2 R2, [R201+0x2880] ;  /* 0x00288000c902783b */ /* 0x000e6e0000000100 */
[----:B----4-:R-:W-:Y:S01]  /*2bd0*/  HMMA.16816.F32 R20, R28, R32, R20 ;  /* 0x000000201c14723c */ /* 0x010fe20000001814 */
[----:B------:R-:W4:Y:S04]  /*2be0*/  LDSM.16.M88.2 R28, [R201+0x3080] ;  /* 0x00308000c91c783b */ /* 0x000f280000000100 */
[----:B------:R-:W1:Y:S03]  /*2bf0*/  LDSM.16.M88.2 R30, [R201+0x3880] ;  /* 0x00388000c91e783b */ /* 0x000e660000000100 */
[C---:B------:R-:W-:Y:S08]  /*2c00*/  HMMA.16816.F32 R4, R36.reuse, R40, R4 ;  /* 0x000000282404723c */ /* 0x040ff00000001804 */
[C---:B------:R-:W-:Y:S01]  /*2c10*/  HMMA.16816.F32 R8, R36.reuse, R42, R8 ;  /* 0x0000002a2408723c */ /* 0x040fe20000001808 */
[----:B------:R-:W-:Y:S07]  /*2c20*/  LDSM.16.M88.4 R40, [R109+0x13080] ;  /* 0x013080006d28783b */ /* 0x000fee0000000200 */
[C---:B-----5:R-:W-:Y:S01]  /*2c30*/  HMMA.16816.F32 R12, R36.reuse, R34, R12 ;  /* 0x00000022240c723c */ /* 0x060fe2000000180c */
[----:B------:R-:W-:Y:S04]  /*2c40*/  LDSM.16.M88.4 R32, [R108+0x13080] ;  /* 0x013080006c20783b */ /* 0x000fe80000000200 */
[----:B------:R-:W-:Y:S03]  /*2c50*/  LDSM.16.M88.2 R108, [R203+0x5880] ;  /* 0x00588000cb6c783b */ /* 0x000fe60000000100 */
[C---:B--2---:R-:W-:Y:S01]  /*2c60*/  HMMA.16816.F32 R16, R36.reuse, R24, R16 ;  /* 0x000000182410723c */ /* 0x044fe20000001810 */
[----:B------:R-:W2:Y:S07]  /*2c70*/  LDSM.16.M88.2 R24, [R201+0x4080] ;  /* 0x00408000c918783b */ /* 0x000eae0000000100 */
[----:B---3--:R-:W-:Y:S01]  /*2c80*/  HMMA.16816.F32 R20, R36, R26, R20 ;  /* 0x0000001a2414723c */ /* 0x008fe20000001814 */
[----:B------:R-:W3:Y:S04]  /*2c90*/  LDSM.16.M88.2 R26, [R201+0x4880] ;  /* 0x00488000c91a783b */ /* 0x000ee80000000100 */
[----:B------:R-:W-:Y:S03]  /*2ca0*/  LDSM.16.M88.2 R36, [R213+0x5880] ;  /* 0x00588000d524783b */ /* 0x000fe60000000100 */
[C---:B-1----:R-:W-:Y:S01]  /*2cb0*/  HMMA.16816.F32 R4, R104.reuse, R2, R4 ;  /* 0x000000026804723c */ /* 0x042fe20000001804 */
[----:B------:R-:W1:Y:S04]  /*2cc0*/  LDSM.16.M88.2 R2, [R213+0x5080] ;  /* 0x00508000d502783b */ /* 0x000e680000000100 */
[----:B------:R-:W5:Y:S03]  /*2cd0*/  LDSM.16.M88.2 R38, [R213+0x6080] ;  /* 0x00608000d526783b */ /* 0x000f660000000100 */
[C---:B----4-:R-:W-:Y:S01]  /*2ce0*/  HMMA.16816.F32 R8, R104.reuse, R28, R8 ;  /* 0x0000001c6808723c */ /* 0x050fe20000001808 */
[----:B------:R-:W4:Y:S07]  /*2cf0*/  LDSM.16.M88.2 R28, [R213+0x6880] ;  /* 0x00688000d51c783b */ /* 0x000f2e0000000100 */
[C---:B------:R-:W-:Y:S01]  /*2d00*/  HMMA.16816.F32 R12, R104.reuse, R30, R12 ;  /* 0x0000001e680c723c */ /* 0x040fe2000000180c */
[----:B------:R-:W-:Y:S07]  /*2d10*/  LDSM.16.M88.2 R30, [R203+0x5080] ;  /* 0x00508000cb1e783b */ /* 0x000fee0000000100 */
[C---:B--2---:R-:W-:Y:S01]  /*2d20*/  HMMA.16816.F32 R16, R104.reuse, R24, R16 ;  /* 0x000000186810723c */ /* 0x044fe20000001810 */
[----:B------:R-:W2:Y:S07]  /*2d30*/  LDSM.16.M88.2 R24, [R213+0x7080] ;  /* 0x00708000d518783b */ /* 0x000eae0000000100 */
[----:B---3--:R-:W-:Y:S01]  /*2d40*/  HMMA.16816.F32 R20, R104, R26, R20 ;  /* 0x0000001a6814723c */ /* 0x008fe20000001814 */
[----:B------:R-:W3:Y:S04]  /*2d50*/  LDSM.16.M88.2 R26, [R203+0x6080] ;  /* 0x00608000cb1a783b */ /* 0x000ee80000000100 */
[----:B------:R-:W-:Y:S03]  /*2d60*/  LDSM.16.M88.2 R104, [R202+0x5080] ;  /* 0x00508000ca68783b */ /* 0x000fe60000000100 */
[C---:B-1----:R-:W-:Y:S01]  /*2d70*/  HMMA.16816.F32 R4, R32.reuse, R2, R4 ;  /* 0x000000022004723c */ /* 0x042fe20000001804 */
[----:B------:R-:W1:Y:S04]  /*2d80*/  LDSM.16.M88.2 R2, [R203+0x6880] ;  /* 0x00688000cb02783b */ /* 0x000e680000000100 */
[----:B------:R-:W-:Y:S03]  /*2d90*/  LDSM.16.M88.2 R106, [R202+0x5880] ;  /* 0x00588000ca6a783b */ /* 0x000fe60000000100 */
[C---:B------:R-:W-:Y:S08]  /*2da0*/  HMMA.16816.F32 R8, R32.reuse, R36, R8 ;  /* 0x000000242008723c */ /* 0x040ff00000001808 */
[C---:B-----5:R-:W-:Y:S01]  /*2db0*/  HMMA.16816.F32 R12, R32.reuse, R38, R12 ;  /* 0x00000026200c723c */ /* 0x060fe2000000180c */
[----:B------:R-:W-:Y:S04]  /*2dc0*/  LDSM.16.M88.4 R36, [R110+0x13080] ;  /* 0x013080006e24783b */ /* 0x000fe80000000200 */
[----:B------:R-:W-:Y:S03]  /*2dd0*/  LDSM.16.M88.2 R110, [R202+0x6080] ;  /* 0x00608000ca6e783b */ /* 0x000fe60000000100 */
[C---:B----4-:R-:W-:Y:S01]  /*2de0*/  HMMA.16816.F32 R16, R32.reuse, R28, R16 ;  /* 0x0000001c2010723c */ /* 0x050fe20000001810 */
[----:B------:R-:W4:Y:S07]  /*2df0*/  LDSM.16.M88.2 R28, [R203+0x7080] ;  /* 0x00708000cb1c783b */ /* 0x000f2e0000000100 */
[----:B--2---:R-:W-:Y:S01]  /*2e00*/  HMMA.16816.F32 R20, R32, R24, R20 ;  /* 0x000000182014723c */ /* 0x004fe20000001814 */
[----:B------:R-:W2:Y:S04]  /*2e10*/  LDSM.16.M88.2 R24, [R202+0x6880] ;  /* 0x00688000ca18783b */ /* 0x000ea80000000100 */
[----:B------:R-:W-:Y:S03]  /*2e20*/  LDSM.16.M88.2 R32, [R201+0x5880] ;  /* 0x00588000c920783b */ /* 0x000fe60000000100 */
[C---:B------:R-:W-:Y:S01]  /*2e30*/  HMMA.16816.F32 R4, R40.reuse, R30, R4 ;  /* 0x0000001e2804723c */ /* 0x040fe20000001804 */
[----:B------:R-:W-:Y:S07]  /*2e40*/  LDSM.16.M88.2 R34, [R201+0x6080] ;  /* 0x00608000c922783b */ /* 0x000fee0000000100 */
[C---:B------:R-:W-:Y:S08]  /*2e50*/  HMMA.16816.F32 R8, R40.reuse, R108, R8 ;  /* 0x0000006c2808723c */ /* 0x040ff00000001808 */
[C---:B---3--:R-:W-:Y:S01]  /*2e60*/  HMMA.16816.F32 R12, R40.reuse, R26, R12 ;  /* 0x0000001a280c723c */ /* 0x048fe2000000180c */
[----:B------:R-:W3:Y:S07]  /*2e70*/  LDSM.16.M88.2 R26, [R202+0x7080] ;  /* 0x00708000ca1a783b */ /* 0x000eee0000000100 */
[C---:B-1----:R-:W-:Y:S01]  /*2e80*/  HMMA.16816.F32 R16, R40.reuse, R2, R16 ;  /* 0x000000022810723c */ /* 0x042fe20000001810 */
[----:B------:R-:W-:Y:S07]  /*2e90*/  LDSM.16.M88.2 R2, [R201+0x5080] ;  /* 0x00508000c902783b */ /* 0x000fee0000000100 */
[----:B----4-:R-:W-:Y:S01]  /*2ea0*/  HMMA.16816.F32 R20, R40, R28, R20 ;  /* 0x0000001c2814723c */ /* 0x010fe20000001814 */
[----:B------:R-:W1:Y:S04]  /*2eb0*/  LDSM.16.M88.4 R28, [R172+0x13080] ;  /* 0x01308000ac1c783b */ /* 0x000e680000000200 */
[----:B------:R-:W4:Y:S03]  /*2ec0*/  LDSM.16.M88.2 R40, [R201+0x6880] ;  /* 0x00688000c928783b */ /* 0x000f260000000100 */
[C---:B------:R-:W-:Y:S01]  /*2ed0*/  HMMA.16816.F32 R4, R36.reuse, R104, R4 ;  /* 0x000000682404723c */ /* 0x040fe20000001804 */
[----:B------:R-:W5:Y:S01]  /*2ee0*/  LDSM.16.M88.2 R42, [R201+0x7080] ;  /* 0x00708000c92a783b */ /* 0x000f620000000100 */
[----:B------:R-:W-:Y:S04]  /*2ef0*/  DEPBAR.LE SB0, 0x0 ;  /* 0x000080000000791a */ /* 0x000fe80000000000 */
[----:B------:R-:W-:Y:S02]  /*2f00*/  BAR.SYNC.DEFER_BLOCKING 0x0 ;  /* 0x0000000000007b1d */ /* 0x000fe40000010000 */
[C---:B------:R-:W-:Y:S08]  /*2f10*/  HMMA.16816.F32 R8, R36.reuse, R106, R8 ;  /* 0x0000006a2408723c */ /* 0x040ff00000001808 */
[C---:B------:R-:W-:Y:S08]  /*2f20*/  HMMA.16816.F32 R12, R36.reuse, R110, R12 ;  /* 0x0000006e240c723c */ /* 0x040ff0000000180c */
[C---:B--2---:R-:W-:Y:S01]  /*2f30*/  HMMA.16816.F32 R16, R36.reuse, R24, R16 ;  /* 0x000000182410723c */ /* 0x044fe20000001810 */
[----:B------:R2:W2:Y:S07]  /*2f40*/  LDSM.16.M88.2 R24, [R213+0x7880] ;  /* 0x00788000d518783b */ /* 0x0004ae0000000100 */
[----:B---3--:R-:W-:Y:S01]  /*2f50*/  HMMA.16816.F32 R20, R36, R26, R20 ;  /* 0x0000001a2414723c */ /* 0x008fe20000001814 */
[----:B------:R3:W2:Y:S04]  /*2f60*/  LDSM.16.M88.2 R108, [R213+0x8080] ;  /* 0x00808000d56c783b */ /* 0x0006a80000000100 */
[----:B------:R3:W2:Y:S03]  /*2f70*/  LDSM.16.M88.2 R36, [R213+0x8880] ;  /* 0x00888000d524783b */ /* 0x0006a60000000100 */
[C---:B-1----:R-:W-:Y:S01]  /*2f80*/  HMMA.16816.F32 R4, R28.reuse, R2, R4 ;  /* 0x000000021c04723c */ /* 0x042fe20000001804 */
[----:B------:R3:W1:Y:S04]  /*2f90*/  LDSM.16.M88.2 R38, [R213+0x9080] ;  /* 0x00908000d526783b */ /* 0x0006680000000100 */
[----:B------:R3:W1:Y:S03]  /*2fa0*/  LDSM.16.M88.2 R110, [R213+0x9880] ;  /* 0x00988000d56e783b */ /* 0x0006660000000100 */
[C---:B------:R-:W-:Y:S01]  /*2fb0*/  HMMA.16816.F32 R8, R28.reuse, R32, R8 ;  /* 0x000000201c08723c */ /* 0x040fe20000001808 */
[----:B------:R3:W1:Y:S04]  /*2fc0*/  LDSM.16.M88.2 R176, [R203+0x7880] ;  /* 0x00788000cbb0783b */ /* 0x0006680000000100 */
[----:B------:R3:W1:Y:S03]  /*2fd0*/  LDSM.16.M88.2 R178, [R203+0x8080] ;  /* 0x00808000cbb2783b */ /* 0x0006660000000100 */
[C---:B------:R-:W-:Y:S01]  /*2fe0*/  HMMA.16816.F32 R12, R28.reuse, R34, R12 ;  /* 0x000000221c0c723c */ /* 0x040fe2000000180c */
[----:B------:R3:W1:Y:S04]  /*2ff0*/  LDSM.16.M88.2 R180, [R203+0x8880] ;  /* 0x00888000cbb4783b */ /* 0x0006680000000100 */
[----:B------:R3:W1:Y:S03]  /*3000*/  LDSM.16.M88.2 R182, [R203+0x9080] ;  /* 0x00908000cbb6783b */ /* 0x0006660000000100 */
[C---:B----4-:R-:W-:Y:S01]  /*3010*/  HMMA.16816.F32 R16, R28.reuse, R40, R16 ;  /* 0x000000281c10723c */ /* 0x050fe20000001810 */
[----:B------:R3:W4:Y:S04]  /*3020*/  LDSM.16.M88.2 R184, [R203+0x9880] ;  /* 0x00988000cbb8783b */ /* 0x0007280000000100 */
[----:B------:R3:W1:Y:S03]  /*3030*/  LDSM.16.M88.4 R104, [R211+0x1b080] ;  /* 0x01b08000d368783b */ /* 0x0006660000000200 */
[----:B-----5:R-:W-:Y:S01]  /*3040*/  HMMA.16816.F32 R20, R28, R42, R20 ;  /* 0x0000002a1c14723c */ /* 0x020fe20000001814 */
[----:B------:R3:W5:Y:S01]  /*3050*/  LDSM.16.M88.4 R172, [R0+0x1b080] ;  /* 0x01b0800000ac783b */ /* 0x0007620000000200 */
[----:B------:R-:W-:-:S06]  /*3060*/  @P0 BRA `(.L_x_1105) ;  /* 0x000002c000000947 */ /* 0x000fcc0003800000 */
[----:B------:R-:W-:Y:S01]  /*3070*/  SHF.R.S32.HI R3, RZ, 0x1f, R251 ;  /* 0x0000001fff037819 */ /* 0x000fe200000114fb */
[----:B------:R-:W-:Y:S01]  /*3080*/  IMAD.WIDE.U32 R32, R251, c[0x0][0x178], RZ ;  /* 0x00005e00fb207a25 */ /* 0x000fe200078e00ff */
[----:B------:R-:W-:Y:S03]  /*3090*/  @!P1 LEA R29, R252, 0x40, 0x6 ;  /* 0x00000040fc1d9811 */ /* 0x000fe600078e30ff */
[----:B------:R-:W-:Y:S01]  /*30a0*/  IMAD R3, R3, c[0x0][0x178], RZ ;  /* 0x00005e0003037a24 */ /* 0x000fe200078e02ff */
[----:B------:R-:W-:Y:S01]  /*30b0*/  @!P1 IADD3 R30, P5, R29, R238, RZ ;  /* 0x000000ee1d1e9210 */ /* 0x000fe20007fbe0ff */
[----:B------:R-:W-:Y:S02]  /*30c0*/  IMAD.SHL.U32 R26, R32, 0x40, RZ ;  /* 0x00000040201a7824 */ /* 0x000fe400078e00ff */
[----:B------:R-:W-:Y:S01]  /*30d0*/  IMAD R3, R251, c[0x0][0x17c], R3 ;  /* 0x00005f00fb037a24 */ /* 0x000fe200078e0203 */
[----:B------:R-:W-:Y:S01]  /*30e0*/  @!P1 LEA.HI.X.SX32 R29, R29, R218, 0x1, P5 ;  /* 0x000000da1d1d9211 */ /* 0x000fe200028f0eff */
[----:B------:R-:W-:Y:S01]  /*30f0*/  IMAD.MOV.U32 R2, RZ, RZ, -0x40 ;  /* 0xffffffc0ff027424 */ /* 0x000fe200078e00ff */
[----:B------:R-:W-:Y:S01]  /*3100*/  IADD3 R28, P6, P5, R234, R26, R220 ;  /* 0x0000001aea1c7210 */ /* 0x000fe20007dde0dc */
[----:B------:R-:W-:Y:S02]  /*3110*/  IMAD.IADD R3, R33, 0x1, R3 ;  /* 0x0000000121037824 */ /* 0x000fe400078e0203 */
[----:B------:R-:W-:Y:S03]  /*3120*/  IMAD R2, R251, R2, c[0x0][0x168] ;  /* 0x00005a00fb027624 */ /* 0x000fe600078e0202 */
[----:B------:R-:W-:Y:S01]  /*3130*/  SHF.L.U64.HI R3, R32, 0x6, R3 ;  /* 0x0000000620037819 */ /* 0x000fe20000010203 */
[----:B------:R-:W-:Y:S03]  /*3140*/  IMAD.IADD R2, R2, 0x1, -R248 ;  /* 0x0000000102027824 */ /* 0x000fe600078e0af8 */
[----:B------:R-:W-:Y:S02]  /*3150*/  IADD3.X R27, R247, R3, R219, P6, P5 ;  /* 0x00000003f71b7210 */ /* 0x000fe400037ea4db */
[----:B------:R-:W-:Y:S02]  /*3160*/  IADD3 R26, P6, R26, R234, RZ ;  /* 0x000000ea1a1a7210 */ /* 0x000fe40007fde0ff */
[C---:B------:R-:W-:Y:S03]  /*3170*/  @!P1 LEA R32, P5, R30.reuse, c[0x0][0x258], 0x2 ;  /* 0x000096001e209a11 */ /* 0x040fe600078a10ff */
[----:B------:R-:W-:Y:S01]  /*3180*/  IMAD.X R3, R3, 0x1, R247, P6 ;  /* 0x0000000103037824 */ /* 0x000fe200030e06f7 */
[----:B------:R-:W-:Y:S02]  /*3190*/  @!P1 LEA.HI.X R33, R30, c[0x0][0x25c], R29, 0x2, P5 ;  /* 0x000097001e219a11 */ /* 0x000fe400028f141d */
[----:B------:R-:W-:Y:S02]  /*31a0*/  LEA R34, P5, R26, c[0x0][0x160], 0x1 ;  /* 0x000058001a227a11 */ /* 0x000fe400078a08ff */
[----:B------:R-:W-:Y:S02]  /*31b0*/  LEA R30, P6, R28, c[0x0][0x160], 0x1 ;  /* 0x000058001c1e7a11 */ /* 0x000fe400078c08ff */
[----:B------:R-:W-:Y:S02]  /*31c0*/  LEA.HI.X R35, R26, c[0x0][0x164], R3, 0x1, P5 ;  /* 0x000059001a237a11 */ /* 0x000fe400028f0c03 */
[----:B------:R-:W-:Y:S02]  /*31d0*/  ISETP.LT.OR P5, PT, R2, 0x1, !P4 ;  /* 0x000000010200780c */ /* 0x000fe400067a1670 */
[----:B------:R-:W-:Y:S02]  /*31e0*/  IADD3 R3, R224, 0xf080, RZ ;  /* 0x0000f080e0037810 */ /* 0x000fe40007ffe0ff */
[----:B------:R-:W-:Y:S02]  /*31f0*/  LEA.HI.X R31, R28, c[0x0][0x164], R27, 0x1, P6 ;  /* 0x000059001c1f7a11 */ /* 0x000fe400030f0c1b */
[----:B------:R-:W-:Y:S01]  /*3200*/  ISETP.LT.OR P6, PT, R2, 0x1, !P3 ;  /* 0x000000010200780c */ /* 0x000fe20005fc1670 */
[----:B------:R-:W-:Y:S06]  /*3210*/  IMAD R3, R240, 0x6000, R3 ;  /* 0x00006000f0037824 */ /* 0x000fec00078e0203 */
[----:B------:R-:W-:Y:S01]  /*3220*/  @!PT LDS RZ, [RZ] ;  /* 0x00000000fffff984 */ /* 0x000fe20000000800 */
[----:B------:R-:W-:Y:S01]  /*3230*/  @!PT LDS RZ, [RZ] ;  /* 0x00000000fffff984 */ /* 0x000fe20000000800 */
[----:B------:R-:W-:Y:S01]  /*3240*/  @!PT LDS RZ, [RZ] ;  /* 0x00000000fffff984 */ /* 0x000fe20000000800 */
[----:B------:R3:W-:Y:S01]  /*3250*/  LDGSTS.E.BYPASS.LTC128B.128 [R3], [R34.64], !P5 ;  /* 0x0000000022037fae */ /* 0x0007e2000e901d44 */
[C---:B------:R-:W-:Y:S05]  /*3260*/  ISETP.LT.OR P5, PT, R2.reuse, 0x1, !P2 ;  /* 0x000000010200780c */ /* 0x040fea00057a1670 */
[----:B------:R3:W-:Y:S01]  /*3270*/  LDGSTS.E.BYPASS.LTC128B.128 [R3+0x2000], [R34.64+0x80], !P6 ;  /* 0x0200008022037fae */ /* 0x0007e2000f101d44 */
[C---:B------:R-:W-:Y:S07]  /*3280*/  ISETP.LT.OR P6, PT, R2.reuse, 0x21, !P4 ;  /* 0x000000210200780c */ /* 0x040fee00067c1670 */
[----:B------:R3:W-:Y:S01]  /*3290*/  LDGSTS.E.BYPASS.LTC128B.128 [R3+0x4000], [R34.64+0x100], !P5 ;  /* 0x0400010022037fae */ /* 0x0007e2000e901d44 */
[C---:B------:R-:W-:Y:S05]  /*32a0*/  ISETP.LT.OR P5, PT, R2.reuse, 0x21, !P3 ;  /* 0x000000210200780c */ /* 0x040fea0005fa1670 */
[----:B------:R3:W-:Y:S01]  /*32b0*/  LDGSTS.E.BYPASS.LTC128B.128 [R3+0x1000], [R30.64], !P6 ;  /* 0x010000001e037fae */ /* 0x0007e2000f101d44 */
[----:B------:R-:W-:Y:S01]  /*32c0*/  ISETP.LT.OR P6, PT, R2, 0x21, !P2 ;  /* 0x000000210200780c */ /* 0x000fe200057c1670 */
[----:B------:R-:W-:Y:S04]  /*32d0*/  IMAD.SHL.U32 R2, R242, 0x4, RZ ;  /* 0x00000004f2027824 */ /* 0x000fe800078e00ff */
[----:B------:R-:W-:Y:S02]  /*32e0*/  @!P1 IMAD R2, R240, 0x40, R2 ;  /* 0x00000040f0029824 */ /* 0x000fe400078e0202 */
[----:B------:R3:W-:Y:S02]  /*32f0*/  LDGSTS.E.BYPASS.LTC128B.128 [R3+0x3000], [R30.64+0x80], !P5 ;  /* 0x030000801e037fae */ /* 0x0007e4000e901d44 */
[----:B------:R-:W-:Y:S04]  /*3300*/  @!P1 IMAD.SHL.U32 R2, R2, 0x4, RZ ;  /* 0x0000000402029824 */ /* 0x000fe800078e00ff */
[----:B------:R3:W-:Y:S04]  /*3310*/  LDGSTS.E.BYPASS.LTC128B.128 [R3+0x5000], [R30.64+0x100], !P6 ;  /* 0x050001001e037fae */ /* 0x0007e8000f101d44 */
[----:B------:R3:W-:Y:S02]  /*3320*/  @!P1 LDGSTS.E.BYPASS.LTC128B.128 [R2+0x21080], [R32.64] ;  /* 0x2108000020029fae */ /* 0x0007e4000b901d44 */
.L_x_1105:
[C---:B-12---:R-:W-:Y:S01]  /*3330*/  HMMA.16816.F32 R24, R104.reuse, R24, RZ ;  /* 0x000000186818723c */ /* 0x046fe200000018ff */
[----:B---3--:R-:W-:Y:S04]  /*3340*/  LDSM.16.M88.2 R2, [R202+0x7880] ;  /* 0x00788000ca02783b */ /* 0x008fe80000000100 */
[----:B------:R-:W1:Y:S03]  /*3350*/  LDSM.16.M88.4 R188, [R209] ;  /* 0x00000000d1bc783b */ /* 0x000e660000000200 */
[C---:B------:R-:W-:Y:S01]  /*3360*/  HMMA.16816.F32 R28, R104.reuse, R108, RZ ;  /* 0x0000006c681c723c */ /* 0x040fe200000018ff */
[----:B------:R-:W-:Y:S04]  /*3370*/  LDSM.16.M88.2 R108, [R202+0x9080] ;  /* 0x00908000ca6c783b */ /* 0x000fe80000000100 */
[----:B------:R-:W0:Y:S03]  /*3380*/  LDGDEPBAR ;  /* 0x00000000000079af */ /* 0x000e260000000000 */
[C---:B------:R-:W-:Y:S08]  /*3390*/  HMMA.16816.F32 R32, R104.reuse, R36, RZ ;  /* 0x000000246820723c */ /* 0x040ff000000018ff */
[C---:B------:R-:W-:Y:S08]  /*33a0*/  HMMA.16816.F32 R36, R104.reuse, R38, RZ ;  /* 0x000000266824723c */ /* 0x040ff000000018ff */
[----:B------:R-:W-:Y:S01]  /*33b0*/  HMMA.16816.F32 R40, R104, R110, RZ ;  /* 0x0000006e6828723c */ /* 0x000fe200000018ff */
[----:B------:R-:W2:Y:S04]  /*33c0*/  LDSM.16.M88.2 R104, [R202+0x8080] ;  /* 0x00808000ca68783b */ /* 0x000ea80000000100 */
[----:B------:R-:W3:Y:S03]  /*33d0*/  LDSM.16.M88.2 R106, [R202+0x8880] ;  /* 0x00888000ca6a783b */ /* 0x000ee60000000100 */
[C---:B-----5:R-:W-:Y:S01]  /*33e0*/  HMMA.16816.F32 R24, R172.reuse, R176, R24 ;  /* 0x000000b0ac18723c */ /* 0x060fe20000001818 */
[----:B------:R-:W5:Y:S04]  /*33f0*/  LDSM.16.M88.2 R110, [R202+0x9880] ;  /* 0x00988000ca6e783b */ /* 0x000f680000000100 */
[----:B------:R-:W-:Y:S03]  /*3400*/  LDSM.16.M88.2 R176, [R201+0x8080] ;  /* 0x00808000c9b0783b */ /* 0x000fe60000000100 */
[C---:B------:R-:W-:Y:S08]  /*3410*/  HMMA.16816.F32 R28, R172.reuse, R178, R28 ;  /* 0x000000b2ac1c723c */ /* 0x040ff0000000181c */
[C---:B------:R-:W-:Y:S08]  /*3420*/  HMMA.16816.F32 R32, R172.reuse, R180, R32 ;  /* 0x000000b4ac20723c */ /* 0x040ff00000001820 */
[C---:B------:R-:W-:Y:S01]  /*3430*/  HMMA.16816.F32 R36, R172.reuse, R182, R36 ;  /* 0x000000b6ac24723c */ /* 0x040fe20000001824 */
[----:B------:R-:W-:Y:S07]  /*3440*/  LDSM.16.M88.4 R180, [R211+0x1d080] ;  /* 0x01d08000d3b4783b */ /* 0x000fee0000000200 */
[----:B----4-:R-:W-:Y:S07]  /*3450*/  HMMA.16816.F32 R40, R172, R184, R40 ;  /* 0x000000b8ac28723c */ /* 0x010fee0000001828 */
[----:B------:R-:W-:Y:S01]  /*3460*/  IMAD.IADD R184, R210, 0x1, R209 ;  /* 0x00000001d2b87824 */ /* 0x000fe200078e02d1 */
[C---:B-1----:R-:W-:Y:S01]  /*3470*/  HMMA.16816.F32 R24, R188.reuse, R2, R24 ;  /* 0x00000002bc18723c */ /* 0x042fe20000001818 */
[----:B------:R-:W-:Y:S04]  /*3480*/  LDSM.16.M88.2 R2, [R201+0x7880] ;  /* 0x00788000c902783b */ /* 0x000fe80000000100 */
[----:B------:R-:W1:Y:S03]  /*3490*/  LDSM.16.M88.4 R172, [R184] ;  /* 0x00000000b8ac783b */ /* 0x000e660000000200 */
[C---:B--2---:R-:W-:Y:S01]  /*34a0*/  HMMA.16816.F32 R28, R188.reuse, R104, R28 ;  /* 0x00000068bc1c723c */ /* 0x044fe2000000181c */
[----:B------:R-:W2:Y:S07]  /*34b0*/  LDSM.16.M88.2 R104, [R201+0x8880] ;  /* 0x00888000c968783b */ /* 0x000eae0000000100 */
[C---:B---3--:R-:W-:Y:S01]  /*34c0*/  HMMA.16816.F32 R32, R188.reuse, R106, R32 ;  /* 0x0000006abc20723c */ /* 0x048fe20000001820 */
[----:B------:R-:W3:Y:S07]  /*34d0*/  LDSM.16.M88.2 R106, [R201+0x9080] ;  /* 0x00908000c96a783b */ /* 0x000eee0000000100 */
[C---:B------:R-:W-:Y:S01]  /*34e0*/  HMMA.16816.F32 R36, R188.reuse, R108, R36 ;  /* 0x0000006cbc24723c */ /* 0x040fe20000001824 */
[----:B------:R-:W4:Y:S07]  /*34f0*/  LDSM.16.M88.2 R108, [R201+0x9880] ;  /* 0x00988000c96c783b */ /* 0x000f2e0000000100 */
[----:B-----5:R-:W-:Y:S01]  /*3500*/  HMMA.16816.F32 R40, R188, R110, R40 ;  /* 0x0000006ebc28723c */ /* 0x020fe20000001828 */
[----:B------:R-:W5:Y:S07]  /*3510*/  LDSM.16.M88.2 R110, [R213+0xa080] ;  /* 0x00a08000d56e783b */ /* 0x000f6e0000000100 */
[C---:B-1----:R-:W-:Y:S01]  /*3520*/  HMMA.16816.F32 R24, R172.reuse, R2, R24 ;  /* 0x00000002ac18723c */ /* 0x042fe20000001818 */
[----:B------:R-:W1:Y:S07]  /*3530*/  LDSM.16.M88.2 R2, [R213+0xa880] ;  /* 0x00a88000d502783b */ /* 0x000e6e0000000100 */
[C---:B------:R-:W-:Y:S01]  /*3540*/  HMMA.16816.F32 R28, R172.reuse, R176, R28 ;  /* 0x000000b0ac1c723c */ /* 0x040fe2000000181c */
[----:B------:R-:W-:Y:S07]  /*3550*/  LDSM.16.M88.2 R176, [R203+0xa880] ;  /* 0x00a88000cbb0783b */ /* 0x000fee0000000100 */
        /* <DEDUP_REMOVED lines=20> */
[C---:B------:R-:W-:Y:S01]  /*36a0*/  HMMA.16816.F32 R28, R172.reuse, R176, R28 ;  /* 0x000000b0ac1c723c */ /* 0x040fe2000000181c */
        /* <DEDUP_REMOVED lines=8> */
[C---:B----4-:R-:W-:Y:S01]  /*3730*/  HMMA.16816.F32 R24, R180.reuse, R108, R24 ;  /* 0x0000006cb418723c */ /* 0x050fe20000001818 */
[----:B------:R-:W4:Y:S07]  /*3740*/  LDSM.16.M88.2 R108, [R201+0xa080] ;  /* 0x00a08000c96c783b */ /* 0x000f2e0000000100 */
[C---:B-----5:R-:W-:Y:S01]  /*3750*/  HMMA.16816.F32 R28, R180.reuse, R110, R28 ;  /* 0x0000006eb41c723c */ /* 0x060fe2000000181c */
[----:B------:R-:W5:Y:S07]  /*3760*/  LDSM.16.M88.2 R110, [R201+0xa880] ;  /* 0x00a88000c96e783b */ /* 0x000f6e0000000100 */
[C---:B-1----:R-:W-:Y:S01]  /*3770*/  HMMA.16816.F32 R32, R180.reuse, R2, R32 ;  /* 0x00000002b420723c */ /* 0x042fe20000001820 */
[----:B------:R-:W1:Y:S07]  /*3780*/  LDSM.16.M88.2 R2, [R201+0xb080] ;  /* 0x00b08000c902783b */ /* 0x000e6e0000000100 */
[C---:B--2---:R-:W-:Y:S01]  /*3790*/  HMMA.16816.F32 R36, R180.reuse, R104, R36 ;  /* 0x00000068b424723c */ /* 0x044fe20000001824 */
[----:B------:R-:W2:Y:S07]  /*37a0*/  LDSM.16.M88.2 R104, [R201+0xb880] ;  /* 0x00b88000c968783b */ /* 0x000eae0000000100 */
[----:B---3--:R-:W-:Y:S01]  /*37b0*/  HMMA.16816.F32 R40, R180, R106, R40 ;  /* 0x0000006ab428723c */ /* 0x008fe20000001828 */
[----:B------:R-:W3:Y:S06]  /*37c0*/  LDSM.16.M88.2 R106, [R201+0xc080] ;  /* 0x00c08000c96a783b */ /* 0x000eec0000000100 */
[----:B------:R-:W-:Y:S01]  /*37d0*/  IMAD.MOV.U32 R180, RZ, RZ, -0x50 ;  /* 0xffffffb0ffb47424 */ /* 0x000fe200078e00ff */
[C---:B----4-:R-:W-:Y:S01]  /*37e0*/  HMMA.16816.F32 R24, R172.reuse, R108, R24 ;  /* 0x0000006cac18723c */ /* 0x050fe20000001818 */
[----:B------:R-:W4:Y:S04]  /*37f0*/  LDSM.16.M88.2 R108, [R213+0xc880] ;  /* 0x00c88000d56c783b */ /* 0x000f280000000100 */
[----:B------:R-:W-:Y:S03]  /*3800*/  IMAD R180, R231, R180, c[0x0][0x198] ;  /* 0x00006600e7b47624 */ /* 0x000fe600078e02b4 */
[C---:B-----5:R-:W-:Y:S01]  /*3810*/  HMMA.16816.F32 R28, R172.reuse, R110, R28 ;  /* 0x0000006eac1c723c */ /* 0x060fe2000000181c */
[----:B------:R-:W5:Y:S03]  /*3820*/  LDSM.16.M88.2 R110, [R213+0xd080] ;  /* 0x00d08000d56e783b */ /* 0x000f660000000100 */
[----:B------:R-:W-:Y:S04]  /*3830*/  LEA R180, R252, R180, 0x6 ;  /* 0x000000b4fcb47211 */ /* 0x000fe800078e30ff */
[C---:B-1----:R-:W-:Y:S01]  /*3840*/  HMMA.16816.F32 R32, R172.reuse, R2, R32 ;  /* 0x00000002ac20723c */ /* 0x042fe20000001820 */
[----:B------:R-:W1:Y:S07]  /*3850*/  LDSM.16.M88.2 R2, [R213+0xd880] ;  /* 0x00d88000d502783b */ /* 0x000e6e0000000100 */
[C---:B--2---:R-:W-:Y:S01]  /*3860*/  HMMA.16816.F32 R36, R172.reuse, R104, R36 ;  /* 0x00000068ac24723c */ /* 0x044fe20000001824 */
[----:B------:R-:W2:Y:S07]  /*3870*/  LDSM.16.M88.2 R104, [R213+0xe080] ;  /* 0x00e08000d568783b */ /* 0x000eae0000000100 */
[----:B---3--:R-:W-:Y:S01]  /*3880*/  HMMA.16816.F32 R40, R172, R106, R40 ;  /* 0x0000006aac28723c */ /* 0x008fe20000001828 */
[----:B------:R-:W3:Y:S06]  /*3890*/  LDSM.16.M88.2 R106, [R213+0xe880] ;  /* 0x00e88000d56a783b */ /* 0x000eec0000000100 */
[----:B------:R-:W-:Y:S01]  /*38a0*/  IMAD.MOV.U32 R172, RZ, RZ, 0x1 ;  /* 0x00000001ffac7424 */ /* 0x000fe200078e00ff */
[C---:B----4-:R-:W-:Y:S01]  /*38b0*/  HMMA.16816.F32 R24, R176.reuse, R108, R24 ;  /* 0x0000006cb018723c */ /* 0x050fe20000001818 */
[----:B------:R-:W-:Y:S04]  /*38c0*/  LDSM.16.M88.2 R108, [R203+0xc880] ;  /* 0x00c88000cb6c783b */ /* 0x000fe80000000100 */
[----:B------:R-:W-:Y:S02]  /*38d0*/  IADD3 R180, R180, -c[0x0][0x168], R172 ;  /* 0x80005a00b4b47a10 */ /* 0x000fe40007ffe0ac */
[----:B------:R-:W4:Y:S01]  /*38e0*/  LDSM.16.M88.4 R172, [R0+0x1f080] ;  /* 0x01f0800000ac783b */ /* 0x000f220000000200 */
[C---:B-----5:R-:W-:Y:S04]  /*38f0*/  HMMA.16816.F32 R28, R176.reuse, R110, R28 ;  /* 0x0000006eb01c723c */ /* 0x060fe8000000181c */
[----:B------:R-:W-:Y:S04]  /*3900*/  IADD3 R182, -R241, R227, R180 ;  /* 0x000000e3f1b67210 */ /* 0x000fe80007ffe1b4 */
[----:B------:R-:W-:Y:S01]  /*3910*/  IMNMX R183, R250, R182, PT ;  /* 0x000000b6fab77217 */ /* 0x000fe20003800200 */
[C---:B-1----:R-:W-:Y:S01]  /*3920*/  HMMA.16816.F32 R32, R176.reuse, R2, R32 ;  /* 0x00000002b020723c */ /* 0x042fe20000001820 */
[----:B------:R-:W1:Y:S02]  /*3930*/  LDSM.16.M88.2 R2, [R203+0xd080] ;  /* 0x00d08000cb02783b */ /* 0x000e640000000100 */
[C---:B------:R-:W-:Y:S02]  /*3940*/  ISETP.GT.AND P5, PT, R183.reuse, RZ, PT ;  /* 0x000000ffb700720c */ /* 0x040fe40003fa4270 */
[----:B------:R-:W-:Y:S02]  /*3950*/  IADD3 R182, R182, 0x8, RZ ;  /* 0x00000008b6b67810 */ /* 0x000fe40007ffe0ff */
[----:B------:R-:W-:Y:S01]  /*3960*/  FSEL R4, R4, -INF , P5 ;  /* 0xff80000004047808 */ /* 0x000fe20002800000 */
[C---:B--2---:R-:W-:Y:S01]  /*3970*/  HMMA.16816.F32 R36, R176.reuse, R104, R36 ;  /* 0x00000068b024723c */ /* 0x044fe20000001824 */
[----:B------:R-:W-:Y:S02]  /*3980*/  LDSM.16.M88.2 R104, [R203+0xe080] ;  /* 0x00e08000cb68783b */ /* 0x000fe40000000100 */
[----:B------:R-:W-:Y:S01]  /*3990*/  ISETP.GT.AND P5, PT, R183, 0x1, PT ;  /* 0x00000001b700780c */ /* 0x000fe20003fa4270 */
[--C-:B------:R-:W-:Y:S03]  /*39a0*/  FFMA.FTZ R4, R4, c[0x0][0x29c], -R187.reuse ;  /* 0x0000a70004047a23 */ /* 0x100fe600000108bb */
[----:B------:R-:W-:Y:S01]  /*39b0*/  FSEL R110, R5, -INF , P5 ;  /* 0xff800000056e7808 */ /* 0x000fe20002800000 */
[----:B---3--:R-:W-:Y:S01]  /*39c0*/  HMMA.16816.F32 R40, R176, R106, R40 ;  /* 0x0000006ab028723c */ /* 0x008fe20000001828 */
[----:B------:R2:W-:Y:S02]  /*39d0*/  MUFU.EX2 R180, R4 ;  /* 0x0000000400b47308 */ /* 0x0005e40000000800 */
[C---:B------:R-:W-:Y:S01]  /*39e0*/  ISETP.GT.AND P5, PT, R183.reuse, 0x10, PT ;  /* 0x00000010b700780c */ /* 0x040fe20003fa4270 */
[--C-:B------:R-:W-:Y:S03]  /*39f0*/  FFMA.FTZ R110, R110, c[0x0][0x29c], -R187.reuse ;  /* 0x0000a7006e6e7a23 */ /* 0x100fe600000108bb */
[----:B------:R-:W-:Y:S02]  /*3a00*/  FSEL R8, R8, -INF , P5 ;  /* 0xff80000008087808 */ /* 0x000fe40002800000 */
[----:B------:R-:W-:Y:S02]  /*3a10*/  ISETP.GT.AND P5, PT, R183, 0x11, PT ;  /* 0x00000011b700780c */ /* 0x000fe40003fa4270 */
[----:B------:R3:W-:Y:S01]  /*3a20*/  MUFU.EX2 R181, R110 ;  /* 0x0000006e00b57308 */ /* 0x0007e20000000800 */
[--C-:B------:R-:W-:Y:S01]  /*3a30*/  FFMA.FTZ R8, R8, c[0x0][0x29c], -R187.reuse ;  /* 0x0000a70008087a23 */ /* 0x100fe200000108bb */
[----:B------:R-:W-:Y:S01]  /*3a40*/  FSEL R106, R9, -INF , P5 ;  /* 0xff800000096a7808 */ /* 0x000fe20002800000 */
[C---:B----4-:R-:W-:Y:S05]  /*3a50*/  HMMA.16816.F32 R24, R172.reuse, R108, R24 ;  /* 0x0000006cac18723c */ /* 0x050fea0000001818 */
[--C-:B------:R-:W-:Y:S01]  /*3a60*/  FFMA.FTZ R106, R106, c[0x0][0x29c], -R187.reuse ;  /* 0x0000a7006a6a7a23 */ /* 0x100fe200000108bb */
[C---:B------:R-:W-:Y:S01]  /*3a70*/  ISETP.GT.AND P5, PT, R183.reuse, 0x20, PT ;  /* 0x00000020b700780c */ /* 0x040fe20003fa4270 */
[----:B------:R4:W-:Y:S01]  /*3a80*/  MUFU.EX2 R176, R8 ;  /* 0x0000000800b07308 */ /* 0x0009e20000000800 */
[C---:B-1----:R-:W-:Y:S01]  /*3a90*/  HMMA.16816.F32 R28, R172.reuse, R2, R28 ;  /* 0x00000002ac1c723c */ /* 0x042fe2000000181c */
[----:B--2---:R-:W1:Y:S03]  /*3aa0*/  LDSM.16.M88.2 R4, [R203+0xd880] ;  /* 0x00d88000cb04783b */ /* 0x004e660000000100 */
[----:B------:R-:W-:Y:S02]  /*3ab0*/  FSEL R12, R12, -INF , P5 ;  /* 0xff8000000c0c7808 */ /* 0x000fe40002800000 */
[----:B------:R-:W-:Y:S03]  /*3ac0*/  ISETP.GT.AND P5, PT, R183, 0x21, PT ;  /* 0x00000021b700780c */ /* 0x000fe60003fa4270 */
[----:B------:R2:W-:Y:S01]  /*3ad0*/  MUFU.EX2 R177, R106 ;  /* 0x0000006a00b17308 */ /* 0x0005e20000000800 */
[----:B------:R-:W-:Y:S02]  /*3ae0*/  LDSM.16.M88.2 R2, [R202+0xd080] ;  /* 0x00d08000ca02783b */ /* 0x000fe40000000100 */
[--C-:B------:R-:W-:Y:S01]  /*3af0*/  FFMA.FTZ R12, R12, c[0x0][0x29c], -R187.reuse ;  /* 0x0000a7000c0c7a23 */ /* 0x100fe200000108bb */
[----:B------:R-:W-:Y:S01]  /*3b00*/  FSEL R13, R13, -INF , P5 ;  /* 0xff8000000d0d7808 */ /* 0x000fe20002800000 */
[----:B---3--:R-:W-:Y:S01]  /*3b10*/  LDSM.16.M88.4 R108, [R209+0x4000] ;  /* 0x00400000d16c783b */ /* 0x008fe20000000200 */
[----:B------:R-:W-:Y:S03]  /*3b20*/  ISETP.GT.AND P5, PT, R183, 0x30, PT ;  /* 0x00000030b700780c */ /* 0x000fe60003fa4270 */
[--C-:B------:R-:W-:Y:S01]  /*3b30*/  FFMA.FTZ R13, R13, c[0x0][0x29c], -R187.reuse ;  /* 0x0000a7000d0d7a23 */ /* 0x100fe200000108bb */
[----:B------:R-:W-:Y:S01]  /*3b40*/  MUFU.EX2 R178, R12 ;  /* 0x0000000c00b27308 */ /* 0x000fe20000000800 */
[----:B------:R-:W-:Y:S02]  /*3b50*/  FSEL R16, R16, -INF , P5 ;  /* 0xff80000010107808 */ /* 0x000fe40002800000 */
[----:B------:R-:W-:Y:S01]  /*3b60*/  ISETP.GT.AND P5, PT, R183, 0x31, PT ;  /* 0x00000031b700780c */ /* 0x000fe20003fa4270 */
[----:B----4-:R-:W3:Y:S02]  /*3b70*/  LDSM.16.M88.2 R8, [R203+0xe880] ;  /* 0x00e88000cb08783b */ /* 0x010ee40000000100 */
[--C-:B------:R-:W-:Y:S01]  /*3b80*/  FFMA.FTZ R16, R16, c[0x0][0x29c], -R187.reuse ;  /* 0x0000a70010107a23 */ /* 0x100fe200000108bb */
[----:B------:R-:W-:Y:S02]  /*3b90*/  FSEL R17, R17, -INF , P5 ;  /* 0xff80000011117808 */ /* 0x000fe40002800000 */
[----:B------:R-:W-:Y:S01]  /*3ba0*/  ISETP.GT.AND P5, PT, R183, 0x40, PT ;  /* 0x00000040b700780c */ /* 0x000fe20003fa4270 */
[----:B------:R4:W-:Y:S02]  /*3bb0*/  MUFU.EX2 R179, R13 ;  /* 0x0000000d00b37308 */ /* 0x0009e40000000800 */
[--C-:B------:R-:W-:Y:S01]  /*3bc0*/  FFMA.FTZ R17, R17, c[0x0][0x29c], -R187.reuse ;  /* 0x0000a70011117a23 */ /* 0x100fe200000108bb */
[----:B------:R-:W-:Y:S01]  /*3bd0*/  FSEL R20, R20, -INF , P5 ;  /* 0xff80000014147808 */ /* 0x000fe20002800000 */
[----:B--2---:R-:W2:Y:S01]  /*3be0*/  LDSM.16.M88.2 R106, [R202+0xc880] ;  /* 0x00c88000ca6a783b */ /* 0x004ea20000000100 */
[----:B------:R-:W-:Y:S03]  /*3bf0*/  ISETP.GT.AND P5, PT, R183, 0x41, PT ;  /* 0x00000041b700780c */ /* 0x000fe60003fa4270 */
[--C-:B------:R-:W-:Y:S02]  /*3c00*/  FFMA.FTZ R20, R20, c[0x0][0x29c], -R187.reuse ;  /* 0x0000a70014147a23 */ /* 0x100fe400000108bb */
[----:B------:R-:W-:Y:S01]  /*3c10*/  MUFU.EX2 R185, R16 ;  /* 0x0000001000b97308 */ /* 0x000fe20000000800 */
[C---:B-1----:R-:W-:Y:S01]  /*3c20*/  HMMA.16816.F32 R32, R172.reuse, R4, R32 ;  /* 0x00000004ac20723c */ /* 0x042fe20000001820 */
[----:B------:R-:W1:Y:S08]  /*3c30*/  LDSM.16.M88.2 R4, [R202+0xd880] ;  /* 0x00d88000ca04783b */ /* 0x000e700000000100 */
[----:B------:R-:W-:Y:S01]  /*3c40*/  MUFU.EX2 R20, R20 ;  /* 0x0000001400147308 */ /* 0x000fe20000000800 */
[C---:B------:R-:W-:Y:S01]  /*3c50*/  HMMA.16816.F32 R36, R172.reuse, R104, R36 ;  /* 0x00000068ac24723c */ /* 0x040fe20000001824 */
[----:B----4-:R-:W4:Y:S07]  /*3c60*/  LDSM.16.M88.2 R12, [R202+0xe080] ;  /* 0x00e08000ca0c783b */ /* 0x010f2e0000000100 */
[----:B---3--:R-:W-:Y:S01]  /*3c70*/  HMMA.16816.F32 R40, R172, R8, R40 ;  /* 0x00000008ac28723c */ /* 0x008fe20000001828 */
[----:B------:R-:W3:Y:S01]  /*3c80*/  LDSM.16.M88.2 R8, [R202+0xe880] ;  /* 0x00e88000ca08783b */ /* 0x000ee20000000100 */
[----:B------:R5:W-:Y:S05]  /*3c90*/  MUFU.EX2 R172, R17 ;  /* 0x0000001100ac7308 */ /* 0x000bea0000000800 */
[----:B------:R-:W-:Y:S02]  /*3ca0*/  FSEL R173, R21, -INF , P5 ;  /* 0xff80000015ad7808 */ /* 0x000fe40002800000 */
[----:B------:R-:W-:Y:S01]  /*3cb0*/  IMNMX R21, R250, R182, PT ;  /* 0x000000b6fa157217 */ /* 0x000fe20003800200 */
[C---:B--2---:R-:W-:Y:S01]  /*3cc0*/  HMMA.16816.F32 R24, R108.reuse, R106, R24 ;  /* 0x0000006a6c18723c */ /* 0x044fe20000001818 */
[----:B------:R-:W-:Y:S04]  /*3cd0*/  LDSM.16.M88.4 R104, [R184+0x4000] ;  /* 0x00400000b868783b */ /* 0x000fe80000000200 */
[----:B------:R-:W-:Y:S01]  /*3ce0*/  ISETP.GT.AND P5, PT, R21, RZ, PT ;  /* 0x000000ff1500720c */ /* 0x000fe20003fa4270 */
[----:B------:R-:W-:Y:S01]  /*3cf0*/  FFMA.FTZ R187, R173, c[0x0][0x29c], -R187 ;  /* 0x0000a700adbb7a23 */ /* 0x000fe200000108bb */
[C---:B------:R-:W-:Y:S01]  /*3d00*/  ISETP.GT.AND P6, PT, R21.reuse, 0x30, PT ;  /* 0x000000301500780c */ /* 0x040fe20003fc4270 */
[C---:B------:R-:W-:Y:S01]  /*3d10*/  HMMA.16816.F32 R28, R108.reuse, R2, R28 ;  /* 0x000000026c1c723c */ /* 0x040fe2000000181c */
[----:B------:R-:W-:Y:S03]  /*3d20*/  LDSM.16.M88.2 R2, [R201+0xd080] ;  /* 0x00d08000c902783b */ /* 0x000fe60000000100 */
[----:B------:R-:W-:Y:S01]  /*3d30*/  MUFU.EX2 R187, R187 ;  /* 0x000000bb00bb7308 */ /* 0x000fe20000000800 */
[----:B------:R-:W-:Y:S02]  /*3d40*/  FSEL R6, R6, -INF , P5 ;  /* 0xff80000006067808 */ /* 0x000fe40002800000 */
[----:B------:R-:W-:Y:S01]  /*3d50*/  ISETP.GT.AND P5, PT, R21, 0x1, PT ;  /* 0x000000011500780c */ /* 0x000fe20003fa4270 */
[C---:B-1----:R-:W-:Y:S01]  /*3d60*/  HMMA.16816.F32 R32, R108.reuse, R4, R32 ;  /* 0x000000046c20723c */ /* 0x042fe20000001820 */
[----:B-----5:R-:W1:Y:S03]  /*3d70*/  LDSM.16.M88.2 R16, [R201+0xc880] ;  /* 0x00c88000c910783b */ /* 0x020e660000000100 */
[----:B------:R-:W-:Y:S01]  /*3d80*/  FSEL R174, R7, -INF , P5 ;  /* 0xff80000007ae7808 */ /* 0x000fe20002800000 */
[----:B------:R-:W2:Y:S01]  /*3d90*/  LDSM.16.M88.2 R4, [R201+0xd880] ;  /* 0x00d88000c904783b */ /* 0x000ea20000000100 */
[C---:B------:R-:W-:Y:S01]  /*3da0*/  ISETP.GT.AND P5, PT, R21.reuse, 0x10, PT ;  /* 0x000000101500780c */ /* 0x040fe20003fa4270 */
[--C-:B------:R-:W-:Y:S01]  /*3db0*/  FFMA.FTZ R6, R6, c[0x0][0x29c], -R186.reuse ;  /* 0x0000a70006067a23 */ /* 0x100fe200000108ba */
[C---:B----4-:R-:W-:Y:S03]  /*3dc0*/  HMMA.16816.F32 R36, R108.reuse, R12, R36 ;  /* 0x0000000c6c24723c */ /* 0x050fe60000001824 */
[----:B------:R4:W-:Y:S01]  /*3dd0*/  MUFU.EX2 R173, R6 ;  /* 0x0000000600ad7308 */ /* 0x0009e20000000800 */
[----:B------:R-:W-:Y:S02]  /*3de0*/  FSEL R10, R10, -INF , P5 ;  /* 0xff8000000a0a7808 */ /* 0x000fe40002800000 */
[----:B------:R-:W-:Y:S01]  /*3df0*/  ISETP.GT.AND P5, PT, R21, 0x11, PT ;  /* 0x000000111500780c */ /* 0x000fe20003fa4270 */
[--C-:B------:R-:W-:Y:S01]  /*3e00*/  FFMA.FTZ R12, R174, c[0x0][0x29c], -R186.reuse ;  /* 0x0000a700ae0c7a23 */ /* 0x100fe200000108ba */
[----:B---3--:R-:W-:Y:S01]  /*3e10*/  HMMA.16816.F32 R40, R108, R8, R40 ;  /* 0x000000086c28723c */ /* 0x008fe20000001828 */
[----:B------:R-:W-:Y:S03]  /*3e20*/  LDSM.16.M88.2 R8, [R201+0xe880] ;  /* 0x00e88000c908783b */ /* 0x000fe60000000100 */
[--C-:B------:R-:W-:Y:S01]  /*3e30*/  FFMA.FTZ R10, R10, c[0x0][0x29c], -R186.reuse ;  /* 0x0000a7000a0a7a23 */ /* 0x100fe200000108ba */
[----:B------:R-:W-:Y:S01]  /*3e40*/  FSEL R13, R11, -INF , P5 ;  /* 0xff8000000b0d7808 */ /* 0x000fe20002800000 */
[----:B------:R-:W3:Y:S01]  /*3e50*/  MUFU.EX2 R12, R12 ;  /* 0x0000000c000c7308 */ /* 0x000ee20000000800 */
[----:B------:R-:W-:Y:S05]  /*3e60*/  ISETP.GT.AND P5, PT, R21, 0x20, PT ;  /* 0x000000201500780c */ /* 0x000fea0003fa4270 */
[--C-:B------:R-:W-:Y:S04]  /*3e70*/  FFMA.FTZ R13, R13, c[0x0][0x29c], -R186.reuse ;  /* 0x0000a7000d0d7a23 */ /* 0x100fe800000108ba */
[----:B------:R5:W-:Y:S01]  /*3e80*/  MUFU.EX2 R11, R10 ;  /* 0x0000000a000b7308 */ /* 0x000be20000000800 */
[----:B----4-:R-:W4:Y:S01]  /*3e90*/  LDSM.16.M88.2 R6, [R201+0xe080] ;  /* 0x00e08000c906783b */ /* 0x010f220000000100 */
[C---:B-1----:R-:W-:Y:S08]  /*3ea0*/  HMMA.16816.F32 R24, R104.reuse, R16, R24 ;  /* 0x000000106818723c */ /* 0x042ff00000001818 */
[C---:B------:R-:W-:Y:S01]  /*3eb0*/  HMMA.16816.F32 R28, R104.reuse, R2, R28 ;  /* 0x00000002681c723c */ /* 0x040fe2000000181c */
[----:B------:R-:W1:Y:S01]  /*3ec0*/  MUFU.EX2 R2, R13 ;  /* 0x0000000d00027308 */ /* 0x000e620000000800 */
[----:B-----5:R-:W5:Y:S06]  /*3ed0*/  LDS R10, [R227.X4+0x21280] ;  /* 0x02128000e30a7984 */ /* 0x020f6c0000004800 */
[C---:B--2---:R-:W-:Y:S04]  /*3ee0*/  HMMA.16816.F32 R32, R104.reuse, R4, R32 ;  /* 0x000000046820723c */ /* 0x044fe80000001820 */
[----:B------:R-:W-:Y:S02]  /*3ef0*/  FSEL R3, R14, -INF , P5 ;  /* 0xff8000000e037808 */ /* 0x000fe40002800000 */
[----:B------:R-:W-:Y:S02]  /*3f00*/  ISETP.GT.AND P5, PT, R21, 0x21, PT ;  /* 0x000000211500780c */ /* 0x000fe40003fa4270 */
[----:B------:R-:W-:Y:S01]  /*3f10*/  FSEL R5, R18, -INF , P6 ;  /* 0xff80000012057808 */ /* 0x000fe20003000000 */
[--C-:B------:R-:W-:Y:S01]  /*3f20*/  FFMA.FTZ R3, R3, c[0x0][0x29c], -R186.reuse ;  /* 0x0000a70003037a23 */ /* 0x100fe200000108ba */
[----:B------:R-:W-:Y:S02]  /*3f30*/  ISETP.GT.AND P6, PT, R21, 0x40, PT ;  /* 0x000000401500780c */ /* 0x000fe40003fc4270 */
[----:B------:R-:W-:Y:S01]  /*3f40*/  FSEL R4, R15, -INF , P5 ;  /* 0xff8000000f047808 */ /* 0x000fe20002800000 */
[--C-:B------:R-:W-:Y:S01]  /*3f50*/  FFMA.FTZ R5, R5, c[0x0][0x29c], -R186.reuse ;  /* 0x0000a70005057a23 */ /* 0x100fe200000108ba */
[----:B------:R-:W-:Y:S01]  /*3f60*/  ISETP.GT.AND P5, PT, R21, 0x31, PT ;  /* 0x000000311500780c */ /* 0x000fe20003fa4270 */
[----:B------:R-:W-:Y:S01]  /*3f70*/  MUFU.EX2 R3, R3 ;  /* 0x0000000300037308 */ /* 0x000fe20000000800 */
[----:B------:R-:W-:Y:S01]  /*3f80*/  FSEL R22, R22, -INF , P6 ;  /* 0xff80000016167808 */ /* 0x000fe20003000000 */
[--C-:B------:R-:W-:Y:S01]  /*3f90*/  FFMA.FTZ R4, R4, c[0x0][0x29c], -R186.reuse ;  /* 0x0000a70004047a23 */ /* 0x100fe200000108ba */
[C---:B----4-:R-:W-:Y:S01]  /*3fa0*/  HMMA.16816.F32 R36, R104.reuse, R6, R36 ;  /* 0x000000066824723c */ /* 0x050fe20000001824 */
[----:B------:R-:W2:Y:S02]  /*3fb0*/  LDS R6, [R227.X4+0x212a0] ;  /* 0x0212a000e3067984 */ /* 0x000ea40000004800 */
[----:B------:R-:W-:Y:S01]  /*3fc0*/  FSEL R19, R19, -INF , P5 ;  /* 0xff80000013137808 */ /* 0x000fe20002800000 */
[--C-:B------:R-:W-:Y:S01]  /*3fd0*/  FFMA.FTZ R22, R22, c[0x0][0x29c], -R186.reuse ;  /* 0x0000a70016167a23 */ /* 0x100fe200000108ba */
[----:B------:R-:W-:Y:S02]  /*3fe0*/  ISETP.GT.AND P5, PT, R21, 0x41, PT ;  /* 0x000000411500780c */ /* 0x000fe40003fa4270 */
[----:B---3--:R-:W-:Y:S01]  /*3ff0*/  F2FP.PACK_AB R7, R12, R173 ;  /* 0x000000ad0c07723e */ /* 0x008fe200000000ff */
[----:B------:R-:W-:Y:S01]  /*4000*/  HMMA.16816.F32 R40, R104, R8, R40 ;  /* 0x000000086828723c */ /* 0x000fe20000001828 */
[----:B------:R-:W3:Y:S03]  /*4010*/  MUFU.EX2 R4, R4 ;  /* 0x0000000400047308 */ /* 0x000ee60000000800 */
[--C-:B------:R-:W-:Y:S01]  /*4020*/  FFMA.FTZ R19, R19, c[0x0][0x29c], -R186.reuse ;  /* 0x0000a70013137a23 */ /* 0x100fe200000108ba */
[----:B------:R-:W-:Y:S02]  /*4030*/  FSEL R23, R23, -INF , P5 ;  /* 0xff80000017177808 */ /* 0x000fe40002800000 */
[----:B-1----:R-:W-:Y:S04]  /*4040*/  F2FP.PACK_AB R8, R2, R11 ;  /* 0x0000000b0208723e */ /* 0x002fe800000000ff */
[----:B------:R-:W-:Y:S01]  /*4050*/  MUFU.EX2 R5, R5 ;  /* 0x0000000500057308 */ /* 0x000fe20000000800 */
[----:B------:R-:W-:Y:S02]  /*4060*/  FFMA.FTZ R186, R23, c[0x0][0x29c], -R186 ;  /* 0x0000a70017ba7a23 */ /* 0x000fe400000108ba */
[--C-:B-----5:R-:W-:Y:S02]  /*4070*/  FADD.FTZ R24, R24, -R10.reuse ;  /* 0x8000000a18187221 */ /* 0x120fe40000010000 */
[--C-:B------:R-:W-:Y:S02]  /*4080*/  FADD.FTZ R28, R28, -R10.reuse ;  /* 0x8000000a1c1c7221 */ /* 0x100fe40000010000 */
[----:B------:R-:W-:Y:S01]  /*4090*/  FMUL.FTZ R24, R180, R24 ;  /* 0x00000018b4187220 */ /* 0x000fe20000410000 */
[----:B------:R-:W-:Y:S01]  /*40a0*/  F2FP.PACK_AB R180, R181, R180 ;  /* 0x000000b4b5b4723e */ /* 0x000fe200000000ff */
[----:B------:R-:W-:Y:S01]  /*40b0*/  FMUL.FTZ R28, R176, R28 ;  /* 0x0000001cb01c7220 */ /* 0x000fe20000410000 */
[----:B------:R-:W-:Y:S01]  /*40c0*/  F2FP.PACK_AB R176, R177, R176 ;  /* 0x000000b0b1b0723e */ /* 0x000fe200000000ff */
[--C-:B------:R-:W-:Y:S01]  /*40d0*/  FADD.FTZ R32, R32, -R10.reuse ;  /* 0x8000000a20207221 */ /* 0x100fe20000010000 */
[----:B------:R-:W1:Y:S01]  /*40e0*/  MUFU.EX2 R19, R19 ;  /* 0x0000001300137308 */ /* 0x000e620000000800 */
[----:B------:R-:W-:Y:S01]  /*40f0*/  STS [R226+0x21480], R180 ;  /* 0x021480b4e2007388 */ /* 0x000fe20000000800 */
[--C-:B------:R-:W-:Y:S02]  /*4100*/  FADD.FTZ R36, R36, -R10.reuse ;  /* 0x8000000a24247221 */ /* 0x100fe40000010000 */
[----:B------:R-:W-:Y:S01]  /*4110*/  FMUL.FTZ R32, R178, R32 ;  /* 0x00000020b2207220 */ /* 0x000fe20000410000 */
[----:B------:R3:W-:Y:S01]  /*4120*/  STS [R223], R7 ;  /* 0x00000007df007388 */ /* 0x0007e20000000800 */
[----:B------:R-:W-:Y:S01]  /*4130*/  F2FP.PACK_AB R178, R179, R178 ;  /* 0x000000b2b3b2723e */ /* 0x000fe200000000ff */
[----:B------:R-:W-:Y:S01]  /*4140*/  FMUL.FTZ R36, R185, R36 ;  /* 0x00000024b9247220 */ /* 0x000fe20000410000 */
[----:B------:R-:W-:Y:S01]  /*4150*/  F2FP.PACK_AB R185, R172, R185 ;  /* 0x000000b9acb9723e */ /* 0x000fe200000000ff */
[----:B------:R-:W-:Y:S01]  /*4160*/  STS [R226+0x21c80], R176 ;  /* 0x021c80b0e2007388 */ /* 0x000fe20000000800 */
[----:B------:R-:W-:Y:S01]  /*4170*/  MUFU.EX2 R22, R22 ;  /* 0x0000001600167308 */ /* 0x000fe20000000800 */
[--C-:B------:R-:W-:Y:S02]  /*4180*/  FADD.FTZ R40, R40, -R10.reuse ;  /* 0x8000000a28287221 */ /* 0x100fe40000010000 */
[----:B------:R1:W-:Y:S01]  /*4190*/  STS [R223+0x800], R8 ;  /* 0x00080008df007388 */ /* 0x0003e20000000800 */
[----:B------:R-:W-:Y:S02]  /*41a0*/  FADD.FTZ R25, R25, -R10 ;  /* 0x8000000a19197221 */ /* 0x000fe40000010000 */
[----:B------:R-:W-:Y:S01]  /*41b0*/  FMUL.FTZ R40, R20, R40 ;  /* 0x0000002814287220 */ /* 0x000fe20000410000 */
[----:B------:R-:W-:Y:S01]  /*41c0*/  STS [R226+0x22480], R178 ;  /* 0x022480b2e2007388 */ /* 0x000fe20000000800 */
[----:B------:R-:W-:Y:S01]  /*41d0*/  F2FP.PACK_AB R20, R187, R20 ;  /* 0x00000014bb14723e */ /* 0x000fe200000000ff */
[----:B------:R-:W-:Y:S01]  /*41e0*/  FMUL.FTZ R25, R181, R25 ;  /* 0x00000019b5197220 */ /* 0x000fe20000410000 */
[----:B------:R-:W4:Y:S01]  /*41f0*/  MUFU.EX2 R186, R186 ;  /* 0x000000ba00ba7308 */ /* 0x000f220000000800 */
[--C-:B--2---:R-:W-:Y:S02]  /*4200*/  FADD.FTZ R26, R26, -R6.reuse ;  /* 0x800000061a1a7221 */ /* 0x104fe40000010000 */
[----:B------:R-:W-:Y:S01]  /*4210*/  FADD.FTZ R27, R27, -R6 ;  /* 0x800000061b1b7221 */ /* 0x000fe20000010000 */
[----:B------:R-:W-:Y:S01]  /*4220*/  F2FP.PACK_AB R24, R25, R24 ;  /* 0x000000181918723e */ /* 0x000fe200000000ff */
[----:B------:R-:W-:Y:S02]  /*4230*/  FADD.FTZ R29, R29, -R10 ;  /* 0x8000000a1d1d7221 */ /* 0x000fe40000010000 */
[----:B------:R-:W-:Y:S02]  /*4240*/  FMUL.FTZ R26, R173, R26 ;  /* 0x0000001aad1a7220 */ /* 0x000fe40000410000 */
[----:B------:R-:W-:Y:S01]  /*4250*/  FMUL.FTZ R27, R12, R27 ;  /* 0x0000001b0c1b7220 */ /* 0x000fe20000410000 */
[----:B---3--:R-:W-:Y:S01]  /*4260*/  F2FP.PACK_AB R7, R4, R3 ;  /* 0x000000030407723e */ /* 0x008fe200000000ff */
[----:B------:R-:W-:Y:S02]  /*4270*/  FMUL.FTZ R29, R177, R29 ;  /* 0x0000001db11d7220 */ /* 0x000fe40000410000 */
[--C-:B------:R-:W-:Y:S01]  /*4280*/  FADD.FTZ R30, R30, -R6.reuse ;  /* 0x800000061e1e7221 */ /* 0x100fe20000010000 */
[----:B------:R-:W-:Y:S01]  /*4290*/  F2FP.PACK_AB R26, R27, R26 ;  /* 0x0000001a1b1a723e */ /* 0x000fe200000000ff */
[----:B------:R4:W-:Y:S01]  /*42a0*/  STS [R223+0x1000], R7 ;  /* 0x00100007df007388 */ /* 0x0009e20000000800 */
[----:B------:R-:W-:Y:S01]  /*42b0*/  FADD.FTZ R31, R31, -R6 ;  /* 0x800000061f1f7221 */ /* 0x000fe20000010000 */
[----:B------:R-:W-:Y:S01]  /*42c0*/  F2FP.PACK_AB R28, R29, R28 ;  /* 0x0000001c1d1c723e */ /* 0x000fe200000000ff */
[----:B------:R-:W-:Y:S01]  /*42d0*/  FADD.FTZ R33, R33, -R10 ;  /* 0x8000000a21217221 */ /* 0x000fe20000010000 */
[----:B-1----:R-:W-:Y:S01]  /*42e0*/  F2FP.PACK_AB R8, R19, R5 ;  /* 0x000000051308723e */ /* 0x002fe200000000ff */
[----:B------:R-:W-:Y:S01]  /*42f0*/  STS [R226+0x22c80], R185 ;  /* 0x022c80b9e2007388 */ /* 0x000fe20000000800 */
[----:B------:R-:W-:Y:S02]  /*4300*/  FMUL.FTZ R30, R11, R30 ;  /* 0x0000001e0b1e7220 */ /* 0x000fe40000410000 */
[----:B------:R-:W-:Y:S01]  /*4310*/  FMUL.FTZ R31, R2, R31 ;  /* 0x0000001f021f7220 */ /* 0x000fe20000410000 */
[----:B------:R-:W-:Y:S01]  /*4320*/  STS [R223+0x1800], R8 ;  /* 0x00180008df007388 */ /* 0x000fe20000000800 */
[----:B------:R-:W-:Y:S02]  /*4330*/  FMUL.FTZ R33, R179, R33 ;  /* 0x00000021b3217220 */ /* 0x000fe40000410000 */
[--C-:B------:R-:W-:Y:S01]  /*4340*/  FADD.FTZ R34, R34, -R6.reuse ;  /* 0x8000000622227221 */ /* 0x100fe20000010000 */
[----:B------:R-:W-:Y:S01]  /*4350*/  STS [R226+0x23480], R20 ;  /* 0x02348014e2007388 */ /* 0x000fe20000000800 */
[----:B------:R-:W-:Y:S01]  /*4360*/  FADD.FTZ R35, R35, -R6 ;  /* 0x8000000623237221 */ /* 0x000fe20000010000 */
[----:B------:R-:W-:Y:S01]  /*4370*/  F2FP.PACK_AB R30, R31, R30 ;  /* 0x0000001e1f1e723e */ /* 0x000fe200000000ff */
[----:B------:R-:W-:Y:S01]  /*4380*/  FADD.FTZ R37, R37, -R10 ;  /* 0x8000000a25257221 */ /* 0x000fe20000010000 */
[----:B------:R-:W-:Y:S01]  /*4390*/  F2FP.PACK_AB R32, R33, R32 ;  /* 0x000000202120723e */ /* 0x000fe200000000ff */
[----:B------:R-:W-:Y:S02]  /*43a0*/  FMUL.FTZ R34, R3, R34 ;  /* 0x0000002203227220 */ /* 0x000fe40000410000 */
[----:B------:R-:W-:Y:S02]  /*43b0*/  FMUL.FTZ R35, R4, R35 ;  /* 0x0000002304237220 */ /* 0x000fe40000410000 */
[----:B------:R-:W-:Y:S02]  /*43c0*/  FMUL.FTZ R37, R172, R37 ;  /* 0x00000025ac257220 */ /* 0x000fe40000410000 */
[--C-:B------:R-:W-:Y:S01]  /*43d0*/  FADD.FTZ R38, R38, -R6.reuse ;  /* 0x8000000626267221 */ /* 0x100fe20000010000 */
[----:B----4-:R-:W-:Y:S01]  /*43e0*/  F2FP.PACK_AB R7, R186, R22 ;  /* 0x00000016ba07723e */ /* 0x010fe200000000ff */
[----:B------:R-:W-:Y:S01]  /*43f0*/  FADD.FTZ R39, R39, -R6 ;  /* 0x8000000627277221 */ /* 0x000fe20000010000 */
[----:B------:R-:W-:Y:S01]  /*4400*/  F2FP.PACK_AB R34, R35, R34 ;  /* 0x000000222322723e */ /* 0x000fe200000000ff */
[----:B------:R-:W-:Y:S01]  /*4410*/  FADD.FTZ R41, R41, -R10 ;  /* 0x8000000a29297221 */ /* 0x000fe20000010000 */
[----:B------:R-:W-:Y:S01]  /*4420*/  F2FP.PACK_AB R36, R37, R36 ;  /* 0x000000242524723e */ /* 0x000fe200000000ff */
[----:B------:R-:W-:Y:S01]  /*4430*/  STS [R223+0x2000], R7 ;  /* 0x00200007df007388 */ /* 0x000fe20000000800 */
[----:B------:R-:W-:Y:S02]  /*4440*/  FMUL.FTZ R38, R5, R38 ;  /* 0x0000002605267220 */ /* 0x000fe40000410000 */
[----:B------:R-:W-:Y:S01]  /*4450*/  FMUL.FTZ R39, R19, R39 ;  /* 0x0000002713277220 */ /* 0x000fe20000410000 */
[----:B------:R-:W-:Y:S01]  /*4460*/  BAR.SYNC.DEFER_BLOCKING 0x0 ;  /* 0x0000000000007b1d */ /* 0x000fe20000010000 */
[----:B------:R-:W-:Y:S02]  /*4470*/  FMUL.FTZ R41, R187, R41 ;  /* 0x00000029bb297220 */ /* 0x000fe40000410000 */
[--C-:B------:R-:W-:Y:S01]  /*4480*/  FADD.FTZ R42, R42, -R6.reuse ;  /* 0x800000062a2a7221 */ /* 0x100fe20000010000 */
[----:B------:R-:W-:Y:S01]  /*4490*/  F2FP.PACK_AB R38, R39, R38 ;  /* 0x000000262726723e */ /* 0x000fe200000000ff */
[----:B------:R-:W-:Y:S01]  /*44a0*/  FADD.FTZ R43, R43, -R6 ;  /* 0x800000062b2b7221 */ /* 0x000fe20000010000 */
[----:B------:R-:W-:Y:S01]  /*44b0*/  F2FP.PACK_AB R40, R41, R40 ;  /* 0x000000282928723e */ /* 0x000fe200000000ff */
[----:B------:R-:W-:Y:S02]  /*44c0*/  FMUL.FTZ R42, R22, R42 ;  /* 0x0000002a162a7220 */ /* 0x000fe40000410000 */
[----:B------:R-:W-:Y:S05]  /*44d0*/  FMUL.FTZ R43, R186, R43 ;  /* 0x0000002bba2b7220 */ /* 0x000fea0000410000 */
[----:B------:R-:W-:Y:S02]  /*44e0*/  F2FP.PACK_AB R43, R43, R42 ;  /* 0x0000002a2b2b723e */ /* 0x000fe400000000ff */
[----:B------:R-:W-:Y:S01]  /*44f0*/  SHF.L.U32 R42, R215, 0x1, RZ ;  /* 0x00000001d72a7819 */ /* 0x000fe200000006ff */
        /* <DEDUP_REMOVED lines=115> */
[C---:B------:R-:W-:Y:S01]  /*4c30*/  IMAD.WIDE.U32 R4, R251.reuse, c[0x0][0x208], RZ ;  /* 0x00008200fb047a25 */ /* 0x040fe200078e00ff */
[----:B------:R-:W-:Y:S03]  /*4c40*/  P2R R9, PR, RZ, 0x4 ;  /* 0x00000004ff097803 */ /* 0x000fe60000000000 */
[----:B------:R-:W-:Y:S02]  /*4c50*/  IMAD R2, R2, c[0x0][0x208], RZ ;  /* 0x0000820002027a24 */ /* 0x000fe400078e02ff */
[----:B------:R-:W-:Y:S02]  /*4c60*/  IMAD.SHL.U32 R3, R4, 0x40, RZ ;  /* 0x0000004004037824 */ /* 0x000fe400078e00ff */
[C---:B------:R-:W-:Y:S02]  /*4c70*/  IMAD R2, R251.reuse, c[0x0][0x20c], R2 ;  /* 0x00008300fb027a24 */ /* 0x040fe400078e0202 */
[----:B------:R-:W-:Y:S02]  /*4c80*/  IMAD.SHL.U32 R8, R251, 0x40, RZ ;  /* 0x00000040fb087824 */ /* 0x000fe400078e00ff */
[----:B------:R-:W-:Y:S01]  /*4c90*/  IMAD.IADD R2, R5, 0x1, R2 ;  /* 0x0000000105027824 */ /* 0x000fe200078e0202 */
[----:B------:R-:W-:Y:S02]  /*4ca0*/  IADD3 R5, P5, P0, R232, R3, R222 ;  /* 0x00000003e8057210 */ /* 0x000fe400078be0de */
[----:B------:R-:W-:Y:S02]  /*4cb0*/  IADD3 R7, P6, R8, R236, RZ ;  /* 0x000000ec08077210 */ /* 0x000fe40007fde0ff */
[----:B------:R-:W-:Y:S02]  /*4cc0*/  SHF.L.U64.HI R2, R4, 0x6, R2 ;  /* 0x0000000604027819 */ /* 0x000fe40000010202 */
[----:B------:R-:W-:Y:S02]  /*4cd0*/  LEA.HI.X.SX32 R6, R8, R217, 0x1, P6 ;  /* 0x000000d908067211 */ /* 0x000fe400030f0eff */
[----:B------:R-:W-:Y:S02]  /*4ce0*/  IADD3.X R4, R245, R2, R221, P5, P0 ;  /* 0x00000002f5047210 */ /* 0x000fe40002fe04dd */
[----:B------:R-:W-:Y:S02]  /*4cf0*/  IADD3 R3, P5, R3, R232, RZ ;  /* 0x000000e803037210 */ /* 0x000fe40007fbe0ff */
[----:B------:R-:W-:Y:S02]  /*4d00*/  LOP3.LUT P6, RZ, R225, 0x1, RZ, 0xc0, !PT ;  /* 0x00000001e1ff7812 */ /* 0x000fe400078cc0ff */
[C---:B------:R-:W-:Y:S01]  /*4d10*/  LEA R10, P0, R7.reuse, c[0x0][0x280], 0x2 ;  /* 0x0000a000070a7a11 */ /* 0x040fe200078010ff */
[----:B------:R-:W-:Y:S01]  /*4d20*/  IMAD.X R2, R2, 0x1, R245, P5 ;  /* 0x0000000102027824 */ /* 0x000fe200028e06f5 */
[----:B------:R-:W-:Y:S02]  /*4d30*/  IADD3 R8, -R248, c[0x0][0x168], -R8 ;  /* 0x00005a00f8087a10 */ /* 0x000fe40007ffe908 */
[----:B------:R-:W-:Y:S02]  /*4d40*/  LEA.HI.X R11, R7, c[0x0][0x284], R6, 0x2, P0 ;  /* 0x0000a100070b7a11 */ /* 0x000fe400000f1406 */
[C---:B------:R-:W-:Y:S02]  /*4d50*/  ISETP.LT.OR P0, PT, R8.reuse, 0x1, !P6 ;  /* 0x000000010800780c */ /* 0x040fe40007701670 */
[C---:B------:R-:W-:Y:S02]  /*4d60*/  LEA R6, P5, R3.reuse, c[0x0][0x1f0], 0x1 ;  /* 0x00007c0003067a11 */ /* 0x040fe400078a08ff */
[----:B------:R-:W-:Y:S02]  /*4d70*/  ISETP.LT.OR P6, PT, R8, 0x21, !P6 ;  /* 0x000000210800780c */ /* 0x000fe400077c1670 */
[----:B------:R-:W-:Y:S01]  /*4d80*/  LEA.HI.X R7, R3, c[0x0][0x1f4], R2, 0x1, P5 ;  /* 0x00007d0003077a11 */ /* 0x000fe200028f0c02 */
[----:B------:R-:W-:Y:S01]  /*4d90*/  @!P1 IMAD.SHL.U32 R2, R242, 0x10, RZ ;  /* 0x00000010f2029824 */ /* 0x000fe200078e00ff */
[C---:B------:R-:W-:Y:S04]  /*4da0*/  LEA R12, P5, R5.reuse, c[0x0][0x1f0], 0x1 ;  /* 0x00007c00050c7a11 */ /* 0x040fe800078a08ff */
[----:B------:R-:W-:Y:S01]  /*4db0*/  LEA.HI.X R13, R5, c[0x0][0x1f4], R4, 0x1, P5 ;  /* 0x00007d00050d7a11 */ /* 0x000fe200028f0c04 */
[----:B------:R-:W-:Y:S01]  /*4dc0*/  @!PT LDS RZ, [RZ] ;  /* 0x00000000fffff984 */ /* 0x000fe20000000800 */
[----:B------:R-:W-:Y:S01]  /*4dd0*/  @!PT LDS RZ, [RZ] ;  /* 0x00000000fffff984 */ /* 0x000fe20000000800 */
[----:B------:R-:W-:Y:S01]  /*4de0*/  @!PT LDS RZ, [RZ] ;  /* 0x00000000fffff984 */ /* 0x000fe20000000800 */
[----:B------:R1:W-:Y:S01]  /*4df0*/  LDGSTS.E.BYPASS.LTC128B.128 [R224+0x1b080], [R6.64], !P0 ;  /* 0x1b08000006e07fae */ /* 0x0003e2000c101d44 */
[C---:B------:R-:W-:Y:S04]  /*4e00*/  LOP3.LUT P5, RZ, R225.reuse, 0x2, RZ, 0xc0, !PT ;  /* 0x00000002e1ff7812 */ /* 0x040fe800078ac0ff */
[C---:B------:R-:W-:Y:S02]  /*4e10*/  ISETP.LT.OR P0, PT, R8.reuse, 0x1, !P5 ;  /* 0x000000010800780c */ /* 0x040fe40006f01670 */
[C---:B------:R-:W-:Y:S11]  /*4e20*/  ISETP.LT.OR P5, PT, R8.reuse, 0x21, !P5 ;  /* 0x000000210800780c */ /* 0x040ff60006fa1670 */
[----:B------:R1:W-:Y:S01]  /*4e30*/  LDGSTS.E.BYPASS.LTC128B.128 [R224+0x1d080], [R6.64+0x80], !P0 ;  /* 0x1d08008006e07fae */ /* 0x0003e2000c101d44 */
[----:B------:R-:W-:Y:S04]  /*4e40*/  LOP3.LUT P0, RZ, R225, 0x4, RZ, 0xc0, !PT ;  /* 0x00000004e1ff7812 */ /* 0x000fe8000780c0ff */
[C---:B------:R-:W-:Y:S02]  /*4e50*/  ISETP.LT.OR P2, PT, R8.reuse, 0x1, !P0 ;  /* 0x000000010800780c */ /* 0x040fe40004741670 */
[----:B------:R-:W-:Y:S11]  /*4e60*/  ISETP.LT.OR P0, PT, R8, 0x21, !P0 ;  /* 0x000000210800780c */ /* 0x000ff60004701670 */
[----:B------:R1:W-:Y:S01]  /*4e70*/  LDGSTS.E.BYPASS.LTC128B.128 [R224+0x1f080], [R6.64+0x100], !P2 ;  /* 0x1f08010006e07fae */ /* 0x0003e2000d101d44 */
[----:B------:R-:W-:Y:S03]  /*4e80*/  ISETP.NE.AND P2, PT, R9, RZ, PT ;  /* 0x000000ff0900720c */ /* 0x000fe60003f45270 */
[----:B------:R1:W-:Y:S04]  /*4e90*/  LDGSTS.E.BYPASS.LTC128B.128 [R224+0x1c080], [R12.64], !P6 ;  /* 0x1c0800000ce07fae */ /* 0x0003e8000f101d44 */
[----:B------:R1:W-:Y:S04]  /*4ea0*/  LDGSTS.E.BYPASS.LTC128B.128 [R224+0x1e080], [R12.64+0x80], !P5 ;  /* 0x1e0800800ce07fae */ /* 0x0003e8000e901d44 */
[----:B------:R1:W-:Y:S04]  /*4eb0*/  LDGSTS.E.BYPASS.LTC128B.128 [R224+0x20080], [R12.64+0x100], !P0 ;  /* 0x200801000ce07fae */ /* 0x0003e8000c101d44 */
[----:B------:R1:W-:Y:S02]  /*4ec0*/  @!P1 LDGSTS.E.BYPASS.LTC128B.128 [R2+0x21280], [R10.64] ;  /* 0x212800000a029fae */ /* 0x0003e4000b901d44 */
.L_x_1106:
[-C--:B-1234-:R-:W-:Y:S01]  /*4ed0*/  HMMA.16816.F32 R4, R108, R16.reuse, RZ ;  /* 0x000000106c04723c */ /* 0x09efe200000018ff */
[----:B------:R-:W0:Y:S02]  /*4ee0*/  LDGDEPBAR ;  /* 0x00000000000079af */ /* 0x000e240000000000 */
[----:B------:R-:W-:Y:S01]  /*4ef0*/  ISETP.GE.AND P6, PT, R205, 0x1, PT ;  /* 0x00000001cd00780c */ /* 0x000fe20003fc6270 */
[----:B------:R-:W-:Y:S01]  /*4f00*/  IMAD R252, R252, 0x3000, RZ ;  /* 0x00003000fcfc7824 */ /* 0x000fe200078e02ff */
[----:B------:R-:W-:Y:S02]  /*4f10*/  SHF.R.S32.HI R2, RZ, 0x1f, R229 ;  /* 0x0000001fff027819 */ /* 0x000fe400000114e5 */
[----:B------:R-:W-:Y:S01]  /*4f20*/  ISETP.GE.AND P5, PT, R240, 0x1, PT ;  /* 0x00000001f000780c */ /* 0x000fe20003fa6270 */
[C---:B------:R-:W-:Y:S04]  /*4f30*/  HMMA.16816.F32 R8, R172.reuse, R16, RZ ;  /* 0x00000010ac08723c */ /* 0x040fe800000018ff */
[----:B------:R-:W-:Y:S01]  /*4f40*/  SHF.R.S32.HI R3, RZ, 0x1f, R252 ;  /* 0x0000001fff037819 */ /* 0x000fe200000114fc */
[----:B------:R-:W-:Y:S01]  /*4f50*/  IMAD R2, R2, c[0x0][0x238], RZ ;  /* 0x00008e0002027a24 */ /* 0x000fe200078e02ff */
[----:B------:R-:W-:Y:S02]  /*4f60*/  IADD3 R240, R240, 0x1, RZ ;  /* 0x00000001f0f07810 */ /* 0x000fe40007ffe0ff */
[-C--:B------:R-:W-:Y:S01]  /*4f70*/  HMMA.16816.F32 R12, R172, R18.reuse, RZ ;  /* 0x00000012ac0c723c */ /* 0x080fe200000018ff */
[C---:B------:R-:W-:Y:S03]  /*4f80*/  IMAD R2, R229.reuse, c[0x0][0x23c], R2 ;  /* 0x00008f00e5027a24 */ /* 0x040fe600078e0202 */
[----:B------:R-:W-:Y:S04]  /*4f90*/  SEL R240, R240, RZ, !P5 ;  /* 0x000000fff0f07207 */ /* 0x000fe80006800000 */
        /* <DEDUP_REMOVED lines=8> */
[----:B------:R-:W-:Y:S07]  /*5020*/  LDSM.16.M88.4 R172, [R207+0x1000] ;  /* 0x00100000cfac783b */ /* 0x000fee0000000200 */
[----:B------:R-:W-:Y:S01]  /*5030*/  HMMA.16816.F32 R108, R108, R178, RZ ;  /* 0x000000b26c6c723c */ /* 0x000fe200000018ff */
        /* <DEDUP_REMOVED lines=14> */
[----:B------:R-:W-:Y:S07]  /*5120*/  LDSM.16.MT88.4 R188, [R206+0x1800] ;  /* 0x00180000cebc783b */ /* 0x000fee0000004200 */
[----:B------:R-:W-:Y:S01]  /*5130*/  HMMA.16816.F32 R108, R180, R198, R108 ;  /* 0x000000c6b46c723c */ /* 0x000fe2000000186c */
[----:B------:R-:W4:Y:S04]  /*5140*/  LDSM.16.MT88.4 R180, [R206+0x6000] ;  /* 0x00600000ceb4783b */ /* 0x000f280000004200 */
        /* <DEDUP_REMOVED lines=14> */
[----:B------:R-:W-:Y:S07]  /*5230*/  LDSM.16.MT88.4 R184, [R206+0x2000] ;  /* 0x00200000ceb8783b */ /* 0x000fee0000004200 */
[----:B------:R-:W-:Y:S01]  /*5240*/  HMMA.16816.F32 R108, R172, R182, R108 ;  /* 0x000000b6ac6c723c */ /* 0x000fe2000000186c */
[----:B------:R-:W3:Y:S04]  /*5250*/  LDSM.16.MT88.4 R172, [R206+0x6800] ;  /* 0x00680000ceac783b */ /* 0x000ee80000004200 */
[----:B------:R-:W4:Y:S03]  /*5260*/  LDSM.16.M88.4 R180, [R207+0x2000] ;  /* 0x00200000cfb4783b */ /* 0x000f260000000200 */
[-C--:B-1----:R-:W-:Y:S08]  /*5270*/  HMMA.16816.F32 R4, R176, R188.reuse, R4 ;  /* 0x000000bcb004723c */ /* 0x082ff00000001804 */
[C---:B------:R-:W-:Y:S08]  /*5280*/  HMMA.16816.F32 R8, R196.reuse, R188, R8 ;  /* 0x000000bcc408723c */ /* 0x040ff00000001808 */
[-C--:B------:R-:W-:Y:S08]  /*5290*/  HMMA.16816.F32 R12, R196, R190.reuse, R12 ;  /* 0x000000bec40c723c */ /* 0x080ff0000000180c */
[C---:B------:R-:W-:Y:S01]  /*52a0*/  HMMA.16816.F32 R16, R176.reuse, R190, R16 ;  /* 0x000000beb010723c */ /* 0x040fe20000001810 */
[----:B------:R-:W1:Y:S07]  /*52b0*/  LDSM.16.M88.4 R188, [R207+0x2400] ;  /* 0x00240000cfbc783b */ /* 0x000e6e0000000200 */
[-C--:B--2---:R-:W-:Y:S08]  /*52c0*/  HMMA.16816.F32 R20, R176, R192.reuse, R20 ;  /* 0x000000c0b014723c */ /* 0x084ff00000001814 */
[C---:B------:R-:W-:Y:S08]  /*52d0*/  HMMA.16816.F32 R24, R196.reuse, R192, R24 ;  /* 0x000000c0c418723c */ /* 0x040ff00000001818 */
[-C--:B------:R-:W-:Y:S08]  /*52e0*/  HMMA.16816.F32 R28, R196, R194.reuse, R28 ;  /* 0x000000c2c41c723c */ /* 0x080ff0000000181c */
[C---:B------:R-:W-:Y:S01]  /*52f0*/  HMMA.16816.F32 R32, R176.reuse, R194, R32 ;  /* 0x000000c2b020723c */ /* 0x040fe20000001820 */
[----:B------:R-:W2:Y:S07]  /*5300*/  LDSM.16.MT88.4 R192, [R206+0x4800] ;  /* 0x00480000cec0783b */ /* 0x000eae0000004200 */
[-C--:B---3--:R-:W-:Y:S08]  /*5310*/  HMMA.16816.F32 R36, R176, R172.reuse, R36 ;  /* 0x000000acb024723c */ /* 0x088ff00000001824 */
[C---:B------:R-:W-:Y:S08]  /*5320*/  HMMA.16816.F32 R40, R196.reuse, R172, R40 ;  /* 0x000000acc428723c */ /* 0x040ff00000001828 */
[-C--:B------:R-:W-:Y:S08]  /*5330*/  HMMA.16816.F32 R104, R196, R174.reuse, R104 ;  /* 0x000000aec468723c */ /* 0x080ff00000001868 */
[----:B------:R-:W-:Y:S01]  /*5340*/  HMMA.16816.F32 R108, R176, R174, R108 ;  /* 0x000000aeb06c723c */ /* 0x000fe2000000186c */
[----:B------:R-:W3:Y:S06]  /*5350*/  LDSM.16.MT88.4 R172, [R206+0x7000] ;  /* 0x00700000ceac783b */ /* 0x000eec0000004200 */
[----:B------:R-:W-:Y:S01]  /*5360*/  IMAD.WIDE.U32 R176, R229, c[0x0][0x238], R242 ;  /* 0x00008e00e5b07a25 */ /* 0x000fe200078e00f2 */
[-C--:B----4-:R-:W-:Y:S05]  /*5370*/  HMMA.16816.F32 R4, R180, R184.reuse, R4 ;  /* 0x000000b8b404723c */ /* 0x090fea0000001804 */
[----:B------:R-:W-:Y:S01]  /*5380*/  IMAD.IADD R177, R177, 0x1, R2 ;  /* 0x00000001b1b17824 */ /* 0x000fe200078e0202 */
[----:B------:R-:W-:Y:S02]  /*5390*/  SHF.R.S32.HI R2, RZ, 0x1f, R230 ;  /* 0x0000001fff027819 */ /* 0x000fe400000114e6 */
[C---:B-1----:R-:W-:Y:S04]  /*53a0*/  HMMA.16816.F32 R8, R188.reuse, R184, R8 ;  /* 0x000000b8bc08723c */ /* 0x042fe80000001808 */
[----:B------:R-:W-:Y:S04]  /*53b0*/  IMAD.WIDE.U32 R176, R230, c[0x0][0x240], R176 ;  /* 0x00009000e6b07a25 */ /* 0x000fe800078e00b0 */
[-C--:B------:R-:W-:Y:S04]  /*53c0*/  HMMA.16816.F32 R12, R188, R186.reuse, R12 ;  /* 0x000000babc0c723c */ /* 0x080fe8000000180c */
[----:B------:R-:W-:Y:S01]  /*53d0*/  IMAD R2, R2, c[0x0][0x240], RZ ;  /* 0x0000900002027a24 */ /* 0x000fe200078e02ff */
[----:B------:R-:W-:Y:S03]  /*53e0*/  IADD3 R252, P0, R252, R176, RZ ;  /* 0x000000b0fcfc7210 */ /* 0x000fe60007f1e0ff */
[C---:B------:R-:W-:Y:S04]  /*53f0*/  HMMA.16816.F32 R16, R180.reuse, R186, R16 ;  /* 0x000000bab410723c */ /* 0x040fe80000001810 */
[----:B------:R-:W-:Y:S04]  /*5400*/  IMAD R2, R230, c[0x0][0x244], R2 ;  /* 0x00009100e6027a24 */ /* 0x000fe800078e0202 */
[-C--:B--2---:R-:W-:Y:S04]  /*5410*/  HMMA.16816.F32 R20, R180, R192.reuse, R20 ;  /* 0x000000c0b414723c */ /* 0x084fe80000001814 */
[----:B------:R-:W-:Y:S02]  /*5420*/  IADD3.X R2, R3, R177, R2, P0, !PT ;  /* 0x000000b103027210 */ /* 0x000fe400007fe402 */
[C---:B------:R-:W-:Y:S02]  /*5430*/  LEA R178, P0, R252.reuse, c[0x0][0x220], 0x2 ;  /* 0x00008800fcb27a11 */ /* 0x040fe400078010ff */
[C---:B------:R-:W-:Y:S04]  /*5440*/  HMMA.16816.F32 R24, R188.reuse, R192, R24 ;  /* 0x000000c0bc18723c */ /* 0x040fe80000001818 */
[----:B------:R-:W-:Y:S01]  /*5450*/  LEA.HI.X R179, R252, c[0x0][0x224], R2, 0x2, P0 ;  /* 0x00008900fcb37a11 */ /* 0x000fe200000f1402 */
[----:B------:R-:W-:Y:S01]  /*5460*/  IMAD.MOV.U32 R252, RZ, RZ, R251 ;  /* 0x000000fffffc7224 */ /* 0x000fe200078e00fb */
[----:B------:R-:W-:Y:S01]  /*5470*/  LDSM.16.MT88.2 R2, [R208+0x23c80] ;  /* 0x023c8000d002783b */ /* 0x000fe20000004100 */
[----:B------:R-:W-:Y:S01]  /*5480*/  ISETP.GE.AND P0, PT, R251, R228, PT ;  /* 0x000000e4fb00720c */ /* 0x000fe20003f06270 */
[-C--:B------:R-:W-:Y:S02]  /*5490*/  HMMA.16816.F32 R28, R188, R194.reuse, R28 ;  /* 0x000000c2bc1c723c */ /* 0x080fe4000000181c */
[----:B------:R-:W-:Y:S04]  /*54a0*/  RED.E.ADD.F32.FTZ.RN.STRONG.GPU [R178.64], R4 ;  /* 0x00000004b200798e */ /* 0x000fe8000c10e784 */
[----:B------:R-:W-:Y:S02]  /*54b0*/  RED.E.ADD.F32.FTZ.RN.STRONG.GPU [R178.64+0x400], R5 ;  /* 0x00040005b200798e */ /* 0x000fe4000c10e784 */
[C---:B------:R-:W-:Y:S02]  /*54c0*/  HMMA.16816.F32 R32, R180.reuse, R194, R32 ;  /* 0x000000c2b420723c */ /* 0x040fe40000001820 */
[----:B------:R-:W-:Y:S04]  /*54d0*/  RED.E.ADD.F32.FTZ.RN.STRONG.GPU [R178.64+0x800], R6 ;  /* 0x00080006b200798e */ /* 0x000fe8000c10e784 */
[----:B------:R-:W-:Y:S02]  /*54e0*/  RED.E.ADD.F32.FTZ.RN.STRONG.GPU [R178.64+0xc00], R7 ;  /* 0x000c0007b200798e */ /* 0x000fe4000c10e784 */
[-C--:B---3--:R-:W-:Y:S02]  /*54f0*/  HMMA.16816.F32 R36, R180, R172.reuse, R36 ;  /* 0x000000acb424723c */ /* 0x088fe40000001824 */
        /* <DEDUP_REMOVED lines=8> */
[----:B------:R-:W-:Y:S02]  /*5580*/  HMMA.16816.F32 R108, R180, R174, R108 ;  /* 0x000000aeb46c723c */ /* 0x000fe4000000186c */
        /* <DEDUP_REMOVED lines=33> */
[C---:B-1----:R-:W-:Y:S03]  /*57a0*/  IMAD R40, R205.reuse, 0x3000, R215 ;  /* 0x00003000cd287824 */ /* 0x042fe600078e02d7 */
[----:B------:R-:W-:Y:S01]  /*57b0*/  RED.E.ADD.F32.FTZ.RN.STRONG.GPU [R178.64+0x9400], R41 ;  /* 0x00940029b200798e */ /* 0x000fe2000c10e784 */
[----:B------:R-:W-:Y:S01]  /*57c0*/  IADD3 R205, R205, 0x1, RZ ;  /* 0x00000001cdcd7810 */ /* 0x000fe20007ffe0ff */
[----:B------:R-:W-:Y:S02]  /*57d0*/  IMAD.SHL.U32 R40, R40, 0x2, RZ ;  /* 0x0000000228287824 */ /* 0x000fe400078e00ff */
[----:B------:R-:W-:Y:S01]  /*57e0*/  RED.E.ADD.F32.FTZ.RN.STRONG.GPU [R178.64+0x9800], R42 ;  /* 0x0098002ab200798e */ /* 0x000fe2000c10e784 */
[----:B------:R-:W-:Y:S03]  /*57f0*/  SEL R205, R205, RZ, !P6 ;  /* 0x000000ffcdcd7207 */ /* 0x000fe60007000000 */
[----:B------:R-:W1:Y:S04]  /*5800*/  LDSM.16.MT88.4 R4, [R40+0xf080] ;  /* 0x00f080002804783b */ /* 0x000e680000004200 */
[----:B------:R-:W2:Y:S04]  /*5810*/  LDSM.16.MT88.4 R8, [R40+0x11080] ;  /* 0x011080002808783b */ /* 0x000ea80000004200 */
[----:B------:R-:W3:Y:S04]  /*5820*/  LDSM.16.MT88.4 R12, [R40+0x13080] ;  /* 0x01308000280c783b */ /* 0x000ee80000004200 */
[----:B------:R-:W4:Y:S04]  /*5830*/  LDSM.16.MT88.4 R24, [R40+0xf880] ;  /* 0x00f880002818783b */ /* 0x000f280000004200 */
[----:B------:R-:W5:Y:S04]  /*5840*/  LDSM.16.MT88.4 R32, [R40+0x11880] ;  /* 0x011880002820783b */ /* 0x000f680000004200 */
[----:B------:R-:W4:Y:S04]  /*5850*/  LDSM.16.MT88.4 R36, [R40+0x13880] ;  /* 0x013880002824783b */ /* 0x000f280000004200 */
[----:B------:R-:W-:Y:S04]  /*5860*/  RED.E.ADD.F32.FTZ.RN.STRONG.GPU [R178.64+0x9c00], R43 ;  /* 0x009c002bb200798e */ /* 0x000fe8000c10e784 */
[----:B------:R-:W-:Y:S04]  /*5870*/  LDSM.16.MT88.2 R42, [R200+0x25880] ;  /* 0x02588000c82a783b */ /* 0x000fe80000004100 */
[----:B------:R-:W-:Y:S04]  /*5880*/  RED.E.ADD.F32.FTZ.RN.STRONG.GPU [R178.64+0xa000], R108 ;  /* 0x00a0006cb200798e */ /* 0x000fe8000c10e784 */
        /* <DEDUP_REMOVED lines=11> */
[----:B------:R-:W-:Y:S05]  /*5940*/  RED.E.ADD.F32.FTZ.RN.STRONG.GPU [R178.64+0xbc00], R107 ;  /* 0x00bc006bb200798e */ /* 0x000fea000c10e784 */
        /* <DEDUP_REMOVED lines=135> */
.L_x_1104:
[----:B------:R-:W-:Y:S05]  /*61c0*/  @P1 BRA `(.L_x_1108) ;  /* 0x000033a000001947 */ /* 0x000fea0003800000 */
[----:B------:R-:W-:Y:S01]  /*61d0*/  SHF.R.S32.HI R2, RZ, 0x1f, R242 ;  /* 0x0000001fff027819 */ /* 0x000fe200000114f2 */
[----:B------:R-:W-:Y:S01]  /*61e0*/  BAR.SYNC.DEFER_BLOCKING 0x1, 0x100 ;  /* 0x0044000000007b1d */ /* 0x000fe20000010000 */
[----:B------:R-:W-:Y:S01]  /*61f0*/  F2FP.PACK_AB R80, R81, R80 ;  /* 0x000000505150723e */ /* 0x000fe200000000ff */
[----:B------:R-:W-:Y:S01]  /*6200*/  IMAD.SHL.U32 R81, R242, 0x80, RZ ;  /* 0x00000080f2517824 */ /* 0x000fe200078e00ff */
[----:B------:R-:W-:-:S02]  /*6210*/  LEA.HI R106, R2, R242, RZ, 0x3 ;  /* 0x000000f2026a7211 */ /* 0x000fc400078f18ff */
[----:B------:R-:W-:Y:S01]  /*6220*/  F2FP.PACK_AB R84, R85, R84 ;  /* 0x000000545554723e */ /* 0x000fe200000000ff */
[----:B------:R-:W-:Y:S01]  /*6230*/  BSSY B0, `(.L_x_1109) ;  /* 0x00002ca000007945 */ /* 0x000fe20003800000 */
[----:B------:R-:W-:Y:S02]  /*6240*/  LOP3.LUT R104, R106, 0x1ffffff8, RZ, 0xc0, !PT ;  /* 0x1ffffff86a687812 */ /* 0x000fe400078ec0ff */
[----:B------:R-:W-:Y:S02]  /*6250*/  SHF.R.S32.HI R106, RZ, 0x3, R106 ;  /* 0x00000003ff6a7819 */ /* 0x000fe4000001146a */
[----:B------:R-:W-:Y:S01]  /*6260*/  F2FP.PACK_AB R82, R83, R82 ;  /* 0x000000525352723e */ /* 0x000fe200000000ff */
[----:B------:R-:W-:Y:S01]  /*6270*/  IMAD.IADD R104, R242, 0x1, -R104 ;  /* 0x00000001f2687824 */ /* 0x000fe200078e0a68 */
[-C--:B------:R-:W-:Y:S01]  /*6280*/  LEA.HI R85, R2, R242.reuse, RZ, 0x5 ;  /* 0x000000f202557211 */ /* 0x080fe200078f28ff */
[----:B------:R-:W-:Y:S01]  /*6290*/  IMAD.SHL.U32 R0, R106, 0x40, RZ ;  /* 0x000000406a007824 */ /* 0x000fe200078e00ff */
[-C--:B------:R-:W-:Y:S01]  /*62a0*/  LEA.HI R83, R2, R242.reuse, RZ, 0x2 ;  /* 0x000000f202537211 */ /* 0x080fe200078f10ff */
[----:B------:R-:W-:Y:S01]  /*62b0*/  IMAD.SHL.U32 R104, R104, 0x8, RZ ;  /* 0x0000000868687824 */ /* 0x000fe200078e00ff */
[----:B------:R-:W-:-:S02]  /*62c0*/  LEA.HI R5, R2, R242, RZ, 0x7 ;  /* 0x000000f202057211 */ /* 0x000fc400078f38ff */
[----:B------:R-:W-:Y:S02]  /*62d0*/  LOP3.LUT R81, R81, 0x180, RZ, 0xc0, !PT ;  /* 0x0000018051517812 */ /* 0x000fe400078ec0ff */
[----:B------:R-:W-:Y:S01]  /*62e0*/  SHF.R.U32.HI R85, RZ, 0x1, R85 ;  /* 0x00000001ff557819 */ /* 0x000fe20000011655 */
[----:B------:R-:W-:Y:S01]  /*62f0*/  IMAD.SHL.U32 R5, R5, 0x4, RZ ;  /* 0x0000000405057824 */ /* 0x000fe200078e00ff */
[--C-:B------:R-:W-:Y:S02]  /*6300*/  SHF.R.S32.HI R4, RZ, 0x2, R83.reuse ;  /* 0x00000002ff047819 */ /* 0x100fe40000011453 */
[----:B------:R-:W-:Y:S02]  /*6310*/  SHF.R.S32.HI R83, RZ, 0x1f, R83 ;  /* 0x0000001fff537819 */ /* 0x000fe40000011453 */
[----:B------:R-:W-:Y:S02]  /*6320*/  LOP3.LUT R85, R81, 0x30, R85, 0xf8, !PT ;  /* 0x0000003051557812 */ /* 0x000fe400078ef855 */
[----:B------:R-:W-:-:S02]  /*6330*/  LOP3.LUT R0, R0, 0x1c0, RZ, 0xc0, !PT ;  /* 0x000001c000007812 */ /* 0x000fc400078ec0ff */
[----:B------:R-:W-:Y:S02]  /*6340*/  LEA.HI R83, R83, R4, RZ, 0x3 ;  /* 0x0000000453537211 */ /* 0x000fe400078f18ff */
[----:B------:R-:W-:Y:S02]  /*6350*/  F2FP.PACK_AB R78, R79, R78 ;  /* 0x0000004e4f4e723e */ /* 0x000fe400000000ff */
[----:B------:R-:W-:Y:S02]  /*6360*/  F2FP.PACK_AB R76, R77, R76 ;  /* 0x0000004c4d4c723e */ /* 0x000fe400000000ff */
[----:B------:R-:W-:Y:S02]  /*6370*/  LOP3.LUT R79, R85, 0x40, RZ, 0xfc, !PT ;  /* 0x00000040554f7812 */ /* 0x000fe400078efcff */
[----:B------:R-:W-:Y:S02]  /*6380*/  F2FP.PACK_AB R74, R75, R74 ;  /* 0x0000004a4b4a723e */ /* 0x000fe400000000ff */
[----:B------:R-:W-:-:S02]  /*6390*/  LOP3.LUT R3, R0, 0x38, R104, 0xf8, !PT ;  /* 0x0000003800037812 */ /* 0x000fc400078ef868 */
[----:B------:R-:W-:Y:S02]  /*63a0*/  LOP3.LUT R77, R85, 0x8, RZ, 0xfc, !PT ;  /* 0x00000008554d7812 */ /* 0x000fe400078efcff */
[----:B------:R-:W-:Y:S02]  /*63b0*/  F2FP.PACK_AB R72, R73, R72 ;  /* 0x000000484948723e */ /* 0x000fe400000000ff */
[----:B------:R-:W-:Y:S02]  /*63c0*/  LOP3.LUT R5, R5, 0xfffffe00, RZ, 0xc0, !PT ;  /* 0xfffffe0005057812 */ /* 0x000fe400078ec0ff */
[----:B------:R-:W-:Y:S02]  /*63d0*/  LOP3.LUT R83, R83, 0xfffffff8, RZ, 0xc0, !PT ;  /* 0xfffffff853537812 */ /* 0x000fe400078ec0ff */
[----:B------:R-:W-:Y:S02]  /*63e0*/  SHF.R.U32.HI R0, RZ, 0x3, R0 ;  /* 0x00000003ff007819 */ /* 0x000fe40000011600 */
[----:B------:R-:W-:-:S02]  /*63f0*/  LOP3.LUT R75, R85, 0x48, RZ, 0xfc, !PT ;  /* 0x00000048554b7812 */ /* 0x000fc400078efcff */
[----:B------:R-:W-:Y:S02]  /*6400*/  F2FP.PACK_AB R70, R71, R70 ;  /* 0x000000464746723e */ /* 0x000fe400000000ff */
[----:B------:R-:W-:Y:S02]  /*6410*/  LOP3.LUT R73, R85, 0x1400, RZ, 0xfc, !PT ;  /* 0x0000140055497812 */ /* 0x000fe400078efcff */
[----:B------:R-:W-:Y:S02]  /*6420*/  F2FP.PACK_AB R68, R69, R68 ;  /* 0x000000444544723e */ /* 0x000fe400000000ff */
[----:B------:R-:W-:Y:S02]  /*6430*/  SHF.R.U32.HI R81, RZ, 0x3, R81 ;  /* 0x00000003ff517819 */ /* 0x000fe40000011651 */
[----:B------:R-:W-:Y:S02]  /*6440*/  LOP3.LUT R71, R85, 0x1440, RZ, 0xfc, !PT ;  /* 0x0000144055477812 */ /* 0x000fe400078efcff */
[----:B------:R-:W-:-:S02]  /*6450*/  LOP3.LUT R79, R79, 0x1c0, RZ, 0xc0, !PT ;  /* 0x000001c04f4f7812 */ /* 0x000fc400078ec0ff */
[----:B------:R-:W-:Y:S02]  /*6460*/  F2FP.PACK_AB R66, R67, R66 ;  /* 0x000000424342723e */ /* 0x000fe400000000ff */
[----:B------:R-:W-:Y:S02]  /*6470*/  LOP3.LUT R69, R85, 0x1408, RZ, 0xfc, !PT ;  /* 0x0000140855457812 */ /* 0x000fe400078efcff */
[----:B------:R-:W-:Y:S02]  /*6480*/  LOP3.LUT R77, R77, 0x180, RZ, 0xc0, !PT ;  /* 0x000001804d4d7812 */ /* 0x000fe400078ec0ff */
        /* <DEDUP_REMOVED lines=11> */
[----:B------:R-:W-:Y:S02]  /*6540*/  IADD3 R83, R5, R4, -R83 ;  /* 0x0000000405537210 */ /* 0x000fe40007ffe853 */
[----:B------:R-:W-:Y:S02]  /*6550*/  LOP3.LUT R0, R3, R0, RZ, 0x3c, !PT ;  /* 0x0000000003007212 */ /* 0x000fe400078e3cff */
[----:B------:R-:W-:Y:S02]  /*6560*/  LOP3.LUT R67, R85, 0x1448, RZ, 0xfc, !PT ;  /* 0x0000144855437812 */ /* 0x000fe400078efcff */
        /* <DEDUP_REMOVED lines=54> */
[----:B------:R-:W-:-:S02]  /*68d0*/  LOP3.LUT R81, R81, R85, RZ, 0x3c, !PT ;  /* 0x0000005551517212 */ /* 0x000fc400078e3cff */
[----:B------:R-:W-:Y:S02]  /*68e0*/  LOP3.LUT R71, R71, 0x1c0, RZ, 0xc0, !PT ;  /* 0x000001c047477812 */ /* 0x000fe400078ec0ff */
[----:B------:R-:W-:Y:S01]  /*68f0*/  SHF.R.U32.HI R79, RZ, 0x3, R79 ;  /* 0x00000003ff4f7819 */ /* 0x000fe2000001164f */
[----:B------:R-:W-:Y:S01]  /*6900*/  IMAD.IADD R81, R83, 0x1, R81 ;  /* 0x0000000153517824 */ /* 0x000fe200078e0251 */
[----:B------:R-:W-:Y:S02]  /*6910*/  LOP3.LUT R69, R69, 0x180, RZ, 0xc0, !PT ;  /* 0x0000018045457812 */ /* 0x000fe400078ec0ff */
[----:B------:R-:W-:Y:S01]  /*6920*/  SHF.R.U32.HI R77, RZ, 0x3, R77 ;  /* 0x00000003ff4d7819 */ /* 0x000fe2000001164d */
[----:B------:R-:W-:Y:S01]  /*6930*/  IMAD.SHL.U32 R81, R81, 0x2, RZ ;  /* 0x0000000251517824 */ /* 0x000fe200078e00ff */
[----:B------:R-:W-:Y:S02]  /*6940*/  LEA.HI R2, R2, R242, RZ, 0x6 ;  /* 0x000000f202027211 */ /* 0x000fe400078f30ff */
[----:B------:R-:W-:-:S02]  /*6950*/  LOP3.LUT R67, R67, 0x1c0, RZ, 0xc0, !PT ;  /* 0x000001c043437812 */ /* 0x000fc400078ec0ff */
[----:B------:R-:W-:Y:S01]  /*6960*/  SHF.R.U32.HI R75, RZ, 0x3, R75 ;  /* 0x00000003ff4b7819 */ /* 0x000fe2000001164b */
[----:B------:R-:W-:Y:S01]  /*6970*/  IMAD.SHL.U32 R2, R2, 0x8, RZ ;  /* 0x0000000802027824 */ /* 0x000fe200078e00ff */
[----:B------:R-:W-:Y:S01]  /*6980*/  LOP3.LUT R3, R3, 0x1c0, RZ, 0xc0, !PT ;  /* 0x000001c003037812 */ /* 0x000fe200078ec0ff */
[----:B------:R1:W-:Y:S01]  /*6990*/  STS.U16 [R81+0x7880], R44 ;  /* 0x0078802c51007388 */ /* 0x0003e20000000400 */
        /* <DEDUP_REMOVED lines=51> */
[----:B------:R-:W-:-:S02]  /*6cd0*/  SHF.R.U32.HI R73, RZ, 0x3, R73 ;  /* 0x00000003ff497819 */ /* 0x000fc40000011649 */
[----:B------:R-:W-:Y:S02]  /*6ce0*/  SHF.R.U32.HI R71, RZ, 0x3, R71 ;  /* 0x00000003ff477819 */ /* 0x000fe40000011647 */
[----:B------:R-:W-:Y:S02]  /*6cf0*/  LOP3.LUT R79, R79, 0x40, R85, 0x1e, !PT ;  /* 0x000000404f4f7812 */ /* 0x000fe400078e1e55 */
[----:B------:R-:W-:Y:S02]  /*6d00*/  SHF.R.U32.HI R69, RZ, 0x3, R69 ;  /* 0x00000003ff457819 */ /* 0x000fe40000011645 */
[----:B------:R-:W-:Y:S01]  /*6d10*/  LOP3.LUT R77, R77, 0x8, R85, 0x1e, !PT ;  /* 0x000000084d4d7812 */ /* 0x000fe200078e1e55 */
[----:B------:R-:W-:Y:S01]  /*6d20*/  IMAD.IADD R79, R83, 0x1, R79 ;  /* 0x00000001534f7824 */ /* 0x000fe200078e024f */
[----:B------:R-:W-:Y:S02]  /*6d30*/  SHF.R.U32.HI R67, RZ, 0x3, R67 ;  /* 0x00000003ff437819 */ /* 0x000fe40000011643 */
[----:B------:R-:W-:Y:S01]  /*6d40*/  LOP3.LUT R75, R75, 0x48, R85, 0x1e, !PT ;  /* 0x000000484b4b7812 */ /* 0x000fe200078e1e55 */
[----:B------:R-:W-:Y:S01]  /*6d50*/  IMAD.IADD R77, R83, 0x1, R77 ;  /* 0x00000001534d7824 */ /* 0x000fe200078e024d */
        /* <DEDUP_REMOVED lines=88> */
[----:B------:R-:W-:Y:S01]  /*72e0*/  LOP3.LUT R42, R42, 0x2c00, R85, 0x1e, !PT ;  /* 0x00002c002a2a7812 */ /* 0x000fe200078e1e55 */
[----:B------:R-:W-:Y:S01]  /*72f0*/  IMAD.IADD R45, R83, 0x1, R45 ;  /* 0x00000001532d7824 */ /* 0x000fe200078e022d */
[----:B------:R-:W-:Y:S01]  /*7300*/  LOP3.LUT R41, R41, 0x2c40, R85, 0x1e, !PT ;  /* 0x00002c4029297812 */ /* 0x000fe200078e1e55 */
[C---:B------:R-:W-:Y:S01]  /*7310*/  IMAD.IADD R43, R83.reuse, 0x1, R43 ;  /* 0x00000001532b7824 */ /* 0x040fe200078e022b */
[--C-:B------:R-:W-:Y:S01]  /*7320*/  LOP3.LUT R40, R40, 0x2c08, R85.reuse, 0x1e, !PT ;  /* 0x00002c0828287812 */ /* 0x100fe200078e1e55 */
        /* <DEDUP_REMOVED lines=71> */
[----:B------:R-:W-:Y:S01]  /*77a0*/  LOP3.LUT R4, R4, 0x3808, R85, 0x1e, !PT ;  /* 0x0000380804047812 */ /* 0x000fe200078e1e55 */
[C---:B------:R-:W-:Y:S01]  /*77b0*/  IMAD.IADD R6, R83.reuse, 0x1, R6 ;  /* 0x0000000153067824 */ /* 0x040fe200078e0206 */
[--C-:B------:R-:W-:Y:S01]  /*77c0*/  LOP3.LUT R0, R0, 0x7ffffe00, R2.reuse, 0xf8, !PT ;  /* 0x7ffffe0000007812 */ /* 0x100fe200078ef802 */
[C---:B------:R-:W-:Y:S01]  /*77d0*/  IMAD.IADD R5, R83.reuse, 0x1, R5 ;  /* 0x0000000153057824 */ /* 0x040fe200078e0205 */
[----:B------:R-:W-:Y:S01]  /*77e0*/  PRMT R2, R44, 0x7632, R2 ;  /* 0x000076322c027816 */ /* 0x000fe20000000002 */
[----:B------:R-:W-:Y:S01]  /*77f0*/  IMAD.IADD R4, R83, 0x1, R4 ;  /* 0x0000000153047824 */ /* 0x000fe200078e0204 */
[----:B-1----:R-:W-:Y:S01]  /*7800*/  PRMT R44, R46, 0x7632, R44 ;  /* 0x000076322e2c7816 */ /* 0x002fe2000000002c */
        /* <DEDUP_REMOVED lines=27> */
[----:B------:R-:W-:Y:S01]  /*79c0*/  F2FP.PACK_AB R98, R99, R98 ;  /* 0x000000626362723e */ /* 0x000fe200000000ff */
[----:B------:R-:W-:Y:S01]  /*79d0*/  IMAD.SHL.U32 R45, R45, 0x2, RZ ;  /* 0x000000022d2d7824 */ /* 0x000fe200078e00ff */
[----:B-1----:R-:W-:Y:S01]  /*79e0*/  PRMT R2, R50, 0x7632, R2 ;  /* 0x0000763232027816 */ /* 0x002fe20000000002 */
[----:B------:R-:W-:Y:S01]  /*79f0*/  IMAD.SHL.U32 R43, R43, 0x2, RZ ;  /* 0x000000022b2b7824 */ /* 0x000fe200078e00ff */
[----:B------:R-:W-:Y:S01]  /*7a00*/  F2FP.PACK_AB R100, R101, R100 ;  /* 0x000000646564723e */ /* 0x000fe200000000ff */
[----:B------:R-:W-:Y:S01]  /*7a10*/  IMAD.SHL.U32 R42, R42, 0x2, RZ ;  /* 0x000000022a2a7824 */ /* 0x000fe200078e00ff */
[----:B--2---:R-:W-:Y:S01]  /*7a20*/  PRMT R46, R66, 0x7632, R46 ;  /* 0x00007632422e7816 */ /* 0x004fe2000000002e */
[----:B------:R1:W-:Y:S01]  /*7a30*/  STS.U16 [R67+0x7880], R2 ;  /* 0x0078800243007388 */ /* 0x0003e20000000400 */
[----:B------:R-:W-:Y:S01]  /*7a40*/  IMAD.SHL.U32 R41, R41, 0x2, RZ ;  /* 0x0000000229297824 */ /* 0x000fe200078e00ff */
[----:B---3--:R-:W-:Y:S01]  /*7a50*/  PRMT R44, R52, 0x7632, R44 ;  /* 0x00007632342c7816 */ /* 0x008fe2000000002c */
        /* <DEDUP_REMOVED lines=27> */
[----:B------:R-:W-:Y:S01]  /*7c10*/  F2FP.PACK_AB R128, R129, R128 ;  /* 0x000000808180723e */ /* 0x000fe200000000ff */
[----:B------:R1:W-:Y:S01]  /*7c20*/  STS.U16 [R59+0x7880], R2 ;  /* 0x007880023b007388 */ /* 0x0003e20000000400 */
[----:B------:R-:W-:Y:S01]  /*7c30*/  IMAD.SHL.U32 R26, R26, 0x2, RZ ;  /* 0x000000021a1a7824 */ /* 0x000fe200078e00ff */
[----:B--2---:R-:W-:Y:S01]  /*7c40*/  PRMT R44, R64, 0x7632, R44 ;  /* 0x00007632402c7816 */ /* 0x004fe2000000002c */
        /* <DEDUP_REMOVED lines=44> */
[----:B------:R-:W-:Y:S01]  /*7f10*/  F2FP.PACK_AB R158, R159, R158 ;  /* 0x0000009e9f9e723e */ /* 0x000fe200000000ff */
[----:B------:R-:W-:Y:S01]  /*7f20*/  IMAD.SHL.U32 R3, R3, 0x2, RZ ;  /* 0x0000000203037824 */ /* 0x000fe200078e00ff */
[----:B------:R-:W-:-:S02]  /*7f30*/  F2FP.PACK_AB R152, R153, R152 ;  /* 0x000000989998723e */ /* 0x000fc400000000ff */
[----:B------:R-:W-:Y:S02]  /*7f40*/  F2FP.PACK_AB R154, R155, R154 ;  /* 0x0000009a9b9a723e */ /* 0x000fe400000000ff */
[----:B------:R-:W-:Y:S02]  /*7f50*/  F2FP.PACK_AB R148, R149, R148 ;  /* 0x000000949594723e */ /* 0x000fe400000000ff */
[----:B------:R-:W-:Y:S02]  /*7f60*/  F2FP.PACK_AB R150, R151, R150 ;  /* 0x000000969796723e */ /* 0x000fe400000000ff */
[----:B-1----:R-:W-:Y:S02]  /*7f70*/  PRMT R2, R56, 0x7632, R2 ;  /* 0x0000763238027816 */ /* 0x002fe40000000002 */
[----:B------:R-:W-:Y:S02]  /*7f80*/  F2FP.PACK_AB R160, R161, R160 ;  /* 0x000000a0a1a0723e */ /* 0x000fe400000000ff */
[----:B------:R-:W-:Y:S01]  /*7f90*/  F2FP.PACK_AB R162, R163, R162 ;  /* 0x000000a2a3a2723e */ /* 0x000fe200000000ff */
[----:B------:R1:W-:Y:S01]  /*7fa0*/  STS.U16 [R41+0x7880], R2 ;  /* 0x0078800229007388 */ /* 0x0003e20000000400 */
[----:B------:R-:W-:-:S02]  /*7fb0*/  F2FP.PACK_AB R164, R165, R164 ;  /* 0x000000a4a5a4723e */ /* 0x000fc400000000ff */
[----:B--2---:R-:W-:Y:S01]  /*7fc0*/  PRMT R44, R58, 0x7632, R44 ;  /* 0x000076323a2c7816 */ /* 0x004fe2000000002c */
[----:B------:R-:W-:Y:S01]  /*7fd0*/  STS.U16 [R40+0x7880], R58 ;  /* 0x0078803a28007388 */ /* 0x000fe20000000400 */
[----:B------:R-:W-:Y:S02]  /*7fe0*/  F2FP.PACK_AB R166, R167, R166 ;  /* 0x000000a6a7a6723e */ /* 0x000fe400000000ff */
[----:B------:R-:W-:Y:S01]  /*7ff0*/  F2FP.PACK_AB R168, R169, R168 ;  /* 0x000000a8a9a8723e */ /* 0x000fe200000000ff */
[----:B------:R2:W-:Y:S01]  /*8000*/  STS.U16 [R39+0x7880], R44 ;  /* 0x0078802c27007388 */ /* 0x0005e20000000400 */
[----:B------:R-:W-:Y:S02]  /*8010*/  F2FP.PACK_AB R170, R171, R170 ;  /* 0x000000aaabaa723e */ /* 0x000fe400000000ff */
[----:B------:R-:W-:Y:S01]  /*8020*/  SHF.R.S32.HI R105, RZ, 0x1f, R104 ;  /* 0x0000001fff697819 */ /* 0x000fe20000011468 */
[----:B------:R-:W-:Y:S01]  /*8030*/  STS.U16 [R38+0x7880], R68 ;  /* 0x0078804426007388 */ /* 0x000fe20000000400 */
[----:B------:R-:W-:-:S02]  /*8040*/  ISETP.GT.AND P2, PT, R242, 0x27f, PT ;  /* 0x0000027ff200780c */ /* 0x000fc40003f44270 */
[C---:B------:R-:W-:Y:S01]  /*8050*/  ISETP.GT.AND P1, PT, R242.reuse, 0x17f, PT ;  /* 0x0000017ff200780c */ /* 0x040fe20003f24270 */
[----:B------:R3:W-:Y:S01]  /*8060*/  STS.U16 [R37+0x7880], R46 ;  /* 0x0078802e25007388 */ /* 0x0007e20000000400 */
[----:B------:R-:W-:Y:S02]  /*8070*/  ISETP.GT.AND P0, PT, R242, 0x7f, PT ;  /* 0x0000007ff200780c */ /* 0x000fe40003f04270 */
[----:B------:R-:W-:Y:S01]  /*8080*/  SHF.R.S32.HI R107, RZ, 0x1f, R106 ;  /* 0x0000001fff6b7819 */ /* 0x000fe2000001146a */
[----:B------:R-:W-:Y:S01]  /*8090*/  STS.U16 [R36+0x7880], R70 ;  /* 0x0078804624007388 */ /* 0x000fe20000000400 */
[----:B-1----:R-:W-:-:S05]  /*80a0*/  PRMT R2, R70, 0x7632, R2 ;  /* 0x0000763246027816 */ /* 0x002fca0000000002 */
[----:B------:R1:W-:Y:S01]  /*80b0*/  STS.U16 [R35+0x7880], R2 ;  /* 0x0078800223007388 */ /* 0x0003e20000000400 */
[----:B--2---:R-:W-:-:S03]  /*80c0*/  PRMT R44, R72, 0x7632, R44 ;  /* 0x00007632482c7816 */ /* 0x004fc6000000002c */
[----:B------:R-:W-:Y:S04]  /*80d0*/  STS.U16 [R34+0x7880], R72 ;  /* 0x0078804822007388 */ /* 0x000fe80000000400 */
[----:B------:R2:W-:Y:S01]  /*80e0*/  STS.U16 [R33+0x7880], R44 ;  /* 0x0078802c21007388 */ /* 0x0005e20000000400 */
[----:B---3--:R-:W-:-:S03]  /*80f0*/  PRMT R46, R78, 0x7632, R46 ;  /* 0x000076324e2e7816 */ /* 0x008fc6000000002e */
[----:B------:R-:W-:Y:S01]  /*8100*/  STS.U16 [R32+0x7880], R74 ;  /* 0x0078804a20007388 */ /* 0x000fe20000000400 */
[----:B-1----:R-:W-:-:S05]  /*8110*/  PRMT R2, R74, 0x7632, R2 ;  /* 0x000076324a027816 */ /* 0x002fca0000000002 */
[----:B------:R1:W-:Y:S01]  /*8120*/  STS.U16 [R31+0x7880], R2 ;  /* 0x007880021f007388 */ /* 0x0003e20000000400 */
[----:B--2---:R-:W-:-:S03]  /*8130*/  PRMT R44, R76, 0x7632, R44 ;  /* 0x000076324c2c7816 */ /* 0x004fc6000000002c */
[----:B------:R-:W-:Y:S04]  /*8140*/  STS.U16 [R30+0x7880], R76 ;  /* 0x0078804c1e007388 */ /* 0x000fe80000000400 */
[----:B------:R2:W-:Y:S04]  /*8150*/  STS.U16 [R29+0x7880], R44 ;  /* 0x0078802c1d007388 */ /* 0x0005e80000000400 */
[----:B------:R-:W-:Y:S04]  /*8160*/  STS.U16 [R28+0x7880], R78 ;  /* 0x0078804e1c007388 */ /* 0x000fe80000000400 */
[----:B------:R3:W-:Y:S04]  /*8170*/  STS.U16 [R27+0x7880], R46 ;  /* 0x0078802e1b007388 */ /* 0x0007e80000000400 */
        /* <DEDUP_REMOVED lines=15> */
[----:B------:R4:W-:Y:S01]  /*8270*/  STS.U16 [R16+0x7880], R82 ;  /* 0x0078805210007388 */ /* 0x0009e20000000400 */
[----:B-1----:R-:W-:-:S05]  /*8280*/  PRMT R2, R82, 0x7632, R2 ;  /* 0x0000763252027816 */ /* 0x002fca0000000002 */
[----:B------:R1:W-:Y:S01]  /*8290*/  STS.U16 [R15+0x7880], R2 ;  /* 0x007880020f007388 */ /* 0x0003e20000000400 */
[----:B--2---:R-:W-:-:S03]  /*82a0*/  PRMT R44, R92, 0x7632, R44 ;  /* 0x000076325c2c7816 */ /* 0x004fc6000000002c */
[----:B------:R-:W-:Y:S04]  /*82b0*/  STS.U16 [R14+0x7880], R92 ;  /* 0x0078805c0e007388 */ /* 0x000fe80000000400 */
[----:B------:R2:W-:Y:S01]  /*82c0*/  STS.U16 [R13+0x7880], R44 ;  /* 0x0078802c0d007388 */ /* 0x0005e20000000400 */
[----:B---3--:R-:W-:-:S03]  /*82d0*/  PRMT R46, R98, 0x7632, R46 ;  /* 0x00007632622e7816 */ /* 0x008fc6000000002e */
[----:B------:R-:W-:Y:S01]  /*82e0*/  STS.U16 [R12+0x7880], R94 ;  /* 0x0078805e0c007388 */ /* 0x000fe20000000400 */
[----:B----4-:R-:W-:Y:S01]  /*82f0*/  IMAD.WIDE R82, R231, 0x50, R106 ;  /* 0x00000050e7527825 */ /* 0x010fe200078e026a */
[----:B-1----:R-:W-:-:S05]  /*8300*/  PRMT R2, R94, 0x7632, R2 ;  /* 0x000076325e027816 */ /* 0x002fca0000000002 */
[----:B------:R1:W-:Y:S01]  /*8310*/  STS.U16 [R11+0x7880], R2 ;  /* 0x007880020b007388 */ /* 0x0003e20000000400 */
[----:B--2---:R-:W-:-:S03]  /*8320*/  PRMT R44, R96, 0x7632, R44 ;  /* 0x00007632602c7816 */ /* 0x004fc6000000002c */
[----:B------:R-:W-:Y:S04]  /*8330*/  STS.U16 [R10+0x7880], R96 ;  /* 0x007880600a007388 */ /* 0x000fe80000000400 */
[----:B------:R2:W-:Y:S04]  /*8340*/  STS.U16 [R9+0x7880], R44 ;  /* 0x0078802c09007388 */ /* 0x0005e80000000400 */
[----:B------:R-:W-:Y:S04]  /*8350*/  STS.U16 [R8+0x7880], R98 ;  /* 0x0078806208007388 */ /* 0x000fe80000000400 */
[----:B------:R-:W-:Y:S04]  /*8360*/  STS.U16 [R7+0x7880], R46 ;  /* 0x0078802e07007388 */ /* 0x000fe80000000400 */
[----:B------:R-:W-:Y:S01]  /*8370*/  STS.U16 [R6+0x7880], R100 ;  /* 0x0078806406007388 */ /* 0x000fe20000000400 */
[----:B-1----:R-:W-:-:S05]  /*8380*/  PRMT R2, R100, 0x7632, R2 ;  /* 0x0000763264027816 */ /* 0x002fca0000000002 */
[----:B------:R1:W-:Y:S01]  /*8390*/  STS.U16 [R5+0x7880], R2 ;  /* 0x0078800205007388 */ /* 0x0003e20000000400 */
[----:B--2---:R-:W-:-:S03]  /*83a0*/  PRMT R44, R102, 0x7632, R44 ;  /* 0x00007632662c7816 */ /* 0x004fc6000000002c */
[----:B------:R-:W-:Y:S04]  /*83b0*/  STS.U16 [R4+0x7880], R102 ;  /* 0x0078806604007388 */ /* 0x000fe80000000400 */
[----:B------:R2:W-:Y:S04]  /*83c0*/  STS.U16 [R3+0x7880], R44 ;  /* 0x0078802c03007388 */ /* 0x0005e80000000400 */
[----:B------:R-:W-:Y:S01]  /*83d0*/  STS.U16 [R81+0x80], R112 ;  /* 0x0000807051007388 */ /* 0x000fe20000000400 */
[----:B-1----:R-:W-:-:S05]  /*83e0*/  PRMT R2, R112, 0x7632, R2 ;  /* 0x0000763270027816 */ /* 0x002fca0000000002 */
[----:B------:R1:W-:Y:S01]  /*83f0*/  STS.U16 [R79+0x80], R2 ;  /* 0x000080024f007388 */ /* 0x0003e20000000400 */
[----:B--2---:R-:W-:-:S03]  /*8400*/  PRMT R44, R114, 0x7632, R44 ;  /* 0x00007632722c7816 */ /* 0x004fc6000000002c */
[----:B------:R2:W-:Y:S04]  /*8410*/  STS.U16 [R77+0x80], R114 ;  /* 0x000080724d007388 */ /* 0x0005e80000000400 */
[----:B------:R3:W-:Y:S04]  /*8420*/  STS.U16 [R75+0x80], R44 ;  /* 0x0000802c4b007388 */ /* 0x0007e80000000400 */
[----:B------:R4:W-:Y:S01]  /*8430*/  STS.U16 [R73+0x80], R116 ;  /* 0x0000807449007388 */ /* 0x0009e20000000400 */
[----:B-1----:R-:W-:Y:S01]  /*8440*/  PRMT R2, R116, 0x7632, R2 ;  /* 0x0000763274027816 */ /* 0x002fe20000000002 */
[----:B------:R-:W-:-:S04]  /*8450*/  IMAD.WIDE.U32 R78, R229, c[0x0][0x338], R104 ;  /* 0x0000ce00e54e7a25 */ /* 0x000fc800078e0068 */
[----:B------:R1:W-:Y:S01]  /*8460*/  STS.U16 [R71+0x80], R2 ;  /* 0x0000800247007388 */ /* 0x0003e20000000400 */
[----:B--2---:R-:W-:Y:S01]  /*8470*/  IMAD.SHL.U32 R77, R0, 0x2, RZ ;  /* 0x00000002004d7824 */ /* 0x004fe200078e00ff */
[----:B------:R-:W-:Y:S01]  /*8480*/  SHF.R.S32.HI R0, RZ, 0x1f, R230 ;  /* 0x0000001fff007819 */ /* 0x000fe200000114e6 */
[----:B---3--:R-:W-:Y:S01]  /*8490*/  CS2R R74, SRZ ;  /* 0x00000000004a7805 */ /* 0x008fe2000001ff00 */
[----:B------:R-:W-:Y:S01]  /*84a0*/  PRMT R44, R118, 0x7632, R44 ;  /* 0x00007632762c7816 */ /* 0x000fe2000000002c */
[----:B------:R2:W-:Y:S01]  /*84b0*/  STS.U16 [R69+0x80], R118 ;  /* 0x0000807645007388 */ /* 0x0005e20000000400 */
[----:B----4-:R-:W-:-:S03]  /*84c0*/  CS2R R72, SRZ ;  /* 0x0000000000487805 */ /* 0x010fc6000001ff00 */
[----:B------:R3:W-:Y:S04]  /*84d0*/  STS.U16 [R67+0x80], R44 ;  /* 0x0000802c43007388 */ /* 0x0007e80000000400 */
[----:B------:R4:W-:Y:S01]  /*84e0*/  STS.U16 [R65+0x80], R120 ;  /* 0x0000807841007388 */ /* 0x0009e20000000400 */
[----:B-1----:R-:W-:Y:S01]  /*84f0*/  PRMT R2, R120, 0x7632, R2 ;  /* 0x0000763278027816 */ /* 0x002fe20000000002 */
[----:B------:R-:W-:-:S04]  /*8500*/  CS2R R70, SRZ ;  /* 0x0000000000467805 */ /* 0x000fc8000001ff00 */
[----:B------:R1:W-:Y:S01]  /*8510*/  STS.U16 [R63+0x80], R2 ;  /* 0x000080023f007388 */ /* 0x0003e20000000400 */
[----:B--2---:R-:W-:Y:S01]  /*8520*/  CS2R R68, SRZ ;  /* 0x0000000000447805 */ /* 0x004fe2000001ff00 */
[----:B---3--:R-:W-:Y:S02]  /*8530*/  PRMT R44, R132, 0x7632, R44 ;  /* 0x00007632842c7816 */ /* 0x008fe4000000002c */
[----:B------:R2:W-:Y:S01]  /*8540*/  STS.U16 [R61+0x80], R122 ;  /* 0x0000807a3d007388 */ /* 0x0005e20000000400 */
[----:B------:R-:W-:Y:S01]  /*8550*/  CS2R R66, SRZ ;  /* 0x0000000000427805 */ /* 0x000fe2000001ff00 */
[----:B----4-:R-:W-:Y:S01]  /*8560*/  CS2R R64, SRZ ;  /* 0x0000000000407805 */ /* 0x010fe2000001ff00 */
[----:B-1----:R-:W-:Y:S01]  /*8570*/  PRMT R2, R122, 0x7632, R2 ;  /* 0x000076327a027816 */ /* 0x002fe20000000002 */
[----:B------:R-:W-:-:S04]  /*8580*/  CS2R R62, SRZ ;  /* 0x00000000003e7805 */ /* 0x000fc8000001ff00 */
[----:B------:R1:W-:Y:S01]  /*8590*/  STS.U16 [R59+0x80], R2 ;  /* 0x000080023b007388 */ /* 0x0003e20000000400 */
[----:B--2---:R-:W-:-:S03]  /*85a0*/  CS2R R60, SRZ ;  /* 0x00000000003c7805 */ /* 0x004fc6000001ff00 */
[----:B------:R2:W-:Y:S04]  /*85b0*/  STS.U16 [R57+0x80], R132 ;  /* 0x0000808439007388 */ /* 0x0005e80000000400 */
[----:B------:R3:W-:Y:S04]  /*85c0*/  STS.U16 [R55+0x80], R44 ;  /* 0x0000802c37007388 */ /* 0x0007e80000000400 */
[----:B------:R4:W-:Y:S01]  /*85d0*/  STS.U16 [R53+0x80], R134 ;  /* 0x0000808635007388 */ /* 0x0009e20000000400 */
[----:B-1----:R-:W-:Y:S01]  /*85e0*/  PRMT R2, R134, 0x7632, R2 ;  /* 0x0000763286027816 */ /* 0x002fe20000000002 */
[----:B------:R-:W-:Y:S01]  /*85f0*/  CS2R R58, SRZ ;  /* 0x00000000003a7805 */ /* 0x000fe2000001ff00 */
[----:B--2---:R-:W-:-:S03]  /*8600*/  CS2R R56, SRZ ;  /* 0x0000000000387805 */ /* 0x004fc6000001ff00 */
[----:B------:R1:W-:Y:S01]  /*8610*/  STS.U16 [R51+0x80], R2 ;  /* 0x0000800233007388 */ /* 0x0003e20000000400 */
[----:B---3--:R-:W-:-:S03]  /*8620*/  PRMT R44, R128, 0x7632, R44 ;  /* 0x00007632802c7816 */ /* 0x008fc6000000002c */
[----:B------:R2:W-:Y:S01]  /*8630*/  STS.U16 [R49+0x80], R128 ;  /* 0x0000808031007388 */ /* 0x0005e20000000400 */
[----:B------:R-:W-:Y:S01]  /*8640*/  CS2R R54, SRZ ;  /* 0x0000000000367805 */ /* 0x000fe2000001ff00 */
[----:B----4-:R-:W-:Y:S02]  /*8650*/  CS2R R52, SRZ ;  /* 0x0000000000347805 */ /* 0x010fe4000001ff00 */
[----:B------:R3:W-:Y:S04]  /*8660*/  STS.U16 [R47+0x80], R44 ;  /* 0x0000802c2f007388 */ /* 0x0007e80000000400 */
[----:B------:R4:W-:Y:S01]  /*8670*/  STS.U16 [R45+0x80], R130 ;  /* 0x000080822d007388 */ /* 0x0009e20000000400 */
[----:B-1----:R-:W-:Y:S01]  /*8680*/  PRMT R2, R130, 0x7632, R2 ;  /* 0x0000763282027816 */ /* 0x002fe20000000002 */
[----:B------:R-:W-:Y:S01]  /*8690*/  CS2R R50, SRZ ;  /* 0x0000000000327805 */ /* 0x000fe2000001ff00 */
[----:B--2---:R-:W-:-:S03]  /*86a0*/  CS2R R48, SRZ ;  /* 0x0000000000307805 */ /* 0x004fc6000001ff00 */
[----:B------:R1:W-:Y:S01]  /*86b0*/  STS.U16 [R43+0x80], R2 ;  /* 0x000080022b007388 */ /* 0x0003e20000000400 */
[----:B---3--:R-:W-:-:S03]  /*86c0*/  CS2R R46, SRZ ;  /* 0x00000000002e7805 */ /* 0x008fc6000001ff00 */
[----:B------:R-:W-:Y:S01]  /*86d0*/  STS.U16 [R42+0x80], R124 ;  /* 0x0000807c2a007388 */ /* 0x000fe20000000400 */
[----:B----4-:R-:W-:Y:S01]  /*86e0*/  CS2R R44, SRZ ;  /* 0x00000000002c7805 */ /* 0x010fe2000001ff00 */
[----:B-1----:R-:W-:Y:S02]  /*86f0*/  PRMT R2, R124, 0x7632, R2 ;  /* 0x000076327c027816 */ /* 0x002fe40000000002 */
[----:B------:R-:W-:-:S03]  /*8700*/  PRMT R43, R126, 0x7632, R43 ;  /* 0x000076327e2b7816 */ /* 0x000fc6000000002b */
[----:B------:R1:W-:Y:S04]  /*8710*/  STS.U16 [R41+0x80], R2 ;  /* 0x0000800229007388 */ /* 0x0003e80000000400 */
[----:B------:R2:W-:Y:S04]  /*8720*/  STS.U16 [R40+0x80], R126 ;  /* 0x0000807e28007388 */ /* 0x0005e80000000400 */
[----:B------:R3:W-:Y:S04]  /*8730*/  STS.U16 [R39+0x80], R43 ;  /* 0x0000802b27007388 */ /* 0x0007e80000000400 */
[----:B------:R4:W-:Y:S01]  /*8740*/  STS.U16 [R38+0x80], R136 ;  /* 0x0000808826007388 */ /* 0x0009e20000000400 */
[----:B-1----:R-:W-:Y:S01]  /*8750*/  PRMT R2, R136, 0x7632, R2 ;  /* 0x0000763288027816 */ /* 0x002fe20000000002 */
[----:B--2---:R-:W-:-:S04]  /*8760*/  CS2R R40, SRZ ;  /* 0x0000000000287805 */ /* 0x004fc8000001ff00 */
[----:B------:R1:W-:Y:S01]  /*8770*/  STS.U16 [R37+0x80], R2 ;  /* 0x0000800225007388 */ /* 0x0003e20000000400 */
[----:B---3--:R-:W-:-:S03]  /*8780*/  CS2R R42, SRZ ;  /* 0x00000000002a7805 */ /* 0x008fc6000001ff00 */
[----:B------:R2:W-:Y:S01]  /*8790*/  STS.U16 [R36+0x80], R138 ;  /* 0x0000808a24007388 */ /* 0x0005e20000000400 */
[----:B----4-:R-:W-:-:S05]  /*87a0*/  PRMT R38, R138, 0x7632, R38 ;  /* 0x000076328a267816 */ /* 0x010fca0000000026 */
[----:B------:R3:W-:Y:S04]  /*87b0*/  STS.U16 [R35+0x80], R38 ;  /* 0x0000802623007388 */ /* 0x0007e80000000400 */
[----:B------:R4:W-:Y:S01]  /*87c0*/  STS.U16 [R34+0x80], R140 ;  /* 0x0000808c22007388 */ /* 0x0009e20000000400 */
[----:B-1----:R-:W-:Y:S01]  /*87d0*/  PRMT R2, R140, 0x7632, R2 ;  /* 0x000076328c027816 */ /* 0x002fe20000000002 */
[----:B--2---:R-:W-:-:S04]  /*87e0*/  CS2R R36, SRZ ;  /* 0x0000000000247805 */ /* 0x004fc8000001ff00 */
[----:B------:R1:W-:Y:S04]  /*87f0*/  STS.U16 [R33+0x80], R2 ;  /* 0x0000800221007388 */ /* 0x0003e80000000400 */
[----:B------:R-:W-:Y:S01]  /*8800*/  STS.U16 [R32+0x80], R142 ;  /* 0x0000808e20007388 */ /* 0x000fe20000000400 */
[----:B---3--:R-:W-:Y:S01]  /*8810*/  CS2R R38, SRZ ;  /* 0x0000000000267805 */ /* 0x008fe2000001ff00 */
        /* <DEDUP_REMOVED lines=50> */
[----:B---3--:R-:W-:-:S03]  /*8b40*/  PRMT R9, R170, 0x7632, R9 ;  /* 0x00007632aa097816 */ /* 0x008fc60000000009 */
[----:B------:R2:W-:Y:S01]  /*8b50*/  STS.U16 [R6+0x80], R168 ;  /* 0x000080a806007388 */ /* 0x0005e20000000400 */
[----:B------:R-:W-:Y:S01]  /*8b60*/  CS2R R12, SRZ ;  /* 0x00000000000c7805 */ /* 0x000fe2000001ff00 */
[----:B----4-:R-:W-:-:S05]  /*8b70*/  PRMT R8, R168, 0x7632, R8 ;  /* 0x00007632a8087816 */ /* 0x010fca0000000008 */
[----:B------:R-:W-:Y:S04]  /*8b80*/  STS.U16 [R5+0x80], R8 ;  /* 0x0000800805007388 */ /* 0x000fe80000000400 */
[----:B------:R3:W-:Y:S04]  /*8b90*/  STS.U16 [R4+0x80], R170 ;  /* 0x000080aa04007388 */ /* 0x0007e80000000400 */
[----:B------:R4:W-:Y:S04]  /*8ba0*/  STS.U16 [R3+0x80], R9 ;  /* 0x0000800903007388 */ /* 0x0009e80000000400 */
[----:B------:R-:W-:Y:S01]  /*8bb0*/  BAR.SYNC.DEFER_BLOCKING 0x1, 0x100 ;  /* 0x0044000000007b1d */ /* 0x000fe20000010000 */
[----:B-1----:R-:W-:Y:S01]  /*8bc0*/  SHF.R.S32.HI R2, RZ, 0x1f, R229 ;  /* 0x0000001fff027819 */ /* 0x002fe200000114e5 */
[----:B--2---:R-:W-:-:S04]  /*8bd0*/  CS2R R6, SRZ ;  /* 0x0000000000067805 */ /* 0x004fc8000001ff00 */
[----:B------:R-:W-:-:S04]  /*8be0*/  IMAD R76, R2, c[0x0][0x338], RZ ;  /* 0x0000ce00024c7a24 */ /* 0x000fc800078e02ff */
[----:B------:R-:W-:-:S04]  /*8bf0*/  IMAD R76, R229, c[0x0][0x33c], R76 ;  /* 0x0000cf00e54c7a24 */ /* 0x000fc800078e024c */
[----:B------:R-:W-:Y:S02]  /*8c00*/  IMAD.IADD R79, R79, 0x1, R76 ;  /* 0x000000014f4f7824 */ /* 0x000fe400078e024c */
[----:B------:R-:W-:Y:S01]  /*8c10*/  IMAD R76, R0, c[0x0][0x340], RZ ;  /* 0x0000d000004c7a24 */ /* 0x000fe200078e02ff */
[----:B---3--:R-:W-:Y:S01]  /*8c20*/  CS2R R4, SRZ ;  /* 0x0000000000047805 */ /* 0x008fe2000001ff00 */
[----:B------:R-:W-:Y:S01]  /*8c30*/  IMAD.WIDE.U32 R80, R230, c[0x0][0x340], R78 ;  /* 0x0000d000e6507a25 */ /* 0x000fe200078e004e */
[----:B------:R-:W-:Y:S01]  /*8c40*/  IADD3 R78, R104, 0x40, RZ ;  /* 0x00000040684e7810 */ /* 0x000fe20007ffe0ff */
[----:B----4-:R-:W-:Y:S02]  /*8c50*/  CS2R R8, SRZ ;  /* 0x0000000000087805 */ /* 0x010fe4000001ff00 */
[----:B------:R-:W-:Y:S02]  /*8c60*/  IMAD.MOV.U32 R3, RZ, RZ, -0x50 ;  /* 0xffffffb0ff037424 */ /* 0x000fe400078e00ff */
[----:B------:R-:W-:Y:S01]  /*8c70*/  IMAD R76, R230, c[0x0][0x344], R76 ;  /* 0x0000d100e64c7a24 */ /* 0x000fe200078e024c */
[----:B------:R-:W1:Y:S01]  /*8c80*/  @!P2 LDS.128 R56, [R77+0x7880] ;  /* 0x007880004d38a984 */ /* 0x000e620000000c00 */
[----:B------:R-:W-:-:S02]  /*8c90*/  IMAD R3, R231, R3, c[0x0][0x2f0] ;  /* 0x0000bc00e7037624 */ /* 0x000fc400078e0203 */
[----:B------:R-:W-:Y:S01]  /*8ca0*/  IMAD.IADD R85, R81, 0x1, R76 ;  /* 0x0000000151557824 */ /* 0x000fe200078e024c */
[----:B------:R-:W2:Y:S02]  /*8cb0*/  @!P2 LDS.128 R60, [R77+0xa080] ;  /* 0x00a080004d3ca984 */ /* 0x000ea40000000c00 */
[----:B------:R-:W-:Y:S02]  /*8cc0*/  IMNMX R3, R3, 0x50, PT ;  /* 0x0000005003037817 */ /* 0x000fe40003800200 */
[----:B------:R-:W3:Y:S02]  /*8cd0*/  @!P2 LDS.128 R64, [R77+0xc880] ;  /* 0x00c880004d40a984 */ /* 0x000ee40000000c00 */
[----:B------:R-:W-:Y:S02]  /*8ce0*/  ISETP.GE.AND P5, PT, R106, R3, PT ;  /* 0x000000036a00720c */ /* 0x000fe40003fa6270 */
        /* <DEDUP_REMOVED lines=15> */
[----:B--2---:R-:W-:Y:S01]  /*8de0*/  IADD3 R77, R104, 0x80, RZ ;  /* 0x00000080684d7810 */ /* 0x004fe20007ffe0ff */
[----:B------:R-:W-:Y:S05]  /*8df0*/  @P5 BRA `(.L_x_1110) ;  /* 0x000000d000005947 */ /* 0x000fea0003800000 */
[----:B---345:R-:W-:Y:S01]  /*8e00*/  IMAD R76, R83, c[0x0][0x330], RZ ;  /* 0x0000cc00534c7a24 */ /* 0x038fe200078e02ff */
        /* <DEDUP_REMOVED lines=12> */
.L_x_1110:
[----:B---345:R-:W-:Y:S05]  /*8ed0*/  BSYNC B0 ;  /* 0x0000000000007941 */ /* 0x038fea0003800000 */
.L_x_1109:
        /* <DEDUP_REMOVED lines=20> */
.L_x_1112:
[----:B------:R-:W-:Y:S05]  /*9020*/  BSYNC B0 ;  /* 0x0000000000007941 */ /* 0x000fea0003800000 */
.L_x_1111:
        /* <DEDUP_REMOVED lines=20> */
.L_x_1114:
[----:B------:R-:W-:Y:S05]  /*9170*/  BSYNC B0 ;  /* 0x0000000000007941 */ /* 0x000fea0003800000 */
.L_x_1113:
[----:B------:R-:W-:Y:S01]  /*9180*/  IMAD R2, R2, c[0x0][0x308], RZ ;  /* 0x0000c20002027a24 */ /* 0x000fe200078e02ff */
[----:B------:R-:W-:Y:S01]  /*9190*/  BSSY B0, `(.L_x_1115) ;  /* 0x0000017000007945 */ /* 0x000fe20003800000 */
[----:B-1----:R-:W-:-:S04]  /*91a0*/  IMAD.WIDE.U32 R32, R229, c[0x0][0x308], R104 ;  /* 0x0000c200e5207a25 */ /* 0x002fc800078e0068 */
[----:B------:R-:W-:Y:S02]  /*91b0*/  IMAD R2, R229, c[0x0][0x30c], R2 ;  /* 0x0000c300e5027a24 */ /* 0x000fe400078e0202 */
[----:B------:R-:W-:-:S03]  /*91c0*/  IMAD R0, R0, c[0x0][0x310], RZ ;  /* 0x0000c40000007a24 */ /* 0x000fc600078e02ff */
[----:B------:R-:W-:Y:S01]  /*91d0*/  IADD3 R3, R33, R2, RZ ;  /* 0x0000000221037210 */ /* 0x000fe20007ffe0ff */
[----:B------:R-:W-:Y:S01]  /*91e0*/  IMAD R0, R230, c[0x0][0x314], R0 ;  /* 0x0000c500e6007a24 */ /* 0x000fe200078e0200 */
[----:B------:R-:W-:-:S05]  /*91f0*/  MOV R2, R32 ;  /* 0x0000002000027202 */ /* 0x000fca0000000f00 */
        /* <DEDUP_REMOVED lines=16> */
.L_x_1116:
[----:B------:R-:W-:Y:S05]  /*9300*/  BSYNC B0 ;  /* 0x0000000000007941 */ /* 0x000fea0003800000 */
.L_x_1115:
        /* <DEDUP_REMOVED lines=18> */
.L_x_1118:
[----:B------:R-:W-:Y:S05]  /*9430*/  BSYNC B0 ;  /* 0x0000000000007941 */ /* 0x000fea0003800000 */
.L_x_1117:
        /* <DEDUP_REMOVED lines=19> */
.L_x_1108:
[----:B------:R-:W-:Y:S01]  /*9570*/  SHF.R.S32.HI R10, RZ, 0x1f, R242 ;  /* 0x0000001fff0a7819 */ /* 0x000fe200000114f2 */
[----:B------:R-:W-:Y:S01]  /*9580*/  BSSY B0, `(.L_x_1119) ;  /* 0x0000027000007945 */ /* 0x000fe20003800000 */
[----:B------:R-:W-:-:S02]  /*9590*/  SHF.R.S32.HI R3, RZ, 0x1f, R229 ;  /* 0x0000001fff037819 */ /* 0x000fc400000114e5 */
[----:B------:R-:W-:Y:S02]  /*95a0*/  LEA.HI R10, R10, R242, RZ, 0x3 ;  /* 0x000000f20a0a7211 */ /* 0x000fe400078f18ff */
[----:B------:R-:W-:Y:S01]  /*95b0*/  SHF.R.S32.HI R2, RZ, 0x1f, R230 ;  /* 0x0000001fff027819 */ /* 0x000fe200000114e6 */
[----:B------:R-:W-:Y:S01]  /*95c0*/  IMAD R6, R3, c[0x0][0x308], RZ ;  /* 0x0000c20003067a24 */ /* 0x000fe200078e02ff */
[----:B------:R-:W-:Y:S02]  /*95d0*/  LOP3.LUT R0, R10, 0x1ffffff8, RZ, 0xc0, !PT ;  /* 0x1ffffff80a007812 */ /* 0x000fe400078ec0ff */
[----:B------:R-:W-:Y:S01]  /*95e0*/  SHF.R.S32.HI R10, RZ, 0x3, R10 ;  /* 0x00000003ff0a7819 */ /* 0x000fe2000001140a */
[----:B------:R-:W-:Y:S02]  /*95f0*/  IMAD R6, R229, c[0x0][0x30c], R6 ;  /* 0x0000c300e5067a24 */ /* 0x000fe400078e0206 */
[----:B------:R-:W-:Y:S01]  /*9600*/  IMAD.IADD R0, R242, 0x1, -R0 ;  /* 0x00000001f2007824 */ /* 0x000fe200078e0a00 */
[----:B------:R-:W-:Y:S01]  /*9610*/  SHF.R.S32.HI R11, RZ, 0x1f, R10 ;  /* 0x0000001fff0b7819 */ /* 0x000fe2000001140a */
[----:B------:R-:W-:-:S02]  /*9620*/  IMAD R16, R2, c[0x0][0x310], RZ ;  /* 0x0000c40002107a24 */ /* 0x000fc400078e02ff */
[----:B------:R-:W-:Y:S01]  /*9630*/  IMAD.SHL.U32 R4, R0, 0x8, RZ ;  /* 0x0000000800047824 */ /* 0x000fe200078e00ff */
[----:B------:R-:W-:Y:S01]  /*9640*/  MOV R0, 0xffffffb0 ;  /* 0xffffffb000007802 */ /* 0x000fe20000000f00 */
[----:B------:R-:W-:Y:S02]  /*9650*/  IMAD R16, R230, c[0x0][0x314], R16 ;  /* 0x0000c500e6107a24 */ /* 0x000fe400078e0210 */
[----:B------:R-:W-:Y:S01]  /*9660*/  IMAD.WIDE R14, R231, 0x50, R10 ;  /* 0x00000050e70e7825 */ /* 0x000fe200078e020a */
[----:B------:R-:W-:-:S03]  /*9670*/  SHF.R.S32.HI R5, RZ, 0x1f, R4 ;  /* 0x0000001fff057819 */ /* 0x000fc60000011404 */
[----:B------:R-:W-:Y:S02]  /*9680*/  IMAD R0, R231, R0, c[0x0][0x2f0] ;  /* 0x0000bc00e7007624 */ /* 0x000fe400078e0200 */
[----:B------:R-:W-:-:S03]  /*9690*/  IMAD.WIDE.U32 R8, R229, c[0x0][0x308], R4 ;  /* 0x0000c200e5087a25 */ /* 0x000fc600078e0004 */
[----:B------:R-:W-:Y:S01]  /*96a0*/  ISETP.GE.AND P5, PT, R10, R0, PT ;  /* 0x000000000a00720c */ /* 0x000fe20003fa6270 */
[----:B------:R-:W-:Y:S01]  /*96b0*/  IMAD.IADD R7, R9, 0x1, R6 ;  /* 0x0000000109077824 */ /* 0x000fe200078e0206 */
[----:B------:R-:W-:-:S05]  /*96c0*/  MOV R6, R8 ;  /* 0x0000000800067202 */ /* 0x000fca0000000f00 */
[----:B------:R-:W-:Y:S01]  /*96d0*/  IMAD.WIDE.U32 R12, R230, c[0x0][0x310], R6 ;  /* 0x0000c400e60c7a25 */ /* 0x000fe200078e0006 */
[C---:B------:R-:W-:Y:S02]  /*96e0*/  IADD3 R7, R4.reuse, 0x40, RZ ;  /* 0x0000004004077810 */ /* 0x040fe40007ffe0ff */
[----:B------:R-:W-:Y:S01]  /*96f0*/  IADD3 R6, R4, 0x80, RZ ;  /* 0x0000008004067810 */ /* 0x000fe20007ffe0ff */
[----:B------:R-:W-:Y:S02]  /*9700*/  IMAD.IADD R17, R13, 0x1, R16 ;  /* 0x000000010d117824 */ /* 0x000fe400078e0210 */
        /* <DEDUP_REMOVED lines=14> */
.L_x_1120:
[----:B------:R-:W-:Y:S05]  /*97f0*/  BSYNC B0 ;  /* 0x0000000000007941 */ /* 0x000fea0003800000 */
.L_x_1119:
        /* <DEDUP_REMOVED lines=20> */
.L_x_1122:
[----:B------:R-:W-:Y:S05]  /*9940*/  BSYNC B0 ;  /* 0x0000000000007941 */ /* 0x000fea0003800000 */
.L_x_1121:
        /* <DEDUP_REMOVED lines=20> */
.L_x_1124:
[----:B------:R-:W-:Y:S05]  /*9a90*/  BSYNC B0 ;  /* 0x0000000000007941 */ /* 0x000fea0003800000 */
.L_x_1123:
        /* <DEDUP_REMOVED lines=23> */
.L_x_1126:
[----:B------:R-:W-:Y:S05]  /*9c10*/  BSYNC B0 ;  /* 0x0000000000007941 */ /* 0x000fea0003800000 */
.L_x_1125:
[----:B------:R-:W-:Y:S01]  /*9c20*/  BSSY B0, `(.L_x_1127) ;  /* 0x0000012000007945 */ /* 0x000fe20003800000 */
[----:B------:R-:W-:Y:S05]  /*9c30*/  @P4 BRA `(.L_x_1128) ;  /* 0x0000010000004947 */ /* 0x000fea0003800000 */
[----:B------:R-:W-:Y:S01]  /*9c40*/  IADD3 R2, P0, R14, 0x20, RZ ;  /* 0x000000200e027810 */ /* 0x000fe20007f1e0ff */
[----:B--2---:R-:W-:Y:S01]  /*9c50*/  IMAD.MOV.U32 R10, RZ, RZ, R230 ;  /* 0x000000ffff0a7224 */ /* 0x004fe200078e00e6 */
        /* <DEDUP_REMOVED lines=14> */
.L_x_1128:
[----:B------:R-:W-:Y:S05]  /*9d40*/  BSYNC B0 ;  /* 0x0000000000007941 */ /* 0x000fea0003800000 */
.L_x_1127:
[----:B------:R-:W-:Y:S05]  /*9d50*/  @P3 EXIT ;  /* 0x000000000000394d */ /* 0x000fea0003800000 */
[----:B------:R-:W-:Y:S01]  /*9d60*/  IADD3 R0, P0, R14, 0x40, RZ ;  /* 0x000000400e007810 */ /* 0x000fe20007f1e0ff */
[----:B--2---:R-:W-:Y:S01]  /*9d70*/  IMAD.MOV.U32 R2, RZ, RZ, R230 ;  /* 0x000000ffff027224 */ /* 0x004fe200078e00e6 */
        /* <DEDUP_REMOVED lines=16> */
.L_x_1129:
        /* <DEDUP_REMOVED lines=16> */
.L_x_1421:


//--------------------- .text._ZN7cutlass13device_kernelIN5flash19enable_sm80_to_sm89INS1_16FlashAttnBwdSm80INS1_25CollectiveMainloopBwdSm80ILi2ELi1EN4cute5tupleIJNS5_1CILi64EEENS7_ILi80EEENS7_ILi192EEEEEENS_6half_tEfNS_4arch4Sm80ELb1ELb0ELb0ELb0ELb1ELb0ELb1ELb0ELi2ELi4ELi2ELi2ELb0EEENS1_21CollectiveEpilogueBwdISB_SC_SE_Li256ELb0ELb1ELi4EEENS1_25SingleTileBwdLPTSchedulerILb0ELi80ELb1EEEEEEEEEvNT_6ParamsE --------------------------
	.section	.text._ZN7cutlass13device_kernelIN5flash19enable_sm80_to_sm89INS1_16FlashAttnBwdSm80INS1_25CollectiveMainloopBwdSm80ILi2ELi1EN4cute5tupleIJNS5_1CILi64EEENS7_ILi80EEENS7_ILi192EEEEEENS_6half_tEfNS_4arch4Sm80ELb1ELb0ELb0ELb0ELb1ELb0ELb1ELb0ELi2ELi4ELi2ELi2ELb0EEENS1_21CollectiveEpilogueBwdISB_SC_SE_Li256ELb0ELb1ELi4EEENS1_25SingleTileBwdLPTSchedulerILb0ELi80ELb1EEEEEEEEEvNT_6ParamsE,"ax",@progbits
	.sectioninfo	@"SHI_REGISTERS=255"
	.align	128
.text._ZN7cutlass13device_kernelIN5flash19enable_sm80_to_sm89INS1_16FlashAttnBwdSm80INS1_25CollectiveMainloopBwdSm80ILi2ELi1EN4cute5tupleIJNS5_1CILi64EEENS7_ILi80EEENS7_ILi192EEEEEENS_6half_tEfNS_4arch4Sm80ELb1ELb0ELb0ELb0ELb1ELb0ELb1ELb0ELi2ELi4ELi2ELi2ELb0EEENS1_21CollectiveEpilogueBwdISB_SC_SE_Li256ELb0ELb1ELi4EEENS1_25SingleTileBwdLPTSchedulerILb0ELi80ELb1EEEEEEEEEvNT_6ParamsE:
        .type           _ZN7cutlass13device_kernelIN5flash19enable_sm80_to_sm89INS1_16FlashAttnBwdSm80INS1_25CollectiveMainloopBwdSm80ILi2ELi1EN4cute5tupleIJNS5_1CILi64EEENS7_ILi80EEENS7_ILi192EEEEEENS_6half_tEfNS_4arch4Sm80ELb1ELb0ELb0ELb0ELb1ELb0ELb1ELb0ELi2ELi4ELi2ELi2ELb0EEENS1_21CollectiveEpilogueBwdISB_SC_SE_Li256ELb0ELb1ELi4EEENS1_25SingleTileBwdLPTSchedulerILb0ELi80ELb1EEEEEEEEEvNT_6ParamsE,@function
        .size           _ZN7cutlass13device_kernelIN5flash19enable_sm80_to_sm89INS1_16FlashAttnBwdSm80INS1_25CollectiveMainloopBwdSm80ILi2ELi1EN4cute5tupleIJNS5_1CILi64EEENS7_ILi80EEENS7_ILi192EEEEEENS_6half_tEfNS_4arch4Sm80ELb1ELb0ELb0ELb0ELb1ELb0ELb1ELb0ELi2ELi4ELi2ELi2ELb0EEENS1_21CollectiveEpilogueBwdISB_SC_SE_Li256ELb0ELb1ELi4EEENS1_25SingleTileBwdLPTSchedulerILb0ELi80ELb1EEEEEEEEEvNT_6ParamsE,(.L_x_1422 - _ZN7cutlass13device_kernelIN5flash19enable_sm80_to_sm89INS1_16FlashAttnBwdSm80INS1_25CollectiveMainloopBwdSm80ILi2ELi1EN4cute5tupleIJNS5_1CILi64EEENS7_ILi80EEENS7_ILi192EEEEEENS_6half_tEfNS_4arch4Sm80ELb1ELb0ELb0ELb0ELb1ELb0ELb1ELb0ELi2ELi4ELi2ELi2ELb0EEENS1_21CollectiveEpilogueBwdISB_SC_SE_Li256ELb0ELb1ELi4EEENS1_25SingleTileBwdLPTSchedulerILb0ELi80ELb1EEEEEEEEEvNT_6ParamsE)
        .other          _ZN7cutlass13device_kernelIN5flash19enable_sm80_to_sm89INS1_16FlashAttnBwdSm80INS1_25CollectiveMainloopBwdSm80ILi2ELi1EN4cute5tupleIJNS5_1CILi64EEENS7_ILi80EEENS7_ILi192EEEEEENS_6half_tEfNS_4arch4Sm80ELb1ELb0ELb0ELb0ELb1ELb0ELb1ELb0ELi2ELi4ELi2ELi2ELb0EEENS1_21CollectiveEpilogueBwdISB_SC_SE_Li256ELb0ELb1ELi4EEENS1_25SingleTileBwdLPTSchedulerILb0ELi80ELb1EEEEEEEEEvNT_6ParamsE,@"STO_CUDA_ENTRY STV_DEFAULT"
_ZN7cutlass13device_kernelIN5flash19enable_sm80_to_sm89INS1_16FlashAttnBwdSm80INS1_25CollectiveMainloopBwdSm80ILi2ELi1EN4cute5tupleIJNS5_1CILi64EEENS7_ILi80EEENS7_ILi192EEEEEENS_6half_tEfNS_4arch4Sm80ELb1ELb0ELb0ELb0ELb1ELb0ELb1ELb0ELi2ELi4ELi2ELi2ELb0EEENS1_21CollectiveEpilogueBwdISB_SC_SE_Li256ELb0ELb1ELi4EEENS1_25SingleTileBwdLPTSchedulerILb0ELi80ELb1EEEEEEEEEvNT_6ParamsE:
[----:B------:R-:W-:-:S03]  /*0000*/  MOV R1, c[0x0][0x28] ;  /* 0x00000a0000017a02 */ /* 0x000fc60000000f00 */
[----:B------:R-:W1:Y:S01]  /*0010*/  S2R R230, SR_TID.X ;  /* 0x0000000000e67919 */ /* 0x000e620000002100 */
[----:B------:R-:W-:-:S03]  /*0020*/  IADD3 R1, R1, -0x10, RZ ;  /* 0xfffffff001017810 */ /* 0x000fc60007ffe0ff */
        /* <DEDUP_REMOVED lines=14> */
[----:B------:R-:W-:-:S04]  /*0110*/  MOV R0, c[0x0][0x3c4] ;  /* 0x0000f10000007a02 */ /* 0x000fc80000000f00 */
[----:B------:R-:W-:Y:S02]  /*0120*/  ISETP.NE.AND P0, PT, R0, 0x1, PT ;  /* 0x000000010000780c */ /* 0x000fe40003f05270 */
[----:B------:R-:W-:-:S11]  /*0130*/  MOV R0, R2 ;  /* 0x0000000200007202 */ /* 0x000fd60000000f00 */
[----:B------:R-:W-:-:S05]  /*0140*/  @P0 IMAD.HI.U32 R4, R2, c[0x0][0x3c8], RZ ;  /* 0x0000f20002040a27 */ /* 0x000fca00078e00ff */
[----:B------:R-:W-:-:S05]  /*0150*/  @P0 SHF.R.U32.HI R0, RZ, c[0x0][0x3cc], R4 ;  /* 0x0000f300ff000a19 */ /* 0x000fca0000011604 */
[----:B------:R-:W-:Y:S01]  /*0160*/  IMAD R4, R0, c[0x0][0x3c4], RZ ;  /* 0x0000f10000047a24 */ /* 0x000fe200078e02ff */
[----:B------:R-:W-:Y:S05]  /*0170*/  BRA `(.L_x_1132) ;  /* 0x0000006000007947 */ /* 0x000fea0003800000 */
.L_x_1131:
[----:B------:R-:W-:-:S04]  /*0180*/  MOV R0, c[0x0][0x3ac] ;  /* 0x0000eb0000007a02 */ /* 0x000fc80000000f00 */
[----:B------:R-:W-:Y:S02]  /*0190*/  ISETP.NE.AND P0, PT, R0, 0x1, PT ;  /* 0x000000010000780c */ /* 0x000fe40003f05270 */
[----:B------:R-:W-:-:S11]  /*01a0*/  MOV R0, R2 ;  /* 0x0000000200007202 */ /* 0x000fd60000000f00 */
[----:B------:R-:W-:-:S05]  /*01b0*/  @P0 IMAD.HI.U32 R4, R2, c[0x0][0x3b0], RZ ;  /* 0x0000ec0002040a27 */ /* 0x000fca00078e00ff */
[----:B------:R-:W-:-:S05]  /*01c0*/  @P0 SHF.R.U32.HI R0, RZ, c[0x0][0x3b4], R4 ;  /* 0x0000ed00ff000a19 */ /* 0x000fca0000011604 */
[----:B------:R-:W-:Y:S02]  /*01d0*/  IMAD R4, R0, c[0x0][0x3ac], RZ ;  /* 0x0000eb0000047a24 */ /* 0x000fe400078e02ff */
.L_x_1132:
[----:B------:R-:W-:Y:S02]  /*01e0*/  IMAD.MOV.U32 R5, RZ, RZ, c[0x0][0x3a0] ;  /* 0x0000e800ff057624 */ /* 0x000fe400078e00ff */
[----:B------:R-:W-:-:S03]  /*01f0*/  IMAD.IADD R4, R2, 0x1, -R4 ;  /* 0x0000000102047824 */ /* 0x000fc600078e0a04 */
[----:B------:R-:W-:Y:S01]  /*0200*/  ISETP.NE.AND P0, PT, R5, 0x1, PT ;  /* 0x000000010500780c */ /* 0x000fe20003f05270 */
[----:B------:R-:W-:-:S05]  /*0210*/  IMAD R4, R3, c[0x0][0x3ac], R4 ;  /* 0x0000eb0003047a24 */ /* 0x000fca00078e0204 */
[----:B------:R-:W-:-:S07]  /*0220*/  MOV R232, R4 ;  /* 0x0000000400e87202 */ /* 0x000fce0000000f00 */
[----:B------:R-:W-:-:S05]  /*0230*/  @P0 IMAD.HI.U32 R2, R4, c[0x0][0x3a4], RZ ;  /* 0x0000e90004020a27 */ /* 0x000fca00078e00ff */
[----:B------:R-:W-:Y:S02]  /*0240*/  @P0 SHF.R.U32.HI R232, RZ, c[0x0][0x3a8], R2 ;  /* 0x0000ea00ffe80a19 */ /* 0x000fe40000011602 */
[----:B------:R-:W-:Y:S02]  /*0250*/  LOP3.LUT R2, RZ, R0, RZ, 0x33, !PT ;  /* 0x00000000ff027212 */ /* 0x000fe400078e33ff */
[----:B------:R-:W-:Y:S02]  /*0260*/  IADD3 R0, -R232, RZ, RZ ;  /* 0x000000ffe8007210 */ /* 0x000fe40007ffe1ff */
[----:B------:R-:W-:-:S03]  /*0270*/  IADD3 R250, R2, c[0x0][0x394], RZ ;  /* 0x0000e50002fa7a10 */ /* 0x000fc60007ffe0ff */
[----:B------:R-:W-:Y:S01]  /*0280*/  IMAD R234, R0, c[0x0][0x3a0], R4 ;  /* 0x0000e80000ea7a24 */ /* 0x000fe200078e0204 */
[----:B------:R-:W-:Y:S05]  /*0290*/  BRA `(.L_x_1133) ;  /* 0x0000021000007947 */ /* 0x000fea0003800000 */
.L_x_1130:
        /* <DEDUP_REMOVED lines=16> */
.L_x_1134:
[----:B------:R-:W-:-:S04]  /*03a0*/  MOV R0, c[0x0][0x3ac] ;  /* 0x0000eb0000007a02 */ /* 0x000fc80000000f00 */
[----:B------:R-:W-:Y:S02]  /*03b0*/  ISETP.NE.AND P0, PT, R0, 0x1, PT ;  /* 0x000000010000780c */ /* 0x000fe40003f05270 */
[----:B------:R-:W-:-:S11]  /*03c0*/  MOV R0, R2 ;  /* 0x0000000200007202 */ /* 0x000fd60000000f00 */
[----:B------:R-:W-:-:S05]  /*03d0*/  @P0 IMAD.HI.U32 R4, R2, c[0x0][0x3b0], RZ ;  /* 0x0000ec0002040a27 */ /* 0x000fca00078e00ff */
[----:B------:R-:W-:-:S05]  /*03e0*/  @P0 SHF.R.U32.HI R0, RZ, c[0x0][0x3b4], R4 ;  /* 0x0000ed00ff000a19 */ /* 0x000fca0000011604 */
[----:B------:R-:W-:Y:S02]  /*03f0*/  IMAD R4, R0, c[0x0][0x3ac], RZ ;  /* 0x0000eb0000047a24 */ /* 0x000fe400078e02ff */
.L_x_1135:
        /* <DEDUP_REMOVED lines=10> */
[----:B------:R-:W-:Y:S02]  /*04a0*/  IMAD R234, R0, c[0x0][0x3a0], R4 ;  /* 0x0000e80000ea7a24 */ /* 0x000fe400078e0204 */
.L_x_1133:
        /* <DEDUP_REMOVED lines=80> */
[----:B------:R-:W-:Y:S01]  /*09b0*/  UMOV UR6, 0x5 ;  /* 0x0000000500067882 */ /* 0x000fe20000000000 */
[----:B------:R-:W-:Y:S01]  /*09c0*/  SHF.R.S32.HI R28, RZ, 0x1f, R232 ;  /* 0x0000001fff1c7819 */ /* 0x000fe200000114e8 */
[----:B------:R-:W-:Y:S01]  /*09d0*/  ULDC.64 UR4, c[0x0][0x1d8] ;  /* 0x0000760000047ab9 */ /* 0x000fe20000000a00 */
[----:B------:R-:W-:Y:S01]  /*09e0*/  ISETP.NE.AND P0, PT, R0, 0x1, PT ;  /* 0x000000010000780c */ /* 0x000fe20003f05270 */
[----:B------:R-:W-:Y:S01]  /*09f0*/  IMAD.MOV.U32 R0, RZ, RZ, R234 ;  /* 0x000000ffff007224 */ /* 0x000fe200078e00ea */
[----:B------:R-:W-:Y:S01]  /*0a00*/  LEA.HI R26, R29, R230, RZ, 0x3 ;  /* 0x000000e61d1a7211 */ /* 0x000fe200078f18ff */
[----:B------:R-:W-:Y:S01]  /*0a10*/  IMAD R7, R28, c[0x0][0x1e8], RZ ;  /* 0x00007a001c077a24 */ /* 0x000fe200078e02ff */
[----:B------:R-:W-:Y:S01]  /*0a20*/  ISETP.GT.AND P1, PT, R230, 0x7f, PT ;  /* 0x0000007fe600780c */ /* 0x000fe20003f24270 */
[----:B------:R-:W-:Y:S01]  /*0a30*/  IMAD R10, R28, c[0x0][0x1b8], RZ ;  /* 0x00006e001c0a7a24 */ /* 0x000fe200078e02ff */
[----:B------:R-:W-:Y:S01]  /*0a40*/  LOP3.LUT R3, R26, 0xfffffff8, RZ, 0xc0, !PT ;  /* 0xfffffff81a037812 */ /* 0x000fe200078ec0ff */
[----:B------:R-:W-:Y:S01]  /*0a50*/  USHF.L.U64.HI UR5, UR4, UR6, UR5 ;  /* 0x0000000604057299 */ /* 0x000fe20008010205 */
[----:B------:R-:W-:Y:S01]  /*0a60*/  SHF.R.S32.HI R236, RZ, 0x3, R26 ;  /* 0x00000003ffec7819 */ /* 0x000fe2000001141a */
[----:B------:R-:W-:Y:S01]  /*0a70*/  IMAD R10, R232, c[0x0][0x1bc], R10 ;  /* 0x00006f00e80a7a24 */ /* 0x000fe200078e020a */
[----:B------:R-:W-:Y:S01]  /*0a80*/  USHF.L.U32 UR4, UR4, 0x5, URZ ;  /* 0x0000000504047899 */ /* 0x000fe2000800063f */
[----:B------:R-:W-:Y:S01]  /*0a90*/  IMAD.IADD R23, R230, 0x1, -R3 ;  /* 0x00000001e6177824 */ /* 0x000fe200078e0a03 */
[----:B------:R-:W-:Y:S01]  /*0aa0*/  SHF.R.S32.HI R237, RZ, 0x1f, R236 ;  /* 0x0000001fffed7819 */ /* 0x000fe200000114ec */
[----:B------:R-:W-:Y:S01]  /*0ab0*/  @P0 IMAD.HI.U32 R2, R234, c[0x0][0x24c], RZ ;  /* 0x00009300ea020a27 */ /* 0x000fe200078e00ff */
[----:B------:R-:W-:Y:S01]  /*0ac0*/  SHF.R.S32.HI R21, RZ, 0x1f, R234 ;  /* 0x0000001fff157819 */ /* 0x000fe200000114ea */
[----:B------:R-:W-:Y:S01]  /*0ad0*/  UMOV UR7, 0x6 ;  /* 0x0000000600077882 */ /* 0x000fe20000000000 */
[----:B------:R-:W-:Y:S01]  /*0ae0*/  SHF.R.S32.HI R20, RZ, 0x1f, R190 ;  /* 0x0000001fff147819 */ /* 0x000fe200000114be */
[----:B------:R-:W-:Y:S01]  /*0af0*/  IMAD.SHL.U32 R12, R23, 0x8, RZ ;  /* 0x00000008170c7824 */ /* 0x000fe200078e00ff */
[----:B------:R-:W-:Y:S01]  /*0b00*/  @P0 SHF.R.U32.HI R0, RZ, c[0x0][0x250], R2 ;  /* 0x00009400ff000a19 */ /* 0x000fe20000011602 */
[----:B------:R-:W-:Y:S01]  /*0b10*/  IMAD.WIDE R14, R250, 0x50, R236 ;  /* 0x00000050fa0e7825 */ /* 0x000fe200078e02ec */
[----:B------:R-:W-:Y:S01]  /*0b20*/  CS2R R170, SRZ ;  /* 0x0000000000aa7805 */ /* 0x000fe2000001ff00 */
[----:B------:R-:W-:Y:S01]  /*0b30*/  CS2R R168, SRZ ;  /* 0x0000000000a87805 */ /* 0x000fe2000001ff00 */
[----:B------:R-:W-:Y:S01]  /*0b40*/  SHF.R.S32.HI R4, RZ, 0x1f, R0 ;  /* 0x0000001fff047819 */ /* 0x000fe20000011400 */
[----:B------:R-:W-:Y:S01]  /*0b50*/  IMAD.SHL.U32 R22, R190, 0x40, RZ ;  /* 0x00000040be167824 */ /* 0x000fe200078e00ff */
[----:B------:R-:W-:Y:S01]  /*0b60*/  SHF.R.S32.HI R13, RZ, 0x1f, R12 ;  /* 0x0000001fff0d7819 */ /* 0x000fe2000001140c */
[----:B------:R-:W-:Y:S01]  /*0b70*/  IMAD.MOV.U32 R223, RZ, RZ, 0x10 ;  /* 0x00000010ffdf7424 */ /* 0x000fe200078e00ff */
[----:B------:R-:W-:Y:S01]  /*0b80*/  ISETP.GE.AND P2, PT, R12, c[0x0][0x1cc], PT ;  /* 0x000073000c007a0c */ /* 0x000fe20003f46270 */
[----:B------:R-:W-:Y:S01]  /*0b90*/  IMAD R2, R4, c[0x0][0x1e0], RZ ;  /* 0x0000780004027a24 */ /* 0x000fe200078e02ff */
[C---:B------:R-:W-:Y:S01]  /*0ba0*/  IADD3 R25, R12.reuse, 0x40, RZ ;  /* 0x000000400c197810 */ /* 0x040fe20007ffe0ff */
[----:B------:R-:W-:Y:S01]  /*0bb0*/  IMAD.MOV.U32 R213, RZ, RZ, 0x120 ;  /* 0x00000120ffd57424 */ /* 0x000fe200078e00ff */
[----:B------:R-:W-:Y:S01]  /*0bc0*/  IADD3 R27, R12, 0x80, RZ ;  /* 0x000000800c1b7810 */ /* 0x000fe20007ffe0ff */
[C---:B------:R-:W-:Y:S01]  /*0bd0*/  IMAD R5, R0.reuse, c[0x0][0x1e4], R2 ;  /* 0x0000790000057a24 */ /* 0x040fe200078e0202 */
[----:B------:R-:W-:Y:S01]  /*0be0*/  ISETP.GE.AND P3, PT, R25, c[0x0][0x1cc], PT ;  /* 0x0000730019007a0c */ /* 0x000fe20003f66270 */
[----:B------:R-:W-:Y:S01]  /*0bf0*/  IMAD.WIDE.U32 R2, R0, c[0x0][0x1e0], R12 ;  /* 0x0000780000027a25 */ /* 0x000fe200078e000c */
[----:B------:R-:W-:Y:S01]  /*0c00*/  ISETP.GE.AND P5, PT, R27, c[0x0][0x1cc], PT ;  /* 0x000073001b007a0c */ /* 0x000fe20003fa6270 */
[----:B------:R-:W-:Y:S01]  /*0c10*/  CS2R R166, SRZ ;  /* 0x0000000000a67805 */ /* 0x000fe2000001ff00 */
[----:B------:R-:W-:Y:S01]  /*0c20*/  CS2R R164, SRZ ;  /* 0x0000000000a47805 */ /* 0x000fe2000001ff00 */
[----:B------:R-:W-:Y:S01]  /*0c30*/  IMAD.IADD R5, R3, 0x1, R5 ;  /* 0x0000000103057824 */ /* 0x000fe200078e0205 */
[----:B------:R-:W-:Y:S01]  /*0c40*/  CS2R R162, SRZ ;  /* 0x0000000000a27805 */ /* 0x000fe2000001ff00 */
[----:B------:R-:W-:Y:S01]  /*0c50*/  IMAD R3, R4, c[0x0][0x1b0], RZ ;  /* 0x00006c0004037a24 */ /* 0x000fe200078e02ff */
[----:B------:R-:W-:Y:S01]  /*0c60*/  CS2R R160, SRZ ;  /* 0x0000000000a07805 */ /* 0x000fe2000001ff00 */
        /* <DEDUP_REMOVED lines=16> */
[----:B------:R-:W-:Y:S01]  /*0d70*/  IMAD.SHL.U32 R0, R236, 0x40, RZ ;  /* 0x00000040ec007824 */ /* 0x000fe200078e00ff */
[----:B------:R-:W-:Y:S01]  /*0d80*/  CS2R R138, SRZ ;  /* 0x00000000008a7805 */ /* 0x000fe2000001ff00 */
[----:B------:R-:W-:Y:S01]  /*0d90*/  IMAD.IADD R3, R3, 0x1, R6 ;  /* 0x0000000103037824 */ /* 0x000fe200078e0206 */
[----:B------:R-:W-:Y:S01]  /*0da0*/  CS2R R136, SRZ ;  /* 0x0000000000887805 */ /* 0x000fe2000001ff00 */
[----:B------:R-:W-:Y:S01]  /*0db0*/  IMAD R6, R15, c[0x0][0x1d8], RZ ;  /* 0x000076000f067a24 */ /* 0x000fe200078e02ff */
[----:B------:R-:W-:Y:S01]  /*0dc0*/  LOP3.LUT R0, R0, 0x1c0, RZ, 0xc0, !PT ;  /* 0x000001c000007812 */ /* 0x000fe200078ec0ff */
[----:B------:R-:W-:Y:S01]  /*0dd0*/  IMAD.WIDE.U32 R8, R232, c[0x0][0x1b8], R2 ;  /* 0x00006e00e8087a25 */ /* 0x000fe200078e0002 */
[----:B------:R-:W-:Y:S01]  /*0de0*/  CS2R R134, SRZ ;  /* 0x0000000000867805 */ /* 0x000fe2000001ff00 */
[----:B------:R-:W-:Y:S01]  /*0df0*/  CS2R R132, SRZ ;  /* 0x0000000000847805 */ /* 0x000fe2000001ff00 */
[----:B------:R-:W-:Y:S01]  /*0e00*/  CS2R R130, SRZ ;  /* 0x0000000000827805 */ /* 0x000fe2000001ff00 */
[C---:B------:R-:W-:Y:S01]  /*0e10*/  IMAD R6, R14.reuse, c[0x0][0x1dc], R6 ;  /* 0x000077000e067a24 */ /* 0x040fe200078e0206 */
[----:B------:R-:W-:Y:S01]  /*0e20*/  CS2R R128, SRZ ;  /* 0x0000000000807805 */ /* 0x000fe2000001ff00 */
[----:B------:R-:W-:Y:S01]  /*0e30*/  IMAD.WIDE.U32 R2, R14, c[0x0][0x1d8], R4 ;  /* 0x000076000e027a25 */ /* 0x000fe200078e0004 */
[----:B------:R-:W-:Y:S01]  /*0e40*/  LOP3.LUT R5, R0, 0x38, R12, 0xf8, !PT ;  /* 0x0000003800057812 */ /* 0x000fe200078ef80c */
[----:B------:R-:W-:Y:S01]  /*0e50*/  CS2R R126, SRZ ;  /* 0x00000000007e7805 */ /* 0x000fe2000001ff00 */
[----:B------:R-:W-:Y:S01]  /*0e60*/  SHF.R.U32.HI R4, RZ, 0x3, R0 ;  /* 0x00000003ff047819 */ /* 0x000fe20000011600 */
[----:B------:R-:W-:Y:S01]  /*0e70*/  IMAD.IADD R0, R3, 0x1, R6 ;  /* 0x0000000103007824 */ /* 0x000fe200078e0206 */
[C---:B------:R-:W-:Y:S01]  /*0e80*/  LEA R6, P0, R2.reuse, c[0x0][0x1c0], 0x1 ;  /* 0x0000700002067a11 */ /* 0x040fe200078008ff */
[----:B------:R-:W-:Y:S01]  /*0e90*/  IMAD.IADD R11, R9, 0x1, R10 ;  /* 0x00000001090b7824 */ /* 0x000fe200078e020a */
[----:B------:R-:W-:Y:S01]  /*0ea0*/  LOP3.LUT R3, R5, R4, RZ, 0x3c, !PT ;  /* 0x0000000405037212 */ /* 0x000fe200078e3cff */
[----:B------:R-:W-:Y:S01]  /*0eb0*/  IMAD.MOV.U32 R5, RZ, RZ, c[0x0][0x1d8] ;  /* 0x00007600ff057624 */ /* 0x000fe200078e00ff */
[----:B------:R-:W-:Y:S01]  /*0ec0*/  LEA.HI.X R7, R2, c[0x0][0x1c4], R0, 0x1, P0 ;  /* 0x0000710002077a11 */ /* 0x000fe200000f0c00 */
[----:B------:R-:W-:Y:S01]  /*0ed0*/  IMAD.MOV.U32 R2, RZ, RZ, c[0x0][0x1dc] ;  /* 0x00007700ff027624 */ /* 0x000fe200078e00ff */
[----:B------:R-:W-:Y:S01]  /*0ee0*/  IADD3 R0, -R236, c[0x0][0x198], RZ ;  /* 0x00006600ec007a10 */ /* 0x000fe20007ffe1ff */
[----:B------:R-:W-:Y:S01]  /*0ef0*/  IMAD.MOV.U32 R10, RZ, RZ, R8 ;  /* 0x000000ffff0a7224 */ /* 0x000fe200078e0008 */
[----:B------:R-:W-:Y:S01]  /*0f00*/  LEA R4, P0, R5, R6, 0x6 ;  /* 0x0000000605047211 */ /* 0x000fe200078030ff */
[----:B------:R-:W-:Y:S01]  /*0f10*/  IMAD R8, R15, c[0x0][0x1a8], RZ ;  /* 0x00006a000f087a24 */ /* 0x000fe200078e02ff */
[----:B------:R-:W-:Y:S01]  /*0f20*/  CS2R R124, SRZ ;  /* 0x00000000007c7805 */ /* 0x000fe2000001ff00 */
[----:B------:R-:W-:Y:S01]  /*0f30*/  IMAD R0, R250, -0x50, R0 ;  /* 0xffffffb0fa007824 */ /* 0x000fe200078e0200 */
[----:B------:R-:W-:Y:S01]  /*0f40*/  LEA.HI.X R5, R5, R7, R2, 0x6, P0 ;  /* 0x0000000705057211 */ /* 0x000fe200000f3402 */
[----:B------:R-:W-:Y:S01]  /*0f50*/  IMAD.U32 R9, RZ, RZ, UR5 ;  /* 0x00000005ff097e24 */ /* 0x000fe2000f8e00ff */
[----:B------:R-:W-:Y:S01]  /*0f60*/  LEA.HI R2, R29, R230, RZ, 0x6 ;  /* 0x000000e61d027211 */ /* 0x000fe200078f30ff */
[----:B------:R-:W-:Y:S01]  /*0f70*/  IMAD.WIDE.U32 R10, R14, c[0x0][0x1a8], R10 ;  /* 0x00006a000e0a7a25 */ /* 0x000fe200078e000a */
[C---:B------:R-:W-:Y:S01]  /*0f80*/  ISETP.LT.OR P0, PT, R0.reuse, 0x1, P2 ;  /* 0x000000010000780c */ /* 0x040fe20001701670 */
[----:B------:R-:W-:Y:S01]  /*0f90*/  CS2R R122, SRZ ;  /* 0x00000000007a7805 */ /* 0x000fe2000001ff00 */
[----:B------:R-:W-:Y:S01]  /*0fa0*/  SHF.R.S32.HI R24, RZ, 0x6, R2 ;  /* 0x00000006ff187819 */ /* 0x000fe20000011402 */
[----:B------:R-:W-:Y:S01]  /*0fb0*/  IMAD.U32 R2, RZ, RZ, UR4 ;  /* 0x00000004ff027e24 */ /* 0x000fe2000f8e00ff */
[C---:B------:R-:W-:Y:S01]  /*0fc0*/  ISETP.LT.OR P6, PT, R0.reuse, 0x1, P3 ;  /* 0x000000010000780c */ /* 0x040fe20001fc1670 */
[----:B------:R-:W-:Y:S01]  /*0fd0*/  ULDC.64 UR4, c[0x0][0x1a8] ;  /* 0x00006a0000047ab9 */ /* 0x000fe20000000a00 */
[----:B------:R-:W-:Y:S01]  /*0fe0*/  ISETP.LT.OR P4, PT, R0, 0x1, P5 ;  /* 0x000000010000780c */ /* 0x000fe20002f81670 */
[----:B------:R-:W-:Y:S01]  /*0ff0*/  IMAD R3, R24, 0x200, R3 ;  /* 0x0000020018037824 */ /* 0x000fe200078e0203 */
[----:B------:R-:W-:Y:S01]  /*1000*/  ISETP.LT.OR P5, PT, R0, 0x21, P5 ;  /* 0x000000210000780c */ /* 0x000fe20002fa1670 */
[----:B------:R-:W-:Y:S01]  /*1010*/  USHF.L.U32 UR11, UR4, 0x5, URZ ;  /* 0x00000005040b7899 */ /* 0x000fe2000800063f */
[----:B------:R-:W-:Y:S01]  /*1020*/  IMAD.MOV.U32 R238, RZ, RZ, -0x50 ;  /* 0xffffffb0ffee7424 */ /* 0x000fe200078e00ff */
[----:B------:R-:W-:Y:S01]  /*1030*/  USHF.L.U64.HI UR10, UR4, UR6, UR5 ;  /* 0x00000006040a7299 */ /* 0x000fe20008010205 */
[----:B------:R-:W-:Y:S01]  /*1040*/  IMAD.SHL.U32 R228, R3, 0x2, RZ ;  /* 0x0000000203e47824 */ /* 0x000fe200078e00ff */
[----:B------:R-:W-:Y:S01]  /*1050*/  CS2R R120, SRZ ;  /* 0x0000000000787805 */ /* 0x000fe2000001ff00 */
[----:B------:R-:W-:Y:S01]  /*1060*/  IMAD R3, R14, c[0x0][0x1ac], R8 ;  /* 0x00006b000e037a24 */ /* 0x000fe200078e0208 */
[----:B------:R-:W-:Y:S01]  /*1070*/  ULDC.64 UR4, c[0x0][0x178] ;  /* 0x00005e0000047ab9 */ /* 0x000fe20000000a00 */
[----:B------:R-:W-:Y:S01]  /*1080*/  IMAD R238, R250, R238, c[0x0][0x198] ;  /* 0x00006600faee7624 */ /* 0x000fe200078e02ee */
[----:B------:R-:W-:Y:S01]  /*1090*/  @!PT LDS RZ, [RZ] ;  /* 0x00000000fffff984 */ /* 0x000fe20000000800 */
[----:B------:R-:W-:Y:S01]  /*10a0*/  @!PT LDS RZ, [RZ] ;  /* 0x00000000fffff984 */ /* 0x000fe20000000800 */
[----:B------:R-:W-:Y:S01]  /*10b0*/  @!PT LDS RZ, [RZ] ;  /* 0x00000000fffff984 */ /* 0x000fe20000000800 */
[----:B------:R1:W-:Y:S01]  /*10c0*/  LDGSTS.E.BYPASS.LTC128B.128 [R228+0x7880], [R6.64], !P0 ;  /* 0x0788000006e47fae */ /* 0x0003e2000c101d48 */
[C---:B------:R-:W-:Y:S01]  /*10d0*/  @!P1 LEA R8, P0, R2.reuse, R4, 0x1 ;  /* 0x0000000402089211 */ /* 0x040fe200078008ff */
[----:B------:R-:W-:Y:S01]  /*10e0*/  IMAD.IADD R3, R11, 0x1, R3 ;  /* 0x000000010b037824 */ /* 0x000fe200078e0203 */
[----:B------:R-:W-:Y:S01]  /*10f0*/  USHF.L.U64.HI UR12, UR4, UR7, UR5 ;  /* 0x00000007040c7299 */ /* 0x000fe20008010205 */
[----:B------:R1:W-:Y:S01]  /*1100*/  LDGSTS.E.BYPASS.LTC128B.128 [R228+0xa080], [R6.64+0x80], !P6 ;  /* 0x0a08008006e47fae */ /* 0x0003e2000f101d48 */
[----:B------:R-:W-:Y:S01]  /*1110*/  @!P1 LEA.HI.X R9, R2, R5, R9, 0x1, P0 ;  /* 0x0000000502099211 */ /* 0x000fe200000f0c09 */
[----:B------:R-:W-:Y:S01]  /*1120*/  IMAD.MOV.U32 R11, RZ, RZ, c[0x0][0x1ac] ;  /* 0x00006b00ff0b7624 */ /* 0x000fe200078e00ff */
[----:B------:R-:W-:Y:S01]  /*1130*/  ISETP.LT.OR P0, PT, R0, 0x21, P2 ;  /* 0x000000210000780c */ /* 0x000fe20001701670 */
[----:B------:R1:W-:Y:S01]  /*1140*/  LDGSTS.E.BYPASS.LTC128B.128 [R228+0xc880], [R6.64+0x100], !P4 ;  /* 0x0c88010006e47fae */ /* 0x0003e2000e101d48 */
[----:B------:R-:W-:Y:S01]  /*1150*/  LEA R2, P2, R10, c[0x0][0x190], 0x1 ;  /* 0x000064000a027a11 */ /* 0x000fe200078408ff */
[----:B------:R-:W-:Y:S01]  /*1160*/  USHF.L.U32 UR13, UR4, 0x6, URZ ;  /* 0x00000006040d7899 */ /* 0x000fe2000800063f */
[----:B------:R-:W-:Y:S01]  /*1170*/  ISETP.LT.OR P6, PT, R0, 0x21, P3 ;  /* 0x000000210000780c */ /* 0x000fe20001fc1670 */
[----:B------:R-:W-:Y:S01]  /*1180*/  CS2R R118, SRZ ;  /* 0x0000000000767805 */ /* 0x000fe2000001ff00 */
[----:B------:R-:W-:Y:S01]  /*1190*/  LEA.HI.X R3, R10, c[0x0][0x194], R3, 0x1, P2 ;  /* 0x000065000a037a11 */ /* 0x000fe200010f0c03 */
[----:B------:R-:W-:Y:S01]  /*11a0*/  IMAD R10, R237, c[0x0][0x178], RZ ;  /* 0x00005e00ed0a7a24 */ /* 0x000fe200078e02ff */
[C---:B------:R-:W-:Y:S01]  /*11b0*/  @!P1 ISETP.GE.AND P2, PT, R0.reuse, 0x41, PT ;  /* 0x000000410000980c */ /* 0x040fe20003f46270 */
[----:B------:R-:W-:Y:S01]  /*11c0*/  CS2R R116, SRZ ;  /* 0x0000000000747805 */ /* 0x000fe2000001ff00 */
[----:B------:R-:W-:Y:S01]  /*11d0*/  @!P1 ISETP.LT.OR P3, PT, R0, 0x41, P3 ;  /* 0x000000410000980c */ /* 0x000fe20001f61670 */
[----:B------:R-:W-:Y:S01]  /*11e0*/  IMAD R10, R236, c[0x0][0x17c], R10 ;  /* 0x00005f00ec0a7a24 */ /* 0x000fe200078e020a */
[----:B------:R-:W-:Y:S01]  /*11f0*/  @!P1 ISETP.GE.OR P4, PT, R12, c[0x0][0x1cc], !P2 ;  /* 0x000073000c009a0c */ /* 0x000fe20005786670 */
[----:B------:R2:W-:Y:S01]  /*1200*/  LDGSTS.E.BYPASS.LTC128B.128 [R228+0x8880], [R4.64], !P0 ;  /* 0x0888000004e47fae */ /* 0x0005e2000c101d48 */
[----:B------:R-:W-:Y:S01]  /*1210*/  @!P1 ISETP.GE.OR P2, PT, R27, c[0x0][0x1cc], !P2 ;  /* 0x000073001b009a0c */ /* 0x000fe20005746670 */
        /* <DEDUP_REMOVED lines=13> */
[----:B-1----:R-:W-:Y:S01]  /*12f0*/  IMAD.MOV.U32 R7, RZ, RZ, c[0x0][0x1a8] ;  /* 0x00006a00ff077624 */ /* 0x002fe200078e00ff */
[----:B------:R3:W-:Y:S01]  /*1300*/  @!P1 LDGSTS.E.BYPASS.LTC128B.128 [R228+0xc080], [R8.64+0x80], !P3 ;  /* 0x0c08008008e49fae */ /* 0x0007e2000d901d48 */
[----:B------:R-:W-:Y:S01]  /*1310*/  ISETP.LT.OR P3, PT, R0, 0x1, P6 ;  /* 0x000000010000780c */ /* 0x000fe20003761670 */
[----:B------:R-:W-:Y:S01]  /*1320*/  CS2R R90, SRZ ;  /* 0x00000000005a7805 */ /* 0x000fe2000001ff00 */
[----:B------:R-:W-:Y:S01]  /*1330*/  CS2R R88, SRZ ;  /* 0x0000000000587805 */ /* 0x000fe2000001ff00 */
[----:B------:R3:W-:Y:S01]  /*1340*/  @!P1 LDGSTS.E.BYPASS.LTC128B.128 [R228+0xe880], [R8.64+0x100], !P2 ;  /* 0x0e88010008e49fae */ /* 0x0007e2000d101d48 */
[----:B------:R-:W-:Y:S01]  /*1350*/  ISETP.GE.AND P2, PT, R12, c[0x0][0x19c], PT ;  /* 0x000067000c007a0c */ /* 0x000fe20003f46270 */
[----:B------:R-:W-:Y:S01]  /*1360*/  CS2R R86, SRZ ;  /* 0x0000000000567805 */ /* 0x000fe2000001ff00 */
[C---:B------:R-:W-:Y:S01]  /*1370*/  LEA R6, P0, R7.reuse, R2, 0x6 ;  /* 0x0000000207067211 */ /* 0x040fe200078030ff */
[----:B------:R-:W-:Y:S01]  /*1380*/  CS2R R84, SRZ ;  /* 0x0000000000547805 */ /* 0x000fe2000001ff00 */
[C---:B------:R-:W-:Y:S01]  /*1390*/  ISETP.LT.OR P4, PT, R0.reuse, 0x1, P2 ;  /* 0x000000010000780c */ /* 0x040fe20001781670 */
[----:B------:R-:W-:Y:S01]  /*13a0*/  CS2R R82, SRZ ;  /* 0x0000000000527805 */ /* 0x000fe2000001ff00 */
[----:B------:R-:W-:Y:S01]  /*13b0*/  LEA.HI.X R7, R7, R3, R11, 0x6, P0 ;  /* 0x0000000307077211 */ /* 0x000fe200000f340b */
[----:B------:R-:W-:Y:S01]  /*13c0*/  IMAD.U32 R11, RZ, RZ, UR10 ;  /* 0x0000000aff0b7e24 */ /* 0x000fe2000f8e00ff */
[----:B------:R-:W-:Y:S01]  /*13d0*/  ISETP.LT.OR P0, PT, R0, 0x1, P5 ;  /* 0x000000010000780c */ /* 0x000fe20002f01670 */
[----:B------:R-:W-:Y:S01]  /*13e0*/  USHF.L.U64.HI UR10, UR4, UR6, UR5 ;  /* 0x00000006040a7299 */ /* 0x000fe20008010205 */
[----:B------:R-:W-:Y:S01]  /*13f0*/  CS2R R80, SRZ ;  /* 0x0000000000507805 */ /* 0x000fe2000001ff00 */
[----:B------:R-:W-:Y:S01]  /*1400*/  CS2R R78, SRZ ;  /* 0x00000000004e7805 */ /* 0x000fe2000001ff00 */
[----:B------:R-:W-:Y:S01]  /*1410*/  CS2R R76, SRZ ;  /* 0x00000000004c7805 */ /* 0x000fe2000001ff00 */
[----:B------:R-:W-:Y:S01]  /*1420*/  CS2R R74, SRZ ;  /* 0x00000000004a7805 */ /* 0x000fe2000001ff00 */
[----:B--2---:R-:W-:Y:S01]  /*1430*/  IMAD.WIDE.U32 R4, R236, c[0x0][0x178], R12 ;  /* 0x00005e00ec047a25 */ /* 0x004fe200078e000c */
[----:B------:R-:W-:Y:S01]  /*1440*/  CS2R R72, SRZ ;  /* 0x0000000000487805 */ /* 0x000fe2000001ff00 */
[----:B------:R-:W-:Y:S01]  /*1450*/  CS2R R70, SRZ ;  /* 0x0000000000467805 */ /* 0x000fe2000001ff00 */
[----:B------:R1:W-:Y:S01]  /*1460*/  LDGSTS.E.BYPASS.LTC128B.128 [R228+0x80], [R2.64], !P4 ;  /* 0x0008000002e47fae */ /* 0x0003e2000e101d48 */
[----:B------:R-:W-:Y:S01]  /*1470*/  IMAD.IADD R5, R5, 0x1, R10 ;  /* 0x0000000105057824 */ /* 0x000fe200078e020a */
[----:B------:R-:W-:Y:S01]  /*1480*/  ISETP.GE.AND P4, PT, R12, c[0x0][0x16c], PT ;  /* 0x00005b000c007a0c */ /* 0x000fe20003f86270 */
[----:B------:R-:W-:Y:S01]  /*1490*/  IMAD.U32 R16, RZ, RZ, UR10 ;  /* 0x0000000aff107e24 */ /* 0x000fe2000f8e00ff */
[----:B------:R1:W-:Y:S01]  /*14a0*/  LDGSTS.E.BYPASS.LTC128B.128 [R228+0x2880], [R2.64+0x80], !P3 ;  /* 0x0288008002e47fae */ /* 0x0003e2000d901d48 */
[----:B------:R-:W-:Y:S01]  /*14b0*/  ISETP.GE.AND P3, PT, R25, c[0x0][0x16c], PT ;  /* 0x00005b0019007a0c */ /* 0x000fe20003f66270 */
[----:B------:R-:W-:Y:S01]  /*14c0*/  CS2R R68, SRZ ;  /* 0x0000000000447805 */ /* 0x000fe2000001ff00 */
[----:B------:R-:W-:Y:S01]  /*14d0*/  CS2R R66, SRZ ;  /* 0x0000000000427805 */ /* 0x000fe2000001ff00 */
[----:B------:R1:W-:Y:S01]  /*14e0*/  LDGSTS.E.BYPASS.LTC128B.128 [R228+0x5080], [R2.64+0x100], !P0 ;  /* 0x0508010002e47fae */ /* 0x0003e2000c101d48 */
[----:B------:R-:W-:Y:S01]  /*14f0*/  SEL R10, RZ, 0xffffffff, P3 ;  /* 0xffffffffff0a7807 */ /* 0x000fe20001800000 */
[----:B---3--:R-:W-:Y:S01]  /*1500*/  IMAD R8, R21, c[0x0][0x180], RZ ;  /* 0x0000600015087a24 */ /* 0x008fe200078e02ff */
[----:B------:R-:W-:Y:S01]  /*1510*/  ISETP.LT.OR P0, PT, R0, 0x21, P2 ;  /* 0x000000210000780c */ /* 0x000fe20001701670 */
[----:B------:R-:W-:Y:S01]  /*1520*/  CS2R R64, SRZ ;  /* 0x0000000000407805 */ /* 0x000fe2000001ff00 */
[----:B------:R-:W-:Y:S01]  /*1530*/  SEL R9, RZ, 0x1, P4 ;  /* 0x00000001ff097807 */ /* 0x000fe20002000000 */
[----:B------:R-:W-:Y:S01]  /*1540*/  IMAD R8, R234, c[0x0][0x184], R8 ;  /* 0x00006100ea087a24 */ /* 0x000fe200078e0208 */
[C---:B------:R-:W-:Y:S01]  /*1550*/  ISETP.LT.OR P4, PT, R0.reuse, 0x21, P6 ;  /* 0x000000210000780c */ /* 0x040fe20003781670 */
[----:B------:R-:W-:Y:S01]  /*1560*/  CS2R R62, SRZ ;  /* 0x00000000003e7805 */ /* 0x000fe2000001ff00 */
[C---:B------:R-:W-:Y:S01]  /*1570*/  ISETP.LT.OR P3, PT, R0.reuse, 0x21, P5 ;  /* 0x000000210000780c */ /* 0x040fe20002f61670 */
[----:B------:R-:W-:Y:S01]  /*1580*/  CS2R R60, SRZ ;  /* 0x00000000003c7805 */ /* 0x000fe2000001ff00 */
[C---:B------:R-:W-:Y:S01]  /*1590*/  @!P1 ISETP.LT.OR P2, PT, R0.reuse, 0x41, P2 ;  /* 0x000000410000980c */ /* 0x040fe20001741670 */
[----:B------:R-:W-:Y:S01]  /*15a0*/  CS2R R58, SRZ ;  /* 0x00000000003a7805 */ /* 0x000fe2000001ff00 */
[C---:B------:R-:W-:Y:S01]  /*15b0*/  @!P1 ISETP.LT.OR P6, PT, R0.reuse, 0x41, P6 ;  /* 0x000000410000980c */ /* 0x040fe200037c1670 */
[----:B------:R-:W-:Y:S01]  /*15c0*/  CS2R R56, SRZ ;  /* 0x0000000000387805 */ /* 0x000fe2000001ff00 */
[----:B------:R-:W-:Y:S01]  /*15d0*/  @!P1 ISETP.LT.OR P5, PT, R0, 0x41, P5 ;  /* 0x000000410000980c */ /* 0x000fe20002fa1670 */
[----:B------:R-:W-:Y:S01]  /*15e0*/  IMAD R0, R237, c[0x0][0x208], RZ ;  /* 0x00008200ed007a24 */ /* 0x000fe200078e02ff */
[----:B------:R2:W-:Y:S01]  /*15f0*/  LDGSTS.E.BYPASS.LTC128B.128 [R228+0x1080], [R6.64], !P0 ;  /* 0x0108000006e47fae */ /* 0x0005e2000c101d48 */
[----:B------:R-:W-:Y:S01]  /*1600*/  ISETP.GE.AND P0, PT, R27, c[0x0][0x16c], PT ;  /* 0x00005b001b007a0c */ /* 0x000fe20003f06270 */
[----:B------:R-:W-:Y:S01]  /*1610*/  CS2R R54, SRZ ;  /* 0x0000000000367805 */ /* 0x000fe2000001ff00 */
[----:B------:R-:W-:Y:S01]  /*1620*/  IMAD R0, R236, c[0x0][0x20c], R0 ;  /* 0x00008300ec007a24 */ /* 0x000fe200078e0200 */
[----:B------:R2:W-:Y:S01]  /*1630*/  LDGSTS.E.BYPASS.LTC128B.128 [R228+0x3880], [R6.64+0x80], !P4 ;  /* 0x0388008006e47fae */ /* 0x0005e2000e101d48 */
[----:B------:R-:W-:Y:S01]  /*1640*/  CS2R R52, SRZ ;  /* 0x0000000000347805 */ /* 0x000fe2000001ff00 */
[----:B------:R-:W-:Y:S01]  /*1650*/  CS2R R50, SRZ ;  /* 0x0000000000327805 */ /* 0x000fe2000001ff00 */
[----:B------:R-:W-:Y:S01]  /*1660*/  CS2R R48, SRZ ;  /* 0x0000000000307805 */ /* 0x000fe2000001ff00 */
[----:B------:R2:W-:Y:S01]  /*1670*/  LDGSTS.E.BYPASS.LTC128B.128 [R228+0x6080], [R6.64+0x100], !P3 ;  /* 0x0608010006e47fae */ /* 0x0005e2000d901d48 */
[----:B------:R-:W-:Y:S01]  /*1680*/  CS2R R46, SRZ ;  /* 0x00000000002e7805 */ /* 0x000fe2000001ff00 */
[----:B-1----:R-:W-:Y:S01]  /*1690*/  IMAD.WIDE.U32 R2, R234, c[0x0][0x180], R4 ;  /* 0x00006000ea027a25 */ /* 0x002fe200078e0004 */
[----:B------:R-:W-:Y:S01]  /*16a0*/  CS2R R44, SRZ ;  /* 0x00000000002c7805 */ /* 0x000fe2000001ff00 */
[----:B------:R-:W-:-:S02]  /*16b0*/  SHF.R.S32.HI R231, RZ, 0x1f, R230 ;  /* 0x0000001fffe77819 */ /* 0x000fc400000114e6 */
[----:B------:R-:W-:Y:S02]  /*16c0*/  IMAD.SHL.U32 R4, R10, 0x2, RZ ;  /* 0x000000020a047824 */ /* 0x000fe400078e00ff */
[----:B------:R-:W-:Y:S02]  /*16d0*/  IMAD.IADD R3, R3, 0x1, R8 ;  /* 0x0000000103037824 */ /* 0x000fe400078e0208 */
[----:B------:R-:W-:Y:S01]  /*16e0*/  IMAD.U32 R10, RZ, RZ, UR11 ;  /* 0x0000000bff0a7e24 */ /* 0x000fe2000f8e00ff */
[----:B------:R-:W-:Y:S01]  /*16f0*/  LOP3.LUT R14, R4, 0x2, R9, 0xe2, !PT ;  /* 0x00000002040e7812 */ /* 0x000fe200078ee209 */
[----:B------:R-:W-:Y:S01]  /*1700*/  IMAD R4, R28, c[0x0][0x188], RZ ;  /* 0x000062001c047a24 */ /* 0x000fe200078e02ff */
[----:B------:R-:W-:Y:S01]  /*1710*/  USHF.L.U32 UR11, UR4, 0x5, URZ ;  /* 0x00000005040b7899 */ /* 0x000fe2000800063f */
[----:B------:R-:W-:Y:S02]  /*1720*/  IMAD.WIDE.U32 R246, R232, c[0x0][0x188], R2 ;  /* 0x00006200e8f67a25 */ /* 0x000fe400078e0002 */
[----:B------:R-:W-:-:S02]  /*1730*/  ULDC.64 UR4, c[0x0][0x208] ;  /* 0x0000820000047ab9 */ /* 0x000fc40000000a00 */
[----:B------:R-:W-:Y:S01]  /*1740*/  IMAD R8, R232, c[0x0][0x18c], R4 ;  /* 0x00006300e8087a24 */ /* 0x000fe200078e0204 */
[----:B------:R-:W-:Y:S01]  /*1750*/  USHF.L.U64.HI UR7, UR4, UR7, UR5 ;  /* 0x0000000704077299 */ /* 0x000fe20008010205 */
[----:B------:R-:W-:Y:S01]  /*1760*/  IMAD.WIDE.U32 R4, R236, c[0x0][0x208], R12 ;  /* 0x00008200ec047a25 */ /* 0x000fe200078e000c */
[----:B------:R-:W-:-:S03]  /*1770*/  USHF.L.U64.HI UR5, UR4, UR6, UR5 ;  /* 0x0000000604057299 */ /* 0x000fc60008010205 */
[----:B------:R-:W-:Y:S01]  /*1780*/  IMAD.IADD R9, R5, 0x1, R0 ;  /* 0x0000000105097824 */ /* 0x000fe200078e0200 */
[----:B------:R-:W-:Y:S01]  /*1790*/  SEL R0, RZ, 0x4, P0 ;  /* 0x00000004ff007807 */ /* 0x000fe20000000000 */
[----:B------:R-:W-:Y:S01]  /*17a0*/  IMAD R5, R190, UR12, RZ ;  /* 0x0000000cbe057c24 */ /* 0x000fe2000f8e02ff */
[----:B------:R-:W-:Y:S01]  /*17b0*/  @!P1 LEA R2, P0, R10, R6, 0x1 ;  /* 0x000000060a029211 */ /* 0x000fe200078008ff */
[----:B------:R-:W-:Y:S01]  /*17c0*/  IMAD.IADD R243, R247, 0x1, R8 ;  /* 0x00000001f7f37824 */ /* 0x000fe200078e0208 */
[----:B------:R-:W-:Y:S01]  /*17d0*/  LOP3.LUT R0, R14, R0, RZ, 0xfc, !PT ;  /* 0x000000000e007212 */ /* 0x000fe200078efcff */
[----:B------:R-:W-:Y:S01]  /*17e0*/  IMAD.MOV.U32 R242, RZ, RZ, R246 ;  /* 0x000000fffff27224 */ /* 0x000fe200078e00f6 */
[----:B------:R-:W-:Y:S01]  /*17f0*/  @!P1 LEA.HI.X R3, R10, R7, R11, 0x1, P0 ;  /* 0x000000070a039211 */ /* 0x000fe200000f0c0b */
[----:B------:R-:W-:Y:S01]  /*1800*/  IMAD.MOV.U32 R8, RZ, RZ, R4 ;  /* 0x000000ffff087224 */ /* 0x000fe200078e0004 */
[----:B------:R-:W-:Y:S01]  /*1810*/  LOP3.LUT P4, RZ, R0, 0x1, RZ, 0xc0, !PT ;  /* 0x0000000100ff7812 */ /* 0x000fe2000788c0ff */
[----:B------:R-:W-:Y:S01]  /*1820*/  IMAD R10, R20, UR13, R5 ;  /* 0x0000000d140a7c24 */ /* 0x000fe2000f8e0205 */
[C---:B------:R-:W-:Y:S01]  /*1830*/  LOP3.LUT P3, RZ, R0.reuse, 0x2, RZ, 0xc0, !PT ;  /* 0x0000000200ff7812 */ /* 0x040fe2000786c0ff */
[----:B------:R1:W-:Y:S01]  /*1840*/  @!P1 LDGSTS.E.BYPASS.LTC128B.128 [R228+0x2080], [R2.64], !P2 ;  /* 0x0208000002e49fae */ /* 0x0003e2000d101d48 */
[----:B------:R-:W-:Y:S01]  /*1850*/  LOP3.LUT P2, RZ, R0, 0x4, RZ, 0xc0, !PT ;  /* 0x0000000400ff7812 */ /* 0x000fe2000784c0ff */
[----:B------:R-:W-:Y:S01]  /*1860*/  IMAD R0, R21, c[0x0][0x210], RZ ;  /* 0x0000840015007a24 */ /* 0x000fe200078e02ff */
[----:B------:R-:W-:Y:S01]  /*1870*/  USHF.L.U32 UR12, UR4, 0x6, URZ ;  /* 0x00000006040c7899 */ /* 0x000fe2000800063f */
[----:B------:R-:W-:Y:S01]  /*1880*/  IMAD.WIDE.U32 R4, R190, UR13, R242 ;  /* 0x0000000dbe047c25 */ /* 0x000fe2000f8e00f2 */
[----:B------:R1:W-:Y:S01]  /*1890*/  @!P1 LDGSTS.E.BYPASS.LTC128B.128 [R228+0x4880], [R2.64+0x80], !P6 ;  /* 0x0488008002e49fae */ /* 0x0003e2000f101d48 */
[----:B------:R-:W-:-:S02]  /*18a0*/  UMOV UR13, 0x1 ;  /* 0x00000001000d7882 */ /* 0x000fc40000000000 */
[----:B------:R-:W-:Y:S01]  /*18b0*/  IMAD R19, R234, c[0x0][0x214], R0 ;  /* 0x00008500ea137a24 */ /* 0x000fe200078e0200 */
[----:B------:R-:W-:Y:S01]  /*18c0*/  IADD3 R0, -R236, c[0x0][0x168], -R22 ;  /* 0x00005a00ec007a10 */ /* 0x000fe20007ffe916 */
[----:B------:R-:W-:Y:S01]  /*18d0*/  IMAD.IADD R10, R5, 0x1, R10 ;  /* 0x00000001050a7824 */ /* 0x000fe200078e020a */
[----:B--2---:R-:W-:Y:S01]  /*18e0*/  LEA R6, P0, R4, c[0x0][0x160], 0x1 ;  /* 0x0000580004067a11 */ /* 0x004fe200078008ff */
[----:B------:R1:W-:Y:S01]  /*18f0*/  @!P1 LDGSTS.E.BYPASS.LTC128B.128 [R228+0x7080], [R2.64+0x100], !P5 ;  /* 0x0708010002e49fae */ /* 0x0003e2000e901d48 */
[----:B------:R-:W-:Y:S01]  /*1900*/  ISETP.LT.OR P6, PT, R0, 0x1, !P4 ;  /* 0x000000010000780c */ /* 0x000fe200067c1670 */
[----:B------:R-:W-:Y:S01]  /*1910*/  IMAD.SHL.U32 R14, R230, 0x4, RZ ;  /* 0x00000004e60e7824 */ /* 0x000fe200078e00ff */
[----:B------:R-:W-:Y:S01]  /*1920*/  ISETP.LT.OR P5, PT, R0, 0x1, !P3 ;  /* 0x000000010000780c */ /* 0x000fe20005fa1670 */
[----:B------:R-:W-:Y:S01]  /*1930*/  IMAD.U32 R13, RZ, RZ, UR11 ;  /* 0x0000000bff0d7e24 */ /* 0x000fe2000f8e00ff */
[----:B------:R-:W-:Y:S01]  /*1940*/  LEA.HI.X R7, R4, c[0x0][0x164], R10, 0x1, P0 ;  /* 0x0000590004077a11 */ /* 0x000fe200000f0c0a */
[----:B------:R-:W-:Y:S01]  /*1950*/  IMAD.U32 R17, RZ, RZ, UR11 ;  /* 0x0000000bff117e24 */ /* 0x000fe2000f8e00ff */
[----:B------:R-:W-:Y:S01]  /*1960*/  SHF.R.S32.HI R15, RZ, 0x1f, R14 ;  /* 0x0000001fff0f7819 */ /* 0x000fe2000001140e */
[----:B------:R-:W-:Y:S01]  /*1970*/  IMAD.WIDE.U32 R10, R234, c[0x0][0x210], R8 ;  /* 0x00008400ea0a7a25 */ /* 0x000fe200078e0008 */
[----:B------:R-:W-:Y:S01]  /*1980*/  LEA R8, P0, R13, R6, 0x1 ;  /* 0x000000060d087211 */ /* 0x000fe200078008ff */
[----:B------:R-:W0:Y:S01]  /*1990*/  LDGDEPBAR ;  /* 0x00000000000079af */ /* 0x000e220000000000 */
[C---:B------:R-:W-:Y:S01]  /*19a0*/  ISETP.LT.OR P1, PT, R0.reuse, 0x1, !P2 ;  /* 0x000000010000780c */ /* 0x040fe20005721670 */
[----:B------:R-:W-:Y:S01]  /*19b0*/  IMAD R4, R21, c[0x0][0x270], RZ ;  /* 0x00009c0015047a24 */ /* 0x000fe200078e02ff */
[----:B------:R-:W-:Y:S01]  /*19c0*/  LEA.HI.X R9, R17, R7, R16, 0x1, P0 ;  /* 0x0000000711097211 */ /* 0x000fe200000f0c10 */
[----:B------:R2:W-:Y:S01]  /*19d0*/  LDGSTS.E.BYPASS.LTC128B.128 [R228+0xf080], [R6.64], !P6 ;  /* 0x0f08000006e47fae */ /* 0x0005e2000f101d48 */
[----:B------:R-:W-:Y:S01]  /*19e0*/  ISETP.LT.OR P0, PT, R0, 0x21, !P4 ;  /* 0x000000210000780c */ /* 0x000fe20006701670 */
[----:B------:R-:W-:Y:S01]  /*19f0*/  IMAD R4, R234, c[0x0][0x274], R4 ;  /* 0x00009d00ea047a24 */ /* 0x000fe200078e0204 */
[C---:B------:R-:W-:Y:S01]  /*1a00*/  ISETP.LT.OR P6, PT, R0.reuse, 0x21, !P3 ;  /* 0x000000210000780c */ /* 0x040fe20005fc1670 */
[----:B------:R2:W-:Y:S01]  /*1a10*/  LDGSTS.E.BYPASS.LTC128B.128 [R228+0x11080], [R6.64+0x80], !P5 ;  /* 0x1108008006e47fae */ /* 0x0005e2000e901d48 */
[----:B------:R-:W-:Y:S01]  /*1a20*/  ISETP.LT.OR P5, PT, R0, 0x21, !P2 ;  /* 0x000000210000780c */ /* 0x000fe200057a1670 */
[----:B------:R-:W-:Y:S01]  /*1a30*/  IMAD R0, R28, c[0x0][0x278], RZ ;  /* 0x00009e001c007a24 */ /* 0x000fe200078e02ff */
[----:B------:R-:W-:Y:S01]  /*1a40*/  P2R R13, PR, RZ, 0x10 ;  /* 0x00000010ff0d7803 */ /* 0x000fe20000000000 */
[----:B------:R-:W-:Y:S01]  /*1a50*/  IMAD R18, R190, UR7, RZ ;  /* 0x00000007be127c24 */ /* 0x000fe2000f8e02ff */
[----:B------:R-:W-:Y:S01]  /*1a60*/  ISETP.GE.AND P4, PT, R12, c[0x0][0x1fc], PT ;  /* 0x00007f000c007a0c */ /* 0x000fe20003f86270 */
[----:B------:R-:W-:Y:S01]  /*1a70*/  IMAD R0, R232, c[0x0][0x27c], R0 ;  /* 0x00009f00e8007a24 */ /* 0x000fe200078e0200 */
[----:B------:R2:W-:Y:S01]  /*1a80*/  LDGSTS.E.BYPASS.LTC128B.128 [R228+0x13080], [R6.64+0x100], !P1 ;  /* 0x1308010006e47fae */ /* 0x0005e2000c901d48 */
[----:B------:R-:W-:Y:S01]  /*1a90*/  ISETP.GT.AND P1, PT, R230, 0xf, PT ;  /* 0x0000000fe600780c */ /* 0x000fe20003f24270 */
[----:B-1----:R-:W-:Y:S01]  /*1aa0*/  IMAD.WIDE.U32 R2, R234, c[0x0][0x270], R14 ;  /* 0x00009c00ea027a25 */ /* 0x002fe200078e000e */
[----:B------:R-:W-:Y:S01]  /*1ab0*/  USHF.L.U32 UR7, UR4, 0x5, URZ ;  /* 0x0000000504077899 */ /* 0x000fe2000800063f */
[----:B------:R1:W-:Y:S02]  /*1ac0*/  LDGSTS.E.BYPASS.LTC128B.128 [R228+0x10080], [R8.64], !P0 ;  /* 0x1008000008e47fae */ /* 0x0003e4000c101d48 */
[----:B------:R-:W-:Y:S01]  /*1ad0*/  IMAD.IADD R5, R3, 0x1, R4 ;  /* 0x0000000103057824 */ /* 0x000fe200078e0204 */
[----:B------:R-:W-:Y:S01]  /*1ae0*/  UMOV UR4, URZ ;  /* 0x0000003f00047c82 */ /* 0x000fe20008000000 */
[----:B------:R-:W-:Y:S01]  /*1af0*/  IMAD.MOV.U32 R4, RZ, RZ, R2 ;  /* 0x000000ffff047224 */ /* 0x000fe200078e0002 */
[----:B------:R1:W-:Y:S01]  /*1b00*/  LDGSTS.E.BYPASS.LTC128B.128 [R228+0x12080], [R8.64+0x80], !P6 ;  /* 0x1208008008e47fae */ /* 0x0003e2000f101d48 */
[----:B------:R-:W-:Y:S01]  /*1b10*/  IMAD.IADD R3, R11, 0x1, R19 ;  /* 0x000000010b037824 */ /* 0x000fe200078e0213 */
[----:B------:R-:W-:Y:S01]  /*1b20*/  SHF.R.S32.HI R19, RZ, 0x1f, R22 ;  /* 0x0000001fff137819 */ /* 0x000fe20000011416 */
[----:B------:R-:W-:Y:S01]  /*1b30*/  IMAD.WIDE.U32 R32, R232, c[0x0][0x278], R4 ;  /* 0x00009e00e8207a25 */ /* 0x000fe200078e0004 */
[----:B------:R1:W-:Y:S01]  /*1b40*/  LDGSTS.E.BYPASS.LTC128B.128 [R228+0x14080], [R8.64+0x100], !P5 ;  /* 0x1408010008e47fae */ /* 0x0003e2000e901d48 */
[----:B------:R-:W-:-:S02]  /*1b50*/  ISETP.GE.AND P6, PT, R25, c[0x0][0x1fc], PT ;  /* 0x00007f0019007a0c */ /* 0x000fc40003fc6270 */
[----:B------:R-:W-:Y:S01]  /*1b60*/  IMAD.MOV.U32 R2, RZ, RZ, R10 ;  /* 0x000000ffff027224 */ /* 0x000fe200078e000a */
[C---:B------:R-:W-:Y:S01]  /*1b70*/  IADD3 R10, -R22.reuse, c[0x0][0x168], -R236 ;  /* 0x00005a00160a7a10 */ /* 0x040fe20007ffe9ec */
[----:B------:R-:W-:Y:S01]  /*1b80*/  IMAD.IADD R30, R33, 0x1, R0 ;  /* 0x00000001211e7824 */ /* 0x000fe200078e0200 */
[----:B------:R-:W-:Y:S01]  /*1b90*/  IADD3 R0, P0, R22, R32, RZ ;  /* 0x0000002016007210 */ /* 0x000fe20007f1e0ff */
[----:B------:R-:W-:Y:S01]  /*1ba0*/  IMAD.WIDE.U32 R244, R232, c[0x0][0x218], R2 ;  /* 0x00008600e8f47a25 */ /* 0x000fe200078e0002 */
[----:B------:R-:W-:Y:S01]  /*1bb0*/  LEA.HI R11, R29, R230, RZ, 0x2 ;  /* 0x000000e61d0b7211 */ /* 0x000fe200078f10ff */
[----:B------:R3:W-:Y:S02]  /*1bc0*/  STL.64 [R1], R32 ;  /* 0x0000002001007387 */ /* 0x0007e40000100a00 */
[----:B------:R-:W-:Y:S02]  /*1bd0*/  IMAD.X R2, R19, 0x1, R30, P0 ;  /* 0x0000000113027824 */ /* 0x000fe400000e061e */
[----:B------:R-:W-:Y:S01]  /*1be0*/  IMAD.MOV.U32 R240, RZ, RZ, R244 ;  /* 0x000000fffff07224 */ /* 0x000fe200078e00f4 */
[----:B------:R3:W-:Y:S01]  /*1bf0*/  STL [R1+0x8], R30 ;  /* 0x0000081e01007387 */ /* 0x0007e20000100800 */
[----:B--2---:R-:W-:-:S02]  /*1c00*/  IMAD R6, R28, c[0x0][0x218], RZ ;  /* 0x000086001c067a24 */ /* 0x004fc400078e02ff */
[----:B------:R-:W-:Y:S02]  /*1c10*/  IMAD R18, R20, UR12, R18 ;  /* 0x0000000c14127c24 */ /* 0x000fe4000f8e0212 */
[----:B------:R-:W-:Y:S01]  /*1c20*/  IMAD R4, R232, c[0x0][0x21c], R6 ;  /* 0x00008700e8047a24 */ /* 0x000fe200078e0206 */
[----:B------:R-:W-:-:S03]  /*1c30*/  LEA R6, P0, R0, c[0x0][0x258], 0x2 ;  /* 0x0000960000067a11 */ /* 0x000fc600078010ff */
[----:B------:R-:W-:Y:S01]  /*1c40*/  IMAD.IADD R241, R245, 0x1, R4 ;  /* 0x00000001f5f17824 */ /* 0x000fe200078e0204 */
[----:B------:R-:W-:Y:S02]  /*1c50*/  LEA.HI.X R7, R0, c[0x0][0x25c], R2, 0x2, P0 ;  /* 0x0000970000077a11 */ /* 0x000fe400000f1402 */
[----:B------:R-:W-:Y:S01]  /*1c60*/  ISETP.LT.OR P0, PT, R10, 0x1, P4 ;  /* 0x000000010a00780c */ /* 0x000fe20002701670 */
[----:B------:R-:W-:Y:S01]  /*1c70*/  IMAD.WIDE.U32 R4, R190, UR12, R240 ;  /* 0x0000000cbe047c25 */ /* 0x000fe2000f8e00f0 */
[----:B-1----:R-:W-:-:S03]  /*1c80*/  LEA.HI R9, R29, R230, RZ, 0x5 ;  /* 0x000000e61d097211 */ /* 0x002fc600078f28ff */
[----:B------:R-:W-:Y:S01]  /*1c90*/  IMAD.IADD R0, R5, 0x1, R18 ;  /* 0x0000000105007824 */ /* 0x000fe200078e0212 */
[----:B------:R-:W-:Y:S01]  /*1ca0*/  LEA R2, P5, R4, c[0x0][0x1f0], 0x1 ;  /* 0x00007c0004027a11 */ /* 0x000fe200078a08ff */
[----:B------:R-:W-:-:S03]  /*1cb0*/  @!P1 IMAD.SHL.U32 R5, R230, 0x10, RZ ;  /* 0x00000010e6059824 */ /* 0x000fc600078e00ff */
[----:B------:R-:W-:Y:S01]  /*1cc0*/  LEA.HI.X R3, R4, c[0x0][0x1f4], R0, 0x1, P5 ;  /* 0x00007d0004037a11 */ /* 0x000fe200028f0c00 */
[----:B------:R-:W-:Y:S01]  /*1cd0*/  IMAD.U32 R4, RZ, RZ, UR7 ;  /* 0x00000007ff047e24 */ /* 0x000fe2000f8e00ff */
[----:B------:R1:W-:Y:S01]  /*1ce0*/  @!P1 LDGSTS.E.BYPASS.LTC128B.128 [R5+0x21080], [R6.64] ;  /* 0x2108000006059fae */ /* 0x0003e2000b901d48 */
[----:B------:R-:W-:Y:S01]  /*1cf0*/  IMAD.U32 R0, RZ, RZ, UR5 ;  /* 0x00000005ff007e24 */ /* 0x000fe2000f8e00ff */
[----:B------:R-:W-:Y:S02]  /*1d00*/  ISETP.GE.AND P5, PT, R27, c[0x0][0x1fc], PT ;  /* 0x00007f001b007a0c */ /* 0x000fe40003fa6270 */
[----:B------:R-:W0:Y:S04]  /*1d10*/  LDGDEPBAR ;  /* 0x00000000000079af */ /* 0x000e280000000000 */
[----:B------:R2:W-:Y:S01]  /*1d20*/  LDGSTS.E.BYPASS.LTC128B.128 [R228+0x1b080], [R2.64], !P0 ;  /* 0x1b08000002e47fae */ /* 0x0005e2000c101d48 */
[----:B------:R-:W-:-:S02]  /*1d30*/  ISETP.LT.OR P0, PT, R10, 0x1, P6 ;  /* 0x000000010a00780c */ /* 0x000fc40003701670 */
[----:B------:R-:W-:-:S11]  /*1d40*/  ISETP.LT.OR P6, PT, R10, 0x21, P6 ;  /* 0x000000210a00780c */ /* 0x000fd600037c1670 */
[----:B------:R2:W-:Y:S01]  /*1d50*/  LDGSTS.E.BYPASS.LTC128B.128 [R228+0x1d080], [R2.64+0x80], !P0 ;  /* 0x1d08008002e47fae */ /* 0x0005e2000c101d48 */
[----:B------:R-:W-:Y:S01]  /*1d60*/  LEA R4, P0, R4, R2, 0x1 ;  /* 0x0000000204047211 */ /* 0x000fe200078008ff */
[----:B-1----:R-:W-:Y:S01]  /*1d70*/  IMAD.U32 R5, RZ, RZ, UR7 ;  /* 0x00000007ff057e24 */ /* 0x002fe2000f8e00ff */
[----:B------:R-:W-:-:S04]  /*1d80*/  SHF.R.S32.HI R7, RZ, 0x1f, R11 ;  /* 0x0000001fff077819 */ /* 0x000fc8000001140b */
[----:B------:R-:W-:Y:S01]  /*1d90*/  LEA.HI.X R5, R5, R3, R0, 0x1, P0 ;  /* 0x0000000305057211 */ /* 0x000fe200000f0c00 */
[----:B------:R-:W-:Y:S01]  /*1da0*/  IMAD R0, R21, c[0x0][0x288], RZ ;  /* 0x0000a20015007a24 */ /* 0x000fe200078e02ff */
[C---:B------:R-:W-:Y:S02]  /*1db0*/  ISETP.LT.OR P0, PT, R10.reuse, 0x1, P5 ;  /* 0x000000010a00780c */ /* 0x040fe40002f01670 */
[----:B------:R-:W-:Y:S01]  /*1dc0*/  ISETP.LT.OR P5, PT, R10, 0x21, P5 ;  /* 0x000000210a00780c */ /* 0x000fe20002fa1670 */
[----:B------:R-:W-:-:S10]  /*1dd0*/  IMAD R0, R234, c[0x0][0x28c], R0 ;  /* 0x0000a300ea007a24 */ /* 0x000fd400078e0200 */
[----:B------:R2:W-:Y:S01]  /*1de0*/  LDGSTS.E.BYPASS.LTC128B.128 [R228+0x1f080], [R2.64+0x100], !P0 ;  /* 0x1f08010002e47fae */ /* 0x0005e2000c101d48 */
[----:B------:R-:W-:Y:S02]  /*1df0*/  ISETP.LT.OR P0, PT, R10, 0x21, P4 ;  /* 0x000000210a00780c */ /* 0x000fe40002701670 */
[----:B------:R-:W-:Y:S02]  /*1e00*/  ISETP.NE.AND P4, PT, R13, RZ, PT ;  /* 0x000000ff0d00720c */ /* 0x000fe40003f85270 */
[----:B------:R-:W-:-:S09]  /*1e10*/  SHF.R.S32.HI R13, RZ, 0x5, R9 ;  /* 0x00000005ff0d7819 */ /* 0x000fd20000011409 */
[----:B------:R1:W-:Y:S01]  /*1e20*/  LDGSTS.E.BYPASS.LTC128B.128 [R228+0x1c080], [R4.64], !P0 ;  /* 0x1c08000004e47fae */ /* 0x0003e2000c101d48 */
[----:B------:R-:W-:-:S03]  /*1e30*/  ISETP.GE.AND P0, PT, R12, c[0x0][0x1fc], PT ;  /* 0x00007f000c007a0c */ /* 0x000fc60003f06270 */
[----:B------:R1:W-:Y:S01]  /*1e40*/  LDGSTS.E.BYPASS.LTC128B.128 [R228+0x1e080], [R4.64+0x80], !P6 ;  /* 0x1e08008004e47fae */ /* 0x0003e2000f101d48 */
[----:B------:R-:W-:Y:S02]  /*1e50*/  SEL R18, RZ, 0x1, P0 ;  /* 0x00000001ff127807 */ /* 0x000fe40000000000 */
[----:B------:R-:W-:Y:S01]  /*1e60*/  ISETP.GE.AND P6, PT, R25, c[0x0][0x1fc], PT ;  /* 0x00007f0019007a0c */ /* 0x000fe20003fc6270 */
[----:B------:R1:W-:Y:S01]  /*1e70*/  LDGSTS.E.BYPASS.LTC128B.128 [R228+0x20080], [R4.64+0x100], !P5 ;  /* 0x2008010004e47fae */ /* 0x0003e2000e901d48 */
[----:B------:R-:W-:Y:S01]  /*1e80*/  ISETP.GE.AND P5, PT, R230, 0x10, PT ;  /* 0x00000010e600780c */ /* 0x000fe20003fa6270 */
[----:B--2---:R-:W-:Y:S01]  /*1e90*/  IMAD.WIDE.U32 R2, R234, c[0x0][0x288], R14 ;  /* 0x0000a200ea027a25 */ /* 0x004fe200078e000e */
[----:B------:R-:W-:-:S03]  /*1ea0*/  LEA.HI R14, R29, R230, RZ, 0x4 ;  /* 0x000000e61d0e7211 */ /* 0x000fc600078f20ff */
[----:B------:R-:W-:Y:S01]  /*1eb0*/  IMAD.IADD R3, R3, 0x1, R0 ;  /* 0x0000000103037824 */ /* 0x000fe200078e0200 */
[----:B------:R-:W-:Y:S02]  /*1ec0*/  SHF.R.S32.HI R0, RZ, 0x2, R11 ;  /* 0x00000002ff007819 */ /* 0x000fe4000001140b */
[----:B------:R-:W-:Y:S01]  /*1ed0*/  SHF.R.S32.HI R6, RZ, 0x4, R14 ;  /* 0x00000004ff067819 */ /* 0x000fe2000001140e */
[----:B------:R-:W-:Y:S01]  /*1ee0*/  IMAD.WIDE.U32 R248, R232, c[0x0][0x290], R2 ;  /* 0x0000a400e8f87a25 */ /* 0x000fe200078e0002 */
[----:B------:R-:W-:Y:S02]  /*1ef0*/  LEA.HI R7, R7, R0, RZ, 0x3 ;  /* 0x0000000007077211 */ /* 0x000fe400078f18ff */
[----:B------:R-:W-:Y:S02]  /*1f00*/  LEA.HI R8, R14, R6, RZ, 0x1 ;  /* 0x000000060e087211 */ /* 0x000fe400078f08ff */
[----:B------:R-:W-:Y:S02]  /*1f10*/  LOP3.LUT R7, R7, 0xfffffff8, RZ, 0xc0, !PT ;  /* 0xfffffff807077812 */ /* 0x000fe400078ec0ff */
[----:B------:R-:W-:-:S02]  /*1f20*/  LOP3.LUT R8, R8, 0xfffffffe, RZ, 0xc0, !PT ;  /* 0xfffffffe08087812 */ /* 0x000fc400078ec0ff */
[----:B------:R-:W-:Y:S01]  /*1f30*/  IADD3 R3, P0, R22, R248, RZ ;  /* 0x000000f816037210 */ /* 0x000fe20007f1e0ff */
[----:B------:R-:W-:Y:S01]  /*1f40*/  IMAD.IADD R12, R0, 0x1, -R7 ;  /* 0x00000001000c7824 */ /* 0x000fe200078e0a07 */
[----:B------:R-:W-:Y:S01]  /*1f50*/  SHF.R.S32.HI R7, RZ, 0x1f, R9 ;  /* 0x0000001fff077819 */ /* 0x000fe20000011409 */
[----:B------:R-:W-:Y:S01]  /*1f60*/  IMAD.IADD R0, R6, 0x1, -R8 ;  /* 0x0000000106007824 */ /* 0x000fe200078e0a08 */
[----:B------:R-:W-:Y:S01]  /*1f70*/  LEA.HI R6, R29, R230, RZ, 0x7 ;  /* 0x000000e61d067211 */ /* 0x000fe200078f38ff */
[----:B------:R-:W-:Y:S02]  /*1f80*/  IMAD R8, R28, c[0x0][0x290], RZ ;  /* 0x0000a4001c087a24 */ /* 0x000fe400078e02ff */
[----:B------:R-:W-:Y:S01]  /*1f90*/  IMAD.SHL.U32 R2, R12, 0x10, RZ ;  /* 0x000000100c027824 */ /* 0x000fe200078e00ff */
[----:B------:R-:W-:Y:S01]  /*1fa0*/  SHF.R.S32.HI R17, RZ, 0x7, R6 ;  /* 0x00000007ff117819 */ /* 0x000fe20000011406 */
[----:B-1----:R-:W-:Y:S01]  /*1fb0*/  IMAD R5, R232, c[0x0][0x294], R8 ;  /* 0x0000a500e8057a24 */ /* 0x002fe200078e0208 */
[----:B------:R-:W-:-:S02]  /*1fc0*/  LEA.HI R6, R7, R13, RZ, 0x2 ;  /* 0x0000000d07067211 */ /* 0x000fc400078f10ff */
[----:B------:R-:W-:Y:S01]  /*1fd0*/  LOP3.LUT R8, R11, 0x3ffffffc, RZ, 0xc0, !PT ;  /* 0x3ffffffc0b087812 */ /* 0x000fe200078ec0ff */
[----:B------:R-:W-:Y:S01]  /*1fe0*/  IMAD.SHL.U32 R7, R17, 0x8, RZ ;  /* 0x0000000811077824 */ /* 0x000fe200078e00ff */
[----:B------:R-:W-:Y:S01]  /*1ff0*/  LOP3.LUT R4, R6, 0xfffffffc, RZ, 0xc0, !PT ;  /* 0xfffffffc06047812 */ /* 0x000fe200078ec0ff */
[----:B------:R-:W-:-:S03]  /*2000*/  IMAD.IADD R252, R249, 0x1, R5 ;  /* 0x00000001f9fc7824 */ /* 0x000fc600078e0205 */
[----:B------:R-:W-:Y:S01]  /*2010*/  LOP3.LUT R16, R7, 0x8, RZ, 0xc0, !PT ;  /* 0x0000000807107812 */ /* 0x000fe200078ec0ff */
[----:B------:R-:W-:Y:S02]  /*2020*/  IMAD.IADD R15, R13, 0x1, -R4 ;  /* 0x000000010d0f7824 */ /* 0x000fe400078e0a04 */
[----:B------:R-:W-:Y:S01]  /*2030*/  IMAD.X R4, R19, 0x1, R252, P0 ;  /* 0x0000000113047824 */ /* 0x000fe200000e06fc */
[----:B------:R-:W-:Y:S01]  /*2040*/  LOP3.LUT R2, R16, 0x70, R2, 0xf8, !PT ;  /* 0x0000007010027812 */ /* 0x000fe200078ef802 */
[C---:B------:R-:W-:Y:S01]  /*2050*/  IMAD.SHL.U32 R7, R15.reuse, 0x100, RZ ;  /* 0x000001000f077824 */ /* 0x040fe200078e00ff */
[----:B------:R-:W-:Y:S02]  /*2060*/  LEA.HI R5, R15, R15, RZ, 0x1 ;  /* 0x0000000f0f057211 */ /* 0x000fe400078f08ff */
[----:B------:R-:W-:Y:S02]  /*2070*/  LEA R10, P0, R3, c[0x0][0x280], 0x2 ;  /* 0x0000a000030a7a11 */ /* 0x000fe400078010ff */
[----:B------:R-:W-:Y:S01]  /*2080*/  LOP3.LUT R2, R2, 0x100, R7, 0xf8, !PT ;  /* 0x0000010002027812 */ /* 0x000fe200078ef807 */
[----:B------:R-:W-:Y:S01]  /*2090*/  IMAD.SHL.U32 R6, R5, 0x100, RZ ;  /* 0x0000010005067824 */ /* 0x000fe200078e00ff */
[----:B------:R-:W-:Y:S01]  /*20a0*/  LEA.HI.X R11, R3, c[0x0][0x284], R4, 0x2, P0 ;  /* 0x0000a100030b7a11 */ /* 0x000fe200000f1404 */
[C---:B------:R-:W-:Y:S01]  /*20b0*/  IMAD.IADD R5, R230.reuse, 0x1, -R8 ;  /* 0x00000001e6057824 */ /* 0x040fe200078e0a08 */
[----:B------:R-:W-:Y:S01]  /*20c0*/  SHF.R.U32.HI R3, RZ, 0x3, R2 ;  /* 0x00000003ff037819 */ /* 0x000fe20000011602 */
[----:B------:R-:W-:Y:S01]  /*20d0*/  @!P5 IMAD.SHL.U32 R7, R230, 0x10, RZ ;  /* 0x00000010e607d824 */ /* 0x000fe200078e00ff */
[----:B------:R-:W-:-:S02]  /*20e0*/  LOP3.LUT R4, R6, 0x7ffffe00, RZ, 0xc0, !PT ;  /* 0x7ffffe0006047812 */ /* 0x000fc400078ec0ff */
[----:B------:R-:W-:Y:S02]  /*20f0*/  LOP3.LUT R6, R9, 0xffffffe0, RZ, 0xc0, !PT ;  /* 0xffffffe009067812 */ /* 0x000fe400078ec0ff */
[----:B------:R-:W-:Y:S01]  /*2100*/  LOP3.LUT R2, R2, 0x28, R3, 0x78, !PT ;  /* 0x0000002802027812 */ /* 0x000fe200078e7803 */
[----:B------:R-:W-:Y:S01]  /*2110*/  IMAD R5, R5, 0x2, R4 ;  /* 0x0000000205057824 */ /* 0x000fe200078e0204 */
[----:B------:R-:W-:Y:S01]  /*2120*/  LOP3.LUT R4, R14, 0xfffffff0, RZ, 0xc0, !PT ;  /* 0xfffffff00e047812 */ /* 0x000fe200078ec0ff */
[----:B------:R-:W-:Y:S01]  /*2130*/  IMAD.IADD R3, R230, 0x1, -R6 ;  /* 0x00000001e6037824 */ /* 0x000fe200078e0a06 */
[----:B------:R1:W-:Y:S01]  /*2140*/  @!P5 LDGSTS.E.BYPASS.LTC128B.128 [R7+0x21280], [R10.64] ;  /* 0x212800000a07dfae */ /* 0x0003e2000b901d48 */
[----:B------:R-:W-:Y:S01]  /*2150*/  IMAD.IADD R6, R5, 0x1, R2 ;  /* 0x0000000105067824 */ /* 0x000fe200078e0202 */
[----:B------:R-:W-:Y:S01]  /*2160*/  LOP3.LUT P0, RZ, R12, 0x1, RZ, 0xc0, !PT ;  /* 0x000000010cff7812 */ /* 0x000fe2000780c0ff */
[----:B------:R-:W-:Y:S01]  /*2170*/  IMAD.IADD R2, R230, 0x1, -R4 ;  /* 0x00000001e6027824 */ /* 0x000fe200078e0a04 */
[----:B------:R-:W-:Y:S01]  /*2180*/  SHF.R.S32.HI R4, RZ, 0x1f, R3 ;  /* 0x0000001fff047819 */ /* 0x000fe20000011403 */
[----:B------:R-:W-:Y:S01]  /*2190*/  IMAD.SHL.U32 R226, R6, 0x2, RZ ;  /* 0x0000000206e27824 */ /* 0x000fe200078e00ff */
[----:B------:R-:W-:Y:S01]  /*21a0*/  SEL R14, RZ, 0xffffffff, P6 ;  /* 0xffffffffff0e7807 */ /* 0x000fe20003000000 */
[----:B------:R-:W-:Y:S01]  /*21b0*/  IMAD.SHL.U32 R5, R2, 0x10, RZ ;  /* 0x0000001002057824 */ /* 0x000fe200078e00ff */
[----:B------:R-:W-:Y:S01]  /*21c0*/  LEA.HI R8, R4, R3, RZ, 0x2 ;  /* 0x0000000304087211 */ /* 0x000fe200078f10ff */
[----:B------:R-:W-:Y:S01]  /*21d0*/  IMAD.SHL.U32 R212, R2, 0x2, RZ ;  /* 0x0000000202d47824 */ /* 0x000fe200078e00ff */
[----:B------:R-:W-:Y:S01]  /*21e0*/  IADD3 R6, R226, 0x21480, RZ ;  /* 0x00021480e2067810 */ /* 0x000fe20007ffe0ff */
[----:B------:R-:W0:Y:S01]  /*21f0*/  LDGDEPBAR ;  /* 0x00000000000079af */ /* 0x000e220000000000 */
[----:B------:R-:W-:-:S02]  /*2200*/  LOP3.LUT R4, R5, 0xf0, RZ, 0xc0, !PT ;  /* 0x000000f005047812 */ /* 0x000fc400078ec0ff */
[----:B------:R-:W-:Y:S01]  /*2210*/  LOP3.LUT R5, R8, 0x7ffffffc, RZ, 0xc0, !PT ;  /* 0x7ffffffc08057812 */ /* 0x000fe200078ec0ff */
[----:B------:R-:W0:Y:S01]  /*2220*/  LDGDEPBAR ;  /* 0x00000000000079af */ /* 0x000e220000000000 */
[----:B------:R-:W-:Y:S02]  /*2230*/  LOP3.LUT R12, R4, R16, RZ, 0xfc, !PT ;  /* 0x00000010040c7212 */ /* 0x000fe400078efcff */
[----:B------:R-:W-:Y:S02]  /*2240*/  LOP3.LUT P6, RZ, R23, 0x2, RZ, 0xc0, !PT ;  /* 0x0000000217ff7812 */ /* 0x000fe400078cc0ff */
[----:B------:R-:W-:Y:S02]  /*2250*/  IADD3 R227, R226, 0x215a0, RZ ;  /* 0x000215a0e2e37810 */ /* 0x000fe40007ffe0ff */
[----:B------:R-:W-:Y:S01]  /*2260*/  LOP3.LUT R212, R12, 0x18, R212, 0x78, !PT ;  /* 0x000000180cd47812 */ /* 0x000fe200078e78d4 */
[----:B------:R-:W-:Y:S01]  /*2270*/  IMAD.MOV.U32 R12, RZ, RZ, 0x20 ;  /* 0x00000020ff0c7424 */ /* 0x000fe200078e00ff */
[----:B------:R-:W-:Y:S01]  /*2280*/  @P0 IADD3 R227, R6, 0xe0, RZ ;  /* 0x000000e006e30810 */ /* 0x000fe20007ffe0ff */
[----:B------:R-:W-:Y:S01]  /*2290*/  IMAD.SHL.U32 R6, R0, 0x20, RZ ;  /* 0x0000002000067824 */ /* 0x000fe200078e00ff */
[----:B------:R-:W-:Y:S01]  /*22a0*/  LEA.HI R9, R17, R17, RZ, 0x1 ;  /* 0x0000001111097211 */ /* 0x000fe200078f08ff */
[----:B-1----:R-:W-:Y:S01]  /*22b0*/  IMAD.SHL.U32 R7, R13, 0x100, RZ ;  /* 0x000001000d077824 */ /* 0x002fe200078e00ff */
[----:B------:R-:W-:Y:S01]  /*22c0*/  ISETP.GE.AND P5, PT, R27, c[0x0][0x1fc], PT ;  /* 0x00007f001b007a0c */ /* 0x000fe20003fa6270 */
[----:B------:R-:W-:Y:S01]  /*22d0*/  IMAD.IADD R13, R3, 0x1, -R5 ;  /* 0x00000001030d7824 */ /* 0x000fe200078e0a05 */
[----:B------:R-:W-:Y:S01]  /*22e0*/  SHF.R.S32.HI R3, RZ, 0x1f, R2 ;  /* 0x0000001fff037819 */ /* 0x000fe20000011402 */
[----:B------:R-:W-:Y:S01]  /*22f0*/  IMAD.SHL.U32 R10, R24, 0x8, RZ ;  /* 0x00000008180a7824 */ /* 0x000fe200078e00ff */
[----:B------:R-:W-:Y:S01]  /*2300*/  LOP3.LUT P0, RZ, R23, 0x4, RZ, 0xc0, !PT ;  /* 0x0000000417ff7812 */ /* 0x000fe2000780c0ff */
[----:B------:R-:W-:Y:S01]  /*2310*/  IMAD.SHL.U32 R212, R212, 0x2, RZ ;  /* 0x00000002d4d47824 */ /* 0x000fe200078e00ff */
[----:B------:R-:W-:Y:S01]  /*2320*/  LEA.HI R214, R3, R2, RZ, 0x3 ;  /* 0x0000000203d67211 */ /* 0x000fe200078f18ff */
[----:B------:R-:W-:Y:S01]  /*2330*/  IMAD.SHL.U32 R3, R23, 0x40, RZ ;  /* 0x0000004017037824 */ /* 0x000fe200078e00ff */
[----:B------:R-:W-:Y:S01]  /*2340*/  LOP3.LUT R11, R4, 0x100, R7, 0xf8, !PT ;  /* 0x00000100040b7812 */ /* 0x000fe200078ef807 */
[----:B------:R-:W-:Y:S01]  /*2350*/  IMAD.SHL.U32 R4, R15, 0x10, RZ ;  /* 0x000000100f047824 */ /* 0x000fe200078e00ff */
[C---:B------:R-:W-:Y:S01]  /*2360*/  LOP3.LUT R5, R214.reuse, 0xfffffff8, RZ, 0xc0, !PT ;  /* 0xfffffff8d6057812 */ /* 0x040fe200078ec0ff */
[----:B------:R-:W-:Y:S01]  /*2370*/  IMAD.SHL.U32 R214, R214, 0x40, RZ ;  /* 0x00000040d6d67824 */ /* 0x000fe200078e00ff */
[----:B------:R-:W-:-:S02]  /*2380*/  SEL R209, R223, 0xfffffff0, !P6 ;  /* 0xfffffff0dfd17807 */ /* 0x000fc40007000000 */
[C---:B------:R-:W-:Y:S01]  /*2390*/  LOP3.LUT P6, RZ, R2.reuse, 0x2, RZ, 0xc0, !PT ;  /* 0x0000000202ff7812 */ /* 0x040fe200078cc0ff */
[----:B------:R-:W-:Y:S01]  /*23a0*/  IMAD.IADD R5, R2, 0x1, -R5 ;  /* 0x0000000102057824 */ /* 0x000fe200078e0a05 */
[----:B------:R-:W-:Y:S02]  /*23b0*/  LOP3.LUT R2, R9, 0x1ffffffe, RZ, 0xc0, !PT ;  /* 0x1ffffffe09027812 */ /* 0x000fe400078ec0ff */
[----:B------:R-:W-:Y:S02]  /*23c0*/  LOP3.LUT R3, R3, 0x1c0, RZ, 0xc0, !PT ;  /* 0x000001c003037812 */ /* 0x000fe400078ec0ff */
[----:B------:R-:W-:Y:S01]  /*23d0*/  SEL R210, R12, 0xffffffe0, !P0 ;  /* 0xffffffe00cd27807 */ /* 0x000fe20004000000 */
[----:B------:R-:W-:Y:S01]  /*23e0*/  IMAD.IADD R2, R17, 0x1, -R2 ;  /* 0x0000000111027824 */ /* 0x000fe200078e0a02 */
[----:B------:R-:W-:Y:S02]  /*23f0*/  SEL R9, RZ, 0x4, P5 ;  /* 0x00000004ff097807 */ /* 0x000fe40002800000 */
[C---:B------:R-:W-:Y:S01]  /*2400*/  LOP3.LUT P5, RZ, R5.reuse, 0x4, RZ, 0xc0, !PT ;  /* 0x0000000405ff7812 */ /* 0x040fe200078ac0ff */
[----:B------:R-:W-:Y:S01]  /*2410*/  IMAD R13, R2, 0x4, R13 ;  /* 0x00000004020d7824 */ /* 0x000fe200078e020d */
[C---:B------:R-:W-:Y:S01]  /*2420*/  LOP3.LUT P0, RZ, R5.reuse, 0x2, RZ, 0xc0, !PT ;  /* 0x0000000205ff7812 */ /* 0x040fe2000780c0ff */
[----:B------:R-:W-:Y:S01]  /*2430*/  IMAD.SHL.U32 R5, R5, 0x40, RZ ;  /* 0x0000004005057824 */ /* 0x000fe200078e00ff */
[----:B------:R-:W-:Y:S01]  /*2440*/  LEA.HI.SX32 R229, R8, R4, 0x1e ;  /* 0x0000000408e57211 */ /* 0x000fe200078ff2ff */
[----:B------:R-:W-:Y:S01]  /*2450*/  IMAD.SHL.U32 R2, R14, 0x2, RZ ;  /* 0x000000020e027824 */ /* 0x000fe200078e00ff */
[----:B------:R-:W-:Y:S01]  /*2460*/  LOP3.LUT R208, R3, 0x8, R26, 0xf8, !PT ;  /* 0x0000000803d07812 */ /* 0x000fe200078ef81a */
[----:B------:R-:W-:Y:S01]  /*2470*/  IMAD.SHL.U32 R251, R13, 0x2, RZ ;  /* 0x000000020dfb7824 */ /* 0x000fe200078e00ff */
[----:B------:R-:W-:-:S02]  /*2480*/  LOP3.LUT R4, R3, 0x30, R4, 0xf8, !PT ;  /* 0x0000003003047812 */ /* 0x000fc400078ef804 */
[----:B------:R-:W-:Y:S01]  /*2490*/  SHF.R.U32.HI R7, RZ, 0x3, R3 ;  /* 0x00000003ff077819 */ /* 0x000fe20000011603 */
[----:B------:R-:W-:Y:S01]  /*24a0*/  IMAD.SHL.U32 R3, R0, 0x8, RZ ;  /* 0x0000000800037824 */ /* 0x000fe200078e00ff */
[----:B------:R-:W-:Y:S01]  /*24b0*/  LOP3.LUT R6, R6, 0x20, RZ, 0xc0, !PT ;  /* 0x0000002006067812 */ /* 0x000fe200078ec0ff */
[----:B------:R-:W-:Y:S01]  /*24c0*/  IMAD.IADD R238, R238, 0x1, -R251 ;  /* 0x00000001eeee7824 */ /* 0x000fe200078e0afb */
[----:B------:R-:W-:Y:S02]  /*24d0*/  SHF.R.U32.HI R215, RZ, 0x3, R11 ;  /* 0x00000003ffd77819 */ /* 0x000fe4000001160b */
[----:B------:R-:W-:Y:S02]  /*24e0*/  LOP3.LUT R5, R5, 0x1c0, RZ, 0xc0, !PT ;  /* 0x000001c005057812 */ /* 0x000fe400078ec0ff */
[----:B------:R-:W-:Y:S02]  /*24f0*/  LOP3.LUT R10, R6, 0x18, R10, 0xf8, !PT ;  /* 0x00000018060a7812 */ /* 0x000fe400078ef80a */
[----:B------:R-:W-:-:S02]  /*2500*/  LOP3.LUT R3, R3, 0x8, RZ, 0xc0, !PT ;  /* 0x0000000803037812 */ /* 0x000fc400078ec0ff */
[----:B------:R-:W-:Y:S02]  /*2510*/  LOP3.LUT R215, R215, 0x38, RZ, 0xc0, !PT ;  /* 0x00000038d7d77812 */ /* 0x000fe400078ec0ff */
[----:B------:R-:W-:Y:S02]  /*2520*/  LOP3.LUT R4, R4, 0x8, R26, 0xf8, !PT ;  /* 0x0000000804047812 */ /* 0x000fe400078ef81a */
[----:B------:R-:W-:Y:S02]  /*2530*/  LOP3.LUT R214, R214, 0xfffffe00, RZ, 0xc0, !PT ;  /* 0xfffffe00d6d67812 */ /* 0x000fe400078ec0ff */
[----:B------:R-:W-:Y:S02]  /*2540*/  SHF.R.U32.HI R6, RZ, 0x3, R5 ;  /* 0x00000003ff067819 */ /* 0x000fe40000011605 */
[----:B------:R-:W-:Y:S02]  /*2550*/  LOP3.LUT R8, R2, 0x2, R18, 0xe2, !PT ;  /* 0x0000000202087812 */ /* 0x000fe400078ee212 */
[----:B------:R-:W-:-:S02]  /*2560*/  LOP3.LUT R215, R215, R11, R3, 0x1e, !PT ;  /* 0x0000000bd7d77212 */ /* 0x000fc400078e1e03 */
[----:B------:R-:W-:Y:S01]  /*2570*/  LOP3.LUT R2, R4, R7, RZ, 0x3c, !PT ;  /* 0x0000000704027212 */ /* 0x000fe200078e3cff */
[----:B------:R-:W-:Y:S01]  /*2580*/  IMAD R4, R15, 0x400, R214 ;  /* 0x000004000f047824 */ /* 0x000fe200078e02d6 */
[----:B------:R-:W-:Y:S02]  /*2590*/  LOP3.LUT R3, R6, R5, R3, 0x1e, !PT ;  /* 0x0000000506037212 */ /* 0x000fe400078e1e03 */
[----:B------:R-:W-:Y:S01]  /*25a0*/  LOP3.LUT R208, R208, R7, RZ, 0x3c, !PT ;  /* 0x00000007d0d07212 */ /* 0x000fe200078e3cff */
[----:B------:R-:W-:Y:S01]  /*25b0*/  IMAD R219, R0, 0x200, R2 ;  /* 0x0000020000db7824 */ /* 0x000fe200078e0202 */
[----:B------:R-:W-:Y:S01]  /*25c0*/  SEL R223, R223, 0xfffffff0, !P0 ;  /* 0xfffffff0dfdf7807 */ /* 0x000fe20004000000 */
[----:B------:R-:W-:Y:S01]  /*25d0*/  IMAD.IADD R220, R4, 0x1, R3 ;  /* 0x0000000104dc7824 */ /* 0x000fe200078e0203 */
[----:B------:R-:W-:Y:S01]  /*25e0*/  LOP3.LUT R5, R6, R10, R5, 0x1e, !PT ;  /* 0x0000000a06057212 */ /* 0x000fe200078e1e05 */
[----:B------:R-:W-:Y:S01]  /*25f0*/  IMAD R208, R17, 0x200, R208 ;  /* 0x0000020011d07824 */ /* 0x000fe200078e02d0 */
[----:B------:R-:W-:Y:S01]  /*2600*/  SEL R213, R213, 0xe0, !P6 ;  /* 0x000000e0d5d57807 */ /* 0x000fe20007000000 */
[----:B------:R-:W-:Y:S01]  /*2610*/  IMAD.SHL.U32 R217, R220, 0x2, RZ ;  /* 0x00000002dcd97824 */ /* 0x000fe200078e00ff */
[----:B------:R-:W-:Y:S01]  /*2620*/  SEL R0, R12, 0xffffffe0, !P5 ;  /* 0xffffffe00c007807 */ /* 0x000fe20006800000 */
[----:B------:R-:W-:Y:S01]  /*2630*/  IMAD.SHL.U32 R208, R208, 0x2, RZ ;  /* 0x00000002d0d07824 */ /* 0x000fe200078e00ff */
[----:B------:R-:W-:Y:S01]  /*2640*/  LOP3.LUT R214, R5, R214, RZ, 0xfc, !PT ;  /* 0x000000d605d67212 */ /* 0x000fe200078efcff */
[----:B------:R-:W-:Y:S01]  /*2650*/  IMAD.SHL.U32 R222, R223, 0x2, RZ ;  /* 0x00000002dfde7824 */ /* 0x000fe200078e00ff */
[----:B------:R-:W-:Y:S01]  /*2660*/  IADD3 R216, R217, 0x1b080, RZ ;  /* 0x0001b080d9d87810 */ /* 0x000fe20007ffe0ff */
[--C-:B------:R-:W-:Y:S01]  /*2670*/  IMAD R209, R209, 0x2, R208.reuse ;  /* 0x00000002d1d17824 */ /* 0x100fe200078e02d0 */
[----:B------:R-:W-:Y:S01]  /*2680*/  LOP3.LUT R233, R8, R9, RZ, 0xfc, !PT ;  /* 0x0000000908e97212 */ /* 0x000fe200078efcff */
[----:B------:R-:W-:Y:S01]  /*2690*/  IMAD R211, R210, 0x2, R208 ;  /* 0x00000002d2d37824 */ /* 0x000fe200078e02d0 */
[----:B------:R-:W-:Y:S01]  /*26a0*/  LEA R215, R215, 0x23c80, 0x1 ;  /* 0x00023c80d7d77811 */ /* 0x000fe200078e08ff */
[----:B------:R-:W-:Y:S01]  /*26b0*/  IMAD R213, R213, 0x2, R212 ;  /* 0x00000002d5d57824 */ /* 0x000fe200078e02d4 */
[----:B------:R-:W-:Y:S01]  /*26c0*/  LEA R214, R214, 0x80, 0x1 ;  /* 0x00000080d6d67811 */ /* 0x000fe200078e08ff */
[----:B------:R-:W-:-:S02]  /*26d0*/  IMAD R210, R210, 0x2, R209 ;  /* 0x00000002d2d27824 */ /* 0x000fc400078e02d1 */
[----:B------:R-:W-:Y:S02]  /*26e0*/  IMAD R216, R0, 0x2, R216 ;  /* 0x0000000200d87824 */ /* 0x000fe400078e02d8 */
[C---:B------:R-:W-:Y:S02]  /*26f0*/  IMAD.IADD R221, R220.reuse, 0x1, R0 ;  /* 0x00000001dcdd7824 */ /* 0x040fe400078e0200 */
[----:B------:R-:W-:Y:S02]  /*2700*/  IMAD.IADD R218, R217, 0x1, R222 ;  /* 0x00000001d9da7824 */ /* 0x000fe400078e02de */
[----:B---3--:R-:W-:Y:S02]  /*2710*/  IMAD.IADD R224, R220, 0x1, R223 ;  /* 0x00000001dce07824 */ /* 0x008fe400078e02df */
.L_x_1139:
[----:B------:R-:W-:Y:S04]  /*2720*/  DEPBAR.LE SB0, 0x1 ;  /* 0x000080400000791a */ /* 0x000fe80000000000 */
[----:B------:R-:W-:Y:S01]  /*2730*/  BAR.SYNC.DEFER_BLOCKING 0x0 ;  /* 0x0000000000007b1d */ /* 0x000fe20000010000 */
[----:B------:R-:W-:Y:S01]  /*2740*/  MOV R0, UR4 ;  /* 0x0000000400007c02 */ /* 0x000fe20008000f00 */
[----:B------:R-:W-:Y:S01]  /*2750*/  IMAD.U32 R18, RZ, RZ, UR4 ;  /* 0x00000004ff127e24 */ /* 0x000fe2000f8e00ff */
[----:B------:R-:W-:Y:S01]  /*2760*/  IADD3 R225, R190, 0x1, RZ ;  /* 0x00000001bee17810 */ /* 0x000fe20007ffe0ff */
[----:B------:R-:W-:Y:S01]  /*2770*/  IMAD.U32 R189, RZ, RZ, UR4 ;  /* 0x00000004ffbd7e24 */ /* 0x000fe2000f8e00ff */
[----:B------:R-:W-:Y:S01]  /*2780*/  MOV R235, R190 ;  /* 0x000000be00eb7202 */ /* 0x000fe20000000f00 */
[----:B------:R-:W-:Y:S01]  /*2790*/  IMAD R0, R0, 0x3000, R220 ;  /* 0x0000300000007824 */ /* 0x000fe200078e02dc */
[----:B------:R-:W-:Y:S01]  /*27a0*/  ISETP.GE.AND P0, PT, R225, R239, PT ;  /* 0x000000efe100720c */ /* 0x000fe20003f06270 */
[----:B------:R-:W-:Y:S01]  /*27b0*/  IMAD R38, R18, 0x3000, R221 ;  /* 0x0000300012267824 */ /* 0x000fe200078e02dd */
[----:B------:R-:W-:Y:S01]  /*27c0*/  LEA R189, R189, R229, 0x6 ;  /* 0x000000e5bdbd7211 */ /* 0x000fe200078e30ff */
[----:B------:R-:W-:Y:S01]  /*27d0*/  IMAD.SHL.U32 R104, R0, 0x2, RZ ;  /* 0x0000000200687824 */ /* 0x000fe200078e00ff */
[----:B------:R-:W-:Y:S02]  /*27e0*/  MOV R0, UR4 ;  /* 0x0000000400007c02 */ /* 0x000fe40008000f00 */
[----:B------:R-:W-:Y:S03]  /*27f0*/  SHF.L.U32 R172, R38, 0x1, RZ ;  /* 0x0000000126ac7819 */ /* 0x000fe600000006ff */
[----:B------:R-:W-:Y:S04]  /*2800*/  IMAD R0, R0, 0x3000, R223 ;  /* 0x0000300000007824 */ /* 0x000fe800078e02df */
[--C-:B------:R-:W-:Y:S02]  /*2810*/  IMAD.IADD R6, R220, 0x1, R0.reuse ;  /* 0x00000001dc067824 */ /* 0x100fe400078e0200 */
[----:B------:R-:W-:Y:S01]  /*2820*/  IMAD.IADD R0, R221, 0x1, R0 ;  /* 0x00000001dd007824 */ /* 0x000fe200078e0200 */
[----:B------:R-:W-:Y:S02]  /*2830*/  LDSM.16.M88.2 R4, [R208+0x80] ;  /* 0x00008000d004783b */ /* 0x000fe40000000100 */
[----:B------:R-:W-:Y:S02]  /*2840*/  SHF.L.U32 R28, R6, 0x1, RZ ;  /* 0x00000001061c7819 */ /* 0x000fe400000006ff */
[----:B------:R-:W-:Y:S01]  /*2850*/  SHF.L.U32 R173, R0, 0x1, RZ ;  /* 0x0000000100ad7819 */ /* 0x000fe200000006ff */
[----:B------:R-:W1:Y:S01]  /*2860*/  LDSM.16.M88.4 R20, [R104+0xf080] ;  /* 0x00f080006814783b */ /* 0x000e620000000200 */
[----:B------:R-:W-:Y:S03]  /*2870*/  IMAD.U32 R0, RZ, RZ, UR4 ;  /* 0x00000004ff007e24 */ /* 0x000fe6000f8e00ff */
[----:B------:R-:W2:Y:S01]  /*2880*/  LDSM.16.M88.2 R2, [R208+0x880] ;  /* 0x00088000d002783b */ /* 0x000ea20000000100 */
[----:B------:R-:W-:Y:S03]  /*2890*/  IMAD R0, R0, 0x3000, R224 ;  /* 0x0000300000007824 */ /* 0x000fe600078e02e0 */
[----:B------:R-:W3:Y:S02]  /*28a0*/  LDSM.16.M88.2 R12, [R208+0x1080] ;  /* 0x00108000d00c783b */ /* 0x000ee40000000100 */
[----:B------:R-:W-:Y:S02]  /*28b0*/  SHF.L.U32 R0, R0, 0x1, RZ ;  /* 0x0000000100007819 */ /* 0x000fe400000006ff */
        /* <DEDUP_REMOVED lines=145> */
[----:B---34-:R-:W-:Y:S01]  /*31d0*/  SHF.R.S32.HI R0, RZ, 0x1f, R225 ;  /* 0x0000001fff007819 */ /* 0x018fe200000114e1 */
[----:B------:R-:W3:Y:S01]  /*31e0*/  LDL.64 R192, [R1] ;  /* 0x0000000001c07983 */ /* 0x000ee20000100a00 */
[----:B------:R-:W-:Y:S01]  /*31f0*/  @!P1 LEA R24, R190, 0x40, 0x6 ;  /* 0x00000040be189811 */ /* 0x000fe200078e30ff */
[C---:B------:R-:W-:Y:S02]  /*3200*/  IMAD.WIDE.U32 R28, R225.reuse, c[0x0][0x178], RZ ;  /* 0x00005e00e11c7a25 */ /* 0x040fe400078e00ff */
[----:B------:R-:W4:Y:S02]  /*3210*/  LDL R191, [R1+0x8] ;  /* 0x0000080001bf7983 */ /* 0x000f240000100800 */
[----:B------:R-:W-:Y:S02]  /*3220*/  IMAD R0, R0, c[0x0][0x178], RZ ;  /* 0x00005e0000007a24 */ /* 0x000fe400078e02ff */
[----:B------:R-:W-:Y:S02]  /*3230*/  IMAD.SHL.U32 R25, R28, 0x40, RZ ;  /* 0x000000401c197824 */ /* 0x000fe400078e00ff */
[----:B------:R-:W-:Y:S02]  /*3240*/  IMAD R30, R225, c[0x0][0x17c], R0 ;  /* 0x00005f00e11e7a24 */ /* 0x000fe400078e0200 */
[----:B------:R-:W-:Y:S02]  /*3250*/  IMAD.MOV.U32 R32, RZ, RZ, -0x40 ;  /* 0xffffffc0ff207424 */ /* 0x000fe400078e00ff */
[----:B------:R-:W-:Y:S02]  /*3260*/  IMAD.IADD R30, R29, 0x1, R30 ;  /* 0x000000011d1e7824 */ /* 0x000fe400078e021e */
[----:B------:R-:W-:Y:S04]  /*3270*/  IMAD R32, R225, R32, c[0x0][0x168] ;  /* 0x00005a00e1207624 */ /* 0x000fe800078e0220 */
[----:B------:R-:W-:Y:S01]  /*3280*/  IMAD.IADD R32, R32, 0x1, -R236 ;  /* 0x0000000120207824 */ /* 0x000fe200078e0aec */
[C---:B---3--:R-:W-:Y:S04]  /*3290*/  @!P1 IADD3 R0, P5, R24.reuse, R192, RZ ;  /* 0x000000c018009210 */ /* 0x048fe80007fbe0ff */
[----:B----4-:R-:W-:Y:S02]  /*32a0*/  @!P1 LEA.HI.X.SX32 R29, R24, R191, 0x1, P5 ;  /* 0x000000bf181d9211 */ /* 0x010fe400028f0eff */
[----:B------:R-:W-:Y:S02]  /*32b0*/  IADD3 R33, P6, P5, R246, UR11, R25 ;  /* 0x0000000bf6217c10 */ /* 0x000fe4000fdde019 */
[----:B------:R-:W-:Y:S04]  /*32c0*/  SHF.L.U64.HI R24, R28, 0x6, R30 ;  /* 0x000000061c187819 */ /* 0x000fe8000001021e */
[----:B------:R-:W-:Y:S02]  /*32d0*/  IADD3.X R34, R243, UR10, R24, P6, P5 ;  /* 0x0000000af3227c10 */ /* 0x000fe4000b7ea418 */
[----:B------:R-:W-:Y:S02]  /*32e0*/  IADD3 R25, P6, R25, R246, RZ ;  /* 0x000000f619197210 */ /* 0x000fe40007fde0ff */
[C---:B------:R-:W-:Y:S04]  /*32f0*/  @!P1 LEA R30, P5, R0.reuse, c[0x0][0x258], 0x2 ;  /* 0x00009600001e9a11 */ /* 0x040fe800078a10ff */
[----:B------:R-:W-:Y:S01]  /*3300*/  @!P1 LEA.HI.X R31, R0, c[0x0][0x25c], R29, 0x2, P5 ;  /* 0x00009700001f9a11 */ /* 0x000fe200028f141d */
[----:B------:R-:W-:Y:S01]  /*3310*/  IMAD.X R0, R24, 0x1, R243, P6 ;  /* 0x0000000118007824 */ /* 0x000fe200030e06f3 */
[----:B------:R-:W-:Y:S02]  /*3320*/  LEA R28, P5, R25, c[0x0][0x160], 0x1 ;  /* 0x00005800191c7a11 */ /* 0x000fe400078a08ff */
[----:B------:R-:W-:Y:S02]  /*3330*/  LEA R24, P6, R33, c[0x0][0x160], 0x1 ;  /* 0x0000580021187a11 */ /* 0x000fe400078c08ff */
[----:B------:R-:W-:Y:S02]  /*3340*/  LEA.HI.X R29, R25, c[0x0][0x164], R0, 0x1, P5 ;  /* 0x00005900191d7a11 */ /* 0x000fe400028f0c00 */
[----:B------:R-:W-:Y:S01]  /*3350*/  LEA.HI.X R25, R33, c[0x0][0x164], R34, 0x1, P6 ;  /* 0x0000590021197a11 */ /* 0x000fe200030f0c22 */
[----:B------:R-:W-:Y:S01]  /*3360*/  IMAD.U32 R33, RZ, RZ, UR13 ;  /* 0x0000000dff217e24 */ /* 0x000fe2000f8e00ff */
[----:B------:R-:W-:Y:S02]  /*3370*/  ISETP.LT.OR P6, PT, R32, 0x1, !P4 ;  /* 0x000000012000780c */ /* 0x000fe400067c1670 */
[----:B------:R-:W-:Y:S02]  /*3380*/  IADD3 R0, R228, 0xf080, RZ ;  /* 0x0000f080e4007810 */ /* 0x000fe40007ffe0ff */
[C---:B------:R-:W-:Y:S03]  /*3390*/  ISETP.LT.OR P5, PT, R32.reuse, 0x1, !P3 ;  /* 0x000000012000780c */ /* 0x040fe60005fa1670 */
[----:B------:R-:W-:Y:S06]  /*33a0*/  IMAD R0, R33, 0x6000, R0 ;  /* 0x0000600021007824 */ /* 0x000fec00078e0200 */
        /* <DEDUP_REMOVED lines=10> */
[----:B------:R-:W-:Y:S09]  /*3450*/  ISETP.LT.OR P5, PT, R32, 0x21, !P2 ;  /* 0x000000212000780c */ /* 0x000ff200057a1670 */
[----:B------:R4:W-:Y:S04]  /*3460*/  LDGSTS.E.BYPASS.LTC128B.128 [R0+0x3000], [R24.64+0x80], !P6 ;  /* 0x0300008018007fae */ /* 0x0009e8000f101d48 */
[----:B------:R4:W-:Y:S01]  /*3470*/  LDGSTS.E.BYPASS.LTC128B.128 [R0+0x5000], [R24.64+0x100], !P5 ;  /* 0x0500010018007fae */ /* 0x0009e2000e901d48 */
[----:B---3--:R-:W-:Y:S02]  /*3480*/  IMAD.SHL.U32 R29, R230, 0x4, RZ ;  /* 0x00000004e61d7824 */ /* 0x008fe400078e00ff */
[----:B------:R-:W-:Y:S04]  /*3490*/  IMAD.U32 R28, RZ, RZ, UR13 ;  /* 0x0000000dff1c7e24 */ /* 0x000fe8000f8e00ff */
[----:B------:R-:W-:Y:S04]  /*34a0*/  @!P1 IMAD R28, R28, 0x40, R29 ;  /* 0x000000401c1c9824 */ /* 0x000fe800078e021d */
[----:B------:R-:W-:Y:S05]  /*34b0*/  @!P1 IMAD.SHL.U32 R28, R28, 0x4, RZ ;  /* 0x000000041c1c9824 */ /* 0x000fea00078e00ff */
[----:B------:R4:W-:Y:S02]  /*34c0*/  @!P1 LDGSTS.E.BYPASS.LTC128B.128 [R28+0x21080], [R30.64] ;  /* 0x210800001e1c9fae */ /* 0x0009e4000b901d48 */
.L_x_1137:
[C---:B-1-34-:R-:W-:Y:S01]  /*34d0*/  HMMA.16816.F32 R24, R104.reuse, R26, RZ ;  /* 0x0000001a6818723c */ /* 0x05afe200000018ff */
[----:B------:R-:W0:Y:S03]  /*34e0*/  LDGDEPBAR ;  /* 0x00000000000079af */ /* 0x000e260000000000 */
[----:B------:R-:W-:Y:S04]  /*34f0*/  IMAD.IADD R0, R222, 0x1, R216 ;  /* 0x00000001de007824 */ /* 0x000fe800078e02d8 */
[C---:B------:R-:W-:Y:S08]  /*3500*/  HMMA.16816.F32 R28, R104.reuse, R108, RZ ;  /* 0x0000006c681c723c */ /* 0x040ff000000018ff */
[C---:B------:R-:W-:Y:S01]  /*3510*/  HMMA.16816.F32 R32, R104.reuse, R2, RZ ;  /* 0x000000026820723c */ /* 0x040fe200000018ff */
[----:B------:R-:W-:Y:S07]  /*3520*/  LDSM.16.M88.2 R2, [R211+0x7880] ;  /* 0x00788000d302783b */ /* 0x000fee0000000100 */
[C---:B------:R-:W-:Y:S01]  /*3530*/  HMMA.16816.F32 R36, R104.reuse, R110, RZ ;  /* 0x0000006e6824723c */ /* 0x040fe200000018ff */
[----:B------:R-:W1:Y:S07]  /*3540*/  LDSM.16.M88.4 R108, [R216] ;  /* 0x00000000d86c783b */ /* 0x000e6e0000000200 */
[----:B------:R-:W-:Y:S01]  /*3550*/  HMMA.16816.F32 R40, R104, R172, RZ ;  /* 0x000000ac6828723c */ /* 0x000fe200000018ff */
[----:B------:R-:W3:Y:S04]  /*3560*/  LDSM.16.M88.2 R104, [R211+0x8080] ;  /* 0x00808000d368783b */ /* 0x000ee80000000100 */
[----:B------:R-:W4:Y:S03]  /*3570*/  LDSM.16.M88.2 R106, [R211+0x8880] ;  /* 0x00888000d36a783b */ /* 0x000f260000000100 */
[C---:B------:R-:W-:Y:S01]  /*3580*/  HMMA.16816.F32 R24, R176.reuse, R174, R24 ;  /* 0x000000aeb018723c */ /* 0x040fe20000001818 */
[----:B------:R-:W5:Y:S04]  /*3590*/  LDSM.16.M88.2 R172, [R211+0x9080] ;  /* 0x00908000d3ac783b */ /* 0x000f680000000100 */
[----:B------:R-:W2:Y:S03]  /*35a0*/  LDSM.16.M88.2 R174, [R211+0x9880] ;  /* 0x00988000d3ae783b */ /* 0x000ea60000000100 */
[C---:B------:R-:W-:Y:S01]  /*35b0*/  HMMA.16816.F32 R28, R176.reuse, R180, R28 ;  /* 0x000000b4b01c723c */ /* 0x040fe2000000181c */
[----:B------:R-:W-:Y:S07]  /*35c0*/  LDSM.16.M88.2 R180, [R210+0x8080] ;  /* 0x00808000d2b4783b */ /* 0x000fee0000000100 */
[C---:B------:R-:W-:Y:S08]  /*35d0*/  HMMA.16816.F32 R32, R176.reuse, R182, R32 ;  /* 0x000000b6b020723c */ /* 0x040ff00000001820 */
[C---:B------:R-:W-:Y:S08]  /*35e0*/  HMMA.16816.F32 R36, R176.reuse, R184, R36 ;  /* 0x000000b8b024723c */ /* 0x040ff00000001824 */
[----:B------:R-:W-:Y:S01]  /*35f0*/  HMMA.16816.F32 R40, R176, R186, R40 ;  /* 0x000000bab028723c */ /* 0x000fe20000001828 */
[----:B------:R-:W-:Y:S07]  /*3600*/  LDSM.16.M88.4 R176, [R0] ;  /* 0x0000000000b0783b */ /* 0x000fee0000000200 */
[C---:B-1----:R-:W-:Y:S01]  /*3610*/  HMMA.16816.F32 R24, R108.reuse, R2, R24 ;  /* 0x000000026c18723c */ /* 0x042fe20000001818 */
[----:B------:R-:W1:Y:S07]  /*3620*/  LDSM.16.M88.2 R2, [R210+0x7880] ;  /* 0x00788000d202783b */ /* 0x000e6e0000000100 */
[C---:B---3--:R-:W-:Y:S01]  /*3630*/  HMMA.16816.F32 R28, R108.reuse, R104, R28 ;  /* 0x000000686c1c723c */ /* 0x048fe2000000181c */
[----:B------:R-:W3:Y:S07]  /*3640*/  LDSM.16.M88.2 R104, [R210+0x8880] ;  /* 0x00888000d268783b */ /* 0x000eee0000000100 */
[C---:B----4-:R-:W-:Y:S01]  /*3650*/  HMMA.16816.F32 R32, R108.reuse, R106, R32 ;  /* 0x0000006a6c20723c */ /* 0x050fe20000001820 */
[----:B------:R-:W4:Y:S07]  /*3660*/  LDSM.16.M88.2 R106, [R210+0x9080] ;  /* 0x00908000d26a783b */ /* 0x000f2e0000000100 */
[C---:B-----5:R-:W-:Y:S01]  /*3670*/  HMMA.16816.F32 R36, R108.reuse, R172, R36 ;  /* 0x000000ac6c24723c */ /* 0x060fe20000001824 */
[----:B------:R-:W5:Y:S07]  /*3680*/  LDSM.16.M88.2 R172, [R210+0x9880] ;  /* 0x00988000d2ac783b */ /* 0x000f6e0000000100 */
[----:B--2---:R-:W-:Y:S01]  /*3690*/  HMMA.16816.F32 R40, R108, R174, R40 ;  /* 0x000000ae6c28723c */ /* 0x004fe20000001828 */
[----:B------:R-:W-:Y:S04]  /*36a0*/  LDSM.16.M88.2 R174, [R208+0xa080] ;  /* 0x00a08000d0ae783b */ /* 0x000fe80000000100 */
[----:B------:R-:W2:Y:S03]  /*36b0*/  LDSM.16.M88.4 R108, [R217+0x1d080] ;  /* 0x01d08000d96c783b */ /* 0x000ea60000000200 */
[C---:B-1----:R-:W-:Y:S01]  /*36c0*/  HMMA.16816.F32 R24, R176.reuse, R2, R24 ;  /* 0x00000002b018723c */ /* 0x042fe20000001818 */
[----:B------:R-:W1:Y:S07]  /*36d0*/  LDSM.16.M88.2 R2, [R208+0xa880] ;  /* 0x00a88000d002783b */ /* 0x000e6e0000000100 */
[C---:B------:R-:W-:Y:S01]  /*36e0*/  HMMA.16816.F32 R28, R176.reuse, R180, R28 ;  /* 0x000000b4b01c723c */ /* 0x040fe2000000181c */
[----:B------:R-:W-:Y:S07]  /*36f0*/  LDSM.16.M88.2 R180, [R209+0xa880] ;  /* 0x00a88000d1b4783b */ /* 0x000fee0000000100 */
[C---:B---3--:R-:W-:Y:S01]  /*3700*/  HMMA.16816.F32 R32, R176.reuse, R104, R32 ;  /* 0x00000068b020723c */ /* 0x048fe20000001820 */
[----:B------:R-:W3:Y:S07]  /*3710*/  LDSM.16.M88.2 R104, [R208+0xb080] ;  /* 0x00b08000d068783b */ /* 0x000eee0000000100 */
[C---:B----4-:R-:W-:Y:S01]  /*3720*/  HMMA.16816.F32 R36, R176.reuse, R106, R36 ;  /* 0x0000006ab024723c */ /* 0x050fe20000001824 */
[----:B------:R-:W4:Y:S07]  /*3730*/  LDSM.16.M88.2 R106, [R208+0xb880] ;  /* 0x00b88000d06a783b */ /* 0x000f2e0000000100 */
[----:B-----5:R-:W-:Y:S01]  /*3740*/  HMMA.16816.F32 R40, R176, R172, R40 ;  /* 0x000000acb028723c */ /* 0x020fe20000001828 */
[----:B------:R-:W5:Y:S04]  /*3750*/  LDSM.16.M88.2 R172, [R208+0xc080] ;  /* 0x00c08000d0ac783b */ /* 0x000f680000000100 */
[----:B------:R-:W-:Y:S03]  /*3760*/  LDSM.16.M88.4 R176, [R218+0x1d080] ;  /* 0x01d08000dab0783b */ /* 0x000fe60000000200 */
[C---:B--2---:R-:W-:Y:S01]  /*3770*/  HMMA.16816.F32 R24, R108.reuse, R174, R24 ;  /* 0x000000ae6c18723c */ /* 0x044fe20000001818 */
[----:B------:R-:W2:Y:S07]  /*3780*/  LDSM.16.M88.2 R174, [R209+0xa080] ;  /* 0x00a08000d1ae783b */ /* 0x000eae0000000100 */
[C---:B-1----:R-:W-:Y:S01]  /*3790*/  HMMA.16816.F32 R28, R108.reuse, R2, R28 ;  /* 0x000000026c1c723c */ /* 0x042fe2000000181c */
[----:B------:R-:W1:Y:S07]  /*37a0*/  LDSM.16.M88.2 R2, [R209+0xb080] ;  /* 0x00b08000d102783b */ /* 0x000e6e0000000100 */
[C---:B---3--:R-:W-:Y:S01]  /*37b0*/  HMMA.16816.F32 R32, R108.reuse, R104, R32 ;  /* 0x000000686c20723c */ /* 0x048fe20000001820 */
[----:B------:R-:W3:Y:S07]  /*37c0*/  LDSM.16.M88.2 R104, [R209+0xb880] ;  /* 0x00b88000d168783b */ /* 0x000eee0000000100 */
[C---:B----4-:R-:W-:Y:S01]  /*37d0*/  HMMA.16816.F32 R36, R108.reuse, R106, R36 ;  /* 0x0000006a6c24723c */ /* 0x050fe20000001824 */
[----:B------:R-:W4:Y:S07]  /*37e0*/  LDSM.16.M88.2 R106, [R209+0xc080] ;  /* 0x00c08000d16a783b */ /* 0x000f2e0000000100 */
[----:B-----5:R-:W-:Y:S01]  /*37f0*/  HMMA.16816.F32 R40, R108, R172, R40 ;  /* 0x000000ac6c28723c */ /* 0x020fe20000001828 */
[----:B------:R-:W-:Y:S04]  /*3800*/  LDSM.16.M88.2 R172, [R211+0xa080] ;  /* 0x00a08000d3ac783b */ /* 0x000fe80000000100 */
[----:B------:R-:W5:Y:S03]  /*3810*/  LDSM.16.M88.4 R108, [R216+0x2000] ;  /* 0x00200000d86c783b */ /* 0x000f660000000200 */
[C---:B--2---:R-:W-:Y:S01]  /*3820*/  HMMA.16816.F32 R24, R176.reuse, R174, R24 ;  /* 0x000000aeb018723c */ /* 0x044fe20000001818 */
[----:B------:R-:W2:Y:S07]  /*3830*/  LDSM.16.M88.2 R174, [R211+0xa880] ;  /* 0x00a88000d3ae783b */ /* 0x000eae0000000100 */
[C---:B------:R-:W-:Y:S07]  /*3840*/  HMMA.16816.F32 R28, R176.reuse, R180, R28 ;  /* 0x000000b4b01c723c */ /* 0x040fee000000181c */
[----:B------:R-:W-:Y:S01]  /*3850*/  IMAD.MOV.U32 R180, RZ, RZ, -0x50 ;  /* 0xffffffb0ffb47424 */ /* 0x000fe200078e00ff */
[C---:B-1----:R-:W-:Y:S01]  /*3860*/  HMMA.16816.F32 R32, R176.reuse, R2, R32 ;  /* 0x00000002b020723c */ /* 0x042fe20000001820 */
[----:B------:R-:W1:Y:S03]  /*3870*/  LDSM.16.M88.2 R2, [R211+0xb080] ;  /* 0x00b08000d302783b */ /* 0x000e660000000100 */
[----:B------:R-:W-:Y:S04]  /*3880*/  IMAD R180, R250, R180, c[0x0][0x198] ;  /* 0x00006600fab47624 */ /* 0x000fe800078e02b4 */
[C---:B---3--:R-:W-:Y:S01]  /*3890*/  HMMA.16816.F32 R36, R176.reuse, R104, R36 ;  /* 0x00000068b024723c */ /* 0x048fe20000001824 */
[----:B------:R-:W3:Y:S03]  /*38a0*/  LDSM.16.M88.2 R104, [R211+0xb880] ;  /* 0x00b88000d368783b */ /* 0x000ee60000000100 */
[----:B------:R-:W-:Y:S04]  /*38b0*/  LEA R180, R190, R180, 0x6 ;  /* 0x000000b4beb47211 */ /* 0x000fe800078e30ff */
[----:B----4-:R-:W-:Y:S01]  /*38c0*/  HMMA.16816.F32 R40, R176, R106, R40 ;  /* 0x0000006ab028723c */ /* 0x010fe20000001828 */
[----:B------:R-:W4:Y:S04]  /*38d0*/  LDSM.16.M88.2 R106, [R211+0xc080] ;  /* 0x00c08000d36a783b */ /* 0x000f280000000100 */
[----:B------:R-:W-:Y:S03]  /*38e0*/  LDSM.16.M88.4 R176, [R0+0x2000] ;  /* 0x0020000000b0783b */ /* 0x000fe60000000200 */
[C---:B-----5:R-:W-:Y:S01]  /*38f0*/  HMMA.16816.F32 R24, R108.reuse, R172, R24 ;  /* 0x000000ac6c18723c */ /* 0x060fe20000001818 */
[----:B------:R-:W5:Y:S07]  /*3900*/  LDSM.16.M88.2 R172, [R210+0xa080] ;  /* 0x00a08000d2ac783b */ /* 0x000f6e0000000100 */
[C---:B--2---:R-:W-:Y:S01]  /*3910*/  HMMA.16816.F32 R28, R108.reuse, R174, R28 ;  /* 0x000000ae6c1c723c */ /* 0x044fe2000000181c */
[----:B------:R-:W2:Y:S07]  /*3920*/  LDSM.16.M88.2 R174, [R210+0xa880] ;  /* 0x00a88000d2ae783b */ /* 0x000eae0000000100 */
[C---:B-1----:R-:W-:Y:S01]  /*3930*/  HMMA.16816.F32 R32, R108.reuse, R2, R32 ;  /* 0x000000026c20723c */ /* 0x042fe20000001820 */
[----:B------:R-:W1:Y:S07]  /*3940*/  LDSM.16.M88.2 R2, [R210+0xb080] ;  /* 0x00b08000d202783b */ /* 0x000e6e0000000100 */
[C---:B---3--:R-:W-:Y:S01]  /*3950*/  HMMA.16816.F32 R36, R108.reuse, R104, R36 ;  /* 0x000000686c24723c */ /* 0x048fe20000001824 */
[----:B------:R-:W3:Y:S07]  /*3960*/  LDSM.16.M88.2 R104, [R210+0xb880] ;  /* 0x00b88000d268783b */ /* 0x000eee0000000100 */
        /* <DEDUP_REMOVED lines=12> */
[----:B------:R-:W4:Y:S06]  /*3a30*/  LDSM.16.M88.2 R106, [R208+0xe880] ;  /* 0x00e88000d06a783b */ /* 0x000f2c0000000100 */
[----:B------:R-:W-:Y:S01]  /*3a40*/  IMAD.MOV.U32 R176, RZ, RZ, 0x1 ;  /* 0x00000001ffb07424 */ /* 0x000fe200078e00ff */
[C---:B-----5:R-:W-:Y:S01]  /*3a50*/  HMMA.16816.F32 R24, R108.reuse, R172, R24 ;  /* 0x000000ac6c18723c */ /* 0x060fe20000001818 */
[----:B------:R-:W-:Y:S04]  /*3a60*/  LDSM.16.M88.2 R172, [R209+0xc880] ;  /* 0x00c88000d1ac783b */ /* 0x000fe80000000100 */
[----:B------:R-:W-:Y:S02]  /*3a70*/  IADD3 R180, R180, -c[0x0][0x168], R176 ;  /* 0x80005a00b4b47a10 */ /* 0x000fe40007ffe0b0 */
[----:B------:R-:W5:Y:S01]  /*3a80*/  LDSM.16.M88.4 R176, [R218+0x1f080] ;  /* 0x01f08000dab0783b */ /* 0x000f620000000200 */
[C---:B--2---:R-:W-:Y:S04]  /*3a90*/  HMMA.16816.F32 R28, R108.reuse, R174, R28 ;  /* 0x000000ae6c1c723c */ /* 0x044fe8000000181c */
[----:B------:R-:W-:Y:S04]  /*3aa0*/  IADD3 R181, -R251, R229, R180 ;  /* 0x000000e5fbb57210 */ /* 0x000fe80007ffe1b4 */
[----:B------:R-:W-:Y:S01]  /*3ab0*/  IMNMX R180, R238, R181, PT ;  /* 0x000000b5eeb47217 */ /* 0x000fe20003800200 */
[C---:B-1----:R-:W-:Y:S01]  /*3ac0*/  HMMA.16816.F32 R32, R108.reuse, R2, R32 ;  /* 0x000000026c20723c */ /* 0x042fe20000001820 */
[----:B------:R-:W1:Y:S02]  /*3ad0*/  LDSM.16.M88.2 R2, [R209+0xd080] ;  /* 0x00d08000d102783b */ /* 0x000e640000000100 */
[----:B------:R-:W-:Y:S04]  /*3ae0*/  ISETP.GT.AND P5, PT, R180, RZ, PT ;  /* 0x000000ffb400720c */ /* 0x000fe80003fa4270 */
[----:B------:R-:W-:Y:S01]  /*3af0*/  FSEL R4, R4, -INF , P5 ;  /* 0xff80000004047808 */ /* 0x000fe20002800000 */
[C---:B---3--:R-:W-:Y:S03]  /*3b00*/  HMMA.16816.F32 R36, R108.reuse, R104, R36 ;  /* 0x000000686c24723c */ /* 0x048fe60000001824 */
[----:B------:R-:W-:Y:S01]  /*3b10*/  ISETP.GT.AND P5, PT, R180, 0x1, PT ;  /* 0x00000001b400780c */ /* 0x000fe20003fa4270 */
[--C-:B------:R-:W-:Y:S03]  /*3b20*/  FFMA.FTZ R4, R4, c[0x0][0x29c], -R188.reuse ;  /* 0x0000a70004047a23 */ /* 0x100fe600000108bc */
[----:B------:R-:W-:Y:S01]  /*3b30*/  FSEL R174, R5, -INF , P5 ;  /* 0xff80000005ae7808 */ /* 0x000fe20002800000 */
[----:B----4-:R-:W-:Y:S01]  /*3b40*/  HMMA.16816.F32 R40, R108, R106, R40 ;  /* 0x0000006a6c28723c */ /* 0x010fe20000001828 */
[----:B------:R2:W-:Y:S01]  /*3b50*/  MUFU.EX2 R187, R4 ;  /* 0x0000000400bb7308 */ /* 0x0005e20000000800 */
[----:B------:R-:W-:Y:S01]  /*3b60*/  LDSM.16.M88.4 R108, [R216+0x4000] ;  /* 0x00400000d86c783b */ /* 0x000fe20000000200 */
[----:B------:R-:W-:Y:S01]  /*3b70*/  ISETP.GT.AND P5, PT, R180, 0x10, PT ;  /* 0x00000010b400780c */ /* 0x000fe20003fa4270 */
[--C-:B------:R-:W-:Y:S03]  /*3b80*/  FFMA.FTZ R104, R174, c[0x0][0x29c], -R188.reuse ;  /* 0x0000a700ae687a23 */ /* 0x100fe600000108bc */
[----:B------:R-:W-:Y:S02]  /*3b90*/  FSEL R8, R8, -INF , P5 ;  /* 0xff80000008087808 */ /* 0x000fe40002800000 */
[----:B------:R-:W-:Y:S02]  /*3ba0*/  ISETP.GT.AND P5, PT, R180, 0x11, PT ;  /* 0x00000011b400780c */ /* 0x000fe40003fa4270 */
[----:B------:R3:W-:Y:S01]  /*3bb0*/  MUFU.EX2 R186, R104 ;  /* 0x0000006800ba7308 */ /* 0x0007e20000000800 */
[--C-:B------:R-:W-:Y:S01]  /*3bc0*/  FFMA.FTZ R8, R8, c[0x0][0x29c], -R188.reuse ;  /* 0x0000a70008087a23 */ /* 0x100fe200000108bc */
[----:B------:R-:W-:Y:S01]  /*3bd0*/  FSEL R106, R9, -INF , P5 ;  /* 0xff800000096a7808 */ /* 0x000fe20002800000 */
[C---:B-----5:R-:W-:Y:S05]  /*3be0*/  HMMA.16816.F32 R24, R176.reuse, R172, R24 ;  /* 0x000000acb018723c */ /* 0x060fea0000001818 */
[----:B------:R-:W-:Y:S01]  /*3bf0*/  ISETP.GT.AND P5, PT, R180, 0x20, PT ;  /* 0x00000020b400780c */ /* 0x000fe20003fa4270 */
[--C-:B------:R-:W-:Y:S01]  /*3c00*/  FFMA.FTZ R106, R106, c[0x0][0x29c], -R188.reuse ;  /* 0x0000a7006a6a7a23 */ /* 0x100fe200000108bc */
[----:B------:R4:W-:Y:S02]  /*3c10*/  MUFU.EX2 R185, R8 ;  /* 0x0000000800b97308 */ /* 0x0009e40000000800 */
[----:B------:R-:W-:Y:S01]  /*3c20*/  FSEL R12, R12, -INF , P5 ;  /* 0xff8000000c0c7808 */ /* 0x000fe20002800000 */
[C---:B-1----:R-:W-:Y:S01]  /*3c30*/  HMMA.16816.F32 R28, R176.reuse, R2, R28 ;  /* 0x00000002b01c723c */ /* 0x042fe2000000181c */
[----:B--2---:R-:W1:Y:S02]  /*3c40*/  LDSM.16.M88.2 R4, [R209+0xd880] ;  /* 0x00d88000d104783b */ /* 0x004e640000000100 */
[----:B------:R-:W-:Y:S04]  /*3c50*/  ISETP.GT.AND P5, PT, R180, 0x21, PT ;  /* 0x00000021b400780c */ /* 0x000fe80003fa4270 */
[----:B------:R2:W5:Y:S01]  /*3c60*/  MUFU.EX2 R184, R106 ;  /* 0x0000006a00b87308 */ /* 0x0005620000000800 */
[--C-:B------:R-:W-:Y:S01]  /*3c70*/  FFMA.FTZ R2, R12, c[0x0][0x29c], -R188.reuse ;  /* 0x0000a7000c027a23 */ /* 0x100fe200000108bc */
[----:B------:R-:W-:Y:S01]  /*3c80*/  FSEL R13, R13, -INF , P5 ;  /* 0xff8000000d0d7808 */ /* 0x000fe20002800000 */
[----:B---3--:R-:W3:Y:S01]  /*3c90*/  LDSM.16.M88.2 R104, [R209+0xe080] ;  /* 0x00e08000d168783b */ /* 0x008ee20000000100 */
[----:B------:R-:W-:Y:S04]  /*3ca0*/  ISETP.GT.AND P5, PT, R180, 0x30, PT ;  /* 0x00000030b400780c */ /* 0x000fe80003fa4270 */
[----:B------:R-:W-:Y:S02]  /*3cb0*/  FSEL R12, R16, -INF , P5 ;  /* 0xff800000100c7808 */ /* 0x000fe40002800000 */
[----:B------:R5:W-:Y:S01]  /*3cc0*/  MUFU.EX2 R183, R2 ;  /* 0x0000000200b77308 */ /* 0x000be20000000800 */
[----:B------:R-:W-:Y:S01]  /*3cd0*/  ISETP.GT.AND P5, PT, R180, 0x31, PT ;  /* 0x00000031b400780c */ /* 0x000fe20003fa4270 */
[----:B----4-:R-:W4:Y:S01]  /*3ce0*/  LDSM.16.M88.2 R8, [R209+0xe880] ;  /* 0x00e88000d108783b */ /* 0x010f220000000100 */
[--C-:B------:R-:W-:Y:S02]  /*3cf0*/  FFMA.FTZ R12, R12, c[0x0][0x29c], -R188.reuse ;  /* 0x0000a7000c0c7a23 */ /* 0x100fe400000108bc */
[----:B------:R-:W-:Y:S02]  /*3d00*/  FSEL R16, R17, -INF , P5 ;  /* 0xff80000011107808 */ /* 0x000fe40002800000 */
[----:B------:R-:W-:Y:S03]  /*3d10*/  ISETP.GT.AND P5, PT, R180, 0x40, PT ;  /* 0x00000040b400780c */ /* 0x000fe60003fa4270 */
[----:B------:R3:W-:Y:S01]  /*3d20*/  MUFU.EX2 R175, R12 ;  /* 0x0000000c00af7308 */ /* 0x0007e20000000800 */
[--C-:B------:R-:W-:Y:S01]  /*3d30*/  FFMA.FTZ R16, R16, c[0x0][0x29c], -R188.reuse ;  /* 0x0000a70010107a23 */ /* 0x100fe200000108bc */
[----:B------:R-:W-:Y:S01]  /*3d40*/  FSEL R20, R20, -INF , P5 ;  /* 0xff80000014147808 */ /* 0x000fe20002800000 */
[----:B--2---:R-:W2:Y:S01]  /*3d50*/  LDSM.16.M88.2 R106, [R211+0xc880] ;  /* 0x00c88000d36a783b */ /* 0x004ea20000000100 */
[----:B------:R-:W-:Y:S03]  /*3d60*/  ISETP.GT.AND P5, PT, R180, 0x41, PT ;  /* 0x00000041b400780c */ /* 0x000fe60003fa4270 */
[--C-:B------:R-:W-:Y:S01]  /*3d70*/  FFMA.FTZ R20, R20, c[0x0][0x29c], -R188.reuse ;  /* 0x0000a70014147a23 */ /* 0x100fe200000108bc */
[----:B------:R-:W-:Y:S02]  /*3d80*/  FSEL R21, R21, -INF , P5 ;  /* 0xff80000015157808 */ /* 0x000fe40002800000 */
[----:B------:R4:W2:Y:S01]  /*3d90*/  MUFU.EX2 R174, R16 ;  /* 0x0000001000ae7308 */ /* 0x0008a20000000800 */
[----:B-----5:R-:W5:Y:S01]  /*3da0*/  LDSM.16.M88.2 R2, [R211+0xd080] ;  /* 0x00d08000d302783b */ /* 0x020f620000000100 */
[C---:B-1----:R-:W-:Y:S08]  /*3db0*/  HMMA.16816.F32 R32, R176.reuse, R4, R32 ;  /* 0x00000004b020723c */ /* 0x042ff00000001820 */
[----:B------:R-:W-:Y:S01]  /*3dc0*/  MUFU.EX2 R173, R20 ;  /* 0x0000001400ad7308 */ /* 0x000fe20000000800 */
[--C-:B------:R-:W-:Y:S01]  /*3dd0*/  FFMA.FTZ R4, R13, c[0x0][0x29c], -R188.reuse ;  /* 0x0000a7000d047a23 */ /* 0x100fe200000108bc */
[C---:B---3--:R-:W-:Y:S01]  /*3de0*/  HMMA.16816.F32 R36, R176.reuse, R104, R36 ;  /* 0x00000068b024723c */ /* 0x048fe20000001824 */
[----:B------:R-:W-:Y:S02]  /*3df0*/  LDSM.16.M88.2 R12, [R211+0xe080] ;  /* 0x00e08000d30c783b */ /* 0x000fe40000000100 */
[----:B------:R-:W-:Y:S05]  /*3e00*/  FFMA.FTZ R188, R21, c[0x0][0x29c], -R188 ;  /* 0x0000a70015bc7a23 */ /* 0x000fea00000108bc */
[----:B------:R1:W-:Y:S01]  /*3e10*/  MUFU.EX2 R182, R4 ;  /* 0x0000000400b67308 */ /* 0x0003e20000000800 */
[----:B----4-:R-:W-:Y:S01]  /*3e20*/  HMMA.16816.F32 R40, R176, R8, R40 ;  /* 0x00000008b028723c */ /* 0x010fe20000001828 */
[----:B------:R-:W-:Y:S04]  /*3e30*/  LDSM.16.M88.2 R8, [R211+0xe880] ;  /* 0x00e88000d308783b */ /* 0x000fe80000000100 */
[----:B------:R-:W-:Y:S04]  /*3e40*/  LDSM.16.M88.2 R16, [R210+0xc880] ;  /* 0x00c88000d210783b */ /* 0x000fe80000000100 */
[----:B------:R-:W-:Y:S01]  /*3e50*/  MUFU.EX2 R188, R188 ;  /* 0x000000bc00bc7308 */ /* 0x000fe20000000800 */
[C---:B--2---:R-:W-:Y:S01]  /*3e60*/  HMMA.16816.F32 R24, R108.reuse, R106, R24 ;  /* 0x0000006a6c18723c */ /* 0x044fe20000001818 */
[----:B------:R2:W-:Y:S07]  /*3e70*/  LDSM.16.M88.4 R104, [R0+0x4000] ;  /* 0x004000000068783b */ /* 0x0005ee0000000200 */
[C---:B-----5:R-:W-:Y:S01]  /*3e80*/  HMMA.16816.F32 R28, R108.reuse, R2, R28 ;  /* 0x000000026c1c723c */ /* 0x060fe2000000181c */
[----:B-1----:R-:W1:Y:S04]  /*3e90*/  LDSM.16.M88.2 R4, [R211+0xd880] ;  /* 0x00d88000d304783b */ /* 0x002e680000000100 */
[----:B------:R-:W3:Y:S01]  /*3ea0*/  LDSM.16.M88.2 R2, [R210+0xd080] ;  /* 0x00d08000d202783b */ /* 0x000ee20000000100 */
[----:B--2---:R-:W-:Y:S06]  /*3eb0*/  IADD3 R0, R181, 0x8, RZ ;  /* 0x00000008b5007810 */ /* 0x004fec0007ffe0ff */
[----:B------:R-:W-:Y:S04]  /*3ec0*/  IMNMX R0, R238, R0, PT ;  /* 0x00000000ee007217 */ /* 0x000fe80003800200 */
[C---:B------:R-:W-:Y:S02]  /*3ed0*/  ISETP.GT.AND P5, PT, R0.reuse, RZ, PT ;  /* 0x000000ff0000720c */ /* 0x040fe40003fa4270 */
[----:B------:R-:W-:Y:S02]  /*3ee0*/  ISETP.GT.AND P6, PT, R0, 0x30, PT ;  /* 0x000000300000780c */ /* 0x000fe40003fc4270 */
[----:B------:R-:W-:Y:S02]  /*3ef0*/  FSEL R6, R6, -INF , P5 ;  /* 0xff80000006067808 */ /* 0x000fe40002800000 */
[----:B------:R-:W-:Y:S03]  /*3f00*/  ISETP.GT.AND P5, PT, R0, 0x1, PT ;  /* 0x000000010000780c */ /* 0x000fe60003fa4270 */
[--C-:B------:R-:W-:Y:S01]  /*3f10*/  FFMA.FTZ R172, R6, c[0x0][0x29c], -R189.reuse ;  /* 0x0000a70006ac7a23 */ /* 0x100fe200000108bd */
[----:B------:R-:W-:Y:S02]  /*3f20*/  FSEL R20, R7, -INF , P5 ;  /* 0xff80000007147808 */ /* 0x000fe40002800000 */
[----:B------:R-:W-:Y:S01]  /*3f30*/  LDSM.16.M88.2 R6, [R210+0xe080] ;  /* 0x00e08000d206783b */ /* 0x000fe20000000100 */
[----:B------:R-:W-:Y:S02]  /*3f40*/  ISETP.GT.AND P5, PT, R0, 0x10, PT ;  /* 0x000000100000780c */ /* 0x000fe40003fa4270 */
[----:B------:R-:W-:Y:S02]  /*3f50*/  MUFU.EX2 R172, R172 ;  /* 0x000000ac00ac7308 */ /* 0x000fe40000000800 */
[----:B------:R-:W-:Y:S01]  /*3f60*/  FSEL R10, R10, -INF , P5 ;  /* 0xff8000000a0a7808 */ /* 0x000fe20002800000 */
[C---:B-1----:R-:W-:Y:S01]  /*3f70*/  HMMA.16816.F32 R32, R108.reuse, R4, R32 ;  /* 0x000000046c20723c */ /* 0x042fe20000001820 */
[----:B------:R-:W1:Y:S03]  /*3f80*/  LDSM.16.M88.2 R4, [R210+0xd880] ;  /* 0x00d88000d204783b */ /* 0x000e660000000100 */
[--C-:B------:R-:W-:Y:S01]  /*3f90*/  FFMA.FTZ R10, R10, c[0x0][0x29c], -R189.reuse ;  /* 0x0000a7000a0a7a23 */ /* 0x100fe200000108bd */
[C---:B------:R-:W-:Y:S03]  /*3fa0*/  ISETP.GT.AND P5, PT, R0.reuse, 0x11, PT ;  /* 0x000000110000780c */ /* 0x040fe60003fa4270 */
[C---:B------:R-:W-:Y:S04]  /*3fb0*/  HMMA.16816.F32 R36, R108.reuse, R12, R36 ;  /* 0x0000000c6c24723c */ /* 0x040fe80000001824 */
[----:B------:R-:W-:Y:S02]  /*3fc0*/  FSEL R11, R11, -INF , P5 ;  /* 0xff8000000b0b7808 */ /* 0x000fe40002800000 */
[----:B------:R-:W-:Y:S01]  /*3fd0*/  ISETP.GT.AND P5, PT, R0, 0x20, PT ;  /* 0x000000200000780c */ /* 0x000fe20003fa4270 */
[--C-:B------:R-:W-:Y:S01]  /*3fe0*/  FFMA.FTZ R12, R20, c[0x0][0x29c], -R189.reuse ;  /* 0x0000a700140c7a23 */ /* 0x100fe200000108bd */
[----:B------:R-:W-:Y:S01]  /*3ff0*/  HMMA.16816.F32 R40, R108, R8, R40 ;  /* 0x000000086c28723c */ /* 0x000fe20000001828 */
[----:B------:R-:W2:Y:S01]  /*4000*/  LDSM.16.M88.2 R8, [R210+0xe880] ;  /* 0x00e88000d208783b */ /* 0x000ea20000000100 */
[----:B------:R4:W-:Y:S02]  /*4010*/  MUFU.EX2 R108, R10 ;  /* 0x0000000a006c7308 */ /* 0x0009e40000000800 */
[----:B------:R-:W-:Y:S01]  /*4020*/  FSEL R14, R14, -INF , P5 ;  /* 0xff8000000e0e7808 */ /* 0x000fe20002800000 */
[--C-:B------:R-:W-:Y:S01]  /*4030*/  FFMA.FTZ R21, R11, c[0x0][0x29c], -R189.reuse ;  /* 0x0000a7000b157a23 */ /* 0x100fe200000108bd */
[----:B------:R-:W-:Y:S02]  /*4040*/  ISETP.GT.AND P5, PT, R0, 0x21, PT ;  /* 0x000000210000780c */ /* 0x000fe40003fa4270 */
[C---:B------:R-:W-:Y:S04]  /*4050*/  HMMA.16816.F32 R24, R104.reuse, R16, R24 ;  /* 0x000000106818723c */ /* 0x040fe80000001818 */
[----:B------:R-:W-:Y:S01]  /*4060*/  MUFU.EX2 R109, R12 ;  /* 0x0000000c006d7308 */ /* 0x000fe20000000800 */
[----:B------:R-:W-:Y:S01]  /*4070*/  F2FP.PACK_AB R11, R184, R185 ;  /* 0x000000b9b80b723e */ /* 0x000fe200000000ff */
[--C-:B------:R-:W-:Y:S01]  /*4080*/  FFMA.FTZ R14, R14, c[0x0][0x29c], -R189.reuse ;  /* 0x0000a7000e0e7a23 */ /* 0x100fe200000108bd */
[----:B------:R-:W-:Y:S01]  /*4090*/  FSEL R15, R15, -INF , P5 ;  /* 0xff8000000f0f7808 */ /* 0x000fe20002800000 */
[C---:B---3--:R-:W-:Y:S03]  /*40a0*/  HMMA.16816.F32 R28, R104.reuse, R2, R28 ;  /* 0x00000002681c723c */ /* 0x048fe6000000181c */
[----:B------:R-:W-:Y:S01]  /*40b0*/  ISETP.GT.AND P5, PT, R0, 0x31, PT ;  /* 0x000000310000780c */ /* 0x000fe20003fa4270 */
[--C-:B------:R-:W-:Y:S02]  /*40c0*/  FFMA.FTZ R15, R15, c[0x0][0x29c], -R189.reuse ;  /* 0x0000a7000f0f7a23 */ /* 0x100fe400000108bd */
[----:B------:R-:W3:Y:S01]  /*40d0*/  MUFU.EX2 R21, R21 ;  /* 0x0000001500157308 */ /* 0x000ee20000000800 */
[----:B------:R-:W-:Y:S01]  /*40e0*/  FSEL R2, R18, -INF , P6 ;  /* 0xff80000012027808 */ /* 0x000fe20003000000 */
[C---:B-1----:R-:W-:Y:S01]  /*40f0*/  HMMA.16816.F32 R32, R104.reuse, R4, R32 ;  /* 0x000000046820723c */ /* 0x042fe20000001820 */
[----:B----4-:R-:W1:Y:S03]  /*4100*/  LDS R10, [R229.X4+0x21280] ;  /* 0x02128000e50a7984 */ /* 0x010e660000004800 */
[--C-:B------:R-:W-:Y:S01]  /*4110*/  FFMA.FTZ R2, R2, c[0x0][0x29c], -R189.reuse ;  /* 0x0000a70002027a23 */ /* 0x100fe200000108bd */
[C---:B------:R-:W-:Y:S02]  /*4120*/  ISETP.GT.AND P6, PT, R0.reuse, 0x40, PT ;  /* 0x000000400000780c */ /* 0x040fe40003fc4270 */
[----:B------:R-:W-:Y:S01]  /*4130*/  FSEL R16, R19, -INF , P5 ;  /* 0xff80000013107808 */ /* 0x000fe20002800000 */
[----:B------:R4:W-:Y:S01]  /*4140*/  MUFU.EX2 R17, R2 ;  /* 0x0000000200117308 */ /* 0x0009e20000000800 */
[C---:B------:R-:W-:Y:S03]  /*4150*/  HMMA.16816.F32 R36, R104.reuse, R6, R36 ;  /* 0x000000066824723c */ /* 0x040fe60000001824 */
[----:B------:R-:W-:Y:S01]  /*4160*/  ISETP.GT.AND P5, PT, R0, 0x41, PT ;  /* 0x000000410000780c */ /* 0x000fe20003fa4270 */
[--C-:B------:R-:W-:Y:S01]  /*4170*/  FFMA.FTZ R16, R16, c[0x0][0x29c], -R189.reuse ;  /* 0x0000a70010107a23 */ /* 0x100fe200000108bd */
[----:B------:R-:W-:Y:S01]  /*4180*/  F2FP.PACK_AB R3, R186, R187 ;  /* 0x000000bbba03723e */ /* 0x000fe200000000ff */
[----:B------:R-:W5:Y:S01]  /*4190*/  LDS R0, [R229.X4+0x212a0] ;  /* 0x0212a000e5007984 */ /* 0x000f620000004800 */
[----:B------:R-:W-:Y:S01]  /*41a0*/  FSEL R22, R22, -INF , P6 ;  /* 0xff80000016167808 */ /* 0x000fe20003000000 */
[----:B--2---:R-:W-:Y:S01]  /*41b0*/  HMMA.16816.F32 R40, R104, R8, R40 ;  /* 0x000000086828723c */ /* 0x004fe20000001828 */
[----:B------:R2:W-:Y:S01]  /*41c0*/  MUFU.EX2 R20, R14 ;  /* 0x0000000e00147308 */ /* 0x0005e20000000800 */
[----:B------:R1:W-:Y:S02]  /*41d0*/  STS [R226+0x21480], R3 ;  /* 0x02148003e2007388 */ /* 0x0003e40000000800 */
[----:B------:R-:W-:Y:S02]  /*41e0*/  F2FP.PACK_AB R6, R174, R175 ;  /* 0x000000afae06723e */ /* 0x000fe400000000ff */
[----:B---3--:R-:W-:Y:S02]  /*41f0*/  F2FP.PACK_AB R4, R21, R108 ;  /* 0x0000006c1504723e */ /* 0x008fe400000000ff */
[----:B------:R-:W-:Y:S03]  /*4200*/  F2FP.PACK_AB R8, R182, R183 ;  /* 0x000000b7b608723e */ /* 0x000fe600000000ff */
[----:B------:R-:W3:Y:S01]  /*4210*/  MUFU.EX2 R18, R15 ;  /* 0x0000000f00127308 */ /* 0x000ee20000000800 */
[----:B------:R-:W-:Y:S02]  /*4220*/  FSEL R23, R23, -INF , P5 ;  /* 0xff80000017177808 */ /* 0x000fe40002800000 */
[----:B------:R-:W-:Y:S02]  /*4230*/  F2FP.PACK_AB R5, R188, R173 ;  /* 0x000000adbc05723e */ /* 0x000fe400000000ff */
[----:B----4-:R-:W-:Y:S05]  /*4240*/  F2FP.PACK_AB R2, R109, R172 ;  /* 0x000000ac6d02723e */ /* 0x010fea00000000ff */
[----:B------:R4:W-:Y:S01]  /*4250*/  STS [R227], R2 ;  /* 0x00000002e3007388 */ /* 0x0009e20000000800 */
[----:B------:R-:W4:Y:S03]  /*4260*/  MUFU.EX2 R16, R16 ;  /* 0x0000001000107308 */ /* 0x000f260000000800 */
[----:B------:R-:W-:Y:S01]  /*4270*/  STS [R226+0x21c80], R11 ;  /* 0x021c800be2007388 */ /* 0x000fe20000000800 */
[--C-:B--2---:R-:W-:Y:S02]  /*4280*/  FFMA.FTZ R14, R22, c[0x0][0x29c], -R189.reuse ;  /* 0x0000a700160e7a23 */ /* 0x104fe400000108bd */
[----:B------:R-:W-:Y:S01]  /*4290*/  FFMA.FTZ R189, R23, c[0x0][0x29c], -R189 ;  /* 0x0000a70017bd7a23 */ /* 0x000fe200000108bd */
[----:B------:R2:W-:Y:S01]  /*42a0*/  STS [R227+0x800], R4 ;  /* 0x00080004e3007388 */ /* 0x0005e20000000800 */
[--C-:B-1----:R-:W-:Y:S02]  /*42b0*/  FADD.FTZ R25, R25, -R10.reuse ;  /* 0x8000000a19197221 */ /* 0x102fe40000010000 */
[----:B------:R-:W-:Y:S01]  /*42c0*/  MUFU.EX2 R7, R189 ;  /* 0x000000bd00077308 */ /* 0x000fe20000000800 */
[----:B------:R-:W-:Y:S01]  /*42d0*/  STS [R226+0x22480], R8 ;  /* 0x02248008e2007388 */ /* 0x000fe20000000800 */
[----:B------:R-:W-:Y:S01]  /*42e0*/  FADD.FTZ R24, R24, -R10 ;  /* 0x8000000a18187221 */ /* 0x000fe20000010000 */
[----:B---3--:R-:W-:Y:S01]  /*42f0*/  F2FP.PACK_AB R3, R18, R20 ;  /* 0x000000141203723e */ /* 0x008fe200000000ff */
[----:B------:R-:W-:Y:S02]  /*4300*/  FMUL.FTZ R13, R186, R25 ;  /* 0x00000019ba0d7220 */ /* 0x000fe40000410000 */
[----:B------:R-:W-:Y:S02]  /*4310*/  FMUL.FTZ R24, R187, R24 ;  /* 0x00000018bb187220 */ /* 0x000fe40000410000 */
[----:B------:R-:W-:Y:S01]  /*4320*/  STS [R227+0x1000], R3 ;  /* 0x00100003e3007388 */ /* 0x000fe20000000800 */
[--C-:B-----5:R-:W-:Y:S01]  /*4330*/  FADD.FTZ R26, R26, -R0.reuse ;  /* 0x800000001a1a7221 */ /* 0x120fe20000010000 */
[----:B------:R-:W1:Y:S01]  /*4340*/  MUFU.EX2 R14, R14 ;  /* 0x0000000e000e7308 */ /* 0x000e620000000800 */
[----:B------:R-:W-:Y:S01]  /*4350*/  FADD.FTZ R27, R27, -R0 ;  /* 0x800000001b1b7221 */ /* 0x000fe20000010000 */
[----:B------:R-:W-:Y:S01]  /*4360*/  STS [R226+0x22c80], R6 ;  /* 0x022c8006e2007388 */ /* 0x000fe20000000800 */
[--C-:B------:R-:W-:Y:S01]  /*4370*/  FADD.FTZ R29, R29, -R10.reuse ;  /* 0x8000000a1d1d7221 */ /* 0x100fe20000010000 */
[----:B----4-:R-:W-:Y:S01]  /*4380*/  F2FP.PACK_AB R2, R16, R17 ;  /* 0x000000111002723e */ /* 0x010fe200000000ff */
[----:B------:R-:W-:Y:S01]  /*4390*/  FMUL.FTZ R26, R172, R26 ;  /* 0x0000001aac1a7220 */ /* 0x000fe20000410000 */
[----:B------:R-:W-:Y:S01]  /*43a0*/  F2FP.PACK_AB R13, R13, R24 ;  /* 0x000000180d0d723e */ /* 0x000fe200000000ff */
[----:B------:R-:W-:Y:S02]  /*43b0*/  FMUL.FTZ R27, R109, R27 ;  /* 0x0000001b6d1b7220 */ /* 0x000fe40000410000 */
[----:B------:R1:W-:Y:S01]  /*43c0*/  STS [R227+0x1800], R2 ;  /* 0x00180002e3007388 */ /* 0x0003e20000000800 */
[----:B------:R-:W-:Y:S02]  /*43d0*/  FADD.FTZ R28, R28, -R10 ;  /* 0x8000000a1c1c7221 */ /* 0x000fe40000010000 */
[----:B------:R-:W-:Y:S01]  /*43e0*/  FMUL.FTZ R15, R184, R29 ;  /* 0x0000001db80f7220 */ /* 0x000fe20000410000 */
[----:B------:R-:W-:Y:S01]  /*43f0*/  STS [R226+0x23480], R5 ;  /* 0x02348005e2007388 */ /* 0x000fe20000000800 */
[----:B------:R-:W-:Y:S02]  /*4400*/  FMUL.FTZ R28, R185, R28 ;  /* 0x0000001cb91c7220 */ /* 0x000fe40000410000 */
[--C-:B--2---:R-:W-:Y:S02]  /*4410*/  FADD.FTZ R4, R31, -R0.reuse ;  /* 0x800000001f047221 */ /* 0x104fe40000010000 */
[----:B------:R-:W-:Y:S01]  /*4420*/  FADD.FTZ R30, R30, -R0 ;  /* 0x800000001e1e7221 */ /* 0x000fe20000010000 */
[----:B------:R-:W-:Y:S01]  /*4430*/  F2FP.PACK_AB R15, R15, R28 ;  /* 0x0000001c0f0f723e */ /* 0x000fe200000000ff */
[----:B------:R-:W-:Y:S02]  /*4440*/  FMUL.FTZ R4, R21, R4 ;  /* 0x0000000415047220 */ /* 0x000fe40000410000 */
[----:B------:R-:W-:Y:S02]  /*4450*/  FMUL.FTZ R30, R108, R30 ;  /* 0x0000001e6c1e7220 */ /* 0x000fe40000410000 */
[--C-:B------:R-:W-:Y:S02]  /*4460*/  FADD.FTZ R32, R32, -R10.reuse ;  /* 0x8000000a20207221 */ /* 0x100fe40000010000 */
[----:B------:R-:W-:Y:S01]  /*4470*/  FADD.FTZ R33, R33, -R10 ;  /* 0x8000000a21217221 */ /* 0x000fe20000010000 */
[----:B------:R-:W-:Y:S01]  /*4480*/  F2FP.PACK_AB R4, R4, R30 ;  /* 0x0000001e0404723e */ /* 0x000fe200000000ff */
[----:B------:R-:W-:Y:S02]  /*4490*/  FMUL.FTZ R32, R183, R32 ;  /* 0x00000020b7207220 */ /* 0x000fe40000410000 */
[----:B------:R-:W-:Y:S02]  /*44a0*/  FMUL.FTZ R33, R182, R33 ;  /* 0x00000021b6217220 */ /* 0x000fe40000410000 */
[--C-:B------:R-:W-:Y:S01]  /*44b0*/  FADD.FTZ R34, R34, -R0.reuse ;  /* 0x8000000022227221 */ /* 0x100fe20000010000 */
[----:B-1----:R-:W-:Y:S01]  /*44c0*/  F2FP.PACK_AB R2, R7, R14 ;  /* 0x0000000e0702723e */ /* 0x002fe200000000ff */
[----:B------:R-:W-:Y:S02]  /*44d0*/  FADD.FTZ R35, R35, -R0 ;  /* 0x8000000023237221 */ /* 0x000fe40000010000 */
[--C-:B------:R-:W-:Y:S02]  /*44e0*/  FADD.FTZ R37, R37, -R10.reuse ;  /* 0x8000000a25257221 */ /* 0x100fe40000010000 */
[----:B------:R1:W-:Y:S01]  /*44f0*/  STS [R227+0x2000], R2 ;  /* 0x00200002e3007388 */ /* 0x0003e20000000800 */
[----:B------:R-:W-:Y:S02]  /*4500*/  FMUL.FTZ R34, R20, R34 ;  /* 0x0000002214227220 */ /* 0x000fe40000410000 */
[----:B------:R-:W-:Y:S01]  /*4510*/  FMUL.FTZ R35, R18, R35 ;  /* 0x0000002312237220 */ /* 0x000fe20000410000 */
[----:B------:R-:W-:Y:S01]  /*4520*/  BAR.SYNC.DEFER_BLOCKING 0x0 ;  /* 0x0000000000007b1d */ /* 0x000fe20000010000 */
[--C-:B------:R-:W-:Y:S02]  /*4530*/  FADD.FTZ R36, R36, -R10.reuse ;  /* 0x8000000a24247221 */ /* 0x100fe40000010000 */
[--C-:B------:R-:W-:Y:S02]  /*4540*/  FADD.FTZ R41, R41, -R10.reuse ;  /* 0x8000000a29297221 */ /* 0x100fe40000010000 */
[----:B------:R-:W-:Y:S01]  /*4550*/  FADD.FTZ R40, R40, -R10 ;  /* 0x8000000a28287221 */ /* 0x000fe20000010000 */
[----:B------:R-:W-:Y:S01]  /*4560*/  F2FP.PACK_AB R10, R33, R32 ;  /* 0x00000020210a723e */ /* 0x000fe200000000ff */
[----:B------:R-:W-:Y:S02]  /*4570*/  FMUL.FTZ R36, R175, R36 ;  /* 0x00000024af247220 */ /* 0x000fe40000410000 */
[----:B------:R-:W-:Y:S02]  /*4580*/  FMUL.FTZ R9, R174, R37 ;  /* 0x00000025ae097220 */ /* 0x000fe40000410000 */
[--C-:B------:R-:W-:Y:S02]  /*4590*/  FADD.FTZ R38, R38, -R0.reuse ;  /* 0x8000000026267221 */ /* 0x100fe40000010000 */
[--C-:B------:R-:W-:Y:S01]  /*45a0*/  FADD.FTZ R3, R39, -R0.reuse ;  /* 0x8000000027037221 */ /* 0x100fe20000010000 */
[----:B------:R-:W-:Y:S01]  /*45b0*/  F2FP.PACK_AB R9, R9, R36 ;  /* 0x000000240909723e */ /* 0x000fe200000000ff */
[--C-:B------:R-:W-:Y:S02]  /*45c0*/  FADD.FTZ R43, R43, -R0.reuse ;  /* 0x800000002b2b7221 */ /* 0x100fe40000010000 */
[----:B------:R-:W-:Y:S01]  /*45d0*/  FADD.FTZ R42, R42, -R0 ;  /* 0x800000002a2a7221 */ /* 0x000fe20000010000 */
[----:B------:R-:W-:Y:S01]  /*45e0*/  F2FP.PACK_AB R0, R35, R34 ;  /* 0x000000222300723e */ /* 0x000fe200000000ff */
[----:B------:R-:W-:Y:S01]  /*45f0*/  FMUL.FTZ R17, R17, R38 ;  /* 0x0000002611117220 */ /* 0x000fe20000410000 */
[----:B-1----:R-:W-:Y:S01]  /*4600*/  F2FP.PACK_AB R2, R27, R26 ;  /* 0x0000001a1b02723e */ /* 0x002fe200000000ff */
[----:B------:R-:W-:Y:S01]  /*4610*/  FMUL.FTZ R3, R16, R3 ;  /* 0x0000000310037220 */ /* 0x000fe20000410000 */
[----:B------:R-:W-:Y:S01]  /*4620*/  STS [R226+0x23c80], R13 ;  /* 0x023c800de2007388 */ /* 0x000fe20000000800 */
[----:B------:R-:W-:Y:S02]  /*4630*/  FMUL.FTZ R40, R173, R40 ;  /* 0x00000028ad287220 */ /* 0x000fe40000410000 */
[----:B------:R-:W-:Y:S01]  /*4640*/  FMUL.FTZ R12, R188, R41 ;  /* 0x00000029bc0c7220 */ /* 0x000fe20000410000 */
[----:B------:R1:W-:Y:S01]  /*4650*/  STS [R227+0x2800], R2 ;  /* 0x00280002e3007388 */ /* 0x0003e20000000800 */
[----:B------:R-:W-:Y:S01]  /*4660*/  F2FP.PACK_AB R3, R3, R17 ;  /* 0x000000110303723e */ /* 0x000fe200000000ff */
[----:B------:R-:W-:Y:S01]  /*4670*/  FMUL.FTZ R14, R14, R42 ;  /* 0x0000002a0e0e7220 */ /* 0x000fe20000410000 */
[----:B------:R-:W-:Y:S01]  /*4680*/  SHF.L.U32 R42, R219, 0x1, RZ ;  /* 0x00000001db2a7819 */ /* 0x000fe200000006ff */
[----:B------:R-:W-:Y:S01]  /*4690*/  STS [R226+0x24480], R15 ;  /* 0x0244800fe2007388 */ /* 0x000fe20000000800 */
[----:B------:R-:W-:Y:S01]  /*46a0*/  FMUL.FTZ R7, R7, R43 ;  /* 0x0000002b07077220 */ /* 0x000fe20000410000 */
[----:B------:R-:W-:Y:S02]  /*46b0*/  F2FP.PACK_AB R12, R12, R40 ;  /* 0x000000280c0c723e */ /* 0x000fe400000000ff */
        /* <DEDUP_REMOVED lines=118> */
[----:B------:R-:W-:Y:S01]  /*4e20*/  IMAD.SHL.U32 R0, R225, 0x40, RZ ;  /* 0x00000040e1007824 */ /* 0x000fe200078e00ff */
[----:B------:R-:W-:Y:S01]  /*4e30*/  IADD3 R8, P5, P0, R244, UR7, R5 ;  /* 0x00000007f4087c10 */ /* 0x000fe2000f8be005 */
[----:B------:R-:W-:Y:S03]  /*4e40*/  IMAD.IADD R4, R3, 0x1, R4 ;  /* 0x0000000103047824 */ /* 0x000fe600078e0204 */
[----:B------:R-:W-:Y:S02]  /*4e50*/  IADD3 R3, P6, R0, R248, RZ ;  /* 0x000000f800037210 */ /* 0x000fe40007fde0ff */
[----:B------:R-:W-:Y:S02]  /*4e60*/  SHF.L.U64.HI R2, R2, 0x6, R4 ;  /* 0x0000000602027819 */ /* 0x000fe40000010204 */
[----:B------:R-:W-:Y:S02]  /*4e70*/  LEA.HI.X.SX32 R4, R0, R252, 0x1, P6 ;  /* 0x000000fc00047211 */ /* 0x000fe400030f0eff */
[----:B------:R-:W-:Y:S02]  /*4e80*/  IADD3.X R9, R241, UR5, R2, P5, P0 ;  /* 0x00000005f1097c10 */ /* 0x000fe4000afe0402 */
        /* <DEDUP_REMOVED lines=9> */
[----:B------:R-:W-:Y:S02]  /*4f20*/  LEA.HI.X R5, R5, c[0x0][0x1f4], R2, 0x1, P5 ;  /* 0x00007d0005057a11 */ /* 0x000fe400028f0c02 */
        /* <DEDUP_REMOVED lines=20> */
.L_x_1138:
[-C--:B-1234-:R-:W-:Y:S01]  /*5070*/  HMMA.16816.F32 R4, R108, R16.reuse, RZ ;  /* 0x000000106c04723c */ /* 0x09efe200000018ff */
[----:B------:R-:W-:Y:S01]  /*5080*/  LDSM.16.MT88.4 R200, [R214+0x1000] ;  /* 0x00100000d6c8783b */ /* 0x000fe20000004200 */
[----:B------:R-:W-:Y:S02]  /*5090*/  UIADD3 UR12, UR4, 0x1, URZ ;  /* 0x00000001040c7890 */ /* 0x000fe4000fffe03f */
[----:B------:R-:W-:Y:S01]  /*50a0*/  IMAD.WIDE.U32 R2, R234, c[0x0][0x238], R230 ;  /* 0x00008e00ea027a25 */ /* 0x000fe200078e00e6 */
[----:B------:R-:W-:Y:S01]  /*50b0*/  LDSM.16.MT88.4 R204, [R214+0x6000] ;  /* 0x00600000d6cc783b */ /* 0x000fe20000004200 */
[----:B------:R-:W-:Y:S01]  /*50c0*/  SHF.R.S32.HI R0, RZ, 0x1f, R234 ;  /* 0x0000001fff007819 */ /* 0x000fe200000114ea */
[----:B------:R-:W-:Y:S01]  /*50d0*/  UISETP.GE.AND UP1, UPT, UR4, 0x1, UPT ;  /* 0x000000010400788c */ /* 0x000fe2000bf26270 */
[C---:B------:R-:W-:Y:S01]  /*50e0*/  HMMA.16816.F32 R8, R172.reuse, R16, RZ ;  /* 0x00000010ac08723c */ /* 0x040fe200000018ff */
[----:B------:R-:W0:Y:S01]  /*50f0*/  LDGDEPBAR ;  /* 0x00000000000079af */ /* 0x000e220000000000 */
[----:B------:R-:W-:Y:S02]  /*5100*/  UIADD3 UR6, UR13, 0x1, URZ ;  /* 0x000000010d067890 */ /* 0x000fe4000fffe03f */
[----:B------:R-:W-:Y:S01]  /*5110*/  IMAD R0, R0, c[0x0][0x238], RZ ;  /* 0x00008e0000007a24 */ /* 0x000fe200078e02ff */
[----:B------:R-:W-:Y:S03]  /*5120*/  UISETP.GE.AND UP0, UPT, UR13, 0x1, UPT ;  /* 0x000000010d00788c */ /* 0x000fe6000bf06270 */
[-C--:B------:R-:W-:Y:S01]  /*5130*/  HMMA.16816.F32 R12, R172, R18.reuse, RZ ;  /* 0x00000012ac0c723c */ /* 0x080fe200000018ff */
[----:B------:R-:W-:Y:S01]  /*5140*/  IMAD R0, R234, c[0x0][0x23c], R0 ;  /* 0x00008f00ea007a24 */ /* 0x000fe200078e0200 */
[----:B------:R-:W-:Y:S03]  /*5150*/  USEL UR13, UR6, URZ, !UP0 ;  /* 0x0000003f060d7287 */ /* 0x000fe6000c000000 */
[----:B------:R-:W-:Y:S02]  /*5160*/  IMAD.IADD R3, R3, 0x1, R0 ;  /* 0x0000000103037824 */ /* 0x000fe400078e0200 */
[----:B------:R-:W-:Y:S01]  /*5170*/  IMAD R0, R235, 0x3000, RZ ;  /* 0x00003000eb007824 */ /* 0x000fe200078e02ff */
[C---:B------:R-:W-:Y:S04]  /*5180*/  HMMA.16816.F32 R16, R108.reuse, R18, RZ ;  /* 0x000000126c10723c */ /* 0x040fe800000018ff */
[----:B------:R-:W-:Y:S04]  /*5190*/  IMAD.WIDE.U32 R2, R232, c[0x0][0x240], R2 ;  /* 0x00009000e8027a25 */ /* 0x000fe800078e0002 */
[-C--:B------:R-:W-:Y:S08]  /*51a0*/  HMMA.16816.F32 R20, R108, R36.reuse, RZ ;  /* 0x000000246c14723c */ /* 0x080ff000000018ff */
[C---:B------:R-:W-:Y:S08]  /*51b0*/  HMMA.16816.F32 R24, R172.reuse, R36, RZ ;  /* 0x00000024ac18723c */ /* 0x040ff000000018ff */
[-C--:B------:R-:W-:Y:S08]  /*51c0*/  HMMA.16816.F32 R28, R172, R38.reuse, RZ ;  /* 0x00000026ac1c723c */ /* 0x080ff000000018ff */
[C---:B------:R-:W-:Y:S08]  /*51d0*/  HMMA.16816.F32 R32, R108.reuse, R38, RZ ;  /* 0x000000266c20723c */ /* 0x040ff000000018ff */
[-C--:B------:R-:W-:Y:S08]  /*51e0*/  HMMA.16816.F32 R36, R108, R176.reuse, RZ ;  /* 0x000000b06c24723c */ /* 0x080ff000000018ff */
[C---:B------:R-:W-:Y:S08]  /*51f0*/  HMMA.16816.F32 R40, R172.reuse, R176, RZ ;  /* 0x000000b0ac28723c */ /* 0x040ff000000018ff */
[-C--:B------:R-:W-:Y:S01]  /*5200*/  HMMA.16816.F32 R104, R172, R178.reuse, RZ ;  /* 0x000000b2ac68723c */ /* 0x080fe200000018ff */
[----:B------:R-:W1:Y:S07]  /*5210*/  LDSM.16.M88.4 R172, [R215+0x1000] ;  /* 0x00100000d7ac783b */ /* 0x000e6e0000000200 */
        /* <DEDUP_REMOVED lines=18> */
[----:B------:R-:W-:Y:S03]  /*5340*/  LDSM.16.MT88.4 R196, [R214+0x2000] ;  /* 0x00200000d6c4783b */ /* 0x000fe60000004200 */
[-C--:B-1----:R-:W-:Y:S08]  /*5350*/  HMMA.16816.F32 R4, R172, R200.reuse, R4 ;  /* 0x000000c8ac04723c */ /* 0x082ff00000001804 */
[C---:B--2---:R-:W-:Y:S08]  /*5360*/  HMMA.16816.F32 R8, R176.reuse, R200, R8 ;  /* 0x000000c8b008723c */ /* 0x044ff00000001808 */
[-C--:B------:R-:W-:Y:S08]  /*5370*/  HMMA.16816.F32 R12, R176, R202.reuse, R12 ;  /* 0x000000cab00c723c */ /* 0x080ff0000000180c */
[C---:B------:R-:W-:Y:S01]  /*5380*/  HMMA.16816.F32 R16, R172.reuse, R202, R16 ;  /* 0x000000caac10723c */ /* 0x040fe20000001810 */
[----:B------:R-:W-:Y:S07]  /*5390*/  LDSM.16.M88.4 R200, [R215+0x2400] ;  /* 0x00240000d7c8783b */ /* 0x000fee0000000200 */
[-C--:B---3--:R-:W-:Y:S08]  /*53a0*/  HMMA.16816.F32 R20, R172, R184.reuse, R20 ;  /* 0x000000b8ac14723c */ /* 0x088ff00000001814 */
[C---:B------:R-:W-:Y:S08]  /*53b0*/  HMMA.16816.F32 R24, R176.reuse, R184, R24 ;  /* 0x000000b8b018723c */ /* 0x040ff00000001818 */
[-C--:B------:R-:W-:Y:S08]  /*53c0*/  HMMA.16816.F32 R28, R176, R186.reuse, R28 ;  /* 0x000000bab01c723c */ /* 0x080ff0000000181c */
[C---:B------:R-:W-:Y:S01]  /*53d0*/  HMMA.16816.F32 R32, R172.reuse, R186, R32 ;  /* 0x000000baac20723c */ /* 0x040fe20000001820 */
[----:B------:R-:W-:Y:S07]  /*53e0*/  LDSM.16.MT88.4 R184, [R214+0x6800] ;  /* 0x00680000d6b8783b */ /* 0x000fee0000004200 */
[-C--:B------:R-:W-:Y:S08]  /*53f0*/  HMMA.16816.F32 R36, R172, R204.reuse, R36 ;  /* 0x000000ccac24723c */ /* 0x080ff00000001824 */
[C---:B------:R-:W-:Y:S08]  /*5400*/  HMMA.16816.F32 R40, R176.reuse, R204, R40 ;  /* 0x000000ccb028723c */ /* 0x040ff00000001828 */
[-C--:B------:R-:W-:Y:S01]  /*5410*/  HMMA.16816.F32 R104, R176, R206.reuse, R104 ;  /* 0x000000ceb068723c */ /* 0x080fe20000001868 */
[----:B------:R-:W1:Y:S07]  /*5420*/  LDSM.16.MT88.4 R176, [R214+0x4000] ;  /* 0x00400000d6b0783b */ /* 0x000e6e0000004200 */
[----:B------:R-:W-:Y:S01]  /*5430*/  HMMA.16816.F32 R108, R172, R206, R108 ;  /* 0x000000ceac6c723c */ /* 0x000fe2000000186c */
[----:B------:R-:W2:Y:S04]  /*5440*/  LDSM.16.M88.4 R172, [R215+0x2000] ;  /* 0x00200000d7ac783b */ /* 0x000ea80000000200 */
[----:B------:R-:W3:Y:S03]  /*5450*/  LDSM.16.MT88.4 R204, [R214+0x4800] ;  /* 0x00480000d6cc783b */ /* 0x000ee60000004200 */
[-C--:B----4-:R-:W-:Y:S08]  /*5460*/  HMMA.16816.F32 R4, R180, R188.reuse, R4 ;  /* 0x000000bcb404723c */ /* 0x090ff00000001804 */
[C---:B------:R-:W-:Y:S08]  /*5470*/  HMMA.16816.F32 R8, R192.reuse, R188, R8 ;  /* 0x000000bcc008723c */ /* 0x040ff00000001808 */
[-C--:B------:R-:W-:Y:S08]  /*5480*/  HMMA.16816.F32 R12, R192, R190.reuse, R12 ;  /* 0x000000bec00c723c */ /* 0x080ff0000000180c */
[C---:B------:R-:W-:Y:S07]  /*5490*/  HMMA.16816.F32 R16, R180.reuse, R190, R16 ;  /* 0x000000beb410723c */ /* 0x040fee0000001810 */
[----:B------:R-:W-:Y:S01]  /*54a0*/  MOV R190, R225 ;  /* 0x000000e100be7202 */ /* 0x000fe20000000f00 */
        /* <DEDUP_REMOVED lines=8> */
[----:B------:R-:W-:Y:S07]  /*5530*/  HMMA.16816.F32 R108, R180, R186, R108 ;  /* 0x000000bab46c723c */ /* 0x000fee000000186c */
[----:B------:R-:W-:Y:S01]  /*5540*/  SHF.R.S32.HI R181, RZ, 0x1f, R0 ;  /* 0x0000001fffb57819 */ /* 0x000fe20000011400 */
[-C--:B--2---:R-:W-:Y:S05]  /*5550*/  HMMA.16816.F32 R4, R172, R196.reuse, R4 ;  /* 0x000000c4ac04723c */ /* 0x084fea0000001804 */
[----:B------:R-:W-:Y:S02]  /*5560*/  SHF.R.S32.HI R180, RZ, 0x1f, R232 ;  /* 0x0000001fffb47819 */ /* 0x000fe400000114e8 */
[----:B------:R-:W-:Y:S01]  /*5570*/  IADD3 R0, P0, R0, R2, RZ ;  /* 0x0000000200007210 */ /* 0x000fe20007f1e0ff */
[C---:B------:R-:W-:Y:S04]  /*5580*/  HMMA.16816.F32 R8, R200.reuse, R196, R8 ;  /* 0x000000c4c808723c */ /* 0x040fe80000001808 */
[----:B------:R-:W-:Y:S04]  /*5590*/  IMAD R180, R180, c[0x0][0x240], RZ ;  /* 0x00009000b4b47a24 */ /* 0x000fe800078e02ff */
[-C--:B------:R-:W-:Y:S04]  /*55a0*/  HMMA.16816.F32 R12, R200, R198.reuse, R12 ;  /* 0x000000c6c80c723c */ /* 0x080fe8000000180c */
[----:B------:R-:W-:Y:S04]  /*55b0*/  IMAD R180, R232, c[0x0][0x244], R180 ;  /* 0x00009100e8b47a24 */ /* 0x000fe800078e02b4 */
[C---:B------:R-:W-:Y:S04]  /*55c0*/  HMMA.16816.F32 R16, R172.reuse, R198, R16 ;  /* 0x000000c6ac10723c */ /* 0x040fe80000001810 */
[----:B------:R-:W-:Y:S02]  /*55d0*/  IADD3.X R2, R181, R3, R180, P0, !PT ;  /* 0x00000003b5027210 */ /* 0x000fe400007fe4b4 */
[C---:B------:R-:W-:Y:S02]  /*55e0*/  LEA R180, P0, R0.reuse, c[0x0][0x220], 0x2 ;  /* 0x0000880000b47a11 */ /* 0x040fe400078010ff */
[-C--:B---3--:R-:W-:Y:S04]  /*55f0*/  HMMA.16816.F32 R20, R172, R204.reuse, R20 ;  /* 0x000000ccac14723c */ /* 0x088fe80000001814 */
[----:B------:R-:W-:Y:S01]  /*5600*/  LEA.HI.X R181, R0, c[0x0][0x224], R2, 0x2, P0 ;  /* 0x0000890000b57a11 */ /* 0x000fe200000f1402 */
[----:B------:R-:W-:Y:S01]  /*5610*/  IMAD.U32 R0, RZ, RZ, UR4 ;  /* 0x00000004ff007e24 */ /* 0x000fe2000f8e00ff */
[----:B------:R-:W-:Y:S01]  /*5620*/  LDSM.16.MT88.2 R2, [R212+0x23c80] ;  /* 0x023c8000d402783b */ /* 0x000fe20000004100 */
[----:B------:R-:W-:Y:S01]  /*5630*/  ISETP.GE.AND P0, PT, R225, R239, PT ;  /* 0x000000efe100720c */ /* 0x000fe20003f06270 */
[C---:B------:R-:W-:Y:S01]  /*5640*/  HMMA.16816.F32 R24, R200.reuse, R204, R24 ;  /* 0x000000ccc818723c */ /* 0x040fe20000001818 */
[----:B------:R-:W-:Y:S01]  /*5650*/  USEL UR4, UR12, URZ, !UP1 ;  /* 0x0000003f0c047287 */ /* 0x000fe2000c800000 */
[----:B------:R-:W-:Y:S02]  /*5660*/  RED.E.ADD.F32.FTZ.RN.STRONG.GPU [R180.64], R4 ;  /* 0x00000004b400798e */ /* 0x000fe4000c10e788 */
[----:B------:R-:W-:Y:S02]  /*5670*/  IMAD R0, R0, 0x3000, R219 ;  /* 0x0000300000007824 */ /* 0x000fe400078e02db */
[----:B------:R-:W-:Y:S02]  /*5680*/  RED.E.ADD.F32.FTZ.RN.STRONG.GPU [R180.64+0x400], R5 ;  /* 0x00040005b400798e */ /* 0x000fe4000c10e788 */
[-C--:B------:R-:W-:Y:S02]  /*5690*/  HMMA.16816.F32 R28, R200, R206.reuse, R28 ;  /* 0x000000cec81c723c */ /* 0x080fe4000000181c */
[----:B------:R-:W-:Y:S02]  /*56a0*/  RED.E.ADD.F32.FTZ.RN.STRONG.GPU [R180.64+0x800], R6 ;  /* 0x00080006b400798e */ /* 0x000fe4000c10e788 */
[----:B------:R-:W-:Y:S02]  /*56b0*/  SHF.L.U32 R0, R0, 0x1, RZ ;  /* 0x0000000100007819 */ /* 0x000fe400000006ff */
        /* <DEDUP_REMOVED lines=9> */
[----:B------:R-:W-:Y:S02]  /*5750*/  RED.E.ADD.F32.FTZ.RN.STRONG.GPU [R180.64+0x2400], R17 ;  /* 0x00240011b400798e */ /* 0x000fe4000c10e788 */
[-C--:B------:R-:W-:Y:S02]  /*5760*/  HMMA.16816.F32 R104, R200, R178.reuse, R104 ;  /* 0x000000b2c868723c */ /* 0x080fe40000001868 */
[----:B------:R-:W-:Y:S04]  /*5770*/  RED.E.ADD.F32.FTZ.RN.STRONG.GPU [R180.64+0x2800], R18 ;  /* 0x00280012b400798e */ /* 0x000fe8000c10e788 */
[----:B------:R-:W1:Y:S02]  /*5780*/  LDSM.16.MT88.4 R4, [R0+0xf080] ;  /* 0x00f080000004783b */ /* 0x000e640000004200 */
[----:B------:R-:W-:Y:S02]  /*5790*/  HMMA.16816.F32 R108, R172, R178, R108 ;  /* 0x000000b2ac6c723c */ /* 0x000fe4000000186c */
[----:B------:R-:W-:Y:S04]  /*57a0*/  RED.E.ADD.F32.FTZ.RN.STRONG.GPU [R180.64+0x2c00], R19 ;  /* 0x002c0013b400798e */ /* 0x000fe8000c10e788 */
[----:B------:R-:W-:Y:S04]  /*57b0*/  RED.E.ADD.F32.FTZ.RN.STRONG.GPU [R180.64+0x3000], R12 ;  /* 0x0030000cb400798e */ /* 0x000fe8000c10e788 */
[----:B------:R-:W2:Y:S04]  /*57c0*/  LDSM.16.MT88.4 R8, [R0+0x11080] ;  /* 0x011080000008783b */ /* 0x000ea80000004200 */
[----:B------:R-:W-:Y:S04]  /*57d0*/  RED.E.ADD.F32.FTZ.RN.STRONG.GPU [R180.64+0x3400], R13 ;  /* 0x0034000db400798e */ /* 0x000fe8000c10e788 */
[----:B------:R-:W-:Y:S04]  /*57e0*/  RED.E.ADD.F32.FTZ.RN.STRONG.GPU [R180.64+0x3800], R14 ;  /* 0x0038000eb400798e */ /* 0x000fe8000c10e788 */
        /* <DEDUP_REMOVED lines=184> */
.L_x_1136:
        /* <DEDUP_REMOVED lines=17> */
[----:B------:R-:W-:Y:S02]  /*6480*/  F2FP.PACK_AB R90, R91, R90 ;  /* 0x0000005a5b5a723e */ /* 0x000fe400000000ff */
[----:B------:R-:W-:Y:S01]  /*6490*/  LOP3.LUT R10, R3, 0x180, RZ, 0xc0, !PT ;  /* 0x00000180030a7812 */ /* 0x000fe200078ec0ff */
[----:B------:R-:W-:Y:S01]  /*64a0*/  IMAD.SHL.U32 R3, R5, 0x4, RZ ;  /* 0x0000000405037824 */ /* 0x000fe200078e00ff */
[----:B------:R-:W-:Y:S01]  /*64b0*/  F2FP.PACK_AB R91, R85, R84 ;  /* 0x00000054555b723e */ /* 0x000fe200000000ff */
[----:B------:R-:W-:Y:S01]  /*64c0*/  IMAD.SHL.U32 R84, R6, 0x8, RZ ;  /* 0x0000000806547824 */ /* 0x000fe200078e00ff */
[----:B------:R-:W-:-:S02]  /*64d0*/  LEA.HI R0, R0, R4, RZ, 0x3 ;  /* 0x0000000400007211 */ /* 0x000fc400078f18ff */
[----:B------:R-:W-:Y:S02]  /*64e0*/  LOP3.LUT R8, R2, 0x1c0, RZ, 0xc0, !PT ;  /* 0x000001c002087812 */ /* 0x000fe400078ec0ff */
[----:B------:R-:W-:Y:S02]  /*64f0*/  SHF.R.U32.HI R6, RZ, 0x1, R7 ;  /* 0x00000001ff067819 */ /* 0x000fe40000011607 */
[----:B------:R-:W-:Y:S02]  /*6500*/  LOP3.LUT R5, R3, 0xfffffe00, RZ, 0xc0, !PT ;  /* 0xfffffe0003057812 */ /* 0x000fe400078ec0ff */
[----:B------:R-:W-:Y:S02]  /*6510*/  LOP3.LUT R2, R0, 0xfffffff8, RZ, 0xc0, !PT ;  /* 0xfffffff800027812 */ /* 0x000fe400078ec0ff */
[----:B------:R-:W-:Y:S02]  /*6520*/  LOP3.LUT R3, R8, 0x38, R84, 0xf8, !PT ;  /* 0x0000003808037812 */ /* 0x000fe400078ef854 */
[----:B------:R-:W-:-:S02]  /*6530*/  LOP3.LUT R0, R10, 0x30, R6, 0xf8, !PT ;  /* 0x000000300a007812 */ /* 0x000fc400078ef806 */
[----:B------:R-:W-:Y:S02]  /*6540*/  SHF.R.U32.HI R8, RZ, 0x3, R8 ;  /* 0x00000003ff087819 */ /* 0x000fe40000011608 */
[----:B------:R-:W-:Y:S02]  /*6550*/  SHF.R.U32.HI R6, RZ, 0x3, R10 ;  /* 0x00000003ff067819 */ /* 0x000fe4000001160a */
[----:B------:R-:W-:Y:S01]  /*6560*/  F2FP.PACK_AB R185, R83, R82 ;  /* 0x0000005253b9723e */ /* 0x000fe200000000ff */
[----:B------:R-:W-:Y:S01]  /*6570*/  IMAD.SHL.U32 R83, R9, 0x8, RZ ;  /* 0x0000000809537824 */ /* 0x000fe200078e00ff */
[----:B------:R-:W-:Y:S02]  /*6580*/  LOP3.LUT R7, R0, 0x2848, RZ, 0xfc, !PT ;  /* 0x0000284800077812 */ /* 0x000fe400078efcff */
[----:B------:R-:W-:Y:S02]  /*6590*/  F2FP.PACK_AB R107, R53, R52 ;  /* 0x00000034356b723e */ /* 0x000fe400000000ff */
[----:B------:R-:W-:-:S02]  /*65a0*/  LOP3.LUT R82, R3, R8, RZ, 0x3c, !PT ;  /* 0x0000000803527212 */ /* 0x000fc400078e3cff */
[----:B------:R-:W-:Y:S02]  /*65b0*/  LOP3.LUT R31, R0, 0x800, RZ, 0xfc, !PT ;  /* 0x00000800001f7812 */ /* 0x000fe400078efcff */
[----:B------:R-:W-:Y:S02]  /*65c0*/  F2FP.PACK_AB R174, R57, R56 ;  /* 0x0000003839ae723e */ /* 0x000fe400000000ff */
[----:B------:R-:W-:Y:S02]  /*65d0*/  IADD3 R2, R5, R4, -R2 ;  /* 0x0000000405027210 */ /* 0x000fe40007ffe802 */
[----:B------:R-:W-:Y:S02]  /*65e0*/  LOP3.LUT R43, R6, R0, RZ, 0x3c, !PT ;  /* 0x00000000062b7212 */ /* 0x000fe400078e3cff */
[C---:B------:R-:W-:Y:S02]  /*65f0*/  LOP3.LUT R3, R0.reuse, 0x3848, RZ, 0xfc, !PT ;  /* 0x0000384800037812 */ /* 0x040fe400078efcff */
[----:B------:R-:W-:-:S02]  /*6600*/  LOP3.LUT R16, R0, 0x8, RZ, 0xfc, !PT ;  /* 0x0000000800107812 */ /* 0x000fc400078efcff */
[C---:B------:R-:W-:Y:S02]  /*6610*/  LOP3.LUT R52, R0.reuse, 0x3008, RZ, 0xfc, !PT ;  /* 0x0000300800347812 */ /* 0x040fe400078efcff */
[----:B------:R-:W-:Y:S02]  /*6620*/  F2FP.PACK_AB R176, R59, R58 ;  /* 0x0000003a3bb0723e */ /* 0x000fe400000000ff */
        /* <DEDUP_REMOVED lines=17> */
[----:B------:R-:W-:Y:S02]  /*6740*/  F2FP.PACK_AB R181, R77, R76 ;  /* 0x0000004c4db5723e */ /* 0x000fe400000000ff */
        /* <DEDUP_REMOVED lines=11> */
[----:B------:R-:W-:Y:S02]  /*6800*/  F2FP.PACK_AB R106, R47, R46 ;  /* 0x0000002e2f6a723e */ /* 0x000fe400000000ff */
[----:B------:R-:W-:Y:S02]  /*6810*/  F2FP.PACK_AB R173, R61, R60 ;  /* 0x0000003c3dad723e */ /* 0x000fe400000000ff */
[----:B------:R-:W-:Y:S02]  /*6820*/  F2FP.PACK_AB R180, R79, R78 ;  /* 0x0000004e4fb4723e */ /* 0x000fe400000000ff */
        /* <DEDUP_REMOVED lines=14> */
[----:B------:R-:W-:Y:S02]  /*6910*/  F2FP.PACK_AB R111, R65, R64 ;  /* 0x00000040416f723e */ /* 0x000fe400000000ff */
[----:B------:R-:W-:Y:S02]  /*6920*/  F2FP.PACK_AB R172, R63, R62 ;  /* 0x0000003e3fac723e */ /* 0x000fe400000000ff */
[----:B------:R-:W-:Y:S02]  /*6930*/  F2FP.PACK_AB R175, R69, R68 ;  /* 0x0000004445af723e */ /* 0x000fe400000000ff */
[----:B------:R-:W-:Y:S02]  /*6940*/  F2FP.PACK_AB R178, R71, R70 ;  /* 0x0000004647b2723e */ /* 0x000fe400000000ff */
[----:B------:R-:W-:Y:S02]  /*6950*/  F2FP.PACK_AB R177, R73, R72 ;  /* 0x0000004849b1723e */ /* 0x000fe400000000ff */
[----:B------:R-:W-:-:S02]  /*6960*/  F2FP.PACK_AB R179, R75, R74 ;  /* 0x0000004a4bb3723e */ /* 0x000fc400000000ff */
        /* <DEDUP_REMOVED lines=64> */
[----:B------:R-:W-:Y:S02]  /*6d70*/  SHF.R.U32.HI R57, RZ, 0x3, R50 ;  /* 0x00000003ff397819 */ /* 0x000fe40000011632 */
[----:B------:R-:W-:Y:S02]  /*6d80*/  SHF.R.U32.HI R51, RZ, 0x3, R42 ;  /* 0x00000003ff337819 */ /* 0x000fe4000001162a */
[----:B------:R-:W-:-:S02]  /*6d90*/  SHF.R.U32.HI R43, RZ, 0x3, R25 ;  /* 0x00000003ff2b7819 */ /* 0x000fc40000011619 */
        /* <DEDUP_REMOVED lines=14> */
[----:B------:R-:W-:Y:S02]  /*6e80*/  SHF.R.U32.HI R53, RZ, 0x3, R46 ;  /* 0x00000003ff357819 */ /* 0x000fe4000001162e */
[----:B------:R-:W-:Y:S02]  /*6e90*/  SHF.R.U32.HI R42, RZ, 0x3, R22 ;  /* 0x00000003ff2a7819 */ /* 0x000fe40000011616 */
[----:B------:R-:W-:Y:S02]  /*6ea0*/  SHF.R.U32.HI R25, RZ, 0x3, R6 ;  /* 0x00000003ff197819 */ /* 0x000fe40000011606 */
[----:B------:R-:W-:-:S02]  /*6eb0*/  SHF.R.U32.HI R24, RZ, 0x3, R5 ;  /* 0x00000003ff187819 */ /* 0x000fc40000011605 */
[----:B------:R-:W-:Y:S02]  /*6ec0*/  LOP3.LUT R80, R80, 0x180, RZ, 0xc0, !PT ;  /* 0x0000018050507812 */ /* 0x000fe400078ec0ff */
        /* <DEDUP_REMOVED lines=22> */
[----:B------:R-:W-:-:S02]  /*7030*/  F2FP.PACK_AB R110, R67, R66 ;  /* 0x00000042436e723e */ /* 0x000fc400000000ff */
        /* <DEDUP_REMOVED lines=14> */
[----:B------:R-:W-:Y:S02]  /*7120*/  LOP3.LUT R68, R57, 0x40, R0, 0x1e, !PT ;  /* 0x0000004039447812 */ /* 0x000fe400078e1e00 */
[----:B------:R-:W-:Y:S02]  /*7130*/  F2FP.PACK_AB R184, R87, R86 ;  /* 0x0000005657b8723e */ /* 0x000fe400000000ff */
        /* <DEDUP_REMOVED lines=14> */
[----:B------:R-:W-:Y:S02]  /*7220*/  LOP3.LUT R45, R25, 0x840, R0, 0x1e, !PT ;  /* 0x00000840192d7812 */ /* 0x000fe400078e1e00 */
[----:B------:R-:W-:Y:S02]  /*7230*/  SHF.R.U32.HI R80, RZ, 0x3, R80 ;  /* 0x00000003ff507819 */ /* 0x000fe40000011650 */
[--C-:B------:R-:W-:Y:S01]  /*7240*/  LOP3.LUT R87, R59, 0x3848, R0.reuse, 0x1e, !PT ;  /* 0x000038483b577812 */ /* 0x100fe200078e1e00 */
[C---:B------:R-:W-:Y:S01]  /*7250*/  IMAD.IADD R45, R2.reuse, 0x1, R45 ;  /* 0x00000001022d7824 */ /* 0x040fe200078e022d */
[--C-:B------:R-:W-:Y:S02]  /*7260*/  LOP3.LUT R66, R53, 0x48, R0.reuse, 0x1e, !PT ;  /* 0x0000004835427812 */ /* 0x100fe400078e1e00 */
[--C-:B------:R-:W-:Y:S01]  /*7270*/  LOP3.LUT R65, R51, 0x1400, R0.reuse, 0x1e, !PT ;  /* 0x0000140033417812 */ /* 0x100fe200078e1e00 */
[----:B------:R-:W-:Y:S01]  /*7280*/  IMAD.IADD R87, R2, 0x1, R87 ;  /* 0x0000000102577824 */ /* 0x000fe200078e0257 */
[----:B------:R-:W-:-:S02]  /*7290*/  LOP3.LUT R31, R48, 0x1448, R0, 0x1e, !PT ;  /* 0x00001448301f7812 */ /* 0x000fc400078e1e00 */
[--C-:B------:R-:W-:Y:S02]  /*72a0*/  LOP3.LUT R62, R47, 0x2800, R0.reuse, 0x1e, !PT ;  /* 0x000028002f3e7812 */ /* 0x100fe400078e1e00 */
[--C-:B------:R-:W-:Y:S01]  /*72b0*/  LOP3.LUT R61, R46, 0x2840, R0.reuse, 0x1e, !PT ;  /* 0x000028402e3d7812 */ /* 0x100fe200078e1e00 */
[----:B------:R-:W-:Y:S01]  /*72c0*/  IMAD.IADD R31, R2, 0x1, R31 ;  /* 0x00000001021f7824 */ /* 0x000fe200078e021f */
[--C-:B------:R-:W-:Y:S02]  /*72d0*/  LOP3.LUT R25, R5, 0x2000, R0.reuse, 0x1e, !PT ;  /* 0x0000200005197812 */ /* 0x100fe400078e1e00 */
[--C-:B------:R-:W-:Y:S01]  /*72e0*/  LOP3.LUT R63, R49, 0x1408, R0.reuse, 0x1e, !PT ;  /* 0x00001408313f7812 */ /* 0x100fe200078e1e00 */
[----:B------:R-:W-:Y:S01]  /*72f0*/  IMAD.SHL.U32 R31, R31, 0x2, RZ ;  /* 0x000000021f1f7824 */ /* 0x000fe200078e00ff */
[--C-:B------:R-:W-:Y:S02]  /*7300*/  LOP3.LUT R60, R44, 0x2808, R0.reuse, 0x1e, !PT ;  /* 0x000028082c3c7812 */ /* 0x100fe400078e1e00 */
[----:B------:R-:W-:-:S02]  /*7310*/  LOP3.LUT R51, R42, 0x400, R0, 0x1e, !PT ;  /* 0x000004002a337812 */ /* 0x000fc400078e1e00 */
[--C-:B------:R-:W-:Y:S02]  /*7320*/  LOP3.LUT R55, R39, 0x408, R0.reuse, 0x1e, !PT ;  /* 0x0000040827377812 */ /* 0x100fe400078e1e00 */
        /* <DEDUP_REMOVED lines=20> */
[----:B------:R-:W-:-:S02]  /*7470*/  LOP3.LUT R64, R50, 0x1440, R0, 0x1e, !PT ;  /* 0x0000144032407812 */ /* 0x000fc400078e1e00 */
[--C-:B------:R-:W-:Y:S02]  /*7480*/  LOP3.LUT R49, R43, 0x2848, R0.reuse, 0x1e, !PT ;  /* 0x000028482b317812 */ /* 0x100fe400078e1e00 */
        /* <DEDUP_REMOVED lines=40> */
[----:B------:R-:W-:Y:S01]  /*7710*/  LOP3.LUT R12, R70, 0x1000, R0, 0x1e, !PT ;  /* 0x00001000460c7812 */ /* 0x000fe200078e1e00 */
[C---:B------:R-:W-:Y:S01]  /*7720*/  IMAD.IADD R62, R2.reuse, 0x1, R38 ;  /* 0x00000001023e7824 */ /* 0x040fe200078e0226 */
[--C-:B------:R-:W-:Y:S01]  /*7730*/  LOP3.LUT R11, R71, 0x1040, R0.reuse, 0x1e, !PT ;  /* 0x00001040470b7812 */ /* 0x100fe200078e1e00 */
[----:B------:R-:W-:Y:S01]  /*7740*/  IMAD.IADD R61, R2, 0x1, R37 ;  /* 0x00000001023d7824 */ /* 0x000fe200078e0225 */
[--C-:B------:R-:W-:Y:S01]  /*7750*/  LOP3.LUT R10, R72, 0x1008, R0.reuse, 0x1e, !PT ;  /* 0x00001008480a7812 */ /* 0x100fe200078e1e00 */
[----:B------:R-:W-:Y:S01]  /*7760*/  IMAD.SHL.U32 R23, R23, 0x2, RZ ;  /* 0x0000000217177824 */ /* 0x000fe200078e00ff */
[--C-:B------:R-:W-:Y:S01]  /*7770*/  LOP3.LUT R9, R73, 0x1048, R0.reuse, 0x1e, !PT ;  /* 0x0000104849097812 */ /* 0x100fe200078e1e00 */
[----:B------:R-:W-:Y:S01]  /*7780*/  IMAD.SHL.U32 R73, R81, 0x2, RZ ;  /* 0x0000000251497824 */ /* 0x000fe200078e00ff */
[--C-:B------:R-:W-:Y:S01]  /*7790*/  LOP3.LUT R8, R74, 0x2400, R0.reuse, 0x1e, !PT ;  /* 0x000024004a087812 */ /* 0x100fe200078e1e00 */
        /* <DEDUP_REMOVED lines=23> */
[----:B------:R-:W-:Y:S01]  /*7910*/  STS.U16 [R73+0x7880], R89 ;  /* 0x0078805949007388 */ /* 0x000fe20000000400 */
        /* <DEDUP_REMOVED lines=20> */
[C---:B------:R-:W-:Y:S02]  /*7a60*/  IMAD.IADD R74, R2.reuse, 0x1, R10 ;  /* 0x00000001024a7824 */ /* 0x040fe400078e020a */
[C---:B------:R-:W-:Y:S02]  /*7a70*/  IMAD.IADD R83, R2.reuse, 0x1, R9 ;  /* 0x0000000102537824 */ /* 0x040fe400078e0209 */
[C---:B------:R-:W-:Y:S02]  /*7a80*/  IMAD.IADD R82, R2.reuse, 0x1, R8 ;  /* 0x0000000102527824 */ /* 0x040fe400078e0208 */
[----:B------:R-:W-:Y:S01]  /*7a90*/  IMAD.IADD R81, R2, 0x1, R7 ;  /* 0x0000000102517824 */ /* 0x000fe200078e0207 */
[----:B-1----:R-:W-:Y:S01]  /*7aa0*/  PRMT R5, R108, 0x7610, R5 ;  /* 0x000076106c057816 */ /* 0x002fe20000000005 */
[----:B------:R-:W-:-:S02]  /*7ab0*/  IMAD.IADD R80, R2, 0x1, R6 ;  /* 0x0000000102507824 */ /* 0x000fc400078e0206 */
[----:B------:R-:W-:Y:S01]  /*7ac0*/  IMAD.IADD R88, R2, 0x1, R0 ;  /* 0x0000000102587824 */ /* 0x000fe200078e0200 */
[C---:B------:R-:W-:Y:S01]  /*7ad0*/  PRMT R2, R105.reuse, 0x7610, R2 ;  /* 0x0000761069027816 */ /* 0x040fe20000000002 */
[----:B------:R-:W-:Y:S01]  /*7ae0*/  IMAD.SHL.U32 R22, R22, 0x2, RZ ;  /* 0x0000000216167824 */ /* 0x000fe200078e00ff */
[----:B------:R-:W-:Y:S01]  /*7af0*/  PRMT R0, R105, 0x7632, R0 ;  /* 0x0000763269007816 */ /* 0x000fe20000000000 */
[----:B------:R-:W-:Y:S01]  /*7b00*/  IMAD.SHL.U32 R21, R21, 0x2, RZ ;  /* 0x0000000215157824 */ /* 0x000fe200078e00ff */
[----:B--2---:R-:W-:Y:S01]  /*7b10*/  PRMT R4, R108, 0x7632, R4 ;  /* 0x000076326c047816 */ /* 0x004fe20000000004 */
        /* <DEDUP_REMOVED lines=15> */
[----:B------:R-:W-:Y:S02]  /*7c10*/  IMAD.SHL.U32 R11, R59, 0x2, RZ ;  /* 0x000000023b0b7824 */ /* 0x000fe400078e00ff */
[----:B------:R-:W-:Y:S02]  /*7c20*/  IMAD.SHL.U32 R10, R58, 0x2, RZ ;  /* 0x000000023a0a7824 */ /* 0x000fe400078e00ff */
[----:B------:R-:W-:Y:S01]  /*7c30*/  IMAD.SHL.U32 R13, R56, 0x2, RZ ;  /* 0x00000002380d7824 */ /* 0x000fe200078e00ff */
[C---:B-1----:R-:W-:Y:S01]  /*7c40*/  PRMT R3, R107.reuse, 0x7610, R3 ;  /* 0x000076106b037816 */ /* 0x042fe20000000003 */
[----:B------:R-:W-:Y:S02]  /*7c50*/  IMAD.SHL.U32 R12, R54, 0x2, RZ ;  /* 0x00000002360c7824 */ /* 0x000fe400078e00ff */
[----:B------:R-:W-:Y:S01]  /*7c60*/  IMAD.SHL.U32 R26, R52, 0x2, RZ ;  /* 0x00000002341a7824 */ /* 0x000fe200078e00ff */
[----:B--2---:R-:W-:Y:S01]  /*7c70*/  PRMT R2, R107, 0x7632, R2 ;  /* 0x000076326b027816 */ /* 0x004fe20000000002 */
[----:B------:R1:W-:Y:S01]  /*7c80*/  STS.U16 [R30+0x7880], R3 ;  /* 0x007880031e007388 */ /* 0x0003e20000000400 */
[----:B------:R-:W-:Y:S01]  /*7c90*/  IMAD.SHL.U32 R15, R50, 0x2, RZ ;  /* 0x00000002320f7824 */ /* 0x000fe200078e00ff */
[----:B---3--:R-:W-:-:S02]  /*7ca0*/  PRMT R0, R109, 0x7610, R0 ;  /* 0x000076106d007816 */ /* 0x008fc40000000000 */
[----:B------:R2:W-:Y:S01]  /*7cb0*/  STS.U16 [R27+0x7880], R2 ;  /* 0x007880021b007388 */ /* 0x0005e20000000400 */
[----:B------:R-:W-:Y:S01]  /*7cc0*/  IMAD.SHL.U32 R17, R48, 0x2, RZ ;  /* 0x0000000230117824 */ /* 0x000fe200078e00ff */
[----:B----4-:R-:W-:Y:S02]  /*7cd0*/  PRMT R5, R109, 0x7632, R5 ;  /* 0x000076326d057816 */ /* 0x010fe40000000005 */
[----:B------:R3:W-:Y:S01]  /*7ce0*/  STS.U16 [R41+0x7880], R0 ;  /* 0x0078800029007388 */ /* 0x0007e20000000400 */
[----:B------:R-:W-:Y:S01]  /*7cf0*/  IMAD.SHL.U32 R16, R47, 0x2, RZ ;  /* 0x000000022f107824 */ /* 0x000fe200078e00ff */
[----:B-----5:R-:W-:Y:S02]  /*7d00*/  PRMT R4, R111, 0x7610, R4 ;  /* 0x000076106f047816 */ /* 0x020fe40000000004 */
        /* <DEDUP_REMOVED lines=8> */
[----:B-1----:R-:W-:Y:S01]  /*7d90*/  PRMT R3, R111, 0x7632, R3 ;  /* 0x000076326f037816 */ /* 0x002fe20000000003 */
[----:B------:R-:W-:Y:S02]  /*7da0*/  IMAD.SHL.U32 R40, R39, 0x2, RZ ;  /* 0x0000000227287824 */ /* 0x000fe400078e00ff */
[----:B------:R-:W-:Y:S01]  /*7db0*/  IMAD.SHL.U32 R34, R62, 0x2, RZ ;  /* 0x000000023e227824 */ /* 0x000fe200078e00ff */
[C---:B--2---:R-:W-:Y:S01]  /*7dc0*/  PRMT R2, R110.reuse, 0x7610, R2 ;  /* 0x000076106e027816 */ /* 0x044fe20000000002 */
        /* <DEDUP_REMOVED lines=14> */
[----:B------:R-:W-:Y:S01]  /*7eb0*/  IMAD.SHL.U32 R43, R65, 0x2, RZ ;  /* 0x00000002412b7824 */ /* 0x000fe200078e00ff */
[----:B------:R-:W-:Y:S01]  /*7ec0*/  CS2R R66, SRZ ;  /* 0x0000000000427805 */ /* 0x000fe2000001ff00 */
[----:B------:R-:W-:Y:S02]  /*7ed0*/  IMAD.SHL.U32 R42, R64, 0x2, RZ ;  /* 0x00000002402a7824 */ /* 0x000fe400078e00ff */
[----:B------:R-:W-:Y:S01]  /*7ee0*/  IMAD.SHL.U32 R51, R63, 0x2, RZ ;  /* 0x000000023f337824 */ /* 0x000fe200078e00ff */
[----:B-1----:R-:W-:Y:S01]  /*7ef0*/  PRMT R3, R172, 0x7610, R3 ;  /* 0x00007610ac037816 */ /* 0x002fe20000000003 */
        /* <DEDUP_REMOVED lines=8> */
[----:B------:R-:W-:Y:S01]  /*7f80*/  CS2R R70, SRZ ;  /* 0x0000000000467805 */ /* 0x000fe2000001ff00 */
[----:B----4-:R-:W-:Y:S01]  /*7f90*/  PRMT R5, R174, 0x7632, R5 ;  /* 0x00007632ae057816 */ /* 0x010fe20000000005 */
[----:B------:R3:W-:Y:S01]  /*7fa0*/  STS.U16 [R26+0x7880], R0 ;  /* 0x007880001a007388 */ /* 0x0007e20000000400 */
[----:B------:R-:W-:Y:S01]  /*7fb0*/  IMAD.SHL.U32 R54, R68, 0x2, RZ ;  /* 0x0000000244367824 */ /* 0x000fe200078e00ff */
[----:B-----5:R-:W-:Y:S02]  /*7fc0*/  PRMT R4, R176, 0x7610, R4 ;  /* 0x00007610b0047816 */ /* 0x020fe40000000004 */
[----:B------:R4:W-:Y:S01]  /*7fd0*/  STS.U16 [R15+0x7880], R5 ;  /* 0x007880050f007388 */ /* 0x0009e20000000400 */
[----:B------:R-:W-:Y:S01]  /*7fe0*/  IMAD.SHL.U32 R50, R78, 0x2, RZ ;  /* 0x000000024e327824 */ /* 0x000fe200078e00ff */
[----:B------:R-:W-:Y:S01]  /*7ff0*/  CS2R R68, SRZ ;  /* 0x0000000000447805 */ /* 0x000fe2000001ff00 */
[----:B------:R-:W-:Y:S01]  /*8000*/  IMAD.SHL.U32 R49, R77, 0x2, RZ ;  /* 0x000000024d317824 */ /* 0x000fe200078e00ff */
[----:B------:R5:W-:Y:S01]  /*8010*/  STS.U16 [R17+0x7880], R4 ;  /* 0x0078800411007388 */ /* 0x000be20000000400 */
[----:B------:R-:W-:-:S02]  /*8020*/  IMAD.SHL.U32 R53, R76, 0x2, RZ ;  /* 0x000000024c357824 */ /* 0x000fc400078e00ff */
[----:B------:R-:W-:Y:S01]  /*8030*/  IMAD.SHL.U32 R52, R75, 0x2, RZ ;  /* 0x000000024b347824 */ /* 0x000fe200078e00ff */
[----:B------:R-:W-:Y:S01]  /*8040*/  CS2R R76, SRZ ;  /* 0x00000000004c7805 */ /* 0x000fe2000001ff00 */
[----:B------:R-:W-:Y:S02]  /*8050*/  IMAD.SHL.U32 R63, R74, 0x2, RZ ;  /* 0x000000024a3f7824 */ /* 0x000fe400078e00ff */
[----:B------:R-:W-:Y:S01]  /*8060*/  IMAD.SHL.U32 R57, R83, 0x2, RZ ;  /* 0x0000000253397824 */ /* 0x000fe200078e00ff */
[----:B------:R-:W-:Y:S01]  /*8070*/  CS2R R74, SRZ ;  /* 0x00000000004a7805 */ /* 0x000fe2000001ff00 */
[----:B-1----:R-:W-:Y:S01]  /*8080*/  PRMT R3, R176, 0x7632, R3 ;  /* 0x00007632b0037816 */ /* 0x002fe20000000003 */
[----:B------:R-:W-:Y:S02]  /*8090*/  IMAD.SHL.U32 R56, R82, 0x2, RZ ;  /* 0x0000000252387824 */ /* 0x000fe400078e00ff */
        /* <DEDUP_REMOVED lines=9> */
[----:B----4-:R-:W-:Y:S01]  /*8130*/  PRMT R5, R178, 0x7610, R5 ;  /* 0x00007610b2057816 */ /* 0x010fe20000000005 */
[----:B------:R3:W-:Y:S01]  /*8140*/  STS.U16 [R33+0x7880], R0 ;  /* 0x0078800021007388 */ /* 0x0007e20000000400 */
[----:B------:R-:W-:Y:S01]  /*8150*/  IMAD.SHL.U32 R62, R86, 0x2, RZ ;  /* 0x00000002563e7824 */ /* 0x000fe200078e00ff */
[----:B------:R-:W-:Y:S01]  /*8160*/  CS2R R78, SRZ ;  /* 0x00000000004e7805 */ /* 0x000fe2000001ff00 */
[----:B-----5:R-:W-:Y:S01]  /*8170*/  PRMT R4, R178, 0x7632, R4 ;  /* 0x00007632b2047816 */ /* 0x020fe20000000004 */
[----:B------:R4:W-:Y:S01]  /*8180*/  STS.U16 [R25+0x7880], R5 ;  /* 0x0078800519007388 */ /* 0x0009e20000000400 */
[----:B------:R-:W-:Y:S01]  /*8190*/  IMAD.SHL.U32 R61, R85, 0x2, RZ ;  /* 0x00000002553d7824 */ /* 0x000fe200078e00ff */
[----:B------:R-:W-:Y:S01]  /*81a0*/  SHF.R.S32.HI R85, RZ, 0x1f, R84 ;  /* 0x0000001fff557819 */ /* 0x000fe20000011454 */
[----:B------:R-:W-:Y:S01]  /*81b0*/  IMAD.SHL.U32 R60, R88, 0x2, RZ ;  /* 0x00000002583c7824 */ /* 0x000fe200078e00ff */
[----:B------:R5:W-:Y:S01]  /*81c0*/  STS.U16 [R19+0x7880], R4 ;  /* 0x0078800413007388 */ /* 0x000be20000000400 */
[----:B------:R-:W-:Y:S01]  /*81d0*/  IMAD.SHL.U32 R59, R87, 0x2, RZ ;  /* 0x00000002573b7824 */ /* 0x000fe200078e00ff */
[----:B------:R-:W-:Y:S01]  /*81e0*/  CS2R R88, SRZ ;  /* 0x0000000000587805 */ /* 0x000fe2000001ff00 */
[----:B------:R-:W-:-:S02]  /*81f0*/  SHF.R.S32.HI R86, RZ, 0x1f, R232 ;  /* 0x0000001fff567819 */ /* 0x000fc400000114e8 */
        /* <DEDUP_REMOVED lines=27> */
[----:B------:R-:W-:Y:S01]  /*83b0*/  CS2R R90, SRZ ;  /* 0x00000000005a7805 */ /* 0x000fe2000001ff00 */
[C---:B-----5:R-:W-:Y:S02]  /*83c0*/  PRMT R4, R184.reuse, 0x7610, R4 ;  /* 0x00007610b8047816 */ /* 0x060fe40000000004 */
        /* <DEDUP_REMOVED lines=21> */
[----:B------:R-:W-:Y:S04]  /*8520*/  STS.U16 [R57+0x7880], R5 ;  /* 0x0078800539007388 */ /* 0x000fe80000000400 */
[----:B------:R4:W-:Y:S01]  /*8530*/  STS.U16 [R56+0x7880], R4 ;  /* 0x0078800438007388 */ /* 0x0009e20000000400 */
[----:B-1----:R-:W-:Y:S02]  /*8540*/  PRMT R3, R96, 0x7632, R3 ;  /* 0x0000763260037816 */ /* 0x002fe40000000003 */
[----:B--2---:R-:W-:-:S03]  /*8550*/  PRMT R2, R98, 0x7610, R2 ;  /* 0x0000761062027816 */ /* 0x004fc60000000002 */
[----:B------:R1:W-:Y:S01]  /*8560*/  STS.U16 [R55+0x7880], R3 ;  /* 0x0078800337007388 */ /* 0x0003e20000000400 */
[----:B---3--:R-:W-:-:S03]  /*8570*/  PRMT R0, R98, 0x7632, R0 ;  /* 0x0000763262007816 */ /* 0x008fc60000000000 */
[----:B------:R2:W-:Y:S04]  /*8580*/  STS.U16 [R58+0x7880], R2 ;  /* 0x007880023a007388 */ /* 0x0005e80000000400 */
[----:B------:R3:W-:Y:S01]  /*8590*/  STS.U16 [R64+0x7880], R0 ;  /* 0x0078800040007388 */ /* 0x0007e20000000400 */
[C---:B----4-:R-:W-:Y:S02]  /*85a0*/  PRMT R4, R102.reuse, 0x7610, R4 ;  /* 0x0000761066047816 */ /* 0x050fe40000000004 */
[----:B-1----:R-:W-:Y:S02]  /*85b0*/  PRMT R3, R102, 0x7632, R3 ;  /* 0x0000763266037816 */ /* 0x002fe40000000003 */
[C---:B--2---:R-:W-:Y:S02]  /*85c0*/  PRMT R2, R100.reuse, 0x7610, R2 ;  /* 0x0000761064027816 */ /* 0x044fe40000000002 */
        /* <DEDUP_REMOVED lines=45> */
[----:B-1----:R-:W-:-:S05]  /*88a0*/  PRMT R4, R0, 0x7632, R4 ;  /* 0x0000763200047816 */ /* 0x002fca0000000004 */
[----:B------:R1:W-:Y:S01]  /*88b0*/  STS.U16 [R14+0x80], R4 ;  /* 0x000080040e007388 */ /* 0x0003e20000000400 */
        /* <DEDUP_REMOVED lines=81> */
[----:B------:R4:W-:Y:S01]  /*8dd0*/  STS.U16 [R46+0x80], R2 ;  /* 0x000080022e007388 */ /* 0x0009e20000000400 */
[----:B--2---:R-:W-:-:S03]  /*8de0*/  SHF.R.S32.HI R51, RZ, 0x1f, R234 ;  /* 0x0000001fff337819 */ /* 0x004fc600000114ea */
[----:B------:R2:W-:Y:S01]  /*8df0*/  STS.U16 [R48+0x80], R0 ;  /* 0x0000800030007388 */ /* 0x0005e20000000400 */
[----:B-1----:R-:W-:Y:S01]  /*8e00*/  CS2R R44, SRZ ;  /* 0x00000000002c7805 */ /* 0x002fe2000001ff00 */
[----:B---3--:R-:W-:Y:S02]  /*8e10*/  PRMT R3, R0, 0x7632, R3 ;  /* 0x0000763200037816 */ /* 0x008fe40000000003 */
[----:B----4-:R-:W-:-:S03]  /*8e20*/  F2FP.PACK_AB R2, R151, R150 ;  /* 0x000000969702723e */ /* 0x010fc600000000ff */
[----:B------:R1:W-:Y:S01]  /*8e30*/  STS.U16 [R54+0x80], R3 ;  /* 0x0000800336007388 */ /* 0x0003e20000000400 */
[----:B------:R-:W-:Y:S01]  /*8e40*/  CS2R R46, SRZ ;  /* 0x00000000002e7805 */ /* 0x000fe2000001ff00 */
[----:B--2---:R-:W-:Y:S02]  /*8e50*/  F2FP.PACK_AB R0, R161, R160 ;  /* 0x000000a0a100723e */ /* 0x004fe400000000ff */
        /* <DEDUP_REMOVED lines=9> */
[----:B--2---:R-:W-:Y:S01]  /*8ef0*/  IMAD.MOV.U32 R50, RZ, RZ, -0x50 ;  /* 0xffffffb0ff327424 */ /* 0x004fe200078e00ff */
[----:B---3--:R-:W-:-:S03]  /*8f00*/  F2FP.PACK_AB R2, R163, R162 ;  /* 0x000000a2a302723e */ /* 0x008fc600000000ff */
[----:B------:R-:W-:Y:S01]  /*8f10*/  IMAD R50, R250, R50, c[0x0][0x2f0] ;  /* 0x0000bc00fa327624 */ /* 0x000fe200078e0232 */
[----:B------:R-:W-:Y:S02]  /*8f20*/  IADD3 R49, R84, 0x80, RZ ;  /* 0x0000008054317810 */ /* 0x000fe40007ffe0ff */
[C---:B------:R-:W-:Y:S02]  /*8f30*/  PRMT R5, R2.reuse, 0x7610, R5 ;  /* 0x0000761002057816 */ /* 0x040fe40000000005 */
[----:B------:R-:W-:Y:S02]  /*8f40*/  PRMT R4, R2, 0x7632, R4 ;  /* 0x0000763202047816 */ /* 0x000fe40000000004 */
[----:B------:R-:W-:Y:S01]  /*8f50*/  IMNMX R50, R50, 0x50, PT ;  /* 0x0000005032327817 */ /* 0x000fe20003800200 */
[----:B------:R2:W-:Y:S03]  /*8f60*/  STS.U16 [R63+0x80], R5 ;  /* 0x000080053f007388 */ /* 0x0005e60000000400 */
[----:B------:R-:W-:Y:S01]  /*8f70*/  ISETP.GE.AND P5, PT, R92, R50, PT ;  /* 0x000000325c00720c */ /* 0x000fe20003fa6270 */
[----:B------:R-:W-:Y:S01]  /*8f80*/  STS.U16 [R57+0x80], R4 ;  /* 0x0000800439007388 */ /* 0x000fe20000000400 */
[----:B-1----:R-:W-:-:S02]  /*8f90*/  F2FP.PACK_AB R3, R167, R166 ;  /* 0x000000a6a703723e */ /* 0x002fc400000000ff */
[----:B----4-:R-:W-:Y:S01]  /*8fa0*/  F2FP.PACK_AB R0, R165, R164 ;  /* 0x000000a4a500723e */ /* 0x010fe200000000ff */
[----:B------:R-:W-:-:S03]  /*8fb0*/  CS2R R52, SRZ ;  /* 0x0000000000347805 */ /* 0x000fc6000001ff00 */
[C---:B------:R-:W-:Y:S02]  /*8fc0*/  PRMT R2, R0.reuse, 0x7610, R2 ;  /* 0x0000761000027816 */ /* 0x040fe40000000002 */
[----:B------:R-:W-:-:S03]  /*8fd0*/  PRMT R0, R0, 0x7632, R0 ;  /* 0x0000763200007816 */ /* 0x000fc60000000000 */
[----:B------:R1:W-:Y:S04]  /*8fe0*/  STS.U16 [R56+0x80], R2 ;  /* 0x0000800238007388 */ /* 0x0003e80000000400 */
[----:B------:R3:W-:Y:S01]  /*8ff0*/  STS.U16 [R55+0x80], R0 ;  /* 0x0000800037007388 */ /* 0x0007e20000000400 */
[----:B--2---:R-:W-:-:S03]  /*9000*/  PRMT R5, R3, 0x7632, R5 ;  /* 0x0000763203057816 */ /* 0x004fc60000000005 */
[----:B------:R2:W-:Y:S04]  /*9010*/  STS.U16 [R58+0x80], R3 ;  /* 0x000080033a007388 */ /* 0x0005e80000000400 */
[----:B------:R4:W-:Y:S01]  /*9020*/  STS.U16 [R64+0x80], R5 ;  /* 0x0000800540007388 */ /* 0x0009e20000000400 */
[----:B-1----:R-:W-:Y:S01]  /*9030*/  F2FP.PACK_AB R2, R169, R168 ;  /* 0x000000a8a902723e */ /* 0x002fe200000000ff */
[----:B------:R-:W-:Y:S01]  /*9040*/  CS2R R56, SRZ ;  /* 0x0000000000387805 */ /* 0x000fe2000001ff00 */
[----:B---3--:R-:W-:Y:S01]  /*9050*/  F2FP.PACK_AB R0, R171, R170 ;  /* 0x000000aaab00723e */ /* 0x008fe200000000ff */
[----:B------:R-:W-:Y:S01]  /*9060*/  CS2R R54, SRZ ;  /* 0x0000000000367805 */ /* 0x000fe2000001ff00 */
[C---:B------:R-:W-:Y:S02]  /*9070*/  PRMT R4, R2.reuse, 0x7610, R4 ;  /* 0x0000761002047816 */ /* 0x040fe40000000004 */
[----:B--2---:R-:W-:-:S02]  /*9080*/  PRMT R3, R2, 0x7632, R3 ;  /* 0x0000763202037816 */ /* 0x004fc40000000003 */
[C---:B------:R-:W-:Y:S01]  /*9090*/  PRMT R2, R0.reuse, 0x7610, R2 ;  /* 0x0000761000027816 */ /* 0x040fe20000000002 */
[----:B------:R1:W-:Y:S01]  /*90a0*/  STS.U16 [R62+0x80], R4 ;  /* 0x000080043e007388 */ /* 0x0003e20000000400 */
[----:B------:R-:W-:Y:S01]  /*90b0*/  PRMT R0, R0, 0x7632, R0 ;  /* 0x0000763200007816 */ /* 0x000fe20000000000 */
[----:B----4-:R-:W-:Y:S02]  /*90c0*/  CS2R R64, SRZ ;  /* 0x0000000000407805 */ /* 0x010fe4000001ff00 */
[----:B------:R-:W-:Y:S04]  /*90d0*/  STS.U16 [R61+0x80], R3 ;  /* 0x000080033d007388 */ /* 0x000fe80000000400 */
[----:B------:R2:W-:Y:S04]  /*90e0*/  STS.U16 [R60+0x80], R2 ;  /* 0x000080023c007388 */ /* 0x0005e80000000400 */
[----:B------:R3:W-:Y:S01]  /*90f0*/  STS.U16 [R59+0x80], R0 ;  /* 0x000080003b007388 */ /* 0x0007e20000000400 */
[----:B-1----:R-:W-:Y:S01]  /*9100*/  CS2R R62, SRZ ;  /* 0x00000000003e7805 */ /* 0x002fe2000001ff00 */
[----:B--2---:R-:W-:Y:S01]  /*9110*/  CS2R R60, SRZ ;  /* 0x00000000003c7805 */ /* 0x004fe2000001ff00 */
[----:B------:R-:W-:Y:S01]  /*9120*/  IMAD.WIDE.U32 R2, R234, c[0x0][0x338], R84 ;  /* 0x0000ce00ea027a25 */ /* 0x000fe200078e0054 */
[----:B---3--:R-:W-:-:S03]  /*9130*/  CS2R R58, SRZ ;  /* 0x00000000003a7805 */ /* 0x008fc6000001ff00 */
[----:B------:R-:W-:Y:S01]  /*9140*/  IMAD.SHL.U32 R0, R95, 0x2, RZ ;  /* 0x000000025f007824 */ /* 0x000fe200078e00ff */
[----:B------:R-:W-:Y:S06]  /*9150*/  BAR.SYNC.DEFER_BLOCKING 0x1, 0x100 ;  /* 0x0044000000007b1d */ /* 0x000fec0000010000 */
[----:B------:R-:W1:Y:S04]  /*9160*/  @!P2 LDS.128 R12, [R0+0x7880] ;  /* 0x00788000000ca984 */ /* 0x000e680000000c00 */
[----:B------:R-:W2:Y:S04]  /*9170*/  @!P2 LDS.128 R16, [R0+0xa080] ;  /* 0x00a080000010a984 */ /* 0x000ea80000000c00 */
[----:B------:R-:W3:Y:S04]  /*9180*/  @!P2 LDS.128 R20, [R0+0xc880] ;  /* 0x00c880000014a984 */ /* 0x000ee80000000c00 */
[----:B------:R-:W4:Y:S04]  /*9190*/  @!P1 LDS.128 R24, [R0+0x8880] ;  /* 0x0088800000189984 */ /* 0x000f280000000c00 */
        /* <DEDUP_REMOVED lines=14> */
[----:B-----5:R-:W-:-:S04]  /*9280*/  IMAD R0, R51, c[0x0][0x338], RZ ;  /* 0x0000ce0033007a24 */ /* 0x020fc800078e02ff */
[----:B------:R-:W-:-:S04]  /*9290*/  IMAD R0, R234, c[0x0][0x33c], R0 ;  /* 0x0000cf00ea007a24 */ /* 0x000fc800078e0200 */
[----:B------:R-:W-:Y:S02]  /*92a0*/  IMAD.IADD R3, R3, 0x1, R0 ;  /* 0x0000000103037824 */ /* 0x000fe400078e0200 */
[----:B------:R-:W-:Y:S02]  /*92b0*/  IMAD R0, R86, c[0x0][0x340], RZ ;  /* 0x0000d00056007a24 */ /* 0x000fe400078e02ff */
[----:B------:R-:W-:-:S04]  /*92c0*/  IMAD.WIDE.U32 R10, R232, c[0x0][0x340], R2 ;  /* 0x0000d000e80a7a25 */ /* 0x000fc800078e0002 */
[----:B------:R-:W-:Y:S02]  /*92d0*/  IMAD R0, R232, c[0x0][0x344], R0 ;  /* 0x0000d100e8007a24 */ /* 0x000fe400078e0200 */
[----:B------:R-:W-:-:S04]  /*92e0*/  IMAD.WIDE R2, R250, 0x50, R92 ;  /* 0x00000050fa027825 */ /* 0x000fc800078e025c */
[----:B------:R-:W-:Y:S01]  /*92f0*/  IMAD.IADD R7, R11, 0x1, R0 ;  /* 0x000000010b077824 */ /* 0x000fe200078e0200 */
[----:B------:R-:W-:Y:S05]  /*9300*/  @P5 BRA `(.L_x_1142) ;  /* 0x000000d000005947 */ /* 0x000fea0003800000 */
[----:B-1234-:R-:W-:Y:S01]  /*9310*/  IMAD R0, R3, c[0x0][0x330], RZ ;  /* 0x0000cc0003007a24 */ /* 0x01efe200078e02ff */
        /* <DEDUP_REMOVED lines=12> */
.L_x_1142:
[----:B-1234-:R-:W-:Y:S05]  /*93e0*/  BSYNC B0 ;  /* 0x0000000000007941 */ /* 0x01efea0003800000 */
.L_x_1141:
        /* <DEDUP_REMOVED lines=20> */
.L_x_1144:
[----:B------:R-:W-:Y:S05]  /*9530*/  BSYNC B0 ;  /* 0x0000000000007941 */ /* 0x000fea0003800000 */
.L_x_1143:
        /* <DEDUP_REMOVED lines=19> */
.L_x_1146:
[----:B------:R-:W-:Y:S05]  /*9670*/  BSYNC B0 ;  /* 0x0000000000007941 */ /* 0x000fea0003800000 */
.L_x_1145:
        /* <DEDUP_REMOVED lines=23> */
.L_x_1148:
[----:B------:R-:W-:Y:S05]  /*97f0*/  BSYNC B0 ;  /* 0x0000000000007941 */ /* 0x000fea0003800000 */
.L_x_1147:
        /* <DEDUP_REMOVED lines=18> */
.L_x_1150:
[----:B------:R-:W-:Y:S05]  /*9920*/  BSYNC B0 ;  /* 0x0000000000007941 */ /* 0x000fea0003800000 */
.L_x_1149:
        /* <DEDUP_REMOVED lines=19> */
.L_x_1140:
[----:B------:R-:W-:Y:S01]  /*9a60*/  SHF.R.S32.HI R0, RZ, 0x1f, R230 ;  /* 0x0000001fff007819 */ /* 0x000fe200000114e6 */
[----:B------:R-:W-:Y:S01]  /*9a70*/  BSSY B0, `(.L_x_1151) ;  /* 0x0000026000007945 */ /* 0x000fe20003800000 */
[----:B------:R-:W-:-:S02]  /*9a80*/  MOV R16, 0xffffffb0 ;  /* 0xffffffb000107802 */ /* 0x000fc40000000f00 */
[----:B------:R-:W-:Y:S02]  /*9a90*/  LEA.HI R10, R0, R230, RZ, 0x3 ;  /* 0x000000e6000a7211 */ /* 0x000fe400078f18ff */
[----:B------:R-:W-:Y:S01]  /*9aa0*/  SHF.R.S32.HI R19, RZ, 0x1f, R234 ;  /* 0x0000001fff137819 */ /* 0x000fe200000114ea */
[----:B------:R-:W-:Y:S01]  /*9ab0*/  IMAD R16, R250, R16, c[0x0][0x2f0] ;  /* 0x0000bc00fa107624 */ /* 0x000fe200078e0210 */
[----:B------:R-:W-:Y:S02]  /*9ac0*/  LOP3.LUT R0, R10, 0x1ffffff8, RZ, 0xc0, !PT ;  /* 0x1ffffff80a007812 */ /* 0x000fe400078ec0ff */
[----:B------:R-:W-:Y:S02]  /*9ad0*/  SHF.R.S32.HI R10, RZ, 0x3, R10 ;  /* 0x00000003ff0a7819 */ /* 0x000fe4000001140a */
[----:B------:R-:W-:Y:S01]  /*9ae0*/  SHF.R.S32.HI R20, RZ, 0x1f, R232 ;  /* 0x0000001fff147819 */ /* 0x000fe200000114e8 */
[----:B------:R-:W-:Y:S01]  /*9af0*/  IMAD.IADD R0, R230, 0x1, -R0 ;  /* 0x00000001e6007824 */ /* 0x000fe200078e0a00 */
[----:B------:R-:W-:-:S02]  /*9b00*/  ISETP.GE.AND P5, PT, R10, R16, PT ;  /* 0x000000100a00720c */ /* 0x000fc40003fa6270 */
[----:B------:R-:W-:Y:S01]  /*9b10*/  SHF.R.S32.HI R11, RZ, 0x1f, R10 ;  /* 0x0000001fff0b7819 */ /* 0x000fe2000001140a */
[----:B------:R-:W-:Y:S02]  /*9b20*/  IMAD.SHL.U32 R12, R0, 0x8, RZ ;  /* 0x00000008000c7824 */ /* 0x000fe400078e00ff */
[----:B------:R-:W-:-:S03]  /*9b30*/  IMAD R0, R19, c[0x0][0x308], RZ ;  /* 0x0000c20013007a24 */ /* 0x000fc600078e02ff */
[----:B------:R-:W-:Y:S01]  /*9b40*/  SHF.R.S32.HI R13, RZ, 0x1f, R12 ;  /* 0x0000001fff0d7819 */ /* 0x000fe2000001140c */
[----:B------:R-:W-:Y:S01]  /*9b50*/  IMAD R0, R234, c[0x0][0x30c], R0 ;  /* 0x0000c300ea007a24 */ /* 0x000fe200078e0200 */
[C---:B------:R-:W-:Y:S02]  /*9b60*/  IADD3 R17, R12.reuse, 0x40, RZ ;  /* 0x000000400c117810 */ /* 0x040fe40007ffe0ff */
[----:B------:R-:W-:Y:S01]  /*9b70*/  IADD3 R18, R12, 0x80, RZ ;  /* 0x000000800c127810 */ /* 0x000fe20007ffe0ff */
[----:B------:R-:W-:-:S04]  /*9b80*/  IMAD.WIDE.U32 R2, R234, c[0x0][0x308], R12 ;  /* 0x0000c200ea027a25 */ /* 0x000fc800078e000c */
[----:B------:R-:W-:Y:S02]  /*9b90*/  IMAD.IADD R3, R3, 0x1, R0 ;  /* 0x0000000103037824 */ /* 0x000fe400078e0200 */
[----:B------:R-:W-:Y:S02]  /*9ba0*/  IMAD R0, R20, c[0x0][0x310], RZ ;  /* 0x0000c40014007a24 */ /* 0x000fe400078e02ff */
[----:B------:R-:W-:-:S04]  /*9bb0*/  IMAD.WIDE.U32 R14, R232, c[0x0][0x310], R2 ;  /* 0x0000c400e80e7a25 */ /* 0x000fc800078e0002 */
[----:B------:R-:W-:Y:S02]  /*9bc0*/  IMAD R0, R232, c[0x0][0x314], R0 ;  /* 0x0000c500e8007a24 */ /* 0x000fe400078e0200 */
[----:B------:R-:W-:-:S03]  /*9bd0*/  IMAD.WIDE R2, R250, 0x50, R10 ;  /* 0x00000050fa027825 */ /* 0x000fc600078e020a */
        /* <DEDUP_REMOVED lines=15> */
.L_x_1152:
[----:B------:R-:W-:Y:S05]  /*9cd0*/  BSYNC B0 ;  /* 0x0000000000007941 */ /* 0x000fea0003800000 */
.L_x_1151:
        /* <DEDUP_REMOVED lines=20> */
.L_x_1154:
[----:B------:R-:W-:Y:S05]  /*9e20*/  BSYNC B0 ;  /* 0x0000000000007941 */ /* 0x000fea0003800000 */
.L_x_1153:
        /* <DEDUP_REMOVED lines=19> */
.L_x_1156:
[----:B------:R-:W-:Y:S05]  /*9f60*/  BSYNC B0 ;  /* 0x0000000000007941 */ /* 0x000fea0003800000 */
.L_x_1155:
        /* <DEDUP_REMOVED lines=23> */
.L_x_1158:
[----:B------:R-:W-:Y:S05]  /*a0e0*/  BSYNC B0 ;  /* 0x0000000000007941 */ /* 0x000fea0003800000 */
.L_x_1157:
        /* <DEDUP_REMOVED lines=18> */
.L_x_1160:
[----:B------:R-:W-:Y:S05]  /*a210*/  BSYNC B0 ;  /* 0x0000000000007941 */ /* 0x000fea0003800000 */
.L_x_1159:
        /* <DEDUP_REMOVED lines=19> */
.L_x_1161:
        /* <DEDUP_REMOVED lines=11> */
.L_x_1422:


//--------------------- .text._ZN7cutlass13device_kernelIN5flash19enable_sm80_to_sm89INS1_16FlashAttnBwdSm80INS1_25CollectiveMainloopBwdSm80ILi2ELi1EN4cute5tupleIJNS5_1CILi64EEENS7_ILi80EEENS7_ILi192EEEEEENS_6half_tEfNS_4arch4Sm80ELb1ELb0ELb0ELb0ELb0ELb0ELb1ELb0ELi2ELi4ELi2ELi2ELb0EEENS1_24CollectiveEpilogueBwdGQAISB_fSE_Li256ELb0ELb0EEENS1_25SingleTileBwdLPTSchedulerILb0ELi80ELb0EEEEEEEEEvNT_6ParamsE --------------------------
	.section	.text._ZN7cutlass13device_kernelIN5flash19enable_sm80_to_sm89INS1_16FlashAttnBwdSm80INS1_25CollectiveMainloopBwdSm80ILi2ELi1EN4cute5tupleIJNS5_1CILi64EEENS7_ILi80EEENS7_ILi192EEEEEENS_6half_tEfNS_4arch4Sm80ELb1ELb0ELb0ELb0ELb0ELb0ELb1ELb0ELi2ELi4ELi2ELi2ELb0EEENS1_24CollectiveEpilogueBwdGQAISB_fSE_Li256ELb0ELb0EEENS1_25SingleTileBwdLPTSchedulerILb0ELi80ELb0EEEEEEEEEvNT_6ParamsE,"ax",@progbits
	.sectioninfo	@"SHI_REGISTERS=255"
	.align	128
.text._ZN7cutlass13device_kernelIN5flash19enable_sm80_to_sm89INS1_16FlashAttnBwdSm80INS1_25CollectiveMainloopBwdSm80ILi2ELi1EN4cute5tupleIJNS5_1CILi64EEENS7_ILi80EEENS7_ILi192EEEEEENS_6half_tEfNS_4arch4Sm80ELb1ELb0ELb0ELb0ELb0ELb0ELb1ELb0ELi2ELi4ELi2ELi2ELb0EEENS1_24CollectiveEpilogueBwdGQAISB_fSE_Li256ELb0ELb0EEENS1_25SingleTileBwdLPTSchedulerILb0ELi80ELb0EEEEEEEEEvNT_6ParamsE:
        .type           _ZN7cutlass13device_kernelIN5flash19enable_sm80_to_sm89INS1_16FlashAttnBwdSm80INS1_25CollectiveMainloopBwdSm80ILi2ELi1EN4cute5tupleIJNS5_1CILi64EEENS7_ILi80EEENS7_ILi192EEEEEENS_6half_tEfNS_4arch4Sm80ELb1ELb0ELb0ELb0ELb0ELb0ELb1ELb0ELi2ELi4ELi2ELi2ELb0EEENS1_24CollectiveEpilogueBwdGQAISB_fSE_Li256ELb0ELb0EEENS1_25SingleTileBwdLPTSchedulerILb0ELi80ELb0EEEEEEEEEvNT_6ParamsE,@function
        .size           _ZN7cutlass13device_kernelIN5flash19enable_sm80_to_sm89INS1_16FlashAttnBwdSm80INS1_25CollectiveMainloopBwdSm80ILi2ELi1EN4cute5tupleIJNS5_1CILi64EEENS7_ILi80EEENS7_ILi192EEEEEENS_6half_tEfNS_4arch4Sm80ELb1ELb0ELb0ELb0ELb0ELb0ELb1ELb0ELi2ELi4ELi2ELi2ELb0EEENS1_24CollectiveEpilogueBwdGQAISB_fSE_Li256ELb0ELb0EEENS1_25SingleTileBwdLPTSchedulerILb0ELi80ELb0EEEEEEEEEvNT_6ParamsE,(.L_x_1423 - _ZN7cutlass13device_kernelIN5flash19enable_sm80_to_sm89INS1_16FlashAttnBwdSm80INS1_25CollectiveMainloopBwdSm80ILi2ELi1EN4cute5tupleIJNS5_1CILi64EEENS7_ILi80EEENS7_ILi192EEEEEENS_6half_tEfNS_4arch4Sm80ELb1ELb0ELb0ELb0ELb0ELb0ELb1ELb0ELi2ELi4ELi2ELi2ELb0EEENS1_24CollectiveEpilogueBwdGQAISB_fSE_Li256ELb0ELb0EEENS1_25SingleTileBwdLPTSchedulerILb0ELi80ELb0EEEEEEEEEvNT_6ParamsE)
        .other          _ZN7cutlass13device_kernelIN5flash19enable_sm80_to_sm89INS1_16FlashAttnBwdSm80INS1_25CollectiveMainloopBwdSm80ILi2ELi1EN4cute5tupleIJNS5_1CILi64EEENS7_ILi80EEENS7_ILi192EEEEEENS_6half_tEfNS_4arch4Sm80ELb1ELb0ELb0ELb0ELb0ELb0ELb1ELb0ELi2ELi4ELi2ELi2ELb0EEENS1_24CollectiveEpilogueBwdGQAISB_fSE_Li256ELb0ELb0EEENS1_25SingleTileBwdLPTSchedulerILb0ELi80ELb0EEEEEEEEEvNT_6ParamsE,@"STO_CUDA_ENTRY STV_DEFAULT"
_ZN7cutlass13device_kernelIN5flash19enable_sm80_to_sm89INS1_16FlashAttnBwdSm80INS1_25CollectiveMainloopBwdSm80ILi2ELi1EN4cute5tupleIJNS5_1CILi64EEENS7_ILi80EEENS7_ILi192EEEEEENS_6half_tEfNS_4arch4Sm80ELb1ELb0ELb0ELb0ELb0ELb0ELb1ELb0ELi2ELi4ELi2ELi2ELb0EEENS1_24CollectiveEpilogueBwdGQAISB_fSE_Li256ELb0ELb0EEENS1_25SingleTileBwdLPTSchedulerILb0ELi80ELb0EEEEEEEEEvNT_6ParamsE:
[----:B------:R-:W-:Y:S02]  /*0000*/  MOV R1, c[0x0][0x28] ;  /* 0x00000a0000017a02 */ /* 0x000fe40000000f00 */
[----:B------:R-:W1:Y:S01]  /*0010*/  S2R R230, SR_TID.X ;  /* 0x0000000000e67919 */ /* 0x000e620000002100 */
[----:B------:R-:W2:Y:S01]  /*0020*/  S2UR UR4, SR_CTAID.X ;  /* 0x00000000000479c3 */ /* 0x000ea20000002500 */
        /* <DEDUP_REMOVED lines=24> */
.L_x_1163:
[----:B------:R-:W-:Y:S02]  /*01b0*/  ULDC UR7, c[0x0][0x3b4] ;  /* 0x0000ed0000077ab9 */ /* 0x000fe40000000800 */
[----:B------:R-:W-:Y:S02]  /*01c0*/  UISETP.NE.AND UP0, UPT, UR7, 0x1, UPT ;  /* 0x000000010700788c */ /* 0x000fe4000bf05270 */
[----:B------:R-:W-:Y:S02]  /*01d0*/  ULDC.64 UR4, c[0x0][0x3b8] ;  /* 0x0000ee0000047ab9 */ /* 0x000fe40000000a00 */
[----:B------:R-:W-:Y:S02]  /*01e0*/  UIMAD.WIDE.U32 UR10, UR6, UR4, URZ ;  /* 0x00000004060a72a5 */ /* 0x000fe4000f8e003f */
[----:B------:R-:W-:-:S05]  /*01f0*/  UMOV UR21, UR6 ;  /* 0x0000000600157c82 */ /* 0x000fca0008000000 */
[----:B------:R-:W-:-:S04]  /*0200*/  @UP0 USHF.R.U32.HI UR21, URZ, UR5, UR11 ;  /* 0x000000053f150299 */ /* 0x000fc8000801160b */
[----:B------:R-:W-:-:S04]  /*0210*/  UIMAD UR7, UR21, UR7, URZ ;  /* 0x00000007150772a4 */ /* 0x000fc8000f8e023f */
.L_x_1164:
        /* <DEDUP_REMOVED lines=11> */
.L_x_1162:
        /* <DEDUP_REMOVED lines=20> */
.L_x_1166:
[----:B------:R-:W-:Y:S02]  /*0410*/  ULDC UR7, c[0x0][0x3b4] ;  /* 0x0000ed0000077ab9 */ /* 0x000fe40000000800 */
[----:B------:R-:W-:Y:S02]  /*0420*/  UISETP.NE.AND UP0, UPT, UR7, 0x1, UPT ;  /* 0x000000010700788c */ /* 0x000fe4000bf05270 */
[----:B------:R-:W-:Y:S02]  /*0430*/  ULDC.64 UR4, c[0x0][0x3b8] ;  /* 0x0000ee0000047ab9 */ /* 0x000fe40000000a00 */
[----:B------:R-:W-:Y:S02]  /*0440*/  UIMAD.WIDE.U32 UR10, UR6, UR4, URZ ;  /* 0x00000004060a72a5 */ /* 0x000fe4000f8e003f */
[----:B------:R-:W-:-:S05]  /*0450*/  UMOV UR21, UR6 ;  /* 0x0000000600157c82 */ /* 0x000fca0008000000 */
[----:B------:R-:W-:-:S04]  /*0460*/  @UP0 USHF.R.U32.HI UR21, URZ, UR5, UR11 ;  /* 0x000000053f150299 */ /* 0x000fc8000801160b */
[----:B------:R-:W-:-:S04]  /*0470*/  UIMAD UR7, UR21, UR7, URZ ;  /* 0x00000007150772a4 */ /* 0x000fc8000f8e023f */
.L_x_1167:
        /* <DEDUP_REMOVED lines=10> */
.L_x_1165:
[----:B------:R-:W-:-:S13]  /*0520*/  ISETP.LE.AND P0, PT, RZ, UR20, PT ;  /* 0x00000014ff007c0c */ /* 0x000fda000bf03270 */
[----:B------:R-:W-:Y:S05]  /*0530*/  @!P0 EXIT ;  /* 0x000000000000894d */ /* 0x000fea0003800000 */
[----:B------:R-:W-:Y:S01]  /*0540*/  ULDC UR6, c[0x0][0x168] ;  /* 0x00005a0000067ab9 */ /* 0x000fe20000000800 */
[----:B------:R-:W-:Y:S01]  /*0550*/  PLOP3.LUT P1, PT, PT, PT, PT, 0x80, 0x0 ;  /* 0x000000000000781c */ /* 0x000fe20003f2f070 */
[----:B------:R-:W-:Y:S01]  /*0560*/  UIMAD UR7, UR21, 0x50, UR6 ;  /* 0x00000050150778a4 */ /* 0x000fe2000f8e0206 */
        /* <DEDUP_REMOVED lines=77> */
[----:B------:R-:W-:Y:S01]  /*0a40*/  ULDC.64 UR4, c[0x0][0x248] ;  /* 0x0000920000047ab9 */ /* 0x000fe20000000a00 */
[----:B------:R-:W-:Y:S01]  /*0a50*/  SHF.R.S32.HI R21, RZ, 0x1f, R230 ;  /* 0x0000001fff157819 */ /* 0x000fe200000114e6 */
[----:B------:R-:W-:Y:S01]  /*0a60*/  UISETP.NE.AND UP0, UPT, UR4, 0x1, UPT ;  /* 0x000000010400788c */ /* 0x000fe2000bf05270 */
[----:B------:R-:W-:Y:S01]  /*0a70*/  IMAD.U32 R14, RZ, RZ, UR21 ;  /* 0x00000015ff0e7e24 */ /* 0x000fe2000f8e00ff */
[----:B------:R-:W-:Y:S01]  /*0a80*/  UIMAD.WIDE.U32 UR8, UR19, UR5, URZ ;  /* 0x00000005130872a5 */ /* 0x000fe2000f8e003f */
[----:B------:R-:W-:Y:S01]  /*0a90*/  LEA.HI R22, R21, R230, RZ, 0x3 ;  /* 0x000000e615167211 */ /* 0x000fe200078f18ff */
[----:B------:R-:W-:Y:S01]  /*0aa0*/  ULDC UR4, c[0x0][0x250] ;  /* 0x0000940000047ab9 */ /* 0x000fe20000000800 */
[----:B------:R-:W-:Y:S01]  /*0ab0*/  IMAD.U32 R4, RZ, RZ, UR20 ;  /* 0x00000014ff047e24 */ /* 0x000fe2000f8e00ff */
[----:B------:R-:W-:Y:S01]  /*0ac0*/  UMOV UR7, UR19 ;  /* 0x0000001300077c82 */ /* 0x000fe20008000000 */
[----:B------:R-:W-:Y:S01]  /*0ad0*/  LOP3.LUT R0, R22, 0xfffffff8, RZ, 0xc0, !PT ;  /* 0xfffffff816007812 */ /* 0x000fe200078ec0ff */
[----:B------:R-:W-:Y:S01]  /*0ae0*/  USHF.R.S32.HI UR12, URZ, 0x1f, UR20 ;  /* 0x0000001f3f0c7899 */ /* 0x000fe20008011414 */
[----:B------:R-:W-:Y:S01]  /*0af0*/  SHF.R.S32.HI R232, RZ, 0x3, R22 ;  /* 0x00000003ffe87819 */ /* 0x000fe20000011416 */
[----:B------:R-:W-:Y:S01]  /*0b00*/  IMAD.U32 R8, RZ, RZ, UR21 ;  /* 0x00000015ff087e24 */ /* 0x000fe2000f8e00ff */
[----:B------:R-:W-:Y:S01]  /*0b10*/  @UP0 UMOV UR5, UR9 ;  /* 0x0000000900050c82 */ /* 0x000fe20008000000 */
[----:B------:R-:W-:Y:S01]  /*0b20*/  IMAD.IADD R18, R230, 0x1, -R0 ;  /* 0x00000001e6127824 */ /* 0x000fe200078e0a00 */
[----:B------:R-:W-:Y:S01]  /*0b30*/  @UP0 USHF.R.U32.HI UR7, URZ, UR4, UR5 ;  /* 0x000000043f070299 */ /* 0x000fe20008011605 */
[----:B------:R-:W-:Y:S01]  /*0b40*/  IADD3 R0, -R232, c[0x0][0x198], RZ ;  /* 0x00006600e8007a10 */ /* 0x000fe20007ffe1ff */
[----:B------:R-:W-:Y:S01]  /*0b50*/  IMAD.U32 R16, RZ, RZ, UR20 ;  /* 0x00000014ff107e24 */ /* 0x000fe2000f8e00ff */
[----:B------:R-:W-:Y:S01]  /*0b60*/  ULDC.64 UR4, c[0x0][0x1e0] ;  /* 0x0000780000047ab9 */ /* 0x000fe20000000a00 */
[----:B------:R-:W-:Y:S01]  /*0b70*/  IMAD.SHL.U32 R12, R18, 0x8, RZ ;  /* 0x00000008120c7824 */ /* 0x000fe200078e00ff */
[----:B------:R-:W-:Y:S01]  /*0b80*/  USHF.R.S32.HI UR6, URZ, 0x1f, UR7 ;  /* 0x0000001f3f067899 */ /* 0x000fe20008011407 */
[----:B------:R-:W-:Y:S01]  /*0b90*/  IMAD.U32 R10, RZ, RZ, UR7 ;  /* 0x00000007ff0a7e24 */ /* 0x000fe2000f8e00ff */
[----:B------:R-:W-:Y:S01]  /*0ba0*/  SHF.R.S32.HI R233, RZ, 0x1f, R232 ;  /* 0x0000001fffe97819 */ /* 0x000fe200000114e8 */
[----:B------:R-:W-:Y:S01]  /*0bb0*/  IMAD R14, R14, -0x50, R0 ;  /* 0xffffffb00e0e7824 */ /* 0x000fe200078e0200 */
[----:B------:R-:W-:Y:S01]  /*0bc0*/  UIMAD UR4, UR6, UR4, URZ ;  /* 0x00000004060472a4 */ /* 0x000fe2000f8e023f */
[----:B------:R-:W-:Y:S01]  /*0bd0*/  SHF.R.S32.HI R13, RZ, 0x1f, R12 ;  /* 0x0000001fff0d7819 */ /* 0x000fe2000001140c */
[----:B------:R-:W-:Y:S01]  /*0be0*/  IMAD.SHL.U32 R0, R232, 0x40, RZ ;  /* 0x00000040e8007824 */ /* 0x000fe200078e00ff */
[----:B------:R-:W-:Y:S01]  /*0bf0*/  IADD3 R19, R12, 0x40, RZ ;  /* 0x000000400c137810 */ /* 0x000fe20007ffe0ff */
[----:B------:R-:W-:Y:S01]  /*0c00*/  UIMAD UR4, UR7, UR5, UR4 ;  /* 0x00000005070472a4 */ /* 0x000fe2000f8e0204 */
[----:B------:R-:W-:Y:S01]  /*0c10*/  IMAD.WIDE R8, R8, 0x50, R232 ;  /* 0x0000005008087825 */ /* 0x000fe200078e02e8 */
[----:B------:R-:W-:Y:S01]  /*0c20*/  ISETP.GE.AND P5, PT, R12, c[0x0][0x1cc], PT ;  /* 0x000073000c007a0c */ /* 0x000fe20003fa6270 */
[----:B------:R-:W-:Y:S01]  /*0c30*/  USHF.R.S32.HI UR13, URZ, 0x1f, UR19 ;  /* 0x0000001f3f0d7899 */ /* 0x000fe20008011413 */
[----:B------:R-:W-:Y:S01]  /*0c40*/  LOP3.LUT R0, R0, 0x1c0, RZ, 0xc0, !PT ;  /* 0x000001c000007812 */ /* 0x000fe200078ec0ff */
[--C-:B------:R-:W-:Y:S01]  /*0c50*/  IMAD.WIDE.U32 R2, R10, c[0x0][0x1e0], R12.reuse ;  /* 0x000078000a027a25 */ /* 0x100fe200078e000c */
[----:B------:R-:W-:Y:S01]  /*0c60*/  IADD3 R23, R12, 0x80, RZ ;  /* 0x000000800c177810 */ /* 0x000fe20007ffe0ff */
[----:B------:R-:W-:Y:S01]  /*0c70*/  CS2R R170, SRZ ;  /* 0x0000000000aa7805 */ /* 0x000fe2000001ff00 */
[----:B------:R-:W-:Y:S01]  /*0c80*/  ISETP.GE.AND P2, PT, R19, c[0x0][0x1cc], PT ;  /* 0x0000730013007a0c */ /* 0x000fe20003f46270 */
[----:B------:R-:W-:Y:S01]  /*0c90*/  IMAD.WIDE.U32 R10, R10, c[0x0][0x1b0], R12 ;  /* 0x00006c000a0a7a25 */ /* 0x000fe200078e000c */
[----:B------:R-:W-:Y:S01]  /*0ca0*/  IADD3 R3, R3, UR4, RZ ;  /* 0x0000000403037c10 */ /* 0x000fe2000fffe0ff */
[----:B------:R-:W-:Y:S01]  /*0cb0*/  ULDC.64 UR4, c[0x0][0x1e8] ;  /* 0x00007a0000047ab9 */ /* 0x000fe20000000a00 */
[----:B------:R-:W-:Y:S01]  /*0cc0*/  ISETP.LT.OR P4, PT, R14, 0x1, P5 ;  /* 0x000000010e00780c */ /* 0x000fe20002f81670 */
[----:B------:R-:W-:Y:S01]  /*0cd0*/  UIMAD UR4, UR12, UR4, URZ ;  /* 0x000000040c0472a4 */ /* 0x000fe2000f8e023f */
[----:B------:R-:W-:Y:S01]  /*0ce0*/  IMAD.MOV.U32 R24, RZ, RZ, c[0x0][0x1d8] ;  /* 0x00007600ff187624 */ /* 0x000fe200078e00ff */
[----:B------:R-:W-:Y:S01]  /*0cf0*/  ISETP.GE.AND P6, PT, R23, c[0x0][0x1cc], PT ;  /* 0x0000730017007a0c */ /* 0x000fe20003fc6270 */
[----:B------:R-:W-:Y:S01]  /*0d00*/  IMAD.WIDE.U32 R2, R4, c[0x0][0x1e8], R2 ;  /* 0x00007a0004027a25 */ /* 0x000fe200078e0002 */
[----:B------:R-:W-:Y:S01]  /*0d10*/  UIMAD UR8, UR20, UR5, UR4 ;  /* 0x00000005140872a4 */ /* 0x000fe2000f8e0204 */
[----:B------:R-:W-:Y:S01]  /*0d20*/  LOP3.LUT R4, R0, 0x38, R12, 0xf8, !PT ;  /* 0x0000003800047812 */ /* 0x000fe200078ef80c */
[----:B------:R-:W-:Y:S01]  /*0d30*/  CS2R R168, SRZ ;  /* 0x0000000000a87805 */ /* 0x000fe2000001ff00 */
[----:B------:R-:W-:Y:S01]  /*0d40*/  SHF.R.U32.HI R0, RZ, 0x3, R0 ;  /* 0x00000003ff007819 */ /* 0x000fe20000011600 */
[----:B------:R-:W-:Y:S01]  /*0d50*/  ULDC.64 UR4, c[0x0][0x1b0] ;  /* 0x00006c0000047ab9 */ /* 0x000fe20000000a00 */
[----:B------:R-:W-:Y:S01]  /*0d60*/  ISETP.LT.OR P3, PT, R14, 0x1, P2 ;  /* 0x000000010e00780c */ /* 0x000fe20001761670 */
[----:B------:R-:W-:Y:S01]  /*0d70*/  UIMAD UR4, UR6, UR4, URZ ;  /* 0x00000004060472a4 */ /* 0x000fe2000f8e023f */
[----:B------:R-:W-:Y:S01]  /*0d80*/  IADD3 R5, R3, UR8, RZ ;  /* 0x0000000803057c10 */ /* 0x000fe2000fffe0ff */
[----:B------:R-:W-:Y:S01]  /*0d90*/  IMAD.SHL.U32 R244, R230, 0x4, RZ ;  /* 0x00000004e6f47824 */ /* 0x000fe200078e00ff */
[----:B------:R-:W-:Y:S01]  /*0da0*/  LOP3.LUT R15, R4, R0, RZ, 0x3c, !PT ;  /* 0x00000000040f7212 */ /* 0x000fe200078e3cff */
[----:B------:R-:W-:Y:S01]  /*0db0*/  IMAD.MOV.U32 R4, RZ, RZ, R2 ;  /* 0x000000ffff047224 */ /* 0x000fe200078e0002 */
[----:B------:R-:W-:Y:S01]  /*0dc0*/  UIMAD UR4, UR7, UR5, UR4 ;  /* 0x00000005070472a4 */ /* 0x000fe2000f8e0204 */
[----:B------:R-:W-:Y:S01]  /*0dd0*/  IMAD R0, R9, c[0x0][0x1d8], RZ ;  /* 0x0000760009007a24 */ /* 0x000fe200078e02ff */
[----:B------:R-:W-:Y:S01]  /*0de0*/  ISETP.LT.OR P1, PT, R14, 0x1, P6 ;  /* 0x000000010e00780c */ /* 0x000fe20003721670 */
[C---:B------:R-:W-:Y:S01]  /*0df0*/  IMAD.WIDE.U32 R6, R8.reuse, c[0x0][0x1d8], R4 ;  /* 0x0000760008067a25 */ /* 0x040fe200078e0004 */
[----:B------:R-:W-:Y:S01]  /*0e00*/  ULDC.64 UR6, c[0x0][0x270] ;  /* 0x00009c0000067ab9 */ /* 0x000fe20000000a00 */
[----:B------:R-:W-:Y:S01]  /*0e10*/  SHF.R.S32.HI R245, RZ, 0x1f, R244 ;  /* 0x0000001ffff57819 */ /* 0x000fe200000114f4 */
[----:B------:R-:W-:Y:S01]  /*0e20*/  UIMAD UR6, UR13, UR6, URZ ;  /* 0x000000060d0672a4 */ /* 0x000fe2000f8e023f */
[----:B------:R-:W-:Y:S01]  /*0e30*/  IMAD R0, R8, c[0x0][0x1dc], R0 ;  /* 0x0000770008007a24 */ /* 0x000fe200078e0200 */
[----:B------:R-:W-:Y:S01]  /*0e40*/  LEA R4, P0, R6, c[0x0][0x1c0], 0x1 ;  /* 0x0000700006047a11 */ /* 0x000fe200078008ff */
[----:B------:R-:W-:Y:S01]  /*0e50*/  IMAD.MOV.U32 R2, RZ, RZ, R10 ;  /* 0x000000ffff027224 */ /* 0x000fe200078e000a */
[----:B------:R-:W-:Y:S01]  /*0e60*/  IADD3 R3, R11, UR4, RZ ;  /* 0x000000040b037c10 */ /* 0x000fe2000fffe0ff */
[----:B------:R-:W-:Y:S01]  /*0e70*/  IMAD.IADD R0, R7, 0x1, R0 ;  /* 0x0000000107007824 */ /* 0x000fe200078e0200 */
[----:B------:R-:W-:Y:S01]  /*0e80*/  ULDC.64 UR4, c[0x0][0x1b8] ;  /* 0x00006e0000047ab9 */ /* 0x000fe20000000a00 */
[----:B------:R-:W-:Y:S01]  /*0e90*/  ISETP.LT.OR P5, PT, R14, 0x21, P5 ;  /* 0x000000210e00780c */ /* 0x000fe20002fa1670 */
[----:B------:R-:W-:Y:S01]  /*0ea0*/  UIMAD UR4, UR12, UR4, URZ ;  /* 0x000000040c0472a4 */ /* 0x000fe2000f8e023f */
[----:B------:R-:W-:Y:S01]  /*0eb0*/  IMAD.WIDE.U32 R16, R16, c[0x0][0x1b8], R2 ;  /* 0x00006e0010107a25 */ /* 0x000fe200078e0002 */
[----:B------:R-:W-:Y:S01]  /*0ec0*/  LEA.HI.X R5, R6, c[0x0][0x1c4], R0, 0x1, P0 ;  /* 0x0000710006057a11 */ /* 0x000fe200000f0c00 */
[----:B------:R-:W-:Y:S01]  /*0ed0*/  UIMAD UR6, UR19, UR7, UR6 ;  /* 0x00000007130672a4 */ /* 0x000fe2000f8e0206 */
[----:B------:R-:W-:Y:S01]  /*0ee0*/  LEA.HI R0, R21, R230, RZ, 0x6 ;  /* 0x000000e615007211 */ /* 0x000fe200078f30ff */
[----:B------:R-:W-:Y:S01]  /*0ef0*/  IMAD.MOV.U32 R3, RZ, RZ, c[0x0][0x1dc] ;  /* 0x00007700ff037624 */ /* 0x000fe200078e00ff */
[C---:B------:R-:W-:Y:S01]  /*0f00*/  LEA R2, P0, R24.reuse, R4, 0x6 ;  /* 0x0000000418027211 */ /* 0x040fe200078030ff */
[----:B------:R-:W-:Y:S01]  /*0f10*/  IMAD.U32 R6, RZ, RZ, UR19 ;  /* 0x00000013ff067e24 */ /* 0x000fe2000f8e00ff */
[----:B------:R-:W-:Y:S01]  /*0f20*/  SHF.R.S32.HI R20, RZ, 0x6, R0 ;  /* 0x00000006ff147819 */ /* 0x000fe20000011400 */
[----:B------:R-:W-:Y:S01]  /*0f30*/  UIMAD UR4, UR20, UR5, UR4 ;  /* 0x00000005140472a4 */ /* 0x000fe2000f8e0204 */
[----:B------:R-:W-:Y:S01]  /*0f40*/  LEA.HI.X R3, R24, R5, R3, 0x6, P0 ;  /* 0x0000000518037211 */ /* 0x000fe200000f3403 */
[----:B------:R-:W-:Y:S01]  /*0f50*/  IMAD.WIDE.U32 R6, R6, c[0x0][0x270], R244 ;  /* 0x00009c0006067a25 */ /* 0x000fe200078e00f4 */
[----:B------:R-:W-:Y:S01]  /*0f60*/  ISETP.GT.AND P0, PT, R230, 0x7f, PT ;  /* 0x0000007fe600780c */ /* 0x000fe20003f04270 */
[----:B------:R-:W-:Y:S01]  /*0f70*/  USHF.R.S32.HI UR7, URZ, 0x1f, UR11 ;  /* 0x0000001f3f077899 */ /* 0x000fe2000801140b */
[----:B------:R-:W-:Y:S01]  /*0f80*/  ISETP.LT.OR P6, PT, R14, 0x21, P6 ;  /* 0x000000210e00780c */ /* 0x000fe200037c1670 */
[----:B------:R-:W-:Y:S01]  /*0f90*/  IMAD R15, R20, 0x200, R15 ;  /* 0x00000200140f7824 */ /* 0x000fe200078e020f */
[----:B------:R-:W-:Y:S01]  /*0fa0*/  IADD3 R11, R7, UR6, RZ ;  /* 0x00000006070b7c10 */ /* 0x000fe2000fffe0ff */
[----:B------:R-:W-:Y:S01]  /*0fb0*/  IMAD.MOV.U32 R10, RZ, RZ, R6 ;  /* 0x000000ffff0a7224 */ /* 0x000fe200078e0006 */
[----:B------:R-:W-:Y:S01]  /*0fc0*/  IADD3 R7, R17, UR4, RZ ;  /* 0x0000000411077c10 */ /* 0x000fe2000fffe0ff */
[----:B------:R-:W-:Y:S01]  /*0fd0*/  IMAD.SHL.U32 R227, R15, 0x2, RZ ;  /* 0x000000020fe37824 */ /* 0x000fe200078e00ff */
[----:B------:R-:W-:Y:S01]  /*0fe0*/  ULDC.64 UR4, c[0x0][0x180] ;  /* 0x0000600000047ab9 */ /* 0x000fe20000000a00 */
[----:B------:R-:W-:Y:S01]  /*0ff0*/  IMAD R0, R9, c[0x0][0x1a8], RZ ;  /* 0x00006a0009007a24 */ /* 0x000fe200078e02ff */
[----:B------:R-:W-:Y:S01]  /*1000*/  UIMAD UR4, UR13, UR4, URZ ;  /* 0x000000040d0472a4 */ /* 0x000fe2000f8e023f */
[----:B------:R-:W-:Y:S01]  /*1010*/  IMAD.MOV.U32 R6, RZ, RZ, R16 ;  /* 0x000000ffff067224 */ /* 0x000fe200078e0010 */
[----:B------:R-:W-:Y:S01]  /*1020*/  @!PT LDS RZ, [RZ] ;  /* 0x00000000fffff984 */ /* 0x000fe20000000800 */
[----:B------:R-:W-:Y:S01]  /*1030*/  @!PT LDS RZ, [RZ] ;  /* 0x00000000fffff984 */ /* 0x000fe20000000800 */
[----:B------:R-:W-:Y:S01]  /*1040*/  @!PT LDS RZ, [RZ] ;  /* 0x00000000fffff984 */ /* 0x000fe20000000800 */
[----:B------:R1:W-:Y:S01]  /*1050*/  LDGSTS.E.BYPASS.LTC128B.128 [R227+0x7880], [R4.64], !P4 ;  /* 0x0788000004e37fae */ /* 0x0003e2000e101d56 */
[----:B------:R-:W-:Y:S01]  /*1060*/  IMAD.MOV.U32 R17, RZ, RZ, 0x5 ;  /* 0x00000005ff117424 */ /* 0x000fe200078e00ff */
[----:B------:R-:W-:Y:S01]  /*1070*/  UIMAD UR6, UR19, UR5, UR4 ;  /* 0x00000005130672a4 */ /* 0x000fe2000f8e0204 */
[----:B------:R-:W-:Y:S01]  /*1080*/  IMAD.SHL.U32 R16, R24, 0x20, RZ ;  /* 0x0000002018107824 */ /* 0x000fe200078e00ff */
[----:B------:R1:W-:Y:S01]  /*1090*/  LDGSTS.E.BYPASS.LTC128B.128 [R227+0xa080], [R4.64+0x80], !P3 ;  /* 0x0a08008004e37fae */ /* 0x0003e2000d901d56 */
[----:B------:R-:W-:Y:S01]  /*10a0*/  ISETP.LT.OR P3, PT, R14, 0x21, P2 ;  /* 0x000000210e00780c */ /* 0x000fe20001761670 */
[----:B------:R-:W-:Y:S01]  /*10b0*/  IMAD R15, R8, c[0x0][0x1ac], R0 ;  /* 0x00006b00080f7a24 */ /* 0x000fe200078e0200 */
[C---:B------:R-:W-:Y:S01]  /*10c0*/  @!P0 ISETP.LT.OR P2, PT, R14.reuse, 0x41, P2 ;  /* 0x000000410e00880c */ /* 0x040fe20001741670 */
[----:B------:R1:W-:Y:S01]  /*10d0*/  LDGSTS.E.BYPASS.LTC128B.128 [R227+0xc880], [R4.64+0x100], !P1 ;  /* 0x0c88010004e37fae */ /* 0x0003e2000c901d56 */
[----:B------:R-:W-:Y:S01]  /*10e0*/  @!P0 ISETP.GE.AND P1, PT, R14, 0x41, PT ;  /* 0x000000410e00880c */ /* 0x000fe20003f26270 */
[----:B------:R-:W-:Y:S01]  /*10f0*/  IMAD.WIDE.U32 R8, R8, c[0x0][0x1a8], R6 ;  /* 0x00006a0008087a25 */ /* 0x000fe200078e0006 */
[----:B------:R-:W-:Y:S01]  /*1100*/  ULDC.64 UR4, c[0x0][0x188] ;  /* 0x0000620000047ab9 */ /* 0x000fe20000000a00 */
[----:B------:R2:W-:Y:S01]  /*1110*/  LDGSTS.E.BYPASS.LTC128B.128 [R227+0x8880], [R2.64], !P5 ;  /* 0x0888000002e37fae */ /* 0x0005e2000e901d56 */
[----:B------:R-:W-:Y:S01]  /*1120*/  @!P0 ISETP.GE.OR P4, PT, R12, c[0x0][0x1cc], !P1 ;  /* 0x000073000c008a0c */ /* 0x000fe20004f86670 */
[----:B------:R-:W-:Y:S01]  /*1130*/  IMAD.IADD R7, R9, 0x1, R15 ;  /* 0x0000000109077824 */ /* 0x000fe200078e020f */
[----:B------:R-:W-:Y:S01]  /*1140*/  @!P0 ISETP.GE.OR P1, PT, R23, c[0x0][0x1cc], !P1 ;  /* 0x0000730017008a0c */ /* 0x000fe20004f26670 */
[----:B------:R-:W-:Y:S01]  /*1150*/  IMAD.U32 R0, RZ, RZ, UR20 ;  /* 0x00000014ff007e24 */ /* 0x000fe2000f8e00ff */
[----:B------:R-:W-:Y:S01]  /*1160*/  UIMAD UR4, UR12, UR4, URZ ;  /* 0x000000040c0472a4 */ /* 0x000fe2000f8e023f */
[----:B------:R2:W-:Y:S01]  /*1170*/  LDGSTS.E.BYPASS.LTC128B.128 [R227+0xb080], [R2.64+0x80], !P3 ;  /* 0x0b08008002e37fae */ /* 0x0005e2000d901d56 */
[----:B------:R-:W-:Y:S01]  /*1180*/  LEA R6, P3, R8, c[0x0][0x190], 0x1 ;  /* 0x0000640008067a11 */ /* 0x000fe200078608ff */
[----:B------:R-:W-:Y:S01]  /*1190*/  IMAD.WIDE.U32 R248, R0, c[0x0][0x278], R10 ;  /* 0x00009e0000f87a25 */ /* 0x000fe200078e000a */
[----:B------:R-:W-:Y:S01]  /*11a0*/  UIMAD UR5, UR20, UR5, UR4 ;  /* 0x00000005140572a4 */ /* 0x000fe2000f8e0204 */
[----:B------:R2:W-:Y:S01]  /*11b0*/  LDGSTS.E.BYPASS.LTC128B.128 [R227+0xd880], [R2.64+0x100], !P6 ;  /* 0x0d88010002e37fae */ /* 0x0005e2000f101d56 */
[----:B------:R-:W-:Y:S01]  /*11c0*/  LEA.HI.X R7, R8, c[0x0][0x194], R7, 0x1, P3 ;  /* 0x0000650008077a11 */ /* 0x000fe200018f0c07 */
[----:B------:R-:W-:Y:S01]  /*11d0*/  IMAD R0, R233, c[0x0][0x178], RZ ;  /* 0x00005e00e9007a24 */ /* 0x000fe200078e02ff */
[----:B------:R-:W-:Y:S01]  /*11e0*/  CS2R R166, SRZ ;  /* 0x0000000000a67805 */ /* 0x000fe2000001ff00 */
[----:B------:R-:W-:Y:S01]  /*11f0*/  IMAD.MOV.U32 R15, RZ, RZ, c[0x0][0x178] ;  /* 0x00005e00ff0f7624 */ /* 0x000fe200078e00ff */
[----:B------:R-:W-:Y:S01]  /*1200*/  CS2R R164, SRZ ;  /* 0x0000000000a47805 */ /* 0x000fe2000001ff00 */
[----:B------:R-:W-:Y:S01]  /*1210*/  IMAD R0, R232, c[0x0][0x17c], R0 ;  /* 0x00005f00e8007a24 */ /* 0x000fe200078e0200 */
[----:B------:R-:W-:Y:S01]  /*1220*/  CS2R R162, SRZ ;  /* 0x0000000000a27805 */ /* 0x000fe2000001ff00 */
[C---:B------:R-:W-:Y:S01]  /*1230*/  IMAD.SHL.U32 R25, R15.reuse, 0x20, RZ ;  /* 0x000000200f197824 */ /* 0x040fe200078e00ff */
[-C--:B------:R-:W-:Y:S01]  /*1240*/  SHF.L.U64.HI R26, R15, R17.reuse, c[0x0][0x17c] ;  /* 0x00005f000f1a7619 */ /* 0x080fe20000010211 */
[----:B------:R-:W-:Y:S01]  /*1250*/  IMAD.MOV.U32 R223, RZ, RZ, 0x10 ;  /* 0x00000010ffdf7424 */ /* 0x000fe200078e00ff */
[----:B------:R-:W-:Y:S01]  /*1260*/  CS2R R160, SRZ ;  /* 0x0000000000a07805 */ /* 0x000fe2000001ff00 */
[----:B------:R-:W-:Y:S01]  /*1270*/  IMAD.MOV.U32 R213, RZ, RZ, 0x120 ;  /* 0x00000120ffd57424 */ /* 0x000fe200078e00ff */
[----:B-1----:R-:W-:Y:S01]  /*1280*/  SHF.L.U64.HI R5, R24, R17, c[0x0][0x1dc] ;  /* 0x0000770018057619 */ /* 0x002fe20000010211 */
[----:B------:R-:W-:Y:S01]  /*1290*/  CS2R R158, SRZ ;  /* 0x00000000009e7805 */ /* 0x000fe2000001ff00 */
[C---:B------:R-:W-:Y:S01]  /*12a0*/  @!P0 LEA R4, P5, R16.reuse, R2, 0x1 ;  /* 0x0000000210048211 */ /* 0x040fe200078a08ff */
[----:B------:R-:W-:Y:S01]  /*12b0*/  CS2R R156, SRZ ;  /* 0x00000000009c7805 */ /* 0x000fe2000001ff00 */
[----:B------:R-:W-:Y:S01]  /*12c0*/  CS2R R154, SRZ ;  /* 0x00000000009a7805 */ /* 0x000fe2000001ff00 */
[----:B------:R-:W-:Y:S01]  /*12d0*/  CS2R R152, SRZ ;  /* 0x0000000000987805 */ /* 0x000fe2000001ff00 */
[----:B------:R-:W-:Y:S01]  /*12e0*/  @!P0 LEA.HI.X R5, R16, R3, R5, 0x1, P5 ;  /* 0x0000000310058211 */ /* 0x000fe200028f0c05 */
[----:B------:R-:W-:Y:S01]  /*12f0*/  IMAD.MOV.U32 R16, RZ, RZ, 0x6 ;  /* 0x00000006ff107424 */ /* 0x000fe200078e00ff */
[----:B------:R-:W-:Y:S01]  /*1300*/  ISETP.GE.AND P5, PT, R12, c[0x0][0x19c], PT ;  /* 0x000067000c007a0c */ /* 0x000fe20003fa6270 */
[----:B------:R-:W-:Y:S01]  /*1310*/  CS2R R150, SRZ ;  /* 0x0000000000967805 */ /* 0x000fe2000001ff00 */
[----:B------:R-:W-:Y:S01]  /*1320*/  CS2R R148, SRZ ;  /* 0x0000000000947805 */ /* 0x000fe2000001ff00 */
[----:B------:R1:W-:Y:S01]  /*1330*/  @!P0 LDGSTS.E.BYPASS.LTC128B.128 [R227+0x9880], [R4.64], !P4 ;  /* 0x0988000004e38fae */ /* 0x0003e2000e101d56 */
[----:B------:R-:W-:Y:S01]  /*1340*/  ISETP.LT.OR P3, PT, R14, 0x1, P5 ;  /* 0x000000010e00780c */ /* 0x000fe20002f61670 */
[----:B------:R-:W-:Y:S01]  /*1350*/  CS2R R146, SRZ ;  /* 0x0000000000927805 */ /* 0x000fe2000001ff00 */
[----:B--2---:R-:W-:Y:S01]  /*1360*/  IMAD.WIDE.U32 R2, R232, c[0x0][0x178], R12 ;  /* 0x00005e00e8027a25 */ /* 0x004fe200078e000c */
[----:B------:R1:W-:Y:S01]  /*1370*/  @!P0 LDGSTS.E.BYPASS.LTC128B.128 [R227+0xc080], [R4.64+0x80], !P2 ;  /* 0x0c08008004e38fae */ /* 0x0003e2000d101d56 */
[----:B------:R-:W-:Y:S01]  /*1380*/  ISETP.GE.AND P2, PT, R19, c[0x0][0x19c], PT ;  /* 0x0000670013007a0c */ /* 0x000fe20003f46270 */
[----:B------:R-:W-:Y:S01]  /*1390*/  CS2R R144, SRZ ;  /* 0x0000000000907805 */ /* 0x000fe2000001ff00 */
[----:B------:R-:W-:Y:S01]  /*13a0*/  IMAD.IADD R3, R3, 0x1, R0 ;  /* 0x0000000103037824 */ /* 0x000fe200078e0200 */
[----:B------:R1:W-:Y:S01]  /*13b0*/  @!P0 LDGSTS.E.BYPASS.LTC128B.128 [R227+0xe880], [R4.64+0x100], !P1 ;  /* 0x0e88010004e38fae */ /* 0x0003e2000c901d56 */
[----:B------:R-:W-:Y:S01]  /*13c0*/  ISETP.GE.AND P1, PT, R23, c[0x0][0x19c], PT ;  /* 0x0000670017007a0c */ /* 0x000fe20003f26270 */
        /* <DEDUP_REMOVED lines=23> */
[----:B------:R-:W-:Y:S01]  /*1540*/  CS2R R98, SRZ ;  /* 0x0000000000627805 */ /* 0x000fe2000001ff00 */
[----:B------:R-:W-:Y:S01]  /*1550*/  CS2R R96, SRZ ;  /* 0x0000000000607805 */ /* 0x000fe2000001ff00 */
[----:B-1----:R-:W-:Y:S01]  /*1560*/  IMAD.MOV.U32 R5, RZ, RZ, c[0x0][0x1a8] ;  /* 0x00006a00ff057624 */ /* 0x002fe200078e00ff */
[----:B------:R-:W-:Y:S01]  /*1570*/  CS2R R94, SRZ ;  /* 0x00000000005e7805 */ /* 0x000fe2000001ff00 */
[----:B------:R-:W-:Y:S01]  /*1580*/  IMAD.MOV.U32 R4, RZ, RZ, c[0x0][0x1ac] ;  /* 0x00006b00ff047624 */ /* 0x000fe200078e00ff */
[----:B------:R-:W-:Y:S01]  /*1590*/  CS2R R92, SRZ ;  /* 0x00000000005c7805 */ /* 0x000fe2000001ff00 */
[C---:B------:R-:W-:Y:S01]  /*15a0*/  IMAD.SHL.U32 R11, R5.reuse, 0x20, RZ ;  /* 0x00000020050b7824 */ /* 0x040fe200078e00ff */
[C---:B------:R-:W-:Y:S01]  /*15b0*/  LEA R8, P4, R5.reuse, R6, 0x6 ;  /* 0x0000000605087211 */ /* 0x040fe200078830ff */
[----:B------:R-:W-:Y:S01]  /*15c0*/  CS2R R90, SRZ ;  /* 0x00000000005a7805 */ /* 0x000fe2000001ff00 */
[C---:B------:R-:W-:Y:S01]  /*15d0*/  SHF.L.U64.HI R0, R5.reuse, R17, c[0x0][0x1ac] ;  /* 0x00006b0005007619 */ /* 0x040fe20000010211 */
[----:B------:R-:W-:Y:S01]  /*15e0*/  CS2R R88, SRZ ;  /* 0x0000000000587805 */ /* 0x000fe2000001ff00 */
[----:B------:R-:W-:Y:S01]  /*15f0*/  LEA.HI.X R9, R5, R7, R4, 0x6, P4 ;  /* 0x0000000705097211 */ /* 0x000fe200020f3404 */
[----:B------:R-:W-:Y:S01]  /*1600*/  IMAD.U32 R4, RZ, RZ, UR19 ;  /* 0x00000013ff047e24 */ /* 0x000fe2000f8e00ff */
[----:B------:R-:W-:Y:S01]  /*1610*/  @!P0 LEA R10, P3, R11, R8, 0x1 ;  /* 0x000000080b0a8211 */ /* 0x000fe200078608ff */
[----:B------:R-:W-:Y:S01]  /*1620*/  IMAD.SHL.U32 R5, R15, 0x40, RZ ;  /* 0x000000400f057824 */ /* 0x000fe200078e00ff */
[----:B------:R-:W-:Y:S01]  /*1630*/  ISETP.LT.OR P4, PT, R14, 0x1, P1 ;  /* 0x000000010e00780c */ /* 0x000fe20000f81670 */
[----:B------:R-:W-:Y:S01]  /*1640*/  IMAD.WIDE.U32 R2, R4, c[0x0][0x180], R2 ;  /* 0x0000600004027a25 */ /* 0x000fe200078e0002 */
[----:B------:R-:W-:Y:S01]  /*1650*/  @!P0 LEA.HI.X R11, R11, R9, R0, 0x1, P3 ;  /* 0x000000090b0b8211 */ /* 0x000fe200018f0c00 */
[----:B------:R-:W-:Y:S01]  /*1660*/  CS2R R86, SRZ ;  /* 0x0000000000567805 */ /* 0x000fe2000001ff00 */
[C---:B------:R-:W-:Y:S01]  /*1670*/  ISETP.LT.OR P3, PT, R14.reuse, 0x21, P5 ;  /* 0x000000210e00780c */ /* 0x040fe20002f61670 */
[----:B------:R-:W-:Y:S01]  /*1680*/  IMAD.U32 R0, RZ, RZ, UR20 ;  /* 0x00000014ff007e24 */ /* 0x000fe2000f8e00ff */
[----:B------:R-:W-:Y:S01]  /*1690*/  IADD3 R3, R3, UR6, RZ ;  /* 0x0000000603037c10 */ /* 0x000fe2000fffe0ff */
[----:B------:R-:W-:Y:S01]  /*16a0*/  USHF.L.U32 UR6, UR11, 0x6, URZ ;  /* 0x000000060b067899 */ /* 0x000fe2000800063f */
[----:B------:R-:W-:Y:S01]  /*16b0*/  SHF.L.U64.HI R4, R15, R16, c[0x0][0x17c] ;  /* 0x00005f000f047619 */ /* 0x000fe20000010210 */
[----:B------:R-:W-:Y:S01]  /*16c0*/  CS2R R84, SRZ ;  /* 0x0000000000547805 */ /* 0x000fe2000001ff00 */
[----:B------:R-:W-:Y:S01]  /*16d0*/  @!P0 ISETP.LT.OR P5, PT, R14, 0x41, P5 ;  /* 0x000000410e00880c */ /* 0x000fe20002fa1670 */
[----:B------:R-:W-:Y:S01]  /*16e0*/  IMAD.WIDE.U32 R242, R0, c[0x0][0x188], R2 ;  /* 0x0000620000f27a25 */ /* 0x000fe200078e0002 */
[----:B------:R-:W-:Y:S01]  /*16f0*/  CS2R R82, SRZ ;  /* 0x0000000000527805 */ /* 0x000fe2000001ff00 */
[----:B------:R2:W-:Y:S01]  /*1700*/  LDGSTS.E.BYPASS.LTC128B.128 [R227+0x5080], [R6.64+0x100], !P4 ;  /* 0x0508010006e37fae */ /* 0x0005e2000e101d56 */
[----:B------:R-:W-:Y:S01]  /*1710*/  ISETP.LT.OR P4, PT, R14, 0x21, P1 ;  /* 0x000000210e00780c */ /* 0x000fe20000f81670 */
[----:B------:R-:W-:Y:S01]  /*1720*/  IMAD R0, R233, c[0x0][0x208], RZ ;  /* 0x00008200e9007a24 */ /* 0x000fe200078e02ff */
[----:B------:R-:W-:Y:S01]  /*1730*/  IADD3 R239, R243, UR5, RZ ;  /* 0x00000005f3ef7c10 */ /* 0x000fe2000fffe0ff */
[----:B------:R1:W-:Y:S01]  /*1740*/  LDGSTS.E.BYPASS.LTC128B.128 [R227+0x1080], [R8.64], !P3 ;  /* 0x0108000008e37fae */ /* 0x0003e2000d901d56 */
[----:B------:R-:W-:Y:S01]  /*1750*/  ISETP.GE.AND P3, PT, R12, c[0x0][0x16c], PT ;  /* 0x00005b000c007a0c */ /* 0x000fe20003f66270 */
[----:B------:R-:W-:Y:S01]  /*1760*/  IMAD.WIDE.U32 R2, R232, c[0x0][0x208], R12 ;  /* 0x00008200e8027a25 */ /* 0x000fe200078e000c */
[----:B------:R-:W-:Y:S01]  /*1770*/  @!P0 ISETP.LT.OR P1, PT, R14, 0x41, P1 ;  /* 0x000000410e00880c */ /* 0x000fe20000f21670 */
[----:B------:R1:W-:Y:S01]  /*1780*/  LDGSTS.E.BYPASS.LTC128B.128 [R227+0x3880], [R8.64+0x80], !P6 ;  /* 0x0388008008e37fae */ /* 0x0003e2000f101d56 */
[----:B------:R-:W-:Y:S01]  /*1790*/  SEL R13, RZ, 0x1, P3 ;  /* 0x00000001ff0d7807 */ /* 0x000fe20001800000 */
[----:B------:R-:W-:Y:S01]  /*17a0*/  IMAD R0, R232, c[0x0][0x20c], R0 ;  /* 0x00008300e8007a24 */ /* 0x000fe200078e0200 */
[----:B------:R-:W-:Y:S01]  /*17b0*/  ISETP.GE.AND P3, PT, R19, c[0x0][0x16c], PT ;  /* 0x00005b0013007a0c */ /* 0x000fe20003f66270 */
[----:B------:R-:W-:Y:S01]  /*17c0*/  IMAD.MOV.U32 R238, RZ, RZ, R242 ;  /* 0x000000ffffee7224 */ /* 0x000fe200078e00f2 */
[----:B------:R-:W-:Y:S01]  /*17d0*/  ULDC.64 UR4, c[0x0][0x210] ;  /* 0x0000840000047ab9 */ /* 0x000fe20000000a00 */
[----:B------:R1:W-:Y:S01]  /*17e0*/  LDGSTS.E.BYPASS.LTC128B.128 [R227+0x6080], [R8.64+0x100], !P4 ;  /* 0x0608010008e37fae */ /* 0x0003e2000e101d56 */
[----:B------:R-:W-:Y:S01]  /*17f0*/  UIMAD UR4, UR13, UR4, URZ ;  /* 0x000000040d0472a4 */ /* 0x000fe2000f8e023f */
[----:B------:R-:W-:Y:S01]  /*1800*/  CS2R R80, SRZ ;  /* 0x0000000000507805 */ /* 0x000fe2000001ff00 */
[----:B------:R-:W-:Y:S01]  /*1810*/  CS2R R78, SRZ ;  /* 0x00000000004e7805 */ /* 0x000fe2000001ff00 */
[----:B------:R3:W-:Y:S01]  /*1820*/  @!P0 LDGSTS.E.BYPASS.LTC128B.128 [R227+0x2080], [R10.64], !P5 ;  /* 0x020800000ae38fae */ /* 0x0007e2000e901d56 */
[----:B------:R-:W-:Y:S01]  /*1830*/  UIMAD UR8, UR19, UR5, UR4 ;  /* 0x00000005130872a4 */ /* 0x000fe2000f8e0204 */
[----:B------:R-:W-:Y:S01]  /*1840*/  CS2R R76, SRZ ;  /* 0x00000000004c7805 */ /* 0x000fe2000001ff00 */
[----:B------:R-:W-:Y:S01]  /*1850*/  CS2R R74, SRZ ;  /* 0x00000000004a7805 */ /* 0x000fe2000001ff00 */
[----:B------:R3:W-:Y:S01]  /*1860*/  @!P0 LDGSTS.E.BYPASS.LTC128B.128 [R227+0x4880], [R10.64+0x80], !P2 ;  /* 0x048800800ae38fae */ /* 0x0007e2000d101d56 */
[----:B------:R-:W-:Y:S01]  /*1870*/  ULDC.64 UR4, c[0x0][0x218] ;  /* 0x0000860000047ab9 */ /* 0x000fe20000000a00 */
[----:B------:R-:W-:Y:S01]  /*1880*/  CS2R R72, SRZ ;  /* 0x0000000000487805 */ /* 0x000fe2000001ff00 */
[----:B------:R-:W-:Y:S01]  /*1890*/  UIMAD UR4, UR12, UR4, URZ ;  /* 0x000000040c0472a4 */ /* 0x000fe2000f8e023f */
[----:B------:R3:W-:Y:S01]  /*18a0*/  @!P0 LDGSTS.E.BYPASS.LTC128B.128 [R227+0x7080], [R10.64+0x100], !P1 ;  /* 0x070801000ae38fae */ /* 0x0007e2000c901d56 */
[----:B--2---:R-:W-:Y:S01]  /*18b0*/  IMAD.IADD R7, R3, 0x1, R0 ;  /* 0x0000000103077824 */ /* 0x004fe200078e0200 */
[----:B------:R-:W-:Y:S01]  /*18c0*/  SEL R3, RZ, 0xffffffff, P3 ;  /* 0xffffffffff037807 */ /* 0x000fe20001800000 */
[----:B------:R-:W-:Y:S01]  /*18d0*/  IMAD R0, R4, UR11, RZ ;  /* 0x0000000b04007c24 */ /* 0x000fe2000f8e02ff */
[----:B------:R-:W-:Y:S01]  /*18e0*/  ISETP.GE.AND P3, PT, R23, c[0x0][0x16c], PT ;  /* 0x00005b0017007a0c */ /* 0x000fe20003f66270 */
[----:B------:R-:W-:Y:S01]  /*18f0*/  IMAD.MOV.U32 R6, RZ, RZ, R2 ;  /* 0x000000ffff067224 */ /* 0x000fe200078e0002 */
[----:B------:R-:W0:Y:S01]  /*1900*/  LDGDEPBAR ;  /* 0x00000000000079af */ /* 0x000e220000000000 */
[----:B------:R-:W-:Y:S01]  /*1910*/  IMAD.SHL.U32 R3, R3, 0x2, RZ ;  /* 0x0000000203037824 */ /* 0x000fe200078e00ff */
[----:B------:R-:W-:Y:S01]  /*1920*/  SEL R14, RZ, 0x4, P3 ;  /* 0x00000004ff0e7807 */ /* 0x000fe20001800000 */
[C---:B------:R-:W-:Y:S01]  /*1930*/  IMAD R0, R5.reuse, UR7, R0 ;  /* 0x0000000705007c24 */ /* 0x040fe2000f8e0200 */
[----:B------:R-:W-:Y:S01]  /*1940*/  CS2R R70, SRZ ;  /* 0x0000000000467805 */ /* 0x000fe2000001ff00 */
[----:B------:R-:W-:Y:S01]  /*1950*/  IMAD.WIDE.U32 R4, R5, UR11, R238 ;  /* 0x0000000b05047c25 */ /* 0x000fe2000f8e00ee */
[----:B------:R-:W-:Y:S01]  /*1960*/  LOP3.LUT R3, R3, 0x2, R13, 0xe2, !PT ;  /* 0x0000000203037812 */ /* 0x000fe200078ee20d */
[----:B------:R-:W-:Y:S01]  /*1970*/  CS2R R68, SRZ ;  /* 0x0000000000447805 */ /* 0x000fe2000001ff00 */
[----:B------:R-:W-:Y:S01]  /*1980*/  CS2R R66, SRZ ;  /* 0x0000000000427805 */ /* 0x000fe2000001ff00 */
[----:B------:R-:W-:Y:S01]  /*1990*/  IMAD.U32 R13, RZ, RZ, UR19 ;  /* 0x00000013ff0d7e24 */ /* 0x000fe2000f8e00ff */
[C---:B------:R-:W-:Y:S01]  /*19a0*/  LEA R2, P3, R4.reuse, c[0x0][0x160], 0x1 ;  /* 0x0000580004027a11 */ /* 0x040fe200078608ff */
[----:B------:R-:W-:Y:S01]  /*19b0*/  IMAD.IADD R0, R5, 0x1, R0 ;  /* 0x0000000105007824 */ /* 0x000fe200078e0200 */
[----:B------:R-:W-:Y:S01]  /*19c0*/  LOP3.LUT R5, R3, R14, RZ, 0xfc, !PT ;  /* 0x0000000e03057212 */ /* 0x000fe200078efcff */
[----:B------:R-:W-:Y:S01]  /*19d0*/  IMAD.WIDE.U32 R6, R13, c[0x0][0x210], R6 ;  /* 0x000084000d067a25 */ /* 0x000fe200078e0006 */
[----:B------:R-:W-:Y:S01]  /*19e0*/  CS2R R64, SRZ ;  /* 0x0000000000407805 */ /* 0x000fe2000001ff00 */
[----:B------:R-:W-:Y:S01]  /*19f0*/  CS2R R62, SRZ ;  /* 0x00000000003e7805 */ /* 0x000fe2000001ff00 */
[----:B------:R-:W-:Y:S01]  /*1a00*/  LEA.HI.X R3, R4, c[0x0][0x164], R0, 0x1, P3 ;  /* 0x0000590004037a11 */ /* 0x000fe200018f0c00 */
[----:B------:R-:W-:Y:S01]  /*1a10*/  IMAD.U32 R13, RZ, RZ, UR6 ;  /* 0x00000006ff0d7e24 */ /* 0x000fe2000f8e00ff */
[C---:B------:R-:W-:Y:S01]  /*1a20*/  LOP3.LUT P4, RZ, R5.reuse, 0x1, RZ, 0xc0, !PT ;  /* 0x0000000105ff7812 */ /* 0x040fe2000788c0ff */
[----:B-1----:R-:W-:Y:S01]  /*1a30*/  IMAD.U32 R8, RZ, RZ, UR20 ;  /* 0x00000014ff087e24 */ /* 0x002fe2000f8e00ff */
[C---:B------:R-:W-:Y:S01]  /*1a40*/  LOP3.LUT P3, RZ, R5.reuse, 0x2, RZ, 0xc0, !PT ;  /* 0x0000000205ff7812 */ /* 0x040fe2000786c0ff */
[----:B---3--:R-:W-:Y:S01]  /*1a50*/  IMAD.MOV.U32 R11, RZ, RZ, c[0x0][0x208] ;  /* 0x00008200ff0b7624 */ /* 0x008fe200078e00ff */
[----:B------:R-:W-:Y:S01]  /*1a60*/  IADD3 R0, -R232, c[0x0][0x168], -R13 ;  /* 0x00005a00e8007a10 */ /* 0x000fe20007ffe90d */
[----:B------:R-:W-:Y:S01]  /*1a70*/  IMAD.MOV.U32 R4, RZ, RZ, R6 ;  /* 0x000000ffff047224 */ /* 0x000fe200078e0006 */
[----:B------:R-:W-:Y:S01]  /*1a80*/  LOP3.LUT P2, RZ, R5, 0x4, RZ, 0xc0, !PT ;  /* 0x0000000405ff7812 */ /* 0x000fe2000784c0ff */
[----:B------:R-:W-:Y:S01]  /*1a90*/  IMAD.SHL.U32 R14, R11, 0x20, RZ ;  /* 0x000000200b0e7824 */ /* 0x000fe200078e00ff */
[C---:B------:R-:W-:Y:S01]  /*1aa0*/  ISETP.LT.OR P6, PT, R0.reuse, 0x1, !P4 ;  /* 0x000000010000780c */ /* 0x040fe200067c1670 */
[----:B------:R-:W-:Y:S01]  /*1ab0*/  CS2R R60, SRZ ;  /* 0x00000000003c7805 */ /* 0x000fe2000001ff00 */
[C---:B------:R-:W-:Y:S01]  /*1ac0*/  ISETP.LT.OR P5, PT, R0.reuse, 0x1, !P3 ;  /* 0x000000010000780c */ /* 0x040fe20005fa1670 */
[----:B------:R-:W-:Y:S01]  /*1ad0*/  CS2R R58, SRZ ;  /* 0x00000000003a7805 */ /* 0x000fe2000001ff00 */
[C---:B------:R-:W-:Y:S01]  /*1ae0*/  ISETP.LT.OR P0, PT, R0.reuse, 0x1, !P2 ;  /* 0x000000010000780c */ /* 0x040fe20005701670 */
[----:B------:R-:W-:Y:S01]  /*1af0*/  CS2R R56, SRZ ;  /* 0x0000000000387805 */ /* 0x000fe2000001ff00 */
[----:B------:R-:W-:Y:S01]  /*1b00*/  IADD3 R5, R7, UR8, RZ ;  /* 0x0000000807057c10 */ /* 0x000fe2000fffe0ff */
[----:B------:R-:W-:Y:S01]  /*1b10*/  UIMAD UR8, UR20, UR5, UR4 ;  /* 0x00000005140872a4 */ /* 0x000fe2000f8e0204 */
[----:B------:R-:W-:Y:S01]  /*1b20*/  ISETP.LT.OR P1, PT, R0, 0x21, !P4 ;  /* 0x000000210000780c */ /* 0x000fe20006721670 */
[----:B------:R-:W-:Y:S01]  /*1b30*/  CS2R R54, SRZ ;  /* 0x0000000000367805 */ /* 0x000fe2000001ff00 */
[----:B------:R-:W-:Y:S01]  /*1b40*/  ULDC.64 UR4, c[0x0][0x278] ;  /* 0x00009e0000047ab9 */ /* 0x000fe20000000a00 */
[----:B------:R-:W-:Y:S01]  /*1b50*/  IMAD.WIDE.U32 R240, R8, c[0x0][0x218], R4 ;  /* 0x0000860008f07a25 */ /* 0x000fe200078e0004 */
[----:B------:R-:W-:Y:S01]  /*1b60*/  UIMAD UR4, UR12, UR4, URZ ;  /* 0x000000040c0472a4 */ /* 0x000fe2000f8e023f */
[----:B------:R1:W-:Y:S01]  /*1b70*/  LDGSTS.E.BYPASS.LTC128B.128 [R227+0xf080], [R2.64], !P6 ;  /* 0x0f08000002e37fae */ /* 0x0003e2000f101d56 */
[C---:B------:R-:W-:Y:S01]  /*1b80*/  ISETP.LT.OR P6, PT, R0.reuse, 0x21, !P3 ;  /* 0x000000210000780c */ /* 0x040fe20005fc1670 */
[C---:B------:R-:W-:Y:S01]  /*1b90*/  IMAD.SHL.U32 R4, R11.reuse, 0x40, RZ ;  /* 0x000000400b047824 */ /* 0x040fe200078e00ff */
[----:B------:R-:W-:Y:S01]  /*1ba0*/  UIMAD UR4, UR20, UR5, UR4 ;  /* 0x00000005140472a4 */ /* 0x000fe2000f8e0204 */
[----:B------:R1:W-:Y:S01]  /*1bb0*/  LDGSTS.E.BYPASS.LTC128B.128 [R227+0x11080], [R2.64+0x80], !P5 ;  /* 0x1108008002e37fae */ /* 0x0003e2000e901d56 */
[----:B------:R-:W-:Y:S01]  /*1bc0*/  ISETP.LT.OR P5, PT, R0, 0x21, !P2 ;  /* 0x000000210000780c */ /* 0x000fe200057a1670 */
[----:B------:R-:W-:Y:S01]  /*1bd0*/  IMAD.MOV.U32 R236, RZ, RZ, R240 ;  /* 0x000000ffffec7224 */ /* 0x000fe200078e00f0 */
[----:B------:R-:W-:Y:S01]  /*1be0*/  SHF.L.U64.HI R0, R11, R16, c[0x0][0x20c] ;  /* 0x000083000b007619 */ /* 0x000fe20000010210 */
[----:B------:R1:W-:Y:S01]  /*1bf0*/  LDGSTS.E.BYPASS.LTC128B.128 [R227+0x13080], [R2.64+0x100], !P0 ;  /* 0x1308010002e37fae */ /* 0x0003e2000c101d56 */
[----:B------:R-:W-:Y:S01]  /*1c00*/  IADD3 R252, R249, UR4, RZ ;  /* 0x00000004f9fc7c10 */ /* 0x000fe2000fffe0ff */
[----:B------:R-:W-:Y:S01]  /*1c10*/  ULDC.64 UR4, c[0x0][0x288] ;  /* 0x0000a20000047ab9 */ /* 0x000fe20000000a00 */
[----:B------:R-:W-:Y:S01]  /*1c20*/  IADD3 R237, R241, UR8, RZ ;  /* 0x00000008f1ed7c10 */ /* 0x000fe2000fffe0ff */
[----:B------:R-:W-:Y:S01]  /*1c30*/  IMAD R0, R0, UR11, RZ ;  /* 0x0000000b00007c24 */ /* 0x000fe2000f8e02ff */
[----:B------:R-:W-:Y:S01]  /*1c40*/  P2R R10, PR, RZ, 0x10 ;  /* 0x00000010ff0a7803 */ /* 0x000fe20000000000 */
[----:B------:R-:W-:Y:S01]  /*1c50*/  UIMAD UR4, UR13, UR4, URZ ;  /* 0x000000040d0472a4 */ /* 0x000fe2000f8e023f */
[----:B------:R-:W-:Y:S01]  /*1c60*/  IADD3 R8, -R13, c[0x0][0x168], -R232 ;  /* 0x00005a000d087a10 */ /* 0x000fe20007ffe9e8 */
[----:B------:R-:W-:Y:S01]  /*1c70*/  IMAD R9, R4, UR7, R0 ;  /* 0x0000000704097c24 */ /* 0x000fe2000f8e0200 */
[----:B------:R-:W-:Y:S01]  /*1c80*/  USHF.R.S32.HI UR7, URZ, 0x1f, UR6 ;  /* 0x0000001f3f077899 */ /* 0x000fe20008011406 */
[----:B------:R-:W-:Y:S01]  /*1c90*/  ISETP.GE.AND P4, PT, R12, c[0x0][0x1fc], PT ;  /* 0x00007f000c007a0c */ /* 0x000fe20003f86270 */
[----:B------:R-:W-:Y:S01]  /*1ca0*/  IMAD.WIDE.U32 R4, R4, UR11, R236 ;  /* 0x0000000b04047c25 */ /* 0x000fe2000f8e00ec */
[----:B------:R-:W-:Y:S01]  /*1cb0*/  SHF.L.U64.HI R15, R11, R17, c[0x0][0x20c] ;  /* 0x000083000b0f7619 */ /* 0x000fe20000010211 */
[----:B------:R-:W-:Y:S01]  /*1cc0*/  UIMAD UR4, UR19, UR5, UR4 ;  /* 0x00000005130472a4 */ /* 0x000fe2000f8e0204 */
[----:B------:R-:W-:Y:S01]  /*1cd0*/  LEA.HI R11, R21, R230, RZ, 0x2 ;  /* 0x000000e6150b7211 */ /* 0x000fe200078f10ff */
[----:B------:R-:W-:Y:S01]  /*1ce0*/  CS2R R52, SRZ ;  /* 0x0000000000347805 */ /* 0x000fe2000001ff00 */
[----:B------:R-:W-:Y:S01]  /*1cf0*/  CS2R R50, SRZ ;  /* 0x0000000000327805 */ /* 0x000fe2000001ff00 */
[----:B------:R-:W-:Y:S01]  /*1d00*/  CS2R R48, SRZ ;  /* 0x0000000000307805 */ /* 0x000fe2000001ff00 */
[----:B------:R-:W-:Y:S01]  /*1d10*/  CS2R R46, SRZ ;  /* 0x00000000002e7805 */ /* 0x000fe2000001ff00 */
[----:B------:R-:W-:Y:S01]  /*1d20*/  CS2R R44, SRZ ;  /* 0x00000000002c7805 */ /* 0x000fe2000001ff00 */
[----:B------:R-:W-:Y:S01]  /*1d30*/  IADD3 R251, R227, 0xf080, RZ ;  /* 0x0000f080e3fb7810 */ /* 0x000fe20007ffe0ff */
[----:B------:R-:W-:Y:S01]  /*1d40*/  UMOV UR17, 0x1 ;  /* 0x0000000100117882 */ /* 0x000fe20000000000 */
[----:B------:R-:W-:Y:S01]  /*1d50*/  SHF.R.S32.HI R231, RZ, 0x1f, R230 ;  /* 0x0000001fffe77819 */ /* 0x000fe200000114e6 */
[----:B------:R-:W-:-:S02]  /*1d60*/  UMOV UR15, 0xffffffc0 ;  /* 0xffffffc0000f7882 */ /* 0x000fc40000000000 */
[----:B------:R-:W-:Y:S01]  /*1d70*/  ULDC UR9, c[0x0][0x168] ;  /* 0x00005a0000097ab9 */ /* 0x000fe20000000800 */
[C---:B-1----:R-:W-:Y:S01]  /*1d80*/  LEA R2, P0, R25.reuse, R2, 0x1 ;  /* 0x0000000219027211 */ /* 0x042fe200078008ff */
[----:B------:R-:W-:Y:S02]  /*1d90*/  UMOV UR10, 0xffffffb0 ;  /* 0xffffffb0000a7882 */ /* 0x000fe40000000000 */
[----:B------:R-:W-:Y:S01]  /*1da0*/  ULDC UR8, c[0x0][0x198] ;  /* 0x0000660000087ab9 */ /* 0x000fe20000000800 */
[----:B------:R-:W-:Y:S01]  /*1db0*/  LEA.HI.X R3, R25, R3, R26, 0x1, P0 ;  /* 0x0000000319037211 */ /* 0x000fe200000f0c1a */
[----:B------:R-:W-:Y:S01]  /*1dc0*/  UMOV UR14, 0x1 ;  /* 0x00000001000e7882 */ /* 0x000fe20000000000 */
[----:B------:R-:W-:-:S03]  /*1dd0*/  IADD3 R0, P0, R248, UR6, RZ ;  /* 0x00000006f8007c10 */ /* 0x000fc6000ff1e0ff */
[----:B------:R1:W-:Y:S01]  /*1de0*/  LDGSTS.E.BYPASS.LTC128B.128 [R227+0x10080], [R2.64], !P1 ;  /* 0x1008000002e37fae */ /* 0x0003e2000c901d56 */
[----:B------:R-:W-:Y:S02]  /*1df0*/  ISETP.GT.AND P1, PT, R230, 0xf, PT ;  /* 0x0000000fe600780c */ /* 0x000fe40003f24270 */
[----:B------:R-:W-:Y:S01]  /*1e00*/  IADD3.X R7, R252, UR7, RZ, P0, !PT ;  /* 0x00000007fc077c10 */ /* 0x000fe200087fe4ff */
[----:B------:R1:W-:Y:S01]  /*1e10*/  LDGSTS.E.BYPASS.LTC128B.128 [R227+0x12080], [R2.64+0x80], !P6 ;  /* 0x1208008002e37fae */ /* 0x0003e2000f101d56 */
[C---:B------:R-:W-:Y:S02]  /*1e20*/  LEA R6, P0, R0.reuse, c[0x0][0x258], 0x2 ;  /* 0x0000960000067a11 */ /* 0x040fe400078010ff */
[----:B------:R-:W-:Y:S01]  /*1e30*/  ISETP.GE.AND P6, PT, R19, c[0x0][0x1fc], PT ;  /* 0x00007f0013007a0c */ /* 0x000fe20003fc6270 */
[----:B------:R1:W-:Y:S01]  /*1e40*/  LDGSTS.E.BYPASS.LTC128B.128 [R227+0x14080], [R2.64+0x100], !P5 ;  /* 0x1408010002e37fae */ /* 0x0003e2000e901d56 */
[----:B------:R-:W-:Y:S01]  /*1e50*/  LEA.HI.X R7, R0, c[0x0][0x25c], R7, 0x2, P0 ;  /* 0x0000970000077a11 */ /* 0x000fe200000f1407 */
[----:B------:R-:W-:Y:S01]  /*1e60*/  IMAD.IADD R0, R5, 0x1, R9 ;  /* 0x0000000105007824 */ /* 0x000fe200078e0209 */
[----:B------:R-:W-:-:S03]  /*1e70*/  ISETP.LT.OR P0, PT, R8, 0x1, P4 ;  /* 0x000000010800780c */ /* 0x000fc60002701670 */
[----:B------:R-:W-:-:S05]  /*1e80*/  @!P1 IMAD.SHL.U32 R5, R230, 0x10, RZ ;  /* 0x00000010e6059824 */ /* 0x000fca00078e00ff */
[----:B------:R2:W-:Y:S04]  /*1e90*/  @!P1 LDGSTS.E.BYPASS.LTC128B.128 [R5+0x21080], [R6.64] ;  /* 0x2108000006059fae */ /* 0x0005e8000b901d56 */
[----:B------:R-:W0:Y:S01]  /*1ea0*/  LDGDEPBAR ;  /* 0x00000000000079af */ /* 0x000e220000000000 */
[----:B-1----:R-:W-:-:S04]  /*1eb0*/  LEA R2, P5, R4, c[0x0][0x1f0], 0x1 ;  /* 0x00007c0004027a11 */ /* 0x002fc800078a08ff */
[----:B------:R-:W-:Y:S02]  /*1ec0*/  LEA.HI.X R3, R4, c[0x0][0x1f4], R0, 0x1, P5 ;  /* 0x00007d0004037a11 */ /* 0x000fe400028f0c00 */
[----:B------:R-:W-:-:S03]  /*1ed0*/  ISETP.GE.AND P5, PT, R23, c[0x0][0x1fc], PT ;  /* 0x00007f0017007a0c */ /* 0x000fc60003fa6270 */
[----:B------:R1:W-:Y:S01]  /*1ee0*/  LDGSTS.E.BYPASS.LTC128B.128 [R227+0x1b080], [R2.64], !P0 ;  /* 0x1b08000002e37fae */ /* 0x0003e2000c101d56 */
[C---:B------:R-:W-:Y:S02]  /*1ef0*/  ISETP.LT.OR P0, PT, R8.reuse, 0x1, P6 ;  /* 0x000000010800780c */ /* 0x040fe40003701670 */
[--C-:B--2---:R-:W-:Y:S02]  /*1f00*/  SHF.R.S32.HI R6, RZ, 0x2, R11.reuse ;  /* 0x00000002ff067819 */ /* 0x104fe4000001140b */
[----:B------:R-:W-:Y:S02]  /*1f10*/  SHF.R.S32.HI R7, RZ, 0x1f, R11 ;  /* 0x0000001fff077819 */ /* 0x000fe4000001140b */
[----:B------:R-:W-:Y:S02]  /*1f20*/  ISETP.LT.OR P6, PT, R8, 0x21, P6 ;  /* 0x000000210800780c */ /* 0x000fe400037c1670 */
[----:B------:R-:W-:-:S04]  /*1f30*/  LEA.HI R7, R7, R6, RZ, 0x3 ;  /* 0x0000000607077211 */ /* 0x000fc800078f18ff */
[----:B------:R-:W-:Y:S01]  /*1f40*/  LOP3.LUT R7, R7, 0xfffffff8, RZ, 0xc0, !PT ;  /* 0xfffffff807077812 */ /* 0x000fe200078ec0ff */
[----:B------:R1:W-:Y:S01]  /*1f50*/  LDGSTS.E.BYPASS.LTC128B.128 [R227+0x1d080], [R2.64+0x80], !P0 ;  /* 0x1d08008002e37fae */ /* 0x0003e2000c101d56 */
[----:B------:R-:W-:-:S04]  /*1f60*/  LEA R4, P0, R14, R2, 0x1 ;  /* 0x000000020e047211 */ /* 0x000fc800078008ff */
[----:B------:R-:W-:Y:S02]  /*1f70*/  LEA.HI.X R5, R14, R3, R15, 0x1, P0 ;  /* 0x000000030e057211 */ /* 0x000fe400000f0c0f */
[C---:B------:R-:W-:Y:S02]  /*1f80*/  ISETP.LT.OR P0, PT, R8.reuse, 0x1, P5 ;  /* 0x000000010800780c */ /* 0x040fe40002f01670 */
[----:B------:R-:W-:Y:S02]  /*1f90*/  LEA.HI R14, R21, R230, RZ, 0x4 ;  /* 0x000000e6150e7211 */ /* 0x000fe400078f20ff */
[----:B------:R-:W-:Y:S02]  /*1fa0*/  ISETP.LT.OR P5, PT, R8, 0x21, P5 ;  /* 0x000000210800780c */ /* 0x000fe40002fa1670 */
[----:B------:R-:W-:-:S04]  /*1fb0*/  SHF.R.S32.HI R0, RZ, 0x4, R14 ;  /* 0x00000004ff007819 */ /* 0x000fc8000001140e */
[----:B------:R-:W-:-:S03]  /*1fc0*/  LEA.HI R9, R14, R0, RZ, 0x1 ;  /* 0x000000000e097211 */ /* 0x000fc600078f08ff */
[----:B------:R1:W-:Y:S01]  /*1fd0*/  LDGSTS.E.BYPASS.LTC128B.128 [R227+0x1f080], [R2.64+0x100], !P0 ;  /* 0x1f08010002e37fae */ /* 0x0003e2000c101d56 */
[----:B------:R-:W-:Y:S02]  /*1fe0*/  ISETP.LT.OR P0, PT, R8, 0x21, P4 ;  /* 0x000000210800780c */ /* 0x000fe40002701670 */
[----:B------:R-:W-:Y:S02]  /*1ff0*/  LOP3.LUT R9, R9, 0xfffffffe, RZ, 0xc0, !PT ;  /* 0xfffffffe09097812 */ /* 0x000fe400078ec0ff */
[----:B------:R-:W-:-:S03]  /*2000*/  ISETP.NE.AND P4, PT, R10, RZ, PT ;  /* 0x000000ff0a00720c */ /* 0x000fc60003f85270 */
[----:B------:R-:W-:Y:S01]  /*2010*/  IMAD.IADD R0, R0, 0x1, -R9 ;  /* 0x0000000100007824 */ /* 0x000fe200078e0a09 */
[----:B------:R-:W-:-:S04]  /*2020*/  LEA.HI R9, R21, R230, RZ, 0x5 ;  /* 0x000000e615097211 */ /* 0x000fc800078f28ff */
[----:B------:R-:W-:Y:S01]  /*2030*/  SHF.R.S32.HI R8, RZ, 0x1f, R9 ;  /* 0x0000001fff087819 */ /* 0x000fe20000011409 */
[----:B------:R2:W-:Y:S01]  /*2040*/  LDGSTS.E.BYPASS.LTC128B.128 [R227+0x1c080], [R4.64], !P0 ;  /* 0x1c08000004e37fae */ /* 0x0005e2000c101d56 */
[----:B------:R-:W-:Y:S01]  /*2050*/  ISETP.GE.AND P0, PT, R12, c[0x0][0x1fc], PT ;  /* 0x00007f000c007a0c */ /* 0x000fe20003f06270 */
[----:B------:R-:W-:Y:S01]  /*2060*/  IMAD.IADD R12, R6, 0x1, -R7 ;  /* 0x00000001060c7824 */ /* 0x000fe200078e0a07 */
[----:B------:R-:W-:Y:S01]  /*2070*/  SHF.R.S32.HI R13, RZ, 0x5, R9 ;  /* 0x00000005ff0d7819 */ /* 0x000fe20000011409 */
[----:B------:R-:W-:Y:S01]  /*2080*/  IMAD.U32 R6, RZ, RZ, UR20 ;  /* 0x00000014ff067e24 */ /* 0x000fe2000f8e00ff */
[----:B------:R-:W-:Y:S01]  /*2090*/  LEA.HI R7, R21, R230, RZ, 0x7 ;  /* 0x000000e615077211 */ /* 0x000fe200078f38ff */
[----:B------:R2:W-:Y:S01]  /*20a0*/  LDGSTS.E.BYPASS.LTC128B.128 [R227+0x1e080], [R4.64+0x80], !P6 ;  /* 0x1e08008004e37fae */ /* 0x0005e2000f101d56 */
[----:B------:R-:W-:Y:S02]  /*20b0*/  ISETP.GE.AND P6, PT, R19, c[0x0][0x1fc], PT ;  /* 0x00007f0013007a0c */ /* 0x000fe40003fc6270 */
[----:B------:R-:W-:Y:S01]  /*20c0*/  SHF.R.S32.HI R17, RZ, 0x7, R7 ;  /* 0x00000007ff117819 */ /* 0x000fe20000011407 */
[----:B------:R2:W-:Y:S01]  /*20d0*/  LDGSTS.E.BYPASS.LTC128B.128 [R227+0x20080], [R4.64+0x100], !P5 ;  /* 0x2008010004e37fae */ /* 0x0005e2000e901d56 */
[----:B------:R-:W-:Y:S01]  /*20e0*/  SEL R19, RZ, 0x1, P0 ;  /* 0x00000001ff137807 */ /* 0x000fe20000000000 */
[----:B-1----:R-:W-:Y:S01]  /*20f0*/  IMAD.U32 R2, RZ, RZ, UR19 ;  /* 0x00000013ff027e24 */ /* 0x002fe2000f8e00ff */
[----:B------:R-:W-:-:S03]  /*2100*/  ISETP.GE.AND P5, PT, R230, 0x10, PT ;  /* 0x00000010e600780c */ /* 0x000fc60003fa6270 */
[----:B------:R-:W-:-:S05]  /*2110*/  IMAD.WIDE.U32 R2, R2, c[0x0][0x288], R244 ;  /* 0x0000a20002027a25 */ /* 0x000fca00078e00f4 */
[----:B------:R-:W-:Y:S01]  /*2120*/  IADD3 R3, R3, UR4, RZ ;  /* 0x0000000403037c10 */ /* 0x000fe2000fffe0ff */
[----:B------:R-:W-:Y:S02]  /*2130*/  ULDC.64 UR4, c[0x0][0x290] ;  /* 0x0000a40000047ab9 */ /* 0x000fe40000000a00 */
[----:B------:R-:W-:Y:S02]  /*2140*/  UIMAD UR4, UR12, UR4, URZ ;  /* 0x000000040c0472a4 */ /* 0x000fe4000f8e023f */
[----:B------:R-:W-:Y:S01]  /*2150*/  IMAD.WIDE.U32 R246, R6, c[0x0][0x290], R2 ;  /* 0x0000a40006f67a25 */ /* 0x000fe200078e0002 */
[----:B------:R-:W-:Y:S01]  /*2160*/  LEA.HI R2, R8, R13, RZ, 0x2 ;  /* 0x0000000d08027211 */ /* 0x000fe200078f10ff */
[----:B------:R-:W-:Y:S01]  /*2170*/  UIMAD UR4, UR20, UR5, UR4 ;  /* 0x00000005140472a4 */ /* 0x000fe2000f8e0204 */
[----:B------:R-:W-:Y:S01]  /*2180*/  LOP3.LUT R8, R11, 0x3ffffffc, RZ, 0xc0, !PT ;  /* 0x3ffffffc0b087812 */ /* 0x000fe200078ec0ff */
[----:B------:R-:W-:Y:S01]  /*2190*/  IMAD.SHL.U32 R3, R17, 0x8, RZ ;  /* 0x0000000811037824 */ /* 0x000fe200078e00ff */
[----:B------:R-:W-:Y:S01]  /*21a0*/  LOP3.LUT R2, R2, 0xfffffffc, RZ, 0xc0, !PT ;  /* 0xfffffffc02027812 */ /* 0x000fe200078ec0ff */
[----:B------:R-:W-:-:S02]  /*21b0*/  ULDC UR5, c[0x0][0x198] ;  /* 0x0000660000057ab9 */ /* 0x000fc40000000800 */
[----:B------:R-:W-:Y:S01]  /*21c0*/  IADD3 R250, R247, UR4, RZ ;  /* 0x00000004f7fa7c10 */ /* 0x000fe2000fffe0ff */
[----:B------:R-:W-:Y:S01]  /*21d0*/  UMOV UR4, URZ ;  /* 0x0000003f00047c82 */ /* 0x000fe20008000000 */
[----:B------:R-:W-:Y:S01]  /*21e0*/  IMAD.IADD R15, R13, 0x1, -R2 ;  /* 0x000000010d0f7824 */ /* 0x000fe200078e0a02 */
[----:B------:R-:W-:Y:S01]  /*21f0*/  LOP3.LUT R16, R3, 0x8, RZ, 0xc0, !PT ;  /* 0x0000000803107812 */ /* 0x000fe200078ec0ff */
[----:B------:R-:W-:Y:S01]  /*2200*/  IMAD.SHL.U32 R2, R12, 0x10, RZ ;  /* 0x000000100c027824 */ /* 0x000fe200078e00ff */
[----:B------:R-:W-:Y:S01]  /*2210*/  IADD3 R3, P0, R246, UR6, RZ ;  /* 0x00000006f6037c10 */ /* 0x000fe2000ff1e0ff */
[C---:B------:R-:W-:Y:S01]  /*2220*/  IMAD.SHL.U32 R7, R15.reuse, 0x100, RZ ;  /* 0x000001000f077824 */ /* 0x040fe200078e00ff */
[----:B--2---:R-:W-:Y:S01]  /*2230*/  LEA.HI R5, R15, R15, RZ, 0x1 ;  /* 0x0000000f0f057211 */ /* 0x004fe200078f08ff */
[----:B------:R-:W-:Y:S01]  /*2240*/  UMOV UR6, 0xffffffb0 ;  /* 0xffffffb000067882 */ /* 0x000fe20000000000 */
[----:B------:R-:W-:Y:S01]  /*2250*/  LOP3.LUT R2, R16, 0x70, R2, 0xf8, !PT ;  /* 0x0000007010027812 */ /* 0x000fe200078ef802 */
[----:B------:R-:W-:Y:S01]  /*2260*/  UIMAD UR5, UR21, UR6, UR5 ;  /* 0x00000006150572a4 */ /* 0x000fe2000f8e0205 */
[----:B------:R-:W-:Y:S01]  /*2270*/  IADD3.X R4, R250, UR7, RZ, P0, !PT ;  /* 0x00000007fa047c10 */ /* 0x000fe200087fe4ff */
[----:B------:R-:W-:Y:S01]  /*2280*/  IMAD.SHL.U32 R6, R5, 0x100, RZ ;  /* 0x0000010005067824 */ /* 0x000fe200078e00ff */
[C---:B------:R-:W-:Y:S01]  /*2290*/  LEA R10, P0, R3.reuse, c[0x0][0x280], 0x2 ;  /* 0x0000a000030a7a11 */ /* 0x040fe200078010ff */
[----:B------:R-:W-:Y:S01]  /*22a0*/  IMAD.IADD R5, R230, 0x1, -R8 ;  /* 0x00000001e6057824 */ /* 0x000fe200078e0a08 */
[----:B------:R-:W-:Y:S01]  /*22b0*/  LOP3.LUT R2, R2, 0x100, R7, 0xf8, !PT ;  /* 0x0000010002027812 */ /* 0x000fe200078ef807 */
[----:B------:R-:W-:Y:S01]  /*22c0*/  @!P5 IMAD.SHL.U32 R7, R230, 0x10, RZ ;  /* 0x00000010e607d824 */ /* 0x000fe200078e00ff */
[----:B------:R-:W-:-:S02]  /*22d0*/  LEA.HI.X R11, R3, c[0x0][0x284], R4, 0x2, P0 ;  /* 0x0000a100030b7a11 */ /* 0x000fc400000f1404 */
[----:B------:R-:W-:Y:S02]  /*22e0*/  LOP3.LUT R4, R6, 0x7ffffe00, RZ, 0xc0, !PT ;  /* 0x7ffffe0006047812 */ /* 0x000fe400078ec0ff */
[----:B------:R-:W-:Y:S01]  /*22f0*/  SHF.R.U32.HI R3, RZ, 0x3, R2 ;  /* 0x00000003ff037819 */ /* 0x000fe20000011602 */
[----:B------:R1:W-:Y:S01]  /*2300*/  @!P5 LDGSTS.E.BYPASS.LTC128B.128 [R7+0x21280], [R10.64] ;  /* 0x212800000a07dfae */ /* 0x0003e2000b901d56 */
[----:B------:R-:W-:Y:S01]  /*2310*/  LOP3.LUT R6, R9, 0xffffffe0, RZ, 0xc0, !PT ;  /* 0xffffffe009067812 */ /* 0x000fe200078ec0ff */
[----:B------:R-:W-:Y:S01]  /*2320*/  IMAD R5, R5, 0x2, R4 ;  /* 0x0000000205057824 */ /* 0x000fe200078e0204 */
[----:B------:R-:W-:Y:S01]  /*2330*/  LOP3.LUT R2, R2, 0x28, R3, 0x78, !PT ;  /* 0x0000002802027812 */ /* 0x000fe200078e7803 */
[----:B------:R-:W0:Y:S01]  /*2340*/  LDGDEPBAR ;  /* 0x00000000000079af */ /* 0x000e220000000000 */
[----:B------:R-:W-:Y:S01]  /*2350*/  LOP3.LUT R4, R14, 0xfffffff0, RZ, 0xc0, !PT ;  /* 0xfffffff00e047812 */ /* 0x000fe200078ec0ff */
[----:B------:R-:W-:Y:S01]  /*2360*/  IMAD.IADD R3, R230, 0x1, -R6 ;  /* 0x00000001e6037824 */ /* 0x000fe200078e0a06 */
[----:B------:R-:W-:Y:S01]  /*2370*/  LOP3.LUT P0, RZ, R12, 0x1, RZ, 0xc0, !PT ;  /* 0x000000010cff7812 */ /* 0x000fe2000780c0ff */
[----:B------:R-:W-:Y:S01]  /*2380*/  IMAD.IADD R6, R5, 0x1, R2 ;  /* 0x0000000105067824 */ /* 0x000fe200078e0202 */
[----:B------:R-:W0:Y:S01]  /*2390*/  LDGDEPBAR ;  /* 0x00000000000079af */ /* 0x000e220000000000 */
[----:B------:R-:W-:Y:S01]  /*23a0*/  IMAD.IADD R2, R230, 0x1, -R4 ;  /* 0x00000001e6027824 */ /* 0x000fe200078e0a04 */
[----:B------:R-:W-:Y:S01]  /*23b0*/  SHF.R.S32.HI R4, RZ, 0x1f, R3 ;  /* 0x0000001fff047819 */ /* 0x000fe20000011403 */
[----:B------:R-:W-:Y:S01]  /*23c0*/  IMAD.SHL.U32 R225, R6, 0x2, RZ ;  /* 0x0000000206e17824 */ /* 0x000fe200078e00ff */
[----:B------:R-:W-:Y:S01]  /*23d0*/  ISETP.GE.AND P5, PT, R23, c[0x0][0x1fc], PT ;  /* 0x00007f0017007a0c */ /* 0x000fe20003fa6270 */
[----:B------:R-:W-:Y:S01]  /*23e0*/  IMAD.SHL.U32 R5, R2, 0x10, RZ ;  /* 0x0000001002057824 */ /* 0x000fe200078e00ff */
[----:B------:R-:W-:Y:S01]  /*23f0*/  LEA.HI R8, R4, R3, RZ, 0x2 ;  /* 0x0000000304087211 */ /* 0x000fe200078f10ff */
[----:B------:R-:W-:Y:S01]  /*2400*/  IMAD.SHL.U32 R212, R2, 0x2, RZ ;  /* 0x0000000202d47824 */ /* 0x000fe200078e00ff */
[----:B------:R-:W-:-:S02]  /*2410*/  IADD3 R6, R225, 0x21480, RZ ;  /* 0x00021480e1067810 */ /* 0x000fc40007ffe0ff */
[----:B------:R-:W-:Y:S02]  /*2420*/  LOP3.LUT R4, R5, 0xf0, RZ, 0xc0, !PT ;  /* 0x000000f005047812 */ /* 0x000fe400078ec0ff */
[----:B------:R-:W-:Y:S02]  /*2430*/  LOP3.LUT R5, R8, 0x7ffffffc, RZ, 0xc0, !PT ;  /* 0x7ffffffc08057812 */ /* 0x000fe400078ec0ff */
[----:B------:R-:W-:Y:S02]  /*2440*/  IADD3 R226, R225, 0x215a0, RZ ;  /* 0x000215a0e1e27810 */ /* 0x000fe40007ffe0ff */
[----:B------:R-:W-:Y:S01]  /*2450*/  @P0 IADD3 R226, R6, 0xe0, RZ ;  /* 0x000000e006e20810 */ /* 0x000fe20007ffe0ff */
[----:B------:R-:W-:Y:S01]  /*2460*/  IMAD.IADD R12, R3, 0x1, -R5 ;  /* 0x00000001030c7824 */ /* 0x000fe200078e0a05 */
[----:B------:R-:W-:Y:S01]  /*2470*/  SHF.R.S32.HI R3, RZ, 0x1f, R2 ;  /* 0x0000001fff037819 */ /* 0x000fe20000011402 */
[----:B-1----:R-:W-:Y:S01]  /*2480*/  IMAD.SHL.U32 R7, R13, 0x100, RZ ;  /* 0x000001000d077824 */ /* 0x002fe200078e00ff */
[----:B------:R-:W-:Y:S01]  /*2490*/  LOP3.LUT R11, R4, R16, RZ, 0xfc, !PT ;  /* 0x00000010040b7212 */ /* 0x000fe200078efcff */
[----:B------:R-:W-:Y:S01]  /*24a0*/  IMAD.SHL.U32 R10, R20, 0x8, RZ ;  /* 0x00000008140a7824 */ /* 0x000fe200078e00ff */
[----:B------:R-:W-:Y:S01]  /*24b0*/  LEA.HI R214, R3, R2, RZ, 0x3 ;  /* 0x0000000203d67211 */ /* 0x000fe200078f18ff */
[----:B------:R-:W-:Y:S01]  /*24c0*/  IMAD.SHL.U32 R3, R18, 0x40, RZ ;  /* 0x0000004012037824 */ /* 0x000fe200078e00ff */
[----:B------:R-:W-:Y:S01]  /*24d0*/  LOP3.LUT R9, R4, 0x100, R7, 0xf8, !PT ;  /* 0x0000010004097812 */ /* 0x000fe200078ef807 */
[----:B------:R-:W-:Y:S01]  /*24e0*/  IMAD.SHL.U32 R4, R15, 0x10, RZ ;  /* 0x000000100f047824 */ /* 0x000fe200078e00ff */
[----:B------:R-:W-:-:S02]  /*24f0*/  SEL R13, RZ, 0xffffffff, P6 ;  /* 0xffffffffff0d7807 */ /* 0x000fc40003000000 */
[----:B------:R-:W-:Y:S02]  /*2500*/  LOP3.LUT P6, RZ, R18, 0x2, RZ, 0xc0, !PT ;  /* 0x0000000212ff7812 */ /* 0x000fe400078cc0ff */
[C---:B------:R-:W-:Y:S01]  /*2510*/  LOP3.LUT R5, R214.reuse, 0xfffffff8, RZ, 0xc0, !PT ;  /* 0xfffffff8d6057812 */ /* 0x040fe200078ec0ff */
[----:B------:R-:W-:Y:S01]  /*2520*/  IMAD.SHL.U32 R214, R214, 0x40, RZ ;  /* 0x00000040d6d67824 */ /* 0x000fe200078e00ff */
[----:B------:R-:W-:Y:S02]  /*2530*/  LOP3.LUT R3, R3, 0x1c0, RZ, 0xc0, !PT ;  /* 0x000001c003037812 */ /* 0x000fe400078ec0ff */
[----:B------:R-:W-:Y:S01]  /*2540*/  LEA.HI R6, R17, R17, RZ, 0x1 ;  /* 0x0000001111067211 */ /* 0x000fe200078f08ff */
[----:B------:R-:W-:Y:S01]  /*2550*/  IMAD.IADD R5, R2, 0x1, -R5 ;  /* 0x0000000102057824 */ /* 0x000fe200078e0a05 */
[----:B------:R-:W-:Y:S01]  /*2560*/  LEA.HI.SX32 R228, R8, R4, 0x1e ;  /* 0x0000000408e47211 */ /* 0x000fe200078ff2ff */
[----:B------:R-:W-:Y:S01]  /*2570*/  IMAD.SHL.U32 R8, R13, 0x2, RZ ;  /* 0x000000020d087824 */ /* 0x000fe200078e00ff */
[----:B------:R-:W-:-:S02]  /*2580*/  SEL R209, R223, 0xfffffff0, !P6 ;  /* 0xfffffff0dfd17807 */ /* 0x000fc40007000000 */
[C---:B------:R-:W-:Y:S02]  /*2590*/  LOP3.LUT R208, R3.reuse, 0x8, R22, 0xf8, !PT ;  /* 0x0000000803d07812 */ /* 0x040fe400078ef816 */
[----:B------:R-:W-:Y:S02]  /*25a0*/  LOP3.LUT R4, R3, 0x30, R4, 0xf8, !PT ;  /* 0x0000003003047812 */ /* 0x000fe400078ef804 */
[----:B------:R-:W-:Y:S02]  /*25b0*/  SHF.R.U32.HI R7, RZ, 0x3, R3 ;  /* 0x00000003ff077819 */ /* 0x000fe40000011603 */
[----:B------:R-:W-:Y:S01]  /*25c0*/  LOP3.LUT P6, RZ, R2, 0x2, RZ, 0xc0, !PT ;  /* 0x0000000202ff7812 */ /* 0x000fe200078cc0ff */
[----:B------:R-:W-:Y:S01]  /*25d0*/  IMAD.SHL.U32 R2, R0, 0x20, RZ ;  /* 0x0000002000027824 */ /* 0x000fe200078e00ff */
[----:B------:R-:W-:Y:S02]  /*25e0*/  LOP3.LUT R3, R6, 0x1ffffffe, RZ, 0xc0, !PT ;  /* 0x1ffffffe06037812 */ /* 0x000fe400078ec0ff */
[----:B------:R-:W-:-:S02]  /*25f0*/  LOP3.LUT R4, R4, 0x8, R22, 0xf8, !PT ;  /* 0x0000000804047812 */ /* 0x000fc400078ef816 */
[----:B------:R-:W-:Y:S01]  /*2600*/  LOP3.LUT R2, R2, 0x20, RZ, 0xc0, !PT ;  /* 0x0000002002027812 */ /* 0x000fe200078ec0ff */
[----:B------:R-:W-:Y:S01]  /*2610*/  IMAD.IADD R3, R17, 0x1, -R3 ;  /* 0x0000000111037824 */ /* 0x000fe200078e0a03 */
[----:B------:R-:W-:Y:S02]  /*2620*/  LOP3.LUT R214, R214, 0xfffffe00, RZ, 0xc0, !PT ;  /* 0xfffffe00d6d67812 */ /* 0x000fe400078ec0ff */
[----:B------:R-:W-:Y:S01]  /*2630*/  LOP3.LUT R10, R2, 0x18, R10, 0xf8, !PT ;  /* 0x00000018020a7812 */ /* 0x000fe200078ef80a */
[----:B------:R-:W-:Y:S01]  /*2640*/  IMAD R12, R3, 0x4, R12 ;  /* 0x00000004030c7824 */ /* 0x000fe200078e020c */
[----:B------:R-:W-:Y:S01]  /*2650*/  LOP3.LUT R212, R11, 0x18, R212, 0x78, !PT ;  /* 0x000000180bd47812 */ /* 0x000fe200078e78d4 */
[----:B------:R-:W-:Y:S01]  /*2660*/  IMAD.SHL.U32 R3, R5, 0x40, RZ ;  /* 0x0000004005037824 */ /* 0x000fe200078e00ff */
[----:B------:R-:W-:Y:S01]  /*2670*/  SHF.R.U32.HI R215, RZ, 0x3, R9 ;  /* 0x00000003ffd77819 */ /* 0x000fe20000011609 */
[----:B------:R-:W-:Y:S01]  /*2680*/  IMAD.SHL.U32 R2, R0, 0x8, RZ ;  /* 0x0000000800027824 */ /* 0x000fe200078e00ff */
[----:B------:R-:W-:Y:S01]  /*2690*/  LOP3.LUT P0, RZ, R18, 0x4, RZ, 0xc0, !PT ;  /* 0x0000000412ff7812 */ /* 0x000fe2000780c0ff */
[----:B------:R-:W-:Y:S01]  /*26a0*/  IMAD.MOV.U32 R11, RZ, RZ, 0x20 ;  /* 0x00000020ff0b7424 */ /* 0x000fe200078e00ff */
[----:B------:R-:W-:Y:S01]  /*26b0*/  LOP3.LUT R3, R3, 0x1c0, RZ, 0xc0, !PT ;  /* 0x000001c003037812 */ /* 0x000fe200078ec0ff */
[----:B------:R-:W-:Y:S01]  /*26c0*/  IMAD.SHL.U32 R212, R212, 0x2, RZ ;  /* 0x00000002d4d47824 */ /* 0x000fe200078e00ff */
[----:B------:R-:W-:Y:S01]  /*26d0*/  LOP3.LUT R6, R2, 0x8, RZ, 0xc0, !PT ;  /* 0x0000000802067812 */ /* 0x000fe200078ec0ff */
[----:B------:R-:W-:Y:S01]  /*26e0*/  IMAD.SHL.U32 R235, R12, 0x2, RZ ;  /* 0x000000020ceb7824 */ /* 0x000fe200078e00ff */
[----:B------:R-:W-:-:S02]  /*26f0*/  LOP3.LUT R2, R4, R7, RZ, 0x3c, !PT ;  /* 0x0000000704027212 */ /* 0x000fc400078e3cff */
[----:B------:R-:W-:Y:S02]  /*2700*/  SHF.R.U32.HI R4, RZ, 0x3, R3 ;  /* 0x00000003ff047819 */ /* 0x000fe40000011603 */
[----:B------:R-:W-:Y:S01]  /*2710*/  LOP3.LUT R208, R208, R7, RZ, 0x3c, !PT ;  /* 0x00000007d0d07212 */ /* 0x000fe200078e3cff */
[----:B------:R-:W-:Y:S01]  /*2720*/  IMAD R219, R0, 0x200, R2 ;  /* 0x0000020000db7824 */ /* 0x000fe200078e0202 */
[----:B------:R-:W-:Y:S01]  /*2730*/  LOP3.LUT R0, R4, R3, R6, 0x1e, !PT ;  /* 0x0000000304007212 */ /* 0x000fe200078e1e06 */
[----:B------:R-:W-:Y:S01]  /*2740*/  IMAD R2, R15, 0x400, R214 ;  /* 0x000004000f027824 */ /* 0x000fe200078e02d6 */
[----:B------:R-:W-:Y:S01]  /*2750*/  LOP3.LUT R215, R215, 0x38, RZ, 0xc0, !PT ;  /* 0x00000038d7d77812 */ /* 0x000fe200078ec0ff */
[----:B------:R-:W-:Y:S01]  /*2760*/  IMAD R208, R17, 0x200, R208 ;  /* 0x0000020011d07824 */ /* 0x000fe200078e02d0 */
[----:B------:R-:W-:Y:S01]  /*2770*/  SEL R210, R11, 0xffffffe0, !P0 ;  /* 0xffffffe00bd27807 */ /* 0x000fe20004000000 */
[----:B------:R-:W-:Y:S01]  /*2780*/  IMAD.IADD R220, R2, 0x1, R0 ;  /* 0x0000000102dc7824 */ /* 0x000fe200078e0200 */
[----:B------:R-:W-:Y:S01]  /*2790*/  LOP3.LUT P0, RZ, R5, 0x2, RZ, 0xc0, !PT ;  /* 0x0000000205ff7812 */ /* 0x000fe2000780c0ff */
[----:B------:R-:W-:Y:S01]  /*27a0*/  IMAD.SHL.U32 R208, R208, 0x2, RZ ;  /* 0x00000002d0d07824 */ /* 0x000fe200078e00ff */
[----:B------:R-:W-:Y:S01]  /*27b0*/  LOP3.LUT R215, R215, R9, R6, 0x1e, !PT ;  /* 0x00000009d7d77212 */ /* 0x000fe200078e1e06 */
[----:B------:R-:W-:Y:S01]  /*27c0*/  IMAD.SHL.U32 R217, R220, 0x2, RZ ;  /* 0x00000002dcd97824 */ /* 0x000fe200078e00ff */
[----:B------:R-:W-:Y:S01]  /*27d0*/  SEL R9, RZ, 0x4, P5 ;  /* 0x00000004ff097807 */ /* 0x000fe20002800000 */
[--C-:B------:R-:W-:Y:S01]  /*27e0*/  IMAD R209, R209, 0x2, R208.reuse ;  /* 0x00000002d1d17824 */ /* 0x100fe200078e02d0 */
[----:B------:R-:W-:Y:S01]  /*27f0*/  LOP3.LUT P5, RZ, R5, 0x4, RZ, 0xc0, !PT ;  /* 0x0000000405ff7812 */ /* 0x000fe200078ac0ff */
[C---:B------:R-:W-:Y:S01]  /*2800*/  IMAD R211, R210.reuse, 0x2, R208 ;  /* 0x00000002d2d37824 */ /* 0x040fe200078e02d0 */
[----:B------:R-:W-:Y:S01]  /*2810*/  SEL R223, R223, 0xfffffff0, !P0 ;  /* 0xfffffff0dfdf7807 */ /* 0x000fe20004000000 */
[----:B------:R-:W-:Y:S01]  /*2820*/  IMAD R210, R210, 0x2, R209 ;  /* 0x00000002d2d27824 */ /* 0x000fe200078e02d1 */
[----:B------:R-:W-:-:S02]  /*2830*/  LOP3.LUT R3, R4, R10, R3, 0x1e, !PT ;  /* 0x0000000a04037212 */ /* 0x000fc400078e1e03 */
[----:B------:R-:W-:Y:S01]  /*2840*/  SEL R213, R213, 0xe0, !P6 ;  /* 0x000000e0d5d57807 */ /* 0x000fe20007000000 */
[----:B------:R-:W-:Y:S01]  /*2850*/  IMAD.SHL.U32 R222, R223, 0x2, RZ ;  /* 0x00000002dfde7824 */ /* 0x000fe200078e00ff */
[----:B------:R-:W-:Y:S01]  /*2860*/  SEL R0, R11, 0xffffffe0, !P5 ;  /* 0xffffffe00b007807 */ /* 0x000fe20006800000 */
[----:B------:R-:W-:Y:S01]  /*2870*/  IMAD.IADD R224, R220, 0x1, R223 ;  /* 0x00000001dce07824 */ /* 0x000fe200078e02df */
[----:B------:R-:W-:Y:S01]  /*2880*/  IADD3 R216, R217, 0x1b080, RZ ;  /* 0x0001b080d9d87810 */ /* 0x000fe20007ffe0ff */
[----:B------:R-:W-:Y:S01]  /*2890*/  IMAD R213, R213, 0x2, R212 ;  /* 0x00000002d5d57824 */ /* 0x000fe200078e02d4 */
[----:B------:R-:W-:Y:S01]  /*28a0*/  LOP3.LUT R8, R8, 0x2, R19, 0xe2, !PT ;  /* 0x0000000208087812 */ /* 0x000fe200078ee213 */
[----:B------:R-:W-:Y:S01]  /*28b0*/  IMAD.IADD R221, R220, 0x1, R0 ;  /* 0x00000001dcdd7824 */ /* 0x000fe200078e0200 */
[----:B------:R-:W-:Y:S01]  /*28c0*/  LOP3.LUT R214, R3, R214, RZ, 0xfc, !PT ;  /* 0x000000d603d67212 */ /* 0x000fe200078efcff */
[----:B------:R-:W-:Y:S01]  /*28d0*/  IMAD R216, R0, 0x2, R216 ;  /* 0x0000000200d87824 */ /* 0x000fe200078e02d8 */
[----:B------:R-:W-:Y:S01]  /*28e0*/  LOP3.LUT R229, R8, R9, RZ, 0xfc, !PT ;  /* 0x0000000908e57212 */ /* 0x000fe200078efcff */
[----:B------:R-:W-:Y:S01]  /*28f0*/  IMAD.IADD R218, R217, 0x1, R222 ;  /* 0x00000001d9da7824 */ /* 0x000fe200078e02de */
[----:B------:R-:W-:-:S02]  /*2900*/  LEA R215, R215, 0x23c80, 0x1 ;  /* 0x00023c80d7d77811 */ /* 0x000fc400078e08ff */
[----:B------:R-:W-:Y:S02]  /*2910*/  LEA R214, R214, 0x80, 0x1 ;  /* 0x00000080d6d67811 */ /* 0x000fe400078e08ff */
[----:B------:R-:W-:Y:S01]  /*2920*/  IADD3 R234, -R235, UR5, RZ ;  /* 0x00000005ebea7c10 */ /* 0x000fe2000fffe1ff */
[----:B------:R-:W-:Y:S02]  /*2930*/  ULDC UR5, c[0x0][0x168] ;  /* 0x00005a0000057ab9 */ /* 0x000fe40000000800 */
.L_x_1171:
        /* <DEDUP_REMOVED lines=155> */
[----:B------:R1:W5:Y:S01]  /*32f0*/  LDSM.16.M88.2 R2, [R208+0x8880] ;  /* 0x00888000d002783b */ /* 0x0003620000000100 */
[C---:B--2---:R-:W-:Y:S03]  /*3300*/  HMMA.16816.F32 R4, R28.reuse, R24, R4 ;  /* 0x000000181c04723c */ /* 0x044fe60000001804 */
[----:B------:R1:W2:Y:S04]  /*3310*/  LDSM.16.M88.2 R110, [R208+0x9080] ;  /* 0x00908000d06e783b */ /* 0x0002a80000000100 */
        /* <DEDUP_REMOVED lines=13> */
[----:B---34-:R-:W-:Y:S01]  /*33f0*/  USHF.R.S32.HI UR24, URZ, 0x1f, UR16 ;  /* 0x0000001f3f187899 */ /* 0x018fe20008011410 */
[----:B------:R-:W-:Y:S01]  /*3400*/  IMAD.U32 R0, RZ, RZ, UR11 ;  /* 0x0000000bff007e24 */ /* 0x000fe2000f8e00ff */
[----:B------:R-:W-:Y:S01]  /*3410*/  ULDC.64 UR6, c[0x0][0x178] ;  /* 0x00005e0000067ab9 */ /* 0x000fe20000000a00 */
[----:B------:R-:W-:Y:S01]  /*3420*/  IMAD.MOV.U32 R190, RZ, RZ, c[0x0][0x178] ;  /* 0x00005e00ffbe7624 */ /* 0x000fe200078e00ff */
[----:B------:R-:W-:Y:S01]  /*3430*/  UIMAD.WIDE.U32 UR26, UR16, UR6, URZ ;  /* 0x00000006101a72a5 */ /* 0x000fe2000f8e003f */
[----:B------:R-:W-:Y:S01]  /*3440*/  IMAD.MOV.U32 R191, RZ, RZ, 0x5 ;  /* 0x00000005ffbf7424 */ /* 0x000fe200078e00ff */
[----:B------:R-:W-:Y:S01]  /*3450*/  @!P1 LEA R0, R0, 0x40, 0x6 ;  /* 0x0000004000009811 */ /* 0x000fe200078e30ff */
[----:B------:R-:W-:Y:S01]  /*3460*/  UIMAD UR24, UR24, UR6, URZ ;  /* 0x00000006181872a4 */ /* 0x000fe2000f8e023f */
[----:B------:R-:W-:Y:S01]  /*3470*/  IMAD.SHL.U32 R190, R190, 0x20, RZ ;  /* 0x00000020bebe7824 */ /* 0x000fe200078e00ff */
[----:B------:R-:W-:Y:S01]  /*3480*/  USHF.L.U32 UR6, UR26, 0x6, URZ ;  /* 0x000000061a067899 */ /* 0x000fe2000800063f */
[C---:B------:R-:W-:Y:S01]  /*3490*/  @!P1 IADD3 R29, P0, R0.reuse, R248, RZ ;  /* 0x000000f8001d9210 */ /* 0x040fe20007f1e0ff */
[----:B------:R-:W-:Y:S03]  /*34a0*/  UIMAD UR24, UR16, UR7, UR24 ;  /* 0x00000007101872a4 */ /* 0x000fe6000f8e0218 */
[----:B------:R-:W-:Y:S01]  /*34b0*/  @!P1 LEA.HI.X.SX32 R33, R0, R252, 0x1, P0 ;  /* 0x000000fc00219211 */ /* 0x000fe200000f0eff */
[----:B------:R-:W-:Y:S01]  /*34c0*/  UIADD3 UR24, UR27, UR24, URZ ;  /* 0x000000181b187290 */ /* 0x000fe2000fffe03f */
[C---:B------:R-:W-:Y:S01]  /*34d0*/  IADD3 R25, P6, P5, R242.reuse, UR6, R190 ;  /* 0x00000006f2197c10 */ /* 0x040fe2000fdde0be */
[----:B------:R-:W-:Y:S01]  /*34e0*/  IMAD.MOV.U32 R190, RZ, RZ, c[0x0][0x178] ;  /* 0x00005e00ffbe7624 */ /* 0x000fe200078e00ff */
[----:B------:R-:W-:Y:S01]  /*34f0*/  IADD3 R0, P0, R242, UR6, RZ ;  /* 0x00000006f2007c10 */ /* 0x000fe2000ff1e0ff */
[----:B------:R-:W-:Y:S02]  /*3500*/  USHF.L.U64.HI UR24, UR26, 0x6, UR24 ;  /* 0x000000061a187899 */ /* 0x000fe40008010218 */
[----:B------:R-:W-:Y:S01]  /*3510*/  UIMAD UR6, UR16, UR15, UR9 ;  /* 0x0000000f100672a4 */ /* 0x000fe2000f8e0209 */
[----:B------:R-:W-:Y:S03]  /*3520*/  SHF.L.U64.HI R190, R190, R191, c[0x0][0x17c] ;  /* 0x00005f00bebe7619 */ /* 0x000fe600000102bf */
[C---:B------:R-:W-:Y:S02]  /*3530*/  IADD3.X R31, R239.reuse, UR24, RZ, P0, !PT ;  /* 0x00000018ef1f7c10 */ /* 0x040fe400087fe4ff */
[----:B------:R-:W-:Y:S02]  /*3540*/  IADD3.X R34, R239, UR24, R190, P6, P5 ;  /* 0x00000018ef227c10 */ /* 0x000fe4000b7ea4be */
[----:B------:R-:W-:Y:S02]  /*3550*/  LEA R30, P6, R0, c[0x0][0x160], 0x1 ;  /* 0x00005800001e7a11 */ /* 0x000fe400078c08ff */
[----:B------:R-:W-:Y:S02]  /*3560*/  IADD3 R24, -R232, UR6, RZ ;  /* 0x00000006e8187c10 */ /* 0x000fe4000fffe1ff */
[----:B------:R-:W-:Y:S02]  /*3570*/  @!P1 LEA R32, P5, R29, c[0x0][0x258], 0x2 ;  /* 0x000096001d209a11 */ /* 0x000fe400078a10ff */
[----:B------:R-:W-:Y:S01]  /*3580*/  LEA.HI.X R31, R0, c[0x0][0x164], R31, 0x1, P6 ;  /* 0x00005900001f7a11 */ /* 0x000fe200030f0c1f */
[----:B------:R-:W-:Y:S01]  /*3590*/  IMAD.U32 R0, RZ, RZ, UR17 ;  /* 0x00000011ff007e24 */ /* 0x000fe2000f8e00ff */
[----:B------:R-:W-:Y:S02]  /*35a0*/  ISETP.LT.OR P6, PT, R24, 0x1, !P4 ;  /* 0x000000011800780c */ /* 0x000fe400067c1670 */
[----:B------:R-:W-:Y:S01]  /*35b0*/  LEA R28, P0, R25, c[0x0][0x160], 0x1 ;  /* 0x00005800191c7a11 */ /* 0x000fe200078008ff */
[----:B------:R-:W-:Y:S01]  /*35c0*/  IMAD R0, R0, 0x6000, R251 ;  /* 0x0000600000007824 */ /* 0x000fe200078e02fb */
[----:B------:R-:W-:Y:S02]  /*35d0*/  @!P1 LEA.HI.X R33, R29, c[0x0][0x25c], R33, 0x2, P5 ;  /* 0x000097001d219a11 */ /* 0x000fe400028f1421 */
[C---:B------:R-:W-:Y:S02]  /*35e0*/  ISETP.LT.OR P5, PT, R24.reuse, 0x1, !P3 ;  /* 0x000000011800780c */ /* 0x040fe40005fa1670 */
[----:B------:R-:W-:Y:S02]  /*35f0*/  LEA.HI.X R29, R25, c[0x0][0x164], R34, 0x1, P0 ;  /* 0x00005900191d7a11 */ /* 0x000fe400000f0c22 */
[C---:B------:R-:W-:Y:S03]  /*3600*/  ISETP.LT.OR P0, PT, R24.reuse, 0x1, !P2 ;  /* 0x000000011800780c */ /* 0x040fe60005701670 */
[----:B------:R-:W-:Y:S01]  /*3610*/  @!PT LDS RZ, [RZ] ;  /* 0x00000000fffff984 */ /* 0x000fe20000000800 */
[----:B------:R-:W-:Y:S01]  /*3620*/  @!PT LDS RZ, [RZ] ;  /* 0x00000000fffff984 */ /* 0x000fe20000000800 */
[----:B------:R-:W-:Y:S01]  /*3630*/  @!PT LDS RZ, [RZ] ;  /* 0x00000000fffff984 */ /* 0x000fe20000000800 */
[----:B------:R3:W-:Y:S01]  /*3640*/  LDGSTS.E.BYPASS.LTC128B.128 [R0], [R30.64], !P6 ;  /* 0x000000001e007fae */ /* 0x0007e2000f101d56 */
[C---:B------:R-:W-:Y:S05]  /*3650*/  ISETP.LT.OR P6, PT, R24.reuse, 0x21, !P4 ;  /* 0x000000211800780c */ /* 0x040fea00067c1670 */
[----:B------:R3:W-:Y:S01]  /*3660*/  LDGSTS.E.BYPASS.LTC128B.128 [R0+0x2000], [R30.64+0x80], !P5 ;  /* 0x020000801e007fae */ /* 0x0007e2000e901d56 */
[C---:B------:R-:W-:Y:S03]  /*3670*/  ISETP.LT.OR P5, PT, R24.reuse, 0x21, !P3 ;  /* 0x000000211800780c */ /* 0x040fe60005fa1670 */
[----:B------:R3:W-:Y:S01]  /*3680*/  LDGSTS.E.BYPASS.LTC128B.128 [R0+0x4000], [R30.64+0x100], !P0 ;  /* 0x040001001e007fae */ /* 0x0007e2000c101d56 */
[----:B------:R-:W-:Y:S01]  /*3690*/  ISETP.LT.OR P0, PT, R24, 0x21, !P2 ;  /* 0x000000211800780c */ /* 0x000fe20005701670 */
[----:B------:R-:W-:Y:S02]  /*36a0*/  IMAD.U32 R24, RZ, RZ, UR17 ;  /* 0x00000011ff187e24 */ /* 0x000fe4000f8e00ff */
[----:B------:R3:W-:Y:S02]  /*36b0*/  LDGSTS.E.BYPASS.LTC128B.128 [R0+0x1000], [R28.64], !P6 ;  /* 0x010000001c007fae */ /* 0x0007e4000f101d56 */
[----:B------:R-:W-:Y:S04]  /*36c0*/  @!P1 IMAD R24, R24, 0x40, R244 ;  /* 0x0000004018189824 */ /* 0x000fe800078e02f4 */
[----:B------:R3:W-:Y:S01]  /*36d0*/  LDGSTS.E.BYPASS.LTC128B.128 [R0+0x3000], [R28.64+0x80], !P5 ;  /* 0x030000801c007fae */ /* 0x0007e2000e901d56 */
[----:B------:R-:W-:Y:S03]  /*36e0*/  @!P1 IMAD.SHL.U32 R24, R24, 0x4, RZ ;  /* 0x0000000418189824 */ /* 0x000fe600078e00ff */
[----:B------:R3:W-:Y:S04]  /*36f0*/  LDGSTS.E.BYPASS.LTC128B.128 [R0+0x5000], [R28.64+0x100], !P0 ;  /* 0x050001001c007fae */ /* 0x0007e8000c101d56 */
[----:B------:R3:W-:Y:S02]  /*3700*/  @!P1 LDGSTS.E.BYPASS.LTC128B.128 [R24+0x21080], [R32.64] ;  /* 0x2108000020189fae */ /* 0x0007e4000b901d56 */
.L_x_1169:
[C---:B-1-34-:R-:W-:Y:S01]  /*3710*/  HMMA.16816.F32 R24, R104.reuse, R26, RZ ;  /* 0x0000001a6818723c */ /* 0x05afe200000018ff */
[----:B------:R-:W0:Y:S01]  /*3720*/  LDGDEPBAR ;  /* 0x00000000000079af */ /* 0x000e220000000000 */
[----:B------:R-:W-:Y:S02]  /*3730*/  UIMAD UR6, UR21, UR10, UR8 ;  /* 0x0000000a150672a4 */ /* 0x000fe4000f8e0208 */
[----:B------:R-:W-:Y:S02]  /*3740*/  IMAD.IADD R0, R222, 0x1, R216 ;  /* 0x00000001de007824 */ /* 0x000fe400078e02d8 */
[----:B------:R-:W-:Y:S02]  /*3750*/  ULEA UR6, UR11, UR6, 0x6 ;  /* 0x000000060b067291 */ /* 0x000fe4000f8e303f */
[C---:B------:R-:W-:Y:S02]  /*3760*/  HMMA.16816.F32 R28, R104.reuse, R108, RZ ;  /* 0x0000006c681c723c */ /* 0x040fe400000018ff */
[----:B------:R-:W-:Y:S06]  /*3770*/  UIADD3 UR6, UR6, -UR5, UR14 ;  /* 0x8000000506067290 */ /* 0x000fec000fffe00e */
[C---:B-----5:R-:W-:Y:S01]  /*3780*/  HMMA.16816.F32 R32, R104.reuse, R2, RZ ;  /* 0x000000026820723c */ /* 0x060fe200000018ff */
[----:B------:R-:W-:Y:S07]  /*3790*/  LDSM.16.M88.2 R2, [R211+0x7880] ;  /* 0x00788000d302783b */ /* 0x000fee0000000100 */
[C---:B--2---:R-:W-:Y:S01]  /*37a0*/  HMMA.16816.F32 R36, R104.reuse, R110, RZ ;  /* 0x0000006e6824723c */ /* 0x044fe200000018ff */
[----:B------:R-:W1:Y:S07]  /*37b0*/  LDSM.16.M88.4 R108, [R216] ;  /* 0x00000000d86c783b */ /* 0x000e6e0000000200 */
[----:B------:R-:W-:Y:S01]  /*37c0*/  HMMA.16816.F32 R40, R104, R172, RZ ;  /* 0x000000ac6828723c */ /* 0x000fe200000018ff */
[----:B------:R-:W2:Y:S04]  /*37d0*/  LDSM.16.M88.2 R104, [R211+0x8080] ;  /* 0x00808000d368783b */ /* 0x000ea80000000100 */
[----:B------:R-:W3:Y:S03]  /*37e0*/  LDSM.16.M88.2 R106, [R211+0x8880] ;  /* 0x00888000d36a783b */ /* 0x000ee60000000100 */
[C---:B------:R-:W-:Y:S01]  /*37f0*/  HMMA.16816.F32 R24, R176.reuse, R174, R24 ;  /* 0x000000aeb018723c */ /* 0x040fe20000001818 */
[----:B------:R-:W4:Y:S04]  /*3800*/  LDSM.16.M88.2 R172, [R211+0x9080] ;  /* 0x00908000d3ac783b */ /* 0x000f280000000100 */
[----:B------:R-:W5:Y:S03]  /*3810*/  LDSM.16.M88.2 R174, [R211+0x9880] ;  /* 0x00988000d3ae783b */ /* 0x000f660000000100 */
        /* <DEDUP_REMOVED lines=8> */
[C---:B--2---:R-:W-:Y:S01]  /*38a0*/  HMMA.16816.F32 R28, R108.reuse, R104, R28 ;  /* 0x000000686c1c723c */ /* 0x044fe2000000181c */
[----:B------:R-:W2:Y:S07]  /*38b0*/  LDSM.16.M88.2 R104, [R210+0x8880] ;  /* 0x00888000d268783b */ /* 0x000eae0000000100 */
[C---:B---3--:R-:W-:Y:S01]  /*38c0*/  HMMA.16816.F32 R32, R108.reuse, R106, R32 ;  /* 0x0000006a6c20723c */ /* 0x048fe20000001820 */
[----:B------:R-:W3:Y:S07]  /*38d0*/  LDSM.16.M88.2 R106, [R210+0x9080] ;  /* 0x00908000d26a783b */ /* 0x000eee0000000100 */
[C---:B----4-:R-:W-:Y:S01]  /*38e0*/  HMMA.16816.F32 R36, R108.reuse, R172, R36 ;  /* 0x000000ac6c24723c */ /* 0x050fe20000001824 */
[----:B------:R-:W4:Y:S07]  /*38f0*/  LDSM.16.M88.2 R172, [R210+0x9880] ;  /* 0x00988000d2ac783b */ /* 0x000f2e0000000100 */
[----:B-----5:R-:W-:Y:S01]  /*3900*/  HMMA.16816.F32 R40, R108, R174, R40 ;  /* 0x000000ae6c28723c */ /* 0x020fe20000001828 */
[----:B------:R-:W-:Y:S04]  /*3910*/  LDSM.16.M88.2 R174, [R208+0xa080] ;  /* 0x00a08000d0ae783b */ /* 0x000fe80000000100 */
[----:B------:R-:W5:Y:S03]  /*3920*/  LDSM.16.M88.4 R108, [R217+0x1d080] ;  /* 0x01d08000d96c783b */ /* 0x000f660000000200 */
        /* <DEDUP_REMOVED lines=24> */
[C---:B-1----:R-:W-:Y:S01]  /*3ab0*/  HMMA.16816.F32 R28, R176.reuse, R2, R28 ;  /* 0x00000002b01c723c */ /* 0x042fe2000000181c */
[----:B------:R-:W1:Y:S07]  /*3ac0*/  LDSM.16.M88.2 R2, [R211+0xb080] ;  /* 0x00b08000d302783b */ /* 0x000e6e0000000100 */
[C---:B--2---:R-:W-:Y:S01]  /*3ad0*/  HMMA.16816.F32 R32, R176.reuse, R104, R32 ;  /* 0x00000068b020723c */ /* 0x044fe20000001820 */
[----:B------:R-:W2:Y:S07]  /*3ae0*/  LDSM.16.M88.2 R104, [R211+0xb880] ;  /* 0x00b88000d368783b */ /* 0x000eae0000000100 */
[C---:B------:R-:W-:Y:S01]  /*3af0*/  HMMA.16816.F32 R36, R176.reuse, R180, R36 ;  /* 0x000000b4b024723c */ /* 0x040fe20000001824 */
[----:B------:R-:W-:Y:S07]  /*3b00*/  LDSM.16.M88.2 R180, [R210+0xb880] ;  /* 0x00b88000d2b4783b */ /* 0x000fee0000000100 */
        /* <DEDUP_REMOVED lines=12> */
[----:B------:R-:W-:Y:S04]  /*3bd0*/  LDSM.16.M88.2 R106, [R208+0xc880] ;  /* 0x00c88000d06a783b */ /* 0x000fe80000000100 */
[----:B------:R-:W3:Y:S03]  /*3be0*/  LDSM.16.M88.4 R108, [R217+0x1f080] ;  /* 0x01f08000d96c783b */ /* 0x000ee60000000200 */
[C---:B----4-:R-:W-:Y:S01]  /*3bf0*/  HMMA.16816.F32 R24, R176.reuse, R172, R24 ;  /* 0x000000acb018723c */ /* 0x050fe20000001818 */
[----:B------:R-:W4:Y:S07]  /*3c00*/  LDSM.16.M88.2 R172, [R208+0xd080] ;  /* 0x00d08000d0ac783b */ /* 0x000f2e0000000100 */
[C---:B-----5:R-:W-:Y:S01]  /*3c10*/  HMMA.16816.F32 R28, R176.reuse, R174, R28 ;  /* 0x000000aeb01c723c */ /* 0x060fe2000000181c */
[----:B------:R-:W5:Y:S07]  /*3c20*/  LDSM.16.M88.2 R174, [R208+0xd880] ;  /* 0x00d88000d0ae783b */ /* 0x000f6e0000000100 */
[C---:B-1----:R-:W-:Y:S01]  /*3c30*/  HMMA.16816.F32 R32, R176.reuse, R2, R32 ;  /* 0x00000002b020723c */ /* 0x042fe20000001820 */
[----:B------:R-:W1:Y:S07]  /*3c40*/  LDSM.16.M88.2 R2, [R208+0xe080] ;  /* 0x00e08000d002783b */ /* 0x000e6e0000000100 */
[C---:B------:R-:W-:Y:S07]  /*3c50*/  HMMA.16816.F32 R36, R176.reuse, R180, R36 ;  /* 0x000000b4b024723c */ /* 0x040fee0000001824 */
[----:B------:R-:W-:Y:S01]  /*3c60*/  IADD3 R181, -R235, UR6, R228 ;  /* 0x00000006ebb57c10 */ /* 0x000fe2000fffe1e4 */
[----:B--2---:R-:W-:Y:S01]  /*3c70*/  HMMA.16816.F32 R40, R176, R104, R40 ;  /* 0x00000068b028723c */ /* 0x004fe20000001828 */
[----:B------:R-:W2:Y:S03]  /*3c80*/  LDSM.16.M88.2 R104, [R208+0xe880] ;  /* 0x00e88000d068783b */ /* 0x000ea60000000100 */
[----:B------:R-:W-:Y:S01]  /*3c90*/  IMNMX R180, R234, R181, PT ;  /* 0x000000b5eab47217 */ /* 0x000fe20003800200 */
[----:B------:R-:W-:Y:S01]  /*3ca0*/  LDSM.16.M88.4 R176, [R218+0x1f080] ;  /* 0x01f08000dab0783b */ /* 0x000fe20000000200 */
[----:B------:R-:W-:Y:S02]  /*3cb0*/  IADD3 R181, R181, 0x8, RZ ;  /* 0x00000008b5b57810 */ /* 0x000fe40007ffe0ff */
[C---:B---3--:R-:W-:Y:S01]  /*3cc0*/  HMMA.16816.F32 R24, R108.reuse, R106, R24 ;  /* 0x0000006a6c18723c */ /* 0x048fe20000001818 */
[----:B------:R-:W3:Y:S04]  /*3cd0*/  LDSM.16.M88.2 R106, [R209+0xc880] ;  /* 0x00c88000d16a783b */ /* 0x000ee80000000100 */
[C---:B------:R-:W-:Y:S02]  /*3ce0*/  ISETP.GT.AND P0, PT, R180.reuse, RZ, PT ;  /* 0x000000ffb400720c */ /* 0x040fe40003f04270 */
[----:B------:R-:W-:Y:S01]  /*3cf0*/  ISETP.GT.AND P5, PT, R180, 0x40, PT ;  /* 0x00000040b400780c */ /* 0x000fe20003fa4270 */
[C---:B----4-:R-:W-:Y:S01]  /*3d00*/  HMMA.16816.F32 R28, R108.reuse, R172, R28 ;  /* 0x000000ac6c1c723c */ /* 0x050fe2000000181c */
[----:B------:R-:W4:Y:S03]  /*3d10*/  LDSM.16.M88.2 R172, [R209+0xd080] ;  /* 0x00d08000d1ac783b */ /* 0x000f260000000100 */
[----:B------:R-:W-:Y:S02]  /*3d20*/  FSEL R4, R4, -INF , P0 ;  /* 0xff80000004047808 */ /* 0x000fe40000000000 */
[----:B------:R-:W-:Y:S02]  /*3d30*/  ISETP.GT.AND P0, PT, R180, 0x1, PT ;  /* 0x00000001b400780c */ /* 0x000fe40003f04270 */
[C---:B-----5:R-:W-:Y:S04]  /*3d40*/  HMMA.16816.F32 R32, R108.reuse, R174, R32 ;  /* 0x000000ae6c20723c */ /* 0x060fe80000001820 */
[--C-:B------:R-:W-:Y:S01]  /*3d50*/  FFMA.FTZ R4, R4, c[0x0][0x29c], -R188.reuse ;  /* 0x0000a70004047a23 */ /* 0x100fe200000108bc */
[----:B------:R-:W-:Y:S03]  /*3d60*/  FSEL R20, R20, -INF , P5 ;  /* 0xff80000014147808 */ /* 0x000fe60002800000 */
[C---:B-1----:R-:W-:Y:S01]  /*3d70*/  HMMA.16816.F32 R36, R108.reuse, R2, R36 ;  /* 0x000000026c24723c */ /* 0x042fe20000001824 */
[----:B------:R1:W-:Y:S01]  /*3d80*/  MUFU.EX2 R187, R4 ;  /* 0x0000000400bb7308 */ /* 0x0003e20000000800 */
[----:B------:R-:W5:Y:S06]  /*3d90*/  LDSM.16.M88.2 R2, [R209+0xd880] ;  /* 0x00d88000d102783b */ /* 0x000f6c0000000100 */
[----:B--2---:R-:W-:Y:S01]  /*3da0*/  HMMA.16816.F32 R40, R108, R104, R40 ;  /* 0x000000686c28723c */ /* 0x004fe20000001828 */
[----:B------:R-:W-:Y:S07]  /*3db0*/  LDSM.16.M88.2 R108, [R211+0xc880] ;  /* 0x00c88000d36c783b */ /* 0x000fee0000000100 */
[C---:B---3--:R-:W-:Y:S08]  /*3dc0*/  HMMA.16816.F32 R24, R176.reuse, R106, R24 ;  /* 0x0000006ab018723c */ /* 0x048ff00000001818 */
[C---:B----4-:R-:W-:Y:S04]  /*3dd0*/  HMMA.16816.F32 R28, R176.reuse, R172, R28 ;  /* 0x000000acb01c723c */ /* 0x050fe8000000181c */
[----:B-1----:R-:W-:Y:S02]  /*3de0*/  FSEL R4, R5, -INF , P0 ;  /* 0xff80000005047808 */ /* 0x002fe40000000000 */
[----:B------:R-:W-:Y:S03]  /*3df0*/  ISETP.GT.AND P0, PT, R180, 0x10, PT ;  /* 0x00000010b400780c */ /* 0x000fe60003f04270 */
[--C-:B------:R-:W-:Y:S03]  /*3e00*/  FFMA.FTZ R4, R4, c[0x0][0x29c], -R188.reuse ;  /* 0x0000a70004047a23 */ /* 0x100fe600000108bc */
[----:B------:R-:W-:Y:S01]  /*3e10*/  FSEL R8, R8, -INF , P0 ;  /* 0xff80000008087808 */ /* 0x000fe20000000000 */
[----:B------:R1:W2:Y:S01]  /*3e20*/  MUFU.EX2 R186, R4 ;  /* 0x0000000400ba7308 */ /* 0x0002a20000000800 */
[----:B------:R-:W-:Y:S01]  /*3e30*/  ISETP.GT.AND P0, PT, R180, 0x11, PT ;  /* 0x00000011b400780c */ /* 0x000fe20003f04270 */
[C---:B-----5:R-:W-:Y:S03]  /*3e40*/  HMMA.16816.F32 R32, R176.reuse, R2, R32 ;  /* 0x00000002b020723c */ /* 0x060fe60000001820 */
[--C-:B------:R-:W-:Y:S01]  /*3e50*/  FFMA.FTZ R8, R8, c[0x0][0x29c], -R188.reuse ;  /* 0x0000a70008087a23 */ /* 0x100fe200000108bc */
[----:B------:R-:W-:Y:S02]  /*3e60*/  FSEL R104, R9, -INF , P0 ;  /* 0xff80000009687808 */ /* 0x000fe40000000000 */
[----:B------:R-:W-:Y:S02]  /*3e70*/  ISETP.GT.AND P0, PT, R180, 0x20, PT ;  /* 0x00000020b400780c */ /* 0x000fe40003f04270 */
[----:B------:R3:W-:Y:S01]  /*3e80*/  MUFU.EX2 R185, R8 ;  /* 0x0000000800b97308 */ /* 0x0007e20000000800 */
[--C-:B------:R-:W-:Y:S03]  /*3e90*/  FFMA.FTZ R104, R104, c[0x0][0x29c], -R188.reuse ;  /* 0x0000a70068687a23 */ /* 0x100fe600000108bc */
[----:B------:R-:W-:Y:S02]  /*3ea0*/  FSEL R12, R12, -INF , P0 ;  /* 0xff8000000c0c7808 */ /* 0x000fe40000000000 */
[----:B------:R-:W-:Y:S04]  /*3eb0*/  ISETP.GT.AND P0, PT, R180, 0x21, PT ;  /* 0x00000021b400780c */ /* 0x000fe80003f04270 */
[----:B------:R4:W-:Y:S01]  /*3ec0*/  MUFU.EX2 R184, R104 ;  /* 0x0000006800b87308 */ /* 0x0009e20000000800 */
[--C-:B------:R-:W-:Y:S01]  /*3ed0*/  FFMA.FTZ R12, R12, c[0x0][0x29c], -R188.reuse ;  /* 0x0000a7000c0c7a23 */ /* 0x100fe200000108bc */
[----:B------:R-:W-:Y:S01]  /*3ee0*/  FSEL R110, R13, -INF , P0 ;  /* 0xff8000000d6e7808 */ /* 0x000fe20000000000 */
[----:B-1----:R-:W1:Y:S01]  /*3ef0*/  LDSM.16.M88.2 R4, [R209+0xe080] ;  /* 0x00e08000d104783b */ /* 0x002e620000000100 */
[----:B------:R-:W-:Y:S03]  /*3f00*/  ISETP.GT.AND P0, PT, R180, 0x30, PT ;  /* 0x00000030b400780c */ /* 0x000fe60003f04270 */
[--C-:B------:R-:W-:Y:S01]  /*3f10*/  FFMA.FTZ R2, R110, c[0x0][0x29c], -R188.reuse ;  /* 0x0000a7006e027a23 */ /* 0x100fe200000108bc */
[----:B------:R-:W-:Y:S02]  /*3f20*/  FSEL R16, R16, -INF , P0 ;  /* 0xff80000010107808 */ /* 0x000fe40000000000 */
[----:B------:R5:W-:Y:S01]  /*3f30*/  MUFU.EX2 R183, R12 ;  /* 0x0000000c00b77308 */ /* 0x000be20000000800 */
[----:B------:R-:W-:Y:S01]  /*3f40*/  ISETP.GT.AND P0, PT, R180, 0x31, PT ;  /* 0x00000031b400780c */ /* 0x000fe20003f04270 */
[----:B---3--:R-:W3:Y:S08]  /*3f50*/  LDSM.16.M88.2 R8, [R209+0xe880] ;  /* 0x00e88000d108783b */ /* 0x008ef00000000100 */
[----:B------:R2:W-:Y:S01]  /*3f60*/  MUFU.EX2 R182, R2 ;  /* 0x0000000200b67308 */ /* 0x0005e20000000800 */
[----:B----4-:R-:W4:Y:S04]  /*3f70*/  LDSM.16.M88.4 R104, [R216+0x4000] ;  /* 0x00400000d868783b */ /* 0x010f280000000200 */
[----:B-----5:R-:W5:Y:S01]  /*3f80*/  LDSM.16.M88.2 R12, [R211+0xd080] ;  /* 0x00d08000d30c783b */ /* 0x020f620000000100 */
[C---:B-1----:R-:W-:Y:S03]  /*3f90*/  HMMA.16816.F32 R36, R176.reuse, R4, R36 ;  /* 0x00000004b024723c */ /* 0x042fe60000001824 */
[----:B--2---:R-:W1:Y:S04]  /*3fa0*/  LDSM.16.M88.2 R2, [R211+0xd880] ;  /* 0x00d88000d302783b */ /* 0x004e680000000100 */
[--C-:B------:R-:W-:Y:S01]  /*3fb0*/  FFMA.FTZ R4, R16, c[0x0][0x29c], -R188.reuse ;  /* 0x0000a70010047a23 */ /* 0x100fe200000108bc */
[----:B------:R-:W-:Y:S02]  /*3fc0*/  FSEL R16, R17, -INF , P0 ;  /* 0xff80000011107808 */ /* 0x000fe40000000000 */
[----:B------:R-:W-:Y:S01]  /*3fd0*/  ISETP.GT.AND P0, PT, R180, 0x41, PT ;  /* 0x00000041b400780c */ /* 0x000fe20003f04270 */
[----:B---3--:R-:W-:Y:S01]  /*3fe0*/  HMMA.16816.F32 R40, R176, R8, R40 ;  /* 0x00000008b028723c */ /* 0x008fe20000001828 */
[----:B------:R-:W-:Y:S01]  /*3ff0*/  LDSM.16.M88.2 R8, [R211+0xe880] ;  /* 0x00e88000d308783b */ /* 0x000fe20000000100 */
[----:B------:R2:W-:Y:S01]  /*4000*/  MUFU.EX2 R175, R4 ;  /* 0x0000000400af7308 */ /* 0x0005e20000000800 */
[--C-:B------:R-:W-:Y:S01]  /*4010*/  FFMA.FTZ R16, R16, c[0x0][0x29c], -R188.reuse ;  /* 0x0000a70010107a23 */ /* 0x100fe200000108bc */
[----:B------:R-:W-:Y:S04]  /*4020*/  FSEL R21, R21, -INF , P0 ;  /* 0xff80000015157808 */ /* 0x000fe80000000000 */
[C---:B----4-:R-:W-:Y:S01]  /*4030*/  HMMA.16816.F32 R24, R104.reuse, R108, R24 ;  /* 0x0000006c6818723c */ /* 0x050fe20000001818 */
[----:B------:R3:W-:Y:S03]  /*4040*/  LDSM.16.M88.4 R108, [R0+0x4000] ;  /* 0x00400000006c783b */ /* 0x0007e60000000200 */
[----:B------:R4:W-:Y:S04]  /*4050*/  MUFU.EX2 R174, R16 ;  /* 0x0000001000ae7308 */ /* 0x0009e80000000800 */
[C---:B-----5:R-:W-:Y:S01]  /*4060*/  HMMA.16816.F32 R28, R104.reuse, R12, R28 ;  /* 0x0000000c681c723c */ /* 0x060fe2000000181c */
[----:B--2---:R-:W2:Y:S07]  /*4070*/  LDSM.16.M88.2 R4, [R211+0xe080] ;  /* 0x00e08000d304783b */ /* 0x004eae0000000100 */
[C---:B-1----:R-:W-:Y:S01]  /*4080*/  HMMA.16816.F32 R32, R104.reuse, R2, R32 ;  /* 0x000000026820723c */ /* 0x042fe20000001820 */
[----:B------:R-:W-:Y:S03]  /*4090*/  LDSM.16.M88.2 R2, [R210+0xd880] ;  /* 0x00d88000d202783b */ /* 0x000fe60000000100 */
[--C-:B---3--:R-:W-:Y:S01]  /*40a0*/  FFMA.FTZ R0, R20, c[0x0][0x29c], -R188.reuse ;  /* 0x0000a70014007a23 */ /* 0x108fe200000108bc */
[----:B----4-:R-:W1:Y:S01]  /*40b0*/  LDSM.16.M88.2 R16, [R210+0xc880] ;  /* 0x00c88000d210783b */ /* 0x010e620000000100 */
[----:B------:R-:W-:Y:S02]  /*40c0*/  FFMA.FTZ R188, R21, c[0x0][0x29c], -R188 ;  /* 0x0000a70015bc7a23 */ /* 0x000fe400000108bc */
[----:B------:R3:W-:Y:S01]  /*40d0*/  MUFU.EX2 R173, R0 ;  /* 0x0000000000ad7308 */ /* 0x0007e20000000800 */
[----:B------:R-:W4:Y:S09]  /*40e0*/  LDSM.16.M88.2 R20, [R210+0xd080] ;  /* 0x00d08000d214783b */ /* 0x000f320000000100 */
[----:B------:R-:W-:Y:S01]  /*40f0*/  MUFU.EX2 R188, R188 ;  /* 0x000000bc00bc7308 */ /* 0x000fe20000000800 */
[----:B---3--:R-:W-:Y:S01]  /*4100*/  IMNMX R0, R234, R181, PT ;  /* 0x000000b5ea007217 */ /* 0x008fe20003800200 */
[C---:B--2---:R-:W-:Y:S01]  /*4110*/  HMMA.16816.F32 R36, R104.reuse, R4, R36 ;  /* 0x000000046824723c */ /* 0x044fe20000001824 */
[----:B------:R-:W2:Y:S02]  /*4120*/  LDSM.16.M88.2 R4, [R210+0xe080] ;  /* 0x00e08000d204783b */ /* 0x000ea40000000100 */
[C---:B------:R-:W-:Y:S02]  /*4130*/  ISETP.GT.AND P0, PT, R0.reuse, RZ, PT ;  /* 0x000000ff0000720c */ /* 0x040fe40003f04270 */
[----:B------:R-:W-:Y:S02]  /*4140*/  ISETP.GT.AND P6, PT, R0, 0x31, PT ;  /* 0x000000310000780c */ /* 0x000fe40003fc4270 */
[----:B------:R-:W-:Y:S01]  /*4150*/  FSEL R6, R6, -INF , P0 ;  /* 0xff80000006067808 */ /* 0x000fe20000000000 */
[----:B------:R-:W-:Y:S01]  /*4160*/  HMMA.16816.F32 R40, R104, R8, R40 ;  /* 0x000000086828723c */ /* 0x000fe20000001828 */
[----:B------:R-:W3:Y:S02]  /*4170*/  LDS R8, [R228.X4+0x21280] ;  /* 0x02128000e4087984 */ /* 0x000ee40000004800 */
[----:B------:R-:W-:Y:S01]  /*4180*/  ISETP.GT.AND P0, PT, R0, 0x1, PT ;  /* 0x000000010000780c */ /* 0x000fe20003f04270 */
[--C-:B------:R-:W-:Y:S01]  /*4190*/  FFMA.FTZ R172, R6, c[0x0][0x29c], -R189.reuse ;  /* 0x0000a70006ac7a23 */ /* 0x100fe200000108bd */
[----:B------:R-:W-:Y:S02]  /*41a0*/  ISETP.GT.AND P5, PT, R0, 0x40, PT ;  /* 0x000000400000780c */ /* 0x000fe40003fa4270 */
[----:B------:R-:W-:Y:S01]  /*41b0*/  FSEL R6, R7, -INF , P0 ;  /* 0xff80000007067808 */ /* 0x000fe20000000000 */
[C---:B-1----:R-:W-:Y:S02]  /*41c0*/  HMMA.16816.F32 R24, R108.reuse, R16, R24 ;  /* 0x000000106c18723c */ /* 0x042fe40000001818 */
[----:B------:R-:W-:Y:S03]  /*41d0*/  MUFU.EX2 R172, R172 ;  /* 0x000000ac00ac7308 */ /* 0x000fe60000000800 */
[--C-:B------:R-:W-:Y:S01]  /*41e0*/  FFMA.FTZ R6, R6, c[0x0][0x29c], -R189.reuse ;  /* 0x0000a70006067a23 */ /* 0x100fe200000108bd */
[----:B------:R-:W-:Y:S02]  /*41f0*/  ISETP.GT.AND P0, PT, R0, 0x10, PT ;  /* 0x000000100000780c */ /* 0x000fe40003f04270 */
[C---:B----4-:R-:W-:Y:S04]  /*4200*/  HMMA.16816.F32 R28, R108.reuse, R20, R28 ;  /* 0x000000146c1c723c */ /* 0x050fe8000000181c */
[----:B------:R1:W4:Y:S01]  /*4210*/  MUFU.EX2 R106, R6 ;  /* 0x00000006006a7308 */ /* 0x0003220000000800 */
[----:B------:R-:W-:Y:S02]  /*4220*/  FSEL R10, R10, -INF , P0 ;  /* 0xff8000000a0a7808 */ /* 0x000fe40000000000 */
[----:B------:R-:W-:Y:S01]  /*4230*/  ISETP.GT.AND P0, PT, R0, 0x11, PT ;  /* 0x000000110000780c */ /* 0x000fe20003f04270 */
[C---:B------:R-:W-:Y:S04]  /*4240*/  HMMA.16816.F32 R32, R108.reuse, R2, R32 ;  /* 0x000000026c20723c */ /* 0x040fe80000001820 */
[----:B------:R-:W-:Y:S01]  /*4250*/  FSEL R11, R11, -INF , P0 ;  /* 0xff8000000b0b7808 */ /* 0x000fe20000000000 */
[--C-:B------:R-:W-:Y:S01]  /*4260*/  FFMA.FTZ R10, R10, c[0x0][0x29c], -R189.reuse ;  /* 0x0000a7000a0a7a23 */ /* 0x100fe200000108bd */
[----:B------:R-:W-:Y:S02]  /*4270*/  ISETP.GT.AND P0, PT, R0, 0x20, PT ;  /* 0x000000200000780c */ /* 0x000fe40003f04270 */
[----:B------:R-:W-:Y:S01]  /*4280*/  F2FP.PACK_AB R3, R186, R187 ;  /* 0x000000bbba03723e */ /* 0x000fe200000000ff */
[C---:B--2---:R-:W-:Y:S01]  /*4290*/  HMMA.16816.F32 R36, R108.reuse, R4, R36 ;  /* 0x000000046c24723c */ /* 0x044fe20000001824 */
[----:B------:R-:W-:Y:S02]  /*42a0*/  MUFU.EX2 R105, R10 ;  /* 0x0000000a00697308 */ /* 0x000fe40000000800 */
[----:B------:R-:W-:Y:S01]  /*42b0*/  FSEL R14, R14, -INF , P0 ;  /* 0xff8000000e0e7808 */ /* 0x000fe20000000000 */
[--C-:B------:R-:W-:Y:S01]  /*42c0*/  FFMA.FTZ R104, R11, c[0x0][0x29c], -R189.reuse ;  /* 0x0000a7000b687a23 */ /* 0x100fe200000108bd */
[----:B------:R-:W-:Y:S02]  /*42d0*/  ISETP.GT.AND P0, PT, R0, 0x21, PT ;  /* 0x000000210000780c */ /* 0x000fe40003f04270 */
[----:B------:R-:W-:Y:S01]  /*42e0*/  FSEL R16, R19, -INF , P6 ;  /* 0xff80000013107808 */ /* 0x000fe20003000000 */
[--C-:B------:R-:W-:Y:S01]  /*42f0*/  FFMA.FTZ R21, R14, c[0x0][0x29c], -R189.reuse ;  /* 0x0000a7000e157a23 */ /* 0x100fe200000108bd */
[----:B------:R-:W-:Y:S01]  /*4300*/  FSEL R15, R15, -INF , P0 ;  /* 0xff8000000f0f7808 */ /* 0x000fe20000000000 */
[----:B-1----:R-:W1:Y:S01]  /*4310*/  LDSM.16.M88.2 R6, [R210+0xe880] ;  /* 0x00e88000d206783b */ /* 0x002e620000000100 */
[----:B------:R-:W-:Y:S01]  /*4320*/  ISETP.GT.AND P0, PT, R0, 0x30, PT ;  /* 0x000000300000780c */ /* 0x000fe20003f04270 */
[----:B------:R-:W2:Y:S02]  /*4330*/  MUFU.EX2 R104, R104 ;  /* 0x0000006800687308 */ /* 0x000ea40000000800 */
[--C-:B------:R-:W-:Y:S01]  /*4340*/  FFMA.FTZ R20, R15, c[0x0][0x29c], -R189.reuse ;  /* 0x0000a7000f147a23 */ /* 0x100fe200000108bd */
[----:B----4-:R-:W-:Y:S01]  /*4350*/  F2FP.PACK_AB R2, R106, R172 ;  /* 0x000000ac6a02723e */ /* 0x010fe200000000ff */
[--C-:B------:R-:W-:Y:S01]  /*4360*/  FFMA.FTZ R16, R16, c[0x0][0x29c], -R189.reuse ;  /* 0x0000a70010107a23 */ /* 0x100fe200000108bd */
[----:B------:R-:W-:Y:S01]  /*4370*/  FSEL R18, R18, -INF , P0 ;  /* 0xff80000012127808 */ /* 0x000fe20000000000 */
[--C-:B---3--:R-:W-:Y:S01]  /*4380*/  FADD.FTZ R25, R25, -R8.reuse ;  /* 0x8000000819197221 */ /* 0x108fe20000010000 */
[----:B------:R-:W-:Y:S01]  /*4390*/  ISETP.GT.AND P0, PT, R0, 0x41, PT ;  /* 0x000000410000780c */ /* 0x000fe20003f04270 */
[--C-:B------:R-:W-:Y:S01]  /*43a0*/  FADD.FTZ R29, R29, -R8.reuse ;  /* 0x800000081d1d7221 */ /* 0x100fe20000010000 */
[----:B------:R-:W3:Y:S01]  /*43b0*/  LDS R0, [R228.X4+0x212a0] ;  /* 0x0212a000e4007984 */ /* 0x000ee20000004800 */
[--C-:B------:R-:W-:Y:S01]  /*43c0*/  FFMA.FTZ R17, R18, c[0x0][0x29c], -R189.reuse ;  /* 0x0000a70012117a23 */ /* 0x100fe200000108bd */
[----:B------:R-:W-:Y:S01]  /*43d0*/  MUFU.EX2 R21, R21 ;  /* 0x0000001500157308 */ /* 0x000fe20000000800 */
[----:B------:R-:W-:Y:S01]  /*43e0*/  F2FP.PACK_AB R11, R184, R185 ;  /* 0x000000b9b80b723e */ /* 0x000fe200000000ff */
[----:B------:R4:W-:Y:S01]  /*43f0*/  STS [R225+0x21480], R3 ;  /* 0x02148003e1007388 */ /* 0x0009e20000000800 */
[----:B------:R-:W-:Y:S01]  /*4400*/  F2FP.PACK_AB R9, R182, R183 ;  /* 0x000000b7b609723e */ /* 0x000fe200000000ff */
[----:B------:R-:W-:Y:S01]  /*4410*/  FMUL.FTZ R13, R186, R25 ;  /* 0x00000019ba0d7220 */ /* 0x000fe20000410000 */
[----:B------:R-:W-:Y:S01]  /*4420*/  FSEL R22, R22, -INF , P5 ;  /* 0xff80000016167808 */ /* 0x000fe20002800000 */
[----:B------:R-:W-:Y:S01]  /*4430*/  STS [R226], R2 ;  /* 0x00000002e2007388 */ /* 0x000fe20000000800 */
[----:B------:R-:W-:Y:S01]  /*4440*/  FSEL R23, R23, -INF , P0 ;  /* 0xff80000017177808 */ /* 0x000fe20000000000 */
[----:B------:R-:W-:Y:S01]  /*4450*/  FMUL.FTZ R15, R184, R29 ;  /* 0x0000001db80f7220 */ /* 0x000fe20000410000 */
[----:B------:R-:W-:Y:S01]  /*4460*/  F2FP.PACK_AB R5, R188, R173 ;  /* 0x000000adbc05723e */ /* 0x000fe200000000ff */
[----:B------:R-:W4:Y:S01]  /*4470*/  MUFU.EX2 R20, R20 ;  /* 0x0000001400147308 */ /* 0x000f220000000800 */
[----:B------:R-:W-:Y:S01]  /*4480*/  STS [R225+0x21c80], R11 ;  /* 0x021c800be1007388 */ /* 0x000fe20000000800 */
[--C-:B------:R-:W-:Y:S01]  /*4490*/  FFMA.FTZ R14, R22, c[0x0][0x29c], -R189.reuse ;  /* 0x0000a700160e7a23 */ /* 0x100fe200000108bd */
[----:B------:R-:W-:Y:S01]  /*44a0*/  PLOP3.LUT P0, PT, PT, PT, UP0, 0x80, 0x0 ;  /* 0x000000000000781c */ /* 0x000fe20003f0f008 */
[----:B------:R-:W-:Y:S01]  /*44b0*/  FFMA.FTZ R189, R23, c[0x0][0x29c], -R189 ;  /* 0x0000a70017bd7a23 */ /* 0x000fe200000108bd */
[----:B--2---:R-:W-:Y:S01]  /*44c0*/  F2FP.PACK_AB R4, R104, R105 ;  /* 0x000000696804723e */ /* 0x004fe200000000ff */
[--C-:B------:R-:W-:Y:S02]  /*44d0*/  FADD.FTZ R33, R33, -R8.reuse ;  /* 0x8000000821217221 */ /* 0x100fe40000010000 */
[--C-:B------:R-:W-:Y:S02]  /*44e0*/  FADD.FTZ R37, R37, -R8.reuse ;  /* 0x8000000825257221 */ /* 0x100fe40000010000 */
[----:B------:R-:W-:Y:S01]  /*44f0*/  MUFU.EX2 R16, R16 ;  /* 0x0000001000107308 */ /* 0x000fe20000000800 */
[----:B------:R2:W-:Y:S01]  /*4500*/  STS [R226+0x800], R4 ;  /* 0x00080004e2007388 */ /* 0x0005e20000000800 */
[----:B------:R-:W-:Y:S02]  /*4510*/  FMUL.FTZ R10, R182, R33 ;  /* 0x00000021b60a7220 */ /* 0x000fe40000410000 */
[--C-:B------:R-:W-:Y:S01]  /*4520*/  FADD.FTZ R24, R24, -R8.reuse ;  /* 0x8000000818187221 */ /* 0x100fe20000010000 */
[----:B------:R-:W-:Y:S01]  /*4530*/  STS [R225+0x22480], R9 ;  /* 0x02248009e1007388 */ /* 0x000fe20000000800 */
[--C-:B------:R-:W-:Y:S01]  /*4540*/  FADD.FTZ R28, R28, -R8.reuse ;  /* 0x800000081c1c7221 */ /* 0x100fe20000010000 */
[----:B-1----:R-:W-:Y:S03]  /*4550*/  HMMA.16816.F32 R40, R108, R6, R40 ;  /* 0x000000066c28723c */ /* 0x002fe60000001828 */
[----:B------:R-:W1:Y:S01]  /*4560*/  MUFU.EX2 R17, R17 ;  /* 0x0000001100117308 */ /* 0x000e620000000800 */
[----:B------:R-:W-:Y:S02]  /*4570*/  FMUL.FTZ R24, R187, R24 ;  /* 0x00000018bb187220 */ /* 0x000fe40000410000 */
[----:B------:R-:W-:Y:S01]  /*4580*/  FMUL.FTZ R28, R185, R28 ;  /* 0x0000001cb91c7220 */ /* 0x000fe20000410000 */
[----:B----4-:R-:W-:Y:S01]  /*4590*/  F2FP.PACK_AB R3, R20, R21 ;  /* 0x000000151403723e */ /* 0x010fe200000000ff */
[--C-:B------:R-:W-:Y:S01]  /*45a0*/  FADD.FTZ R32, R32, -R8.reuse ;  /* 0x8000000820207221 */ /* 0x100fe20000010000 */
[----:B------:R-:W-:Y:S03]  /*45b0*/  F2FP.PACK_AB R6, R174, R175 ;  /* 0x000000afae06723e */ /* 0x000fe600000000ff */
[----:B------:R-:W-:Y:S01]  /*45c0*/  FADD.FTZ R36, R36, -R8 ;  /* 0x8000000824247221 */ /* 0x000fe20000010000 */
[----:B------:R4:W-:Y:S01]  /*45d0*/  STS [R226+0x1000], R3 ;  /* 0x00100003e2007388 */ /* 0x0009e20000000800 */
[----:B------:R-:W-:Y:S01]  /*45e0*/  MUFU.EX2 R7, R189 ;  /* 0x000000bd00077308 */ /* 0x000fe20000000800 */
[--C-:B---3--:R-:W-:Y:S01]  /*45f0*/  FADD.FTZ R26, R26, -R0.reuse ;  /* 0x800000001a1a7221 */ /* 0x108fe20000010000 */
[----:B------:R-:W-:Y:S01]  /*4600*/  F2FP.PACK_AB R13, R13, R24 ;  /* 0x000000180d0d723e */ /* 0x000fe200000000ff */
[----:B------:R-:W-:Y:S01]  /*4610*/  STS [R225+0x22c80], R6 ;  /* 0x022c8006e1007388 */ /* 0x000fe20000000800 */
[--C-:B------:R-:W-:Y:S01]  /*4620*/  FADD.FTZ R27, R27, -R0.reuse ;  /* 0x800000001b1b7221 */ /* 0x100fe20000010000 */
[----:B------:R-:W-:Y:S01]  /*4630*/  F2FP.PACK_AB R15, R15, R28 ;  /* 0x0000001c0f0f723e */ /* 0x000fe200000000ff */
[----:B------:R-:W-:Y:S02]  /*4640*/  FMUL.FTZ R26, R172, R26 ;  /* 0x0000001aac1a7220 */ /* 0x000fe40000410000 */
[----:B------:R-:W-:Y:S02]  /*4650*/  FMUL.FTZ R27, R106, R27 ;  /* 0x0000001b6a1b7220 */ /* 0x000fe40000410000 */
[----:B------:R-:W3:Y:S01]  /*4660*/  MUFU.EX2 R14, R14 ;  /* 0x0000000e000e7308 */ /* 0x000ee20000000800 */
[--C-:B--2---:R-:W-:Y:S02]  /*4670*/  FADD.FTZ R4, R31, -R0.reuse ;  /* 0x800000001f047221 */ /* 0x104fe40000010000 */
[--C-:B------:R-:W-:Y:S01]  /*4680*/  FADD.FTZ R30, R30, -R0.reuse ;  /* 0x800000001e1e7221 */ /* 0x100fe20000010000 */
[----:B-1----:R-:W-:Y:S01]  /*4690*/  F2FP.PACK_AB R2, R16, R17 ;  /* 0x000000111002723e */ /* 0x002fe200000000ff */
[----:B------:R-:W-:Y:S02]  /*46a0*/  FMUL.FTZ R4, R104, R4 ;  /* 0x0000000468047220 */ /* 0x000fe40000410000 */
[----:B------:R-:W-:Y:S02]  /*46b0*/  FMUL.FTZ R30, R105, R30 ;  /* 0x0000001e691e7220 */ /* 0x000fe40000410000 */
[----:B------:R3:W-:Y:S01]  /*46c0*/  STS [R226+0x1800], R2 ;  /* 0x00180002e2007388 */ /* 0x0007e20000000800 */
[----:B------:R-:W-:Y:S02]  /*46d0*/  FMUL.FTZ R32, R183, R32 ;  /* 0x00000020b7207220 */ /* 0x000fe40000410000 */
[--C-:B------:R-:W-:Y:S01]  /*46e0*/  FADD.FTZ R34, R34, -R0.reuse ;  /* 0x8000000022227221 */ /* 0x100fe20000010000 */
[----:B------:R-:W-:Y:S01]  /*46f0*/  STS [R225+0x23480], R5 ;  /* 0x02348005e1007388 */ /* 0x000fe20000000800 */
[----:B------:R-:W-:Y:S01]  /*4700*/  FADD.FTZ R35, R35, -R0 ;  /* 0x8000000023237221 */ /* 0x000fe20000010000 */
[----:B------:R-:W-:Y:S01]  /*4710*/  F2FP.PACK_AB R4, R4, R30 ;  /* 0x0000001e0404723e */ /* 0x000fe200000000ff */
[----:B------:R-:W-:Y:S01]  /*4720*/  FMUL.FTZ R34, R21, R34 ;  /* 0x0000002215227220 */ /* 0x000fe20000410000 */
[----:B------:R-:W-:Y:S01]  /*4730*/  F2FP.PACK_AB R10, R10, R32 ;  /* 0x000000200a0a723e */ /* 0x000fe200000000ff */
[----:B------:R-:W-:Y:S02]  /*4740*/  FMUL.FTZ R35, R20, R35 ;  /* 0x0000002314237220 */ /* 0x000fe40000410000 */
[----:B------:R-:W-:Y:S02]  /*4750*/  FADD.FTZ R41, R41, -R8 ;  /* 0x8000000829297221 */ /* 0x000fe40000010000 */
[----:B------:R-:W-:Y:S02]  /*4760*/  FMUL.FTZ R36, R175, R36 ;  /* 0x00000024af247220 */ /* 0x000fe40000410000 */
[--C-:B------:R-:W-:Y:S02]  /*4770*/  FADD.FTZ R38, R38, -R0.reuse ;  /* 0x8000000026267221 */ /* 0x100fe40000010000 */
[----:B----4-:R-:W-:Y:S02]  /*4780*/  FADD.FTZ R3, R39, -R0 ;  /* 0x8000000027037221 */ /* 0x010fe40000010000 */
[----:B------:R-:W-:Y:S02]  /*4790*/  FADD.FTZ R40, R40, -R8 ;  /* 0x8000000828287221 */ /* 0x000fe40000010000 */
[----:B------:R-:W-:Y:S02]  /*47a0*/  FMUL.FTZ R8, R174, R37 ;  /* 0x00000025ae087220 */ /* 0x000fe40000410000 */
[--C-:B------:R-:W-:Y:S01]  /*47b0*/  FADD.FTZ R43, R43, -R0.reuse ;  /* 0x800000002b2b7221 */ /* 0x100fe20000010000 */
[----:B---3--:R-:W-:Y:S01]  /*47c0*/  F2FP.PACK_AB R2, R7, R14 ;  /* 0x0000000e0702723e */ /* 0x008fe200000000ff */
[----:B------:R-:W-:Y:S01]  /*47d0*/  FADD.FTZ R42, R42, -R0 ;  /* 0x800000002a2a7221 */ /* 0x000fe20000010000 */
[----:B------:R-:W-:Y:S01]  /*47e0*/  F2FP.PACK_AB R0, R35, R34 ;  /* 0x000000222300723e */ /* 0x000fe200000000ff */
[----:B------:R-:W-:Y:S01]  /*47f0*/  FMUL.FTZ R17, R17, R38 ;  /* 0x0000002611117220 */ /* 0x000fe20000410000 */
[----:B------:R-:W-:Y:S01]  /*4800*/  F2FP.PACK_AB R8, R8, R36 ;  /* 0x000000240808723e */ /* 0x000fe200000000ff */
[----:B------:R1:W-:Y:S01]  /*4810*/  STS [R226+0x2000], R2 ;  /* 0x00200002e2007388 */ /* 0x0003e20000000800 */
[----:B------:R-:W-:Y:S02]  /*4820*/  FMUL.FTZ R3, R16, R3 ;  /* 0x0000000310037220 */ /* 0x000fe40000410000 */
[----:B------:R-:W-:Y:S01]  /*4830*/  FMUL.FTZ R40, R173, R40 ;  /* 0x00000028ad287220 */ /* 0x000fe20000410000 */
[----:B------:R-:W-:Y:S01]  /*4840*/  BAR.SYNC.DEFER_BLOCKING 0x0 ;  /* 0x0000000000007b1d */ /* 0x000fe20000010000 */
[----:B------:R-:W-:Y:S01]  /*4850*/  FMUL.FTZ R12, R188, R41 ;  /* 0x00000029bc0c7220 */ /* 0x000fe20000410000 */
[----:B------:R-:W-:Y:S01]  /*4860*/  F2FP.PACK_AB R3, R3, R17 ;  /* 0x000000110303723e */ /* 0x000fe200000000ff */
[----:B------:R-:W-:Y:S02]  /*4870*/  FMUL.FTZ R14, R14, R42 ;  /* 0x0000002a0e0e7220 */ /* 0x000fe40000410000 */
[----:B------:R-:W-:Y:S01]  /*4880*/  FMUL.FTZ R7, R7, R43 ;  /* 0x0000002b07077220 */ /* 0x000fe20000410000 */
[----:B------:R-:W-:Y:S01]  /*4890*/  F2FP.PACK_AB R12, R12, R40 ;  /* 0x000000280c0c723e */ /* 0x000fe200000000ff */
[----:B------:R-:W-:Y:S01]  /*48a0*/  IMAD.SHL.U32 R42, R219, 0x2, RZ ;  /* 0x00000002db2a7824 */ /* 0x000fe200078e00ff */
        /* <DEDUP_REMOVED lines=116> */
[----:B--234-:R-:W-:Y:S01]  /*4ff0*/  P2R R10, PR, RZ, 0x4 ;  /* 0x00000004ff0a7803 */ /* 0x01cfe20000000000 */
[----:B------:R-:W-:Y:S01]  /*5000*/  USHF.R.S32.HI UR24, URZ, 0x1f, UR16 ;  /* 0x0000001f3f187899 */ /* 0x000fe20008011410 */
[----:B------:R-:W-:Y:S01]  /*5010*/  IMAD.MOV.U32 R200, RZ, RZ, c[0x0][0x208] ;  /* 0x00008200ffc87624 */ /* 0x000fe200078e00ff */
[----:B------:R-:W-:Y:S01]  /*5020*/  ULDC.64 UR6, c[0x0][0x208] ;  /* 0x0000820000067ab9 */ /* 0x000fe20000000a00 */
[----:B------:R-:W-:Y:S01]  /*5030*/  IMAD.MOV.U32 R201, RZ, RZ, 0x5 ;  /* 0x00000005ffc97424 */ /* 0x000fe200078e00ff */
[----:B------:R-:W-:Y:S01]  /*5040*/  UIMAD.WIDE.U32 UR26, UR16, UR6, URZ ;  /* 0x00000006101a72a5 */ /* 0x000fe2000f8e003f */
[----:B------:R-:W-:Y:S01]  /*5050*/  IMAD.SHL.U32 R200, R200, 0x20, RZ ;  /* 0x00000020c8c87824 */ /* 0x000fe200078e00ff */
[----:B------:R-:W-:Y:S02]  /*5060*/  UIMAD UR24, UR24, UR6, URZ ;  /* 0x00000006181872a4 */ /* 0x000fe4000f8e023f */
[----:B------:R-:W-:Y:S02]  /*5070*/  USHF.L.U32 UR6, UR26, 0x6, URZ ;  /* 0x000000061a067899 */ /* 0x000fe4000800063f */
[----:B------:R-:W-:Y:S02]  /*5080*/  UIMAD UR24, UR16, UR7, UR24 ;  /* 0x00000007101872a4 */ /* 0x000fe4000f8e0218 */
[----:B------:R-:W-:Y:S02]  /*5090*/  USHF.L.U32 UR25, UR16, 0x6, URZ ;  /* 0x0000000610197899 */ /* 0x000fe4000800063f */
[----:B------:R-:W-:Y:S01]  /*50a0*/  IADD3 R8, P5, P0, R240, UR6, R200 ;  /* 0x00000006f0087c10 */ /* 0x000fe2000f8be0c8 */
[----:B------:R-:W-:Y:S01]  /*50b0*/  UIADD3 UR24, UR27, UR24, URZ ;  /* 0x000000181b187290 */ /* 0x000fe2000fffe03f */
[----:B------:R-:W-:Y:S02]  /*50c0*/  IMAD.MOV.U32 R200, RZ, RZ, c[0x0][0x208] ;  /* 0x00008200ffc87624 */ /* 0x000fe400078e00ff */
[----:B------:R-:W-:Y:S01]  /*50d0*/  IADD3 R2, P6, R246, UR25, RZ ;  /* 0x00000019f6027c10 */ /* 0x000fe2000ffde0ff */
[----:B------:R-:W-:Y:S01]  /*50e0*/  USHF.L.U64.HI UR24, UR26, 0x6, UR24 ;  /* 0x000000061a187899 */ /* 0x000fe20008010218 */
[----:B------:R-:W-:Y:S01]  /*50f0*/  IMAD.U32 R4, RZ, RZ, UR25 ;  /* 0x00000019ff047e24 */ /* 0x000fe2000f8e00ff */
[----:B------:R-:W-:Y:S01]  /*5100*/  SHF.L.U64.HI R200, R200, R201, c[0x0][0x20c] ;  /* 0x00008300c8c87619 */ /* 0x000fe200000102c9 */
[----:B------:R-:W-:Y:S03]  /*5110*/  IMAD.U32 R0, RZ, RZ, UR25 ;  /* 0x00000019ff007e24 */ /* 0x000fe6000f8e00ff */
[----:B------:R-:W-:Y:S02]  /*5120*/  LEA.HI.X.SX32 R4, R4, R250, 0x1, P6 ;  /* 0x000000fa04047211 */ /* 0x000fe400030f0eff */
[----:B------:R-:W-:Y:S02]  /*5130*/  LOP3.LUT P6, RZ, R229, 0x1, RZ, 0xc0, !PT ;  /* 0x00000001e5ff7812 */ /* 0x000fe400078cc0ff */
[C---:B------:R-:W-:Y:S02]  /*5140*/  IADD3.X R9, R237.reuse, UR24, R200, P5, P0 ;  /* 0x00000018ed097c10 */ /* 0x040fe4000afe04c8 */
[----:B------:R-:W-:Y:S02]  /*5150*/  LEA R6, P0, R2, c[0x0][0x280], 0x2 ;  /* 0x0000a00002067a11 */ /* 0x000fe400078010ff */
[----:B------:R-:W-:Y:S02]  /*5160*/  IADD3 R0, -R232, c[0x0][0x168], -R0 ;  /* 0x00005a00e8007a10 */ /* 0x000fe40007ffe900 */
[----:B------:R-:W-:Y:S02]  /*5170*/  IADD3 R3, P5, R240, UR6, RZ ;  /* 0x00000006f0037c10 */ /* 0x000fe4000ffbe0ff */
[----:B------:R-:W-:Y:S02]  /*5180*/  LEA.HI.X R7, R2, c[0x0][0x284], R4, 0x2, P0 ;  /* 0x0000a10002077a11 */ /* 0x000fe400000f1404 */
[C---:B------:R-:W-:Y:S02]  /*5190*/  ISETP.LT.OR P0, PT, R0.reuse, 0x1, !P6 ;  /* 0x000000010000780c */ /* 0x040fe40007701670 */
[----:B------:R-:W-:Y:S02]  /*51a0*/  IADD3.X R2, R237, UR24, RZ, P5, !PT ;  /* 0x00000018ed027c10 */ /* 0x000fe4000affe4ff */
[C---:B------:R-:W-:Y:S02]  /*51b0*/  LEA R4, P5, R3.reuse, c[0x0][0x1f0], 0x1 ;  /* 0x00007c0003047a11 */ /* 0x040fe400078a08ff */
[----:B------:R-:W-:Y:S02]  /*51c0*/  ISETP.LT.OR P6, PT, R0, 0x21, !P6 ;  /* 0x000000210000780c */ /* 0x000fe400077c1670 */
[----:B------:R-:W-:Y:S02]  /*51d0*/  LEA.HI.X R5, R3, c[0x0][0x1f4], R2, 0x1, P5 ;  /* 0x00007d0003057a11 */ /* 0x000fe400028f0c02 */
[C---:B------:R-:W-:Y:S03]  /*51e0*/  LEA R2, P5, R8.reuse, c[0x0][0x1f0], 0x1 ;  /* 0x00007c0008027a11 */ /* 0x040fe600078a08ff */
[----:B------:R-:W-:Y:S01]  /*51f0*/  @!PT LDS RZ, [RZ] ;  /* 0x00000000fffff984 */ /* 0x000fe20000000800 */
[----:B------:R-:W-:Y:S01]  /*5200*/  @!PT LDS RZ, [RZ] ;  /* 0x00000000fffff984 */ /* 0x000fe20000000800 */
[----:B------:R-:W-:Y:S01]  /*5210*/  @!PT LDS RZ, [RZ] ;  /* 0x00000000fffff984 */ /* 0x000fe20000000800 */
[----:B------:R1:W-:Y:S01]  /*5220*/  LDGSTS.E.BYPASS.LTC128B.128 [R227+0x1b080], [R4.64], !P0 ;  /* 0x1b08000004e37fae */ /* 0x0003e2000c101d56 */
[----:B------:R-:W-:Y:S02]  /*5230*/  LEA.HI.X R3, R8, c[0x0][0x1f4], R9, 0x1, P5 ;  /* 0x00007d0008037a11 */ /* 0x000fe400028f0c09 */
        /* <DEDUP_REMOVED lines=14> */
.L_x_1170:
[-C--:B-1234-:R-:W-:Y:S01]  /*5320*/  HMMA.16816.F32 R4, R108, R16.reuse, RZ ;  /* 0x000000106c04723c */ /* 0x09efe200000018ff */
[----:B------:R-:W-:Y:S01]  /*5330*/  LDSM.16.MT88.4 R200, [R214+0x3800] ;  /* 0x00380000d6c8783b */ /* 0x000fe20000004200 */
[----:B------:R-:W-:Y:S02]  /*5340*/  ULDC.64 UR6, c[0x0][0x238] ;  /* 0x00008e0000067ab9 */ /* 0x000fe40000000a00 */
[----:B------:R-:W-:Y:S01]  /*5350*/  UIMAD UR24, UR13, UR6, URZ ;  /* 0x000000060d1872a4 */ /* 0x000fe2000f8e023f */
[----:B------:R-:W-:Y:S01]  /*5360*/  LDSM.16.MT88.4 R204, [R214+0x6000] ;  /* 0x00600000d6cc783b */ /* 0x000fe20000004200 */
[----:B------:R-:W-:Y:S01]  /*5370*/  IMAD.U32 R0, RZ, RZ, UR20 ;  /* 0x00000014ff007e24 */ /* 0x000fe2000f8e00ff */
[----:B------:R-:W-:Y:S01]  /*5380*/  UIMAD UR11, UR11, 0x3000, URZ ;  /* 0x000030000b0b78a4 */ /* 0x000fe2000f8e023f */
[C---:B------:R-:W-:Y:S01]  /*5390*/  HMMA.16816.F32 R8, R172.reuse, R16, RZ ;  /* 0x00000010ac08723c */ /* 0x040fe200000018ff */
[----:B------:R-:W0:Y:S01]  /*53a0*/  LDGDEPBAR ;  /* 0x00000000000079af */ /* 0x000e220000000000 */
[----:B------:R-:W-:Y:S02]  /*53b0*/  UIMAD UR24, UR19, UR7, UR24 ;  /* 0x00000007131872a4 */ /* 0x000fe4000f8e0218 */
[----:B------:R-:W-:Y:S01]  /*53c0*/  IMAD.U32 R2, RZ, RZ, UR19 ;  /* 0x00000013ff027e24 */ /* 0x000fe2000f8e00ff */
[----:B------:R-:W-:Y:S02]  /*53d0*/  ULDC.64 UR6, c[0x0][0x240] ;  /* 0x0000900000067ab9 */ /* 0x000fe40000000a00 */
[----:B------:R-:W-:Y:S01]  /*53e0*/  UIMAD UR6, UR12, UR6, URZ ;  /* 0x000000060c0672a4 */ /* 0x000fe2000f8e023f */
[-C--:B------:R-:W-:Y:S01]  /*53f0*/  HMMA.16816.F32 R12, R172, R18.reuse, RZ ;  /* 0x00000012ac0c723c */ /* 0x080fe200000018ff */
[----:B------:R-:W-:Y:S01]  /*5400*/  IMAD.WIDE.U32 R2, R2, c[0x0][0x238], R230 ;  /* 0x00008e0002027a25 */ /* 0x000fe200078e00e6 */
[----:B------:R-:W-:Y:S02]  /*5410*/  UISETP.GE.AND UP0, UPT, UR16, UR18, UPT ;  /* 0x000000121000728c */ /* 0x000fe4000bf06270 */
[----:B------:R-:W-:Y:S02]  /*5420*/  UIMAD UR6, UR20, UR7, UR6 ;  /* 0x00000007140672a4 */ /* 0x000fe4000f8e0206 */
[----:B------:R-:W-:Y:S01]  /*5430*/  IADD3 R3, R3, UR24, RZ ;  /* 0x0000001803037c10 */ /* 0x000fe2000fffe0ff */
[----:B------:R-:W-:Y:S01]  /*5440*/  USHF.R.S32.HI UR24, URZ, 0x1f, UR11 ;  /* 0x0000001f3f187899 */ /* 0x000fe2000801140b */
[C---:B------:R-:W-:Y:S01]  /*5450*/  HMMA.16816.F32 R16, R108.reuse, R18, RZ ;  /* 0x000000126c10723c */ /* 0x040fe200000018ff */
[----:B------:R-:W-:Y:S02]  /*5460*/  UIADD3 UR7, UR4, 0x1, URZ ;  /* 0x0000000104077890 */ /* 0x000fe4000fffe03f */
[----:B------:R-:W-:Y:S01]  /*5470*/  UISETP.GE.AND UP2, UPT, UR4, 0x1, UPT ;  /* 0x000000010400788c */ /* 0x000fe2000bf46270 */
[----:B------:R-:W-:Y:S01]  /*5480*/  IMAD.WIDE.U32 R2, R0, c[0x0][0x240], R2 ;  /* 0x0000900000027a25 */ /* 0x000fe200078e0002 */
[----:B------:R-:W-:Y:S03]  /*5490*/  UISETP.GE.AND UP1, UPT, UR17, 0x1, UPT ;  /* 0x000000011100788c */ /* 0x000fe6000bf26270 */
[-C--:B------:R-:W-:Y:S01]  /*54a0*/  HMMA.16816.F32 R20, R108, R36.reuse, RZ ;  /* 0x000000246c14723c */ /* 0x080fe200000018ff */
[----:B------:R-:W-:Y:S01]  /*54b0*/  IADD3 R0, P0, R2, UR11, RZ ;  /* 0x0000000b02007c10 */ /* 0x000fe2000ff1e0ff */
[----:B------:R-:W-:Y:S06]  /*54c0*/  UMOV UR11, UR16 ;  /* 0x00000010000b7c82 */ /* 0x000fec0008000000 */
        /* <DEDUP_REMOVED lines=24> */
[----:B------:R-:W3:Y:S04]  /*5650*/  LDSM.16.M88.4 R180, [R215+0x1800] ;  /* 0x00180000d7b4783b */ /* 0x000ee80000000200 */
[----:B------:R-:W-:Y:S03]  /*5660*/  LDSM.16.MT88.4 R196, [R214+0x2000] ;  /* 0x00200000d6c4783b */ /* 0x000fe60000004200 */
        /* <DEDUP_REMOVED lines=13> */
[----:B------:R-:W2:Y:S07]  /*5740*/  LDSM.16.MT88.4 R184, [R214+0x6800] ;  /* 0x00680000d6b8783b */ /* 0x000eae0000004200 */
[----:B------:R-:W-:Y:S01]  /*5750*/  HMMA.16816.F32 R108, R172, R206, R108 ;  /* 0x000000ceac6c723c */ /* 0x000fe2000000186c */
[----:B------:R-:W4:Y:S04]  /*5760*/  LDSM.16.M88.4 R172, [R215+0x2000] ;  /* 0x00200000d7ac783b */ /* 0x000f280000000200 */
[----:B------:R-:W5:Y:S03]  /*5770*/  LDSM.16.MT88.4 R204, [R214+0x4800] ;  /* 0x00480000d6cc783b */ /* 0x000f660000004200 */
[-C--:B---3--:R-:W-:Y:S08]  /*5780*/  HMMA.16816.F32 R4, R180, R188.reuse, R4 ;  /* 0x000000bcb404723c */ /* 0x088ff00000001804 */
[C---:B------:R-:W-:Y:S08]  /*5790*/  HMMA.16816.F32 R8, R192.reuse, R188, R8 ;  /* 0x000000bcc008723c */ /* 0x040ff00000001808 */
[-C--:B------:R-:W-:Y:S08]  /*57a0*/  HMMA.16816.F32 R12, R192, R190.reuse, R12 ;  /* 0x000000bec00c723c */ /* 0x080ff0000000180c */
[C---:B------:R-:W-:Y:S08]  /*57b0*/  HMMA.16816.F32 R16, R180.reuse, R190, R16 ;  /* 0x000000beb410723c */ /* 0x040ff00000001810 */
        /* <DEDUP_REMOVED lines=9> */
[----:B------:R-:W-:Y:S01]  /*5850*/  MOV R180, UR24 ;  /* 0x0000001800b47c02 */ /* 0x000fe20008000f00 */
[-C--:B----4-:R-:W-:Y:S05]  /*5860*/  HMMA.16816.F32 R4, R172, R196.reuse, R4 ;  /* 0x000000c4ac04723c */ /* 0x090fea0000001804 */
[----:B------:R-:W-:Y:S01]  /*5870*/  IADD3.X R2, R180, UR6, R3, P0, !PT ;  /* 0x00000006b4027c10 */ /* 0x000fe200087fe403 */
[----:B------:R-:W-:Y:S01]  /*5880*/  UIADD3 UR6, UR17, 0x1, URZ ;  /* 0x0000000111067890 */ /* 0x000fe2000fffe03f */
[C---:B------:R-:W-:Y:S01]  /*5890*/  LEA R180, P0, R0.reuse, c[0x0][0x220], 0x2 ;  /* 0x0000880000b47a11 */ /* 0x040fe200078010ff */
[C---:B------:R-:W-:Y:S02]  /*58a0*/  HMMA.16816.F32 R8, R200.reuse, R196, R8 ;  /* 0x000000c4c808723c */ /* 0x040fe40000001808 */
[----:B------:R-:W-:Y:S02]  /*58b0*/  USEL UR17, UR6, URZ, !UP1 ;  /* 0x0000003f06117287 */ /* 0x000fe4000c800000 */
[----:B------:R-:W-:Y:S01]  /*58c0*/  LEA.HI.X R181, R0, c[0x0][0x224], R2, 0x2, P0 ;  /* 0x0000890000b57a11 */ /* 0x000fe200000f1402 */
[----:B------:R-:W-:Y:S01]  /*58d0*/  IMAD.U32 R0, RZ, RZ, UR4 ;  /* 0x00000004ff007e24 */ /* 0x000fe2000f8e00ff */
[----:B------:R-:W-:Y:S01]  /*58e0*/  LDSM.16.MT88.2 R2, [R212+0x23c80] ;  /* 0x023c8000d402783b */ /* 0x000fe20000004100 */
[----:B------:R-:W-:Y:S01]  /*58f0*/  PLOP3.LUT P0, PT, PT, PT, UP0, 0x80, 0x0 ;  /* 0x000000000000781c */ /* 0x000fe20003f0f008 */
[-C--:B------:R-:W-:Y:S01]  /*5900*/  HMMA.16816.F32 R12, R200, R198.reuse, R12 ;  /* 0x000000c6c80c723c */ /* 0x080fe2000000180c */
[----:B------:R-:W-:Y:S03]  /*5910*/  USEL UR4, UR7, URZ, !UP2 ;  /* 0x0000003f07047287 */ /* 0x000fe6000d000000 */
[----:B------:R-:W-:Y:S03]  /*5920*/  IMAD R0, R0, 0x3000, R219 ;  /* 0x0000300000007824 */ /* 0x000fe600078e02db */
[----:B------:R-:W-:Y:S01]  /*5930*/  RED.E.ADD.F32.FTZ.RN.STRONG.GPU [R180.64], R4 ;  /* 0x00000004b400798e */ /* 0x000fe2000c10e796 */
[C---:B------:R-:W-:Y:S03]  /*5940*/  HMMA.16816.F32 R16, R172.reuse, R198, R16 ;  /* 0x000000c6ac10723c */ /* 0x040fe60000001810 */
[----:B------:R-:W-:Y:S01]  /*5950*/  RED.E.ADD.F32.FTZ.RN.STRONG.GPU [R180.64+0x400], R5 ;  /* 0x00040005b400798e */ /* 0x000fe2000c10e796 */
[----:B------:R-:W-:Y:S03]  /*5960*/  SHF.L.U32 R0, R0, 0x1, RZ ;  /* 0x0000000100007819 */ /* 0x000fe600000006ff */
        /* <DEDUP_REMOVED lines=13> */
[-C--:B-1----:R-:W-:Y:S03]  /*5a40*/  HMMA.16816.F32 R36, R172, R176.reuse, R36 ;  /* 0x000000b0ac24723c */ /* 0x082fe60000001824 */
        /* <DEDUP_REMOVED lines=193> */
.L_x_1168:
[----:B------:R-:W-:Y:S05]  /*6660*/  @P1 EXIT ;  /* 0x000000000000194d */ /* 0x000fea0003800000 */
[----:B------:R-:W-:Y:S01]  /*6670*/  UMOV UR6, 0x1 ;  /* 0x0000000100067882 */ /* 0x000fe20000000000 */
[----:B------:R-:W-:Y:S01]  /*6680*/  BAR.SYNC.DEFER_BLOCKING 0x1, 0x100 ;  /* 0x0044000000007b1d */ /* 0x000fe20000010000 */
[----:B------:R-:W-:Y:S01]  /*6690*/  UIMAD UR21, UR21, 0x3c00, URZ ;  /* 0x00003c00151578a4 */ /* 0x000fe2000f8e023f */
[----:B------:R-:W-:Y:S01]  /*66a0*/  IMAD.U32 R8, RZ, RZ, UR20 ;  /* 0x00000014ff087e24 */ /* 0x000fe2000f8e00ff */
[----:B------:R-:W-:Y:S01]  /*66b0*/  USHF.R.S32.HI UR8, URZ, 0x1f, UR20 ;  /* 0x0000001f3f087899 */ /* 0x000fe20008011414 */
[----:B------:R-:W-:-:S02]  /*66c0*/  IMAD.U32 R6, RZ, RZ, UR20 ;  /* 0x00000014ff067e24 */ /* 0x000fc4000f8e00ff */
[----:B------:R-:W-:Y:S01]  /*66d0*/  ULDC.64 UR4, c[0x0][0x338] ;  /* 0x0000ce0000047ab9 */ /* 0x000fe20000000a00 */
[----:B------:R-:W-:Y:S01]  /*66e0*/  IADD3 R2, P0, R230, UR21, RZ ;  /* 0x00000015e6027c10 */ /* 0x000fe2000ff1e0ff */
[----:B------:R-:W-:Y:S02]  /*66f0*/  UISETP.NE.AND UP0, UPT, UR6, UR4, UPT ;  /* 0x000000040600728c */ /* 0x000fe4000bf05270 */
[----:B------:R-:W-:Y:S02]  /*6700*/  UIMAD.WIDE.U32 UR6, UR19, UR5, URZ ;  /* 0x00000005130672a5 */ /* 0x000fe4000f8e003f */
[----:B------:R-:W-:-:S07]  /*6710*/  ULDC UR4, c[0x0][0x340] ;  /* 0x0000d00000047ab9 */ /* 0x000fce0000000800 */
[----:B------:R-:W-:Y:S02]  /*6720*/  @UP0 USHF.R.U32.HI UR19, URZ, UR4, UR7 ;  /* 0x000000043f130299 */ /* 0x000fe40008011607 */
[----:B------:R-:W-:Y:S02]  /*6730*/  USHF.R.S32.HI UR7, URZ, 0x1f, UR21 ;  /* 0x0000001f3f077899 */ /* 0x000fe40008011415 */
[----:B------:R-:W-:Y:S02]  /*6740*/  USHF.R.S32.HI UR6, URZ, 0x1f, UR19 ;  /* 0x0000001f3f067899 */ /* 0x000fe40008011413 */
[----:B------:R-:W-:Y:S01]  /*6750*/  ULDC.64 UR4, c[0x0][0x328] ;  /* 0x0000ca0000047ab9 */ /* 0x000fe20000000a00 */
[----:B------:R-:W-:Y:S01]  /*6760*/  IMAD.U32 R4, RZ, RZ, UR19 ;  /* 0x00000013ff047e24 */ /* 0x000fe2000f8e00ff */
[----:B------:R-:W-:Y:S01]  /*6770*/  UIMAD UR4, UR6, UR4, URZ ;  /* 0x00000004060472a4 */ /* 0x000fe2000f8e023f */
[----:B------:R-:W-:Y:S01]  /*6780*/  LEA.HI.X.SX32 R3, R230, UR7, 0x1, P0 ;  /* 0x00000007e6037c11 */ /* 0x000fe200080f0eff */
[----:B------:R-:W-:-:S02]  /*6790*/  IMAD.U32 R0, RZ, RZ, UR19 ;  /* 0x00000013ff007e24 */ /* 0x000fc4000f8e00ff */
[----:B------:R-:W-:Y:S02]  /*67a0*/  UIMAD UR7, UR19, UR5, UR4 ;  /* 0x00000005130772a4 */ /* 0x000fe4000f8e0204 */
[--C-:B------:R-:W-:Y:S01]  /*67b0*/  IMAD.WIDE.U32 R4, R4, c[0x0][0x328], R2.reuse ;  /* 0x0000ca0004047a25 */ /* 0x100fe200078e0002 */
[----:B------:R-:W-:Y:S02]  /*67c0*/  ULDC.64 UR4, c[0x0][0x300] ;  /* 0x0000c00000047ab9 */ /* 0x000fe40000000a00 */
[----:B------:R-:W-:Y:S01]  /*67d0*/  UIMAD UR4, UR6, UR4, URZ ;  /* 0x00000004060472a4 */ /* 0x000fe2000f8e023f */
[----:B------:R-:W-:Y:S01]  /*67e0*/  IMAD.WIDE.U32 R2, R0, c[0x0][0x300], R2 ;  /* 0x0000c00000027a25 */ /* 0x000fe200078e0002 */
[----:B------:R-:W-:Y:S01]  /*67f0*/  IADD3 R5, R5, UR7, RZ ;  /* 0x0000000705057c10 */ /* 0x000fe2000fffe0ff */
[----:B------:R-:W-:Y:S02]  /*6800*/  ULDC.64 UR6, c[0x0][0x330] ;  /* 0x0000cc0000067ab9 */ /* 0x000fe40000000a00 */
[----:B------:R-:W-:-:S02]  /*6810*/  UIMAD UR6, UR8, UR6, URZ ;  /* 0x00000006080672a4 */ /* 0x000fc4000f8e023f */
[----:B------:R-:W-:Y:S01]  /*6820*/  IMAD.WIDE.U32 R8, R8, c[0x0][0x330], R4 ;  /* 0x0000cc0008087a25 */ /* 0x000fe200078e0004 */
[----:B------:R-:W-:Y:S02]  /*6830*/  UIMAD UR19, UR19, UR5, UR4 ;  /* 0x00000005131372a4 */ /* 0x000fe4000f8e0204 */
        /* <DEDUP_REMOVED lines=133> */
.L_x_1172:
        /* <DEDUP_REMOVED lines=15> */
.L_x_1423:


//--------------------- .text._ZN7cutlass13device_kernelIN5flash19enable_sm80_to_sm89INS1_16FlashAttnBwdSm80INS1_25CollectiveMainloopBwdSm80ILi2ELi1EN4cute5tupleIJNS5_1CILi64EEENS7_ILi80EEENS7_ILi192EEEEEENS_6half_tEfNS_4arch4Sm80ELb1ELb0ELb0ELb0ELb1ELb0ELb1ELb0ELi2ELi4ELi2ELi2ELb0EEENS1_24CollectiveEpilogueBwdGQAISB_fSE_Li256ELb0ELb1EEENS1_25SingleTileBwdLPTSchedulerILb0ELi80ELb1EEEEEEEEEvNT_6ParamsE --------------------------
	.section	.text._ZN7cutlass13device_kernelIN5flash19enable_sm80_to_sm89INS1_16FlashAttnBwdSm80INS1_25CollectiveMainloopBwdSm80ILi2ELi1EN4cute5tupleIJNS5_1CILi64EEENS7_ILi80EEENS7_ILi192EEEEEENS_6half_tEfNS_4arch4Sm80ELb1ELb0ELb0ELb0ELb1ELb0ELb1ELb0ELi2ELi4ELi2ELi2ELb0EEENS1_24CollectiveEpilogueBwdGQAISB_fSE_Li256ELb0ELb1EEENS1_25SingleTileBwdLPTSchedulerILb0ELi80ELb1EEEEEEEEEvNT_6ParamsE,"ax",@progbits
	.sectioninfo	@"SHI_REGISTERS=255"
	.align	128
.text._ZN7cutlass13device_kernelIN5flash19enable_sm80_to_sm89INS1_16FlashAttnBwdSm80INS1_25CollectiveMainloopBwdSm80ILi2ELi1EN4cute5tupleIJNS5_1CILi64EEENS7_ILi80EEENS7_ILi192EEEEEENS_6half_tEfNS_4arch4Sm80ELb1ELb0ELb0ELb0ELb1ELb0ELb1ELb0ELi2ELi4ELi2ELi2ELb0EEENS1_24CollectiveEpilogueBwdGQAISB_fSE_Li256ELb0ELb1EEENS1_25SingleTileBwdLPTSchedulerILb0ELi80ELb1EEEEEEEEEvNT_6ParamsE:
        .type           _ZN7cutlass13device_kernelIN5flash19enable_sm80_to_sm89INS1_16FlashAttnBwdSm80INS1_25CollectiveMainloopBwdSm80ILi2ELi1EN4cute5tupleIJNS5_1CILi64EEENS7_ILi80EEENS7_ILi192EEEEEENS_6half_tEfNS_4arch4Sm80ELb1ELb0ELb0ELb0ELb1ELb0ELb1ELb0ELi2ELi4ELi2ELi2ELb0EEENS1_24CollectiveEpilogueBwdGQAISB_fSE_Li256ELb0ELb1EEENS1_25SingleTileBwdLPTSchedulerILb0ELi80ELb1EEEEEEEEEvNT_6ParamsE,@function
        .size           _ZN7cutlass13device_kernelIN5flash19enable_sm80_to_sm89INS1_16FlashAttnBwdSm80INS1_25CollectiveMainloopBwdSm80ILi2ELi1EN4cute5tupleIJNS5_1CILi64EEENS7_ILi80EEENS7_ILi192EEEEEENS_6half_tEfNS_4arch4Sm80ELb1ELb0ELb0ELb0ELb1ELb0ELb1ELb0ELi2ELi4ELi2ELi2ELb0EEENS1_24CollectiveEpilogueBwdGQAISB_fSE_Li256ELb0ELb1EEENS1_25SingleTileBwdLPTSchedulerILb0ELi80ELb1EEEEEEEEEvNT_6ParamsE,(.L_x_1424 - _ZN7cutlass13device_kernelIN5flash19enable_sm80_to_sm89INS1_16FlashAttnBwdSm80INS1_25CollectiveMainloopBwdSm80ILi2ELi1EN4cute5tupleIJNS5_1CILi64EEENS7_ILi80EEENS7_ILi192EEEEEENS_6half_tEfNS_4arch4Sm80ELb1ELb0ELb0ELb0ELb1ELb0ELb1ELb0ELi2ELi4ELi2ELi2ELb0EEENS1_24CollectiveEpilogueBwdGQAISB_fSE_Li256ELb0ELb1EEENS1_25SingleTileBwdLPTSchedulerILb0ELi80ELb1EEEEEEEEEvNT_6ParamsE)
        .other          _ZN7cutlass13device_kernelIN5flash19enable_sm80_to_sm89INS1_16FlashAttnBwdSm80INS1_25CollectiveMainloopBwdSm80ILi2ELi1EN4cute5tupleIJNS5_1CILi64EEENS7_ILi80EEENS7_ILi192EEEEEENS_6half_tEfNS_4arch4Sm80ELb1ELb0ELb0ELb0ELb1ELb0ELb1ELb0ELi2ELi4ELi2ELi2ELb0EEENS1_24CollectiveEpilogueBwdGQAISB_fSE_Li256ELb0ELb1EEENS1_25SingleTileBwdLPTSchedulerILb0ELi80ELb1EEEEEEEEEvNT_6ParamsE,@"STO_CUDA_ENTRY STV_DEFAULT"
_ZN7cutlass13device_kernelIN5flash19enable_sm80_to_sm89INS1_16FlashAttnBwdSm80INS1_25CollectiveMainloopBwdSm80ILi2ELi1EN4cute5tupleIJNS5_1CILi64EEENS7_ILi80EEENS7_ILi192EEEEEENS_6half_tEfNS_4arch4Sm80ELb1ELb0ELb0ELb0ELb1ELb0ELb1ELb0ELi2ELi4ELi2ELi2ELb0EEENS1_24CollectiveEpilogueBwdGQAISB_fSE_Li256ELb0ELb1EEENS1_25SingleTileBwdLPTSchedulerILb0ELi80ELb1EEEEEEEEEvNT_6ParamsE:
        /* <DEDUP_REMOVED lines=27> */
.L_x_1174:
[----:B------:R-:W-:Y:S02]  /*01b0*/  ULDC UR9, c[0x0][0x3b4] ;  /* 0x0000ed0000097ab9 */ /* 0x000fe40000000800 */
[----:B------:R-:W-:Y:S02]  /*01c0*/  UISETP.NE.AND UP0, UPT, UR9, 0x1, UPT ;  /* 0x000000010900788c */ /* 0x000fe4000bf05270 */
[----:B------:R-:W-:Y:S02]  /*01d0*/  ULDC.64 UR4, c[0x0][0x3b8] ;  /* 0x0000ee0000047ab9 */ /* 0x000fe40000000a00 */
[----:B------:R-:W-:Y:S02]  /*01e0*/  UIMAD.WIDE.U32 UR10, UR8, UR4, URZ ;  /* 0x00000004080a72a5 */ /* 0x000fe4000f8e003f */
[----:B------:R-:W-:-:S05]  /*01f0*/  UMOV UR6, UR8 ;  /* 0x0000000800067c82 */ /* 0x000fca0008000000 */
[----:B------:R-:W-:-:S04]  /*0200*/  @UP0 USHF.R.U32.HI UR6, URZ, UR5, UR11 ;  /* 0x000000053f060299 */ /* 0x000fc8000801160b */
[----:B------:R-:W-:Y:S02]  /*0210*/  UIMAD UR9, UR6, UR9, URZ ;  /* 0x00000009060972a4 */ /* 0x000fe4000f8e023f */
.L_x_1175:
        /* <DEDUP_REMOVED lines=14> */
.L_x_1173:
        /* <DEDUP_REMOVED lines=20> */
.L_x_1177:
[----:B------:R-:W-:Y:S02]  /*0440*/  ULDC UR9, c[0x0][0x3b4] ;  /* 0x0000ed0000097ab9 */ /* 0x000fe40000000800 */
[----:B------:R-:W-:Y:S02]  /*0450*/  UISETP.NE.AND UP0, UPT, UR9, 0x1, UPT ;  /* 0x000000010900788c */ /* 0x000fe4000bf05270 */
[----:B------:R-:W-:Y:S02]  /*0460*/  ULDC.64 UR4, c[0x0][0x3b8] ;  /* 0x0000ee0000047ab9 */ /* 0x000fe40000000a00 */
[----:B------:R-:W-:Y:S02]  /*0470*/  UIMAD.WIDE.U32 UR10, UR8, UR4, URZ ;  /* 0x00000004080a72a5 */ /* 0x000fe4000f8e003f */
[----:B------:R-:W-:-:S05]  /*0480*/  UMOV UR6, UR8 ;  /* 0x0000000800067c82 */ /* 0x000fca0008000000 */
[----:B------:R-:W-:-:S04]  /*0490*/  @UP0 USHF.R.U32.HI UR6, URZ, UR5, UR11 ;  /* 0x000000053f060299 */ /* 0x000fc8000801160b */
[----:B------:R-:W-:Y:S02]  /*04a0*/  UIMAD UR9, UR6, UR9, URZ ;  /* 0x00000009060972a4 */ /* 0x000fe4000f8e023f */
.L_x_1178:
        /* <DEDUP_REMOVED lines=13> */
.L_x_1176:
        /* <DEDUP_REMOVED lines=99> */
[----:B------:R-:W-:Y:S01]  /*0bb0*/  IMAD.MOV.U32 R24, RZ, RZ, c[0x0][0x1d8] ;  /* 0x00007600ff187624 */ /* 0x000fe200078e00ff */
        /* <DEDUP_REMOVED lines=16> */
[----:B------:R-:W-:Y:S01]  /*0cc0*/  ISETP.GE.AND P2, PT, R19, c[0x0][0x1cc], PT ;  /* 0x0000730013007a0c */ /* 0x000fe20003f46270 */
[----:B------:R-:W-:Y:S01]  /*0cd0*/  CS2R R170, SRZ ;  /* 0x0000000000aa7805 */ /* 0x000fe2000001ff00 */
[----:B------:R-:W-:Y:S01]  /*0ce0*/  ISETP.LT.OR P4, PT, R14, 0x1, P5 ;  /* 0x000000010e00780c */ /* 0x000fe20002f81670 */
[----:B------:R-:W-:Y:S01]  /*0cf0*/  IMAD.WIDE.U32 R10, R10, c[0x0][0x1b0], R12 ;  /* 0x00006c000a0a7a25 */ /* 0x000fe200078e000c */
[----:B------:R-:W-:Y:S01]  /*0d00*/  IADD3 R3, R3, UR4, RZ ;  /* 0x0000000403037c10 */ /* 0x000fe2000fffe0ff */
[----:B------:R-:W-:Y:S01]  /*0d10*/  ULDC.64 UR4, c[0x0][0x1e8] ;  /* 0x00007a0000047ab9 */ /* 0x000fe20000000a00 */
[----:B------:R-:W-:Y:S01]  /*0d20*/  IADD3 R22, R12, 0x80, RZ ;  /* 0x000000800c167810 */ /* 0x000fe20007ffe0ff */
[----:B------:R-:W-:Y:S01]  /*0d30*/  UIMAD UR4, UR12, UR4, URZ ;  /* 0x000000040c0472a4 */ /* 0x000fe2000f8e023f */
[----:B------:R-:W-:Y:S01]  /*0d40*/  ISETP.LT.OR P3, PT, R14, 0x1, P2 ;  /* 0x000000010e00780c */ /* 0x000fe20001761670 */
[----:B------:R-:W-:Y:S01]  /*0d50*/  IMAD.WIDE.U32 R2, R4, c[0x0][0x1e8], R2 ;  /* 0x00007a0004027a25 */ /* 0x000fe200078e0002 */
[----:B------:R-:W-:Y:S01]  /*0d60*/  LOP3.LUT R4, R0, 0x38, R12, 0xf8, !PT ;  /* 0x0000003800047812 */ /* 0x000fe200078ef80c */
[----:B------:R-:W-:Y:S01]  /*0d70*/  UIMAD UR8, UR21, UR5, UR4 ;  /* 0x00000005150872a4 */ /* 0x000fe2000f8e0204 */
[----:B------:R-:W-:Y:S01]  /*0d80*/  SHF.R.U32.HI R0, RZ, 0x3, R0 ;  /* 0x00000003ff007819 */ /* 0x000fe20000011600 */
[----:B------:R-:W-:Y:S01]  /*0d90*/  IMAD.SHL.U32 R244, R230, 0x4, RZ ;  /* 0x00000004e6f47824 */ /* 0x000fe200078e00ff */
[----:B------:R-:W-:Y:S01]  /*0da0*/  ULDC.64 UR4, c[0x0][0x1b0] ;  /* 0x00006c0000047ab9 */ /* 0x000fe20000000a00 */
[----:B------:R-:W-:Y:S01]  /*0db0*/  IMAD.U32 R16, RZ, RZ, UR21 ;  /* 0x00000015ff107e24 */ /* 0x000fe2000f8e00ff */
[----:B------:R-:W-:Y:S01]  /*0dc0*/  LOP3.LUT R15, R4, R0, RZ, 0x3c, !PT ;  /* 0x00000000040f7212 */ /* 0x000fe200078e3cff */
[----:B------:R-:W-:Y:S01]  /*0dd0*/  IMAD.MOV.U32 R4, RZ, RZ, R2 ;  /* 0x000000ffff047224 */ /* 0x000fe200078e0002 */
[----:B------:R-:W-:Y:S01]  /*0de0*/  IADD3 R5, R3, UR8, RZ ;  /* 0x0000000803057c10 */ /* 0x000fe2000fffe0ff */
[----:B------:R-:W-:Y:S01]  /*0df0*/  IMAD R0, R9, c[0x0][0x1d8], RZ ;  /* 0x0000760009007a24 */ /* 0x000fe200078e02ff */
[----:B------:R-:W-:Y:S01]  /*0e00*/  UIMAD UR4, UR6, UR4, URZ ;  /* 0x00000004060472a4 */ /* 0x000fe2000f8e023f */
[----:B------:R-:W-:Y:S01]  /*0e10*/  IMAD.MOV.U32 R2, RZ, RZ, R10 ;  /* 0x000000ffff027224 */ /* 0x000fe200078e000a */
[----:B------:R-:W-:Y:S01]  /*0e20*/  ISETP.GE.AND P6, PT, R22, c[0x0][0x1cc], PT ;  /* 0x0000730016007a0c */ /* 0x000fe20003fc6270 */
[C---:B------:R-:W-:Y:S01]  /*0e30*/  IMAD R0, R8.reuse, c[0x0][0x1dc], R0 ;  /* 0x0000770008007a24 */ /* 0x040fe200078e0200 */
[----:B------:R-:W-:Y:S01]  /*0e40*/  UIMAD UR4, UR7, UR5, UR4 ;  /* 0x00000005070472a4 */ /* 0x000fe2000f8e0204 */
[----:B------:R-:W-:Y:S01]  /*0e50*/  IMAD.WIDE.U32 R6, R8, c[0x0][0x1d8], R4 ;  /* 0x0000760008067a25 */ /* 0x000fe200078e0004 */
[----:B------:R-:W-:Y:S01]  /*0e60*/  SHF.R.S32.HI R245, RZ, 0x1f, R244 ;  /* 0x0000001ffff57819 */ /* 0x000fe200000114f4 */
[----:B------:R-:W-:Y:S01]  /*0e70*/  ULDC.64 UR6, c[0x0][0x270] ;  /* 0x00009c0000067ab9 */ /* 0x000fe20000000a00 */
[----:B------:R-:W-:Y:S01]  /*0e80*/  ISETP.LT.OR P1, PT, R14, 0x1, P6 ;  /* 0x000000010e00780c */ /* 0x000fe20003721670 */
[----:B------:R-:W-:Y:S01]  /*0e90*/  IMAD.IADD R0, R7, 0x1, R0 ;  /* 0x0000000107007824 */ /* 0x000fe200078e0200 */
[C---:B------:R-:W-:Y:S01]  /*0ea0*/  LEA R4, P0, R6.reuse, c[0x0][0x1c0], 0x1 ;  /* 0x0000700006047a11 */ /* 0x040fe200078008ff */
[----:B------:R-:W-:Y:S01]  /*0eb0*/  IMAD.MOV.U32 R7, RZ, RZ, c[0x0][0x1dc] ;  /* 0x00007700ff077624 */ /* 0x000fe200078e00ff */
[----:B------:R-:W-:Y:S01]  /*0ec0*/  IADD3 R3, R11, UR4, RZ ;  /* 0x000000040b037c10 */ /* 0x000fe2000fffe0ff */
[----:B------:R-:W-:Y:S01]  /*0ed0*/  ULDC.64 UR4, c[0x0][0x1b8] ;  /* 0x00006e0000047ab9 */ /* 0x000fe20000000a00 */
[----:B------:R-:W-:Y:S01]  /*0ee0*/  LEA.HI.X R5, R6, c[0x0][0x1c4], R0, 0x1, P0 ;  /* 0x0000710006057a11 */ /* 0x000fe200000f0c00 */
[----:B------:R-:W-:Y:S01]  /*0ef0*/  UIMAD UR6, UR13, UR6, URZ ;  /* 0x000000060d0672a4 */ /* 0x000fe2000f8e023f */
[----:B------:R-:W-:Y:S01]  /*0f00*/  LEA.HI R0, R20, R230, RZ, 0x6 ;  /* 0x000000e614007211 */ /* 0x000fe200078f30ff */
[----:B------:R-:W-:Y:S01]  /*0f10*/  IMAD.WIDE.U32 R16, R16, c[0x0][0x1b8], R2 ;  /* 0x00006e0010107a25 */ /* 0x000fe200078e0002 */
[C---:B------:R-:W-:Y:S01]  /*0f20*/  LEA R6, P0, R24.reuse, R4, 0x6 ;  /* 0x0000000418067211 */ /* 0x040fe200078030ff */
[----:B------:R-:W-:Y:S01]  /*0f30*/  UIMAD UR4, UR12, UR4, URZ ;  /* 0x000000040c0472a4 */ /* 0x000fe2000f8e023f */
[----:B------:R-:W-:Y:S01]  /*0f40*/  SHF.R.S32.HI R23, RZ, 0x6, R0 ;  /* 0x00000006ff177819 */ /* 0x000fe20000011400 */
[----:B------:R-:W-:Y:S01]  /*0f50*/  IMAD.U32 R2, RZ, RZ, UR20 ;  /* 0x00000014ff027e24 */ /* 0x000fe2000f8e00ff */
[----:B------:R-:W-:Y:S01]  /*0f60*/  LEA.HI.X R7, R24, R5, R7, 0x6, P0 ;  /* 0x0000000518077211 */ /* 0x000fe200000f3407 */
[----:B------:R-:W-:Y:S01]  /*0f70*/  UIMAD UR6, UR20, UR7, UR6 ;  /* 0x00000007140672a4 */ /* 0x000fe2000f8e0206 */
[----:B------:R-:W-:Y:S01]  /*0f80*/  ISETP.GT.AND P0, PT, R230, 0x7f, PT ;  /* 0x0000007fe600780c */ /* 0x000fe20003f04270 */
[----:B------:R-:W-:Y:S01]  /*0f90*/  IMAD R15, R23, 0x200, R15 ;  /* 0x00000200170f7824 */ /* 0x000fe200078e020f */
[----:B------:R-:W-:Y:S01]  /*0fa0*/  ISETP.LT.OR P5, PT, R14, 0x21, P5 ;  /* 0x000000210e00780c */ /* 0x000fe20002fa1670 */
[----:B------:R-:W-:Y:S01]  /*0fb0*/  UIMAD UR4, UR21, UR5, UR4 ;  /* 0x00000005150472a4 */ /* 0x000fe2000f8e0204 */
[----:B------:R-:W-:Y:S01]  /*0fc0*/  IMAD.WIDE.U32 R2, R2, c[0x0][0x270], R244 ;  /* 0x00009c0002027a25 */ /* 0x000fe200078e00f4 */
[C---:B------:R-:W-:Y:S01]  /*0fd0*/  ISETP.LT.OR P6, PT, R14.reuse, 0x21, P6 ;  /* 0x000000210e00780c */ /* 0x040fe200037c1670 */
[----:B------:R-:W-:Y:S01]  /*0fe0*/  USHF.R.S32.HI UR7, URZ, 0x1f, UR11 ;  /* 0x0000001f3f077899 */ /* 0x000fe2000801140b */
[----:B------:R-:W-:Y:S01]  /*0ff0*/  CS2R R168, SRZ ;  /* 0x0000000000a87805 */ /* 0x000fe2000001ff00 */
[----:B------:R-:W-:Y:S01]  /*1000*/  IMAD.SHL.U32 R227, R15, 0x2, RZ ;  /* 0x000000020fe37824 */ /* 0x000fe200078e00ff */
[----:B------:R-:W-:Y:S01]  /*1010*/  IADD3 R11, R3, UR6, RZ ;  /* 0x00000006030b7c10 */ /* 0x000fe2000fffe0ff */
[----:B------:R-:W-:Y:S01]  /*1020*/  IMAD.MOV.U32 R10, RZ, RZ, R2 ;  /* 0x000000ffff0a7224 */ /* 0x000fe200078e0002 */
[----:B------:R-:W-:Y:S01]  /*1030*/  IADD3 R3, R17, UR4, RZ ;  /* 0x0000000411037c10 */ /* 0x000fe2000fffe0ff */
[----:B------:R-:W-:Y:S01]  /*1040*/  IMAD R0, R9, c[0x0][0x1a8], RZ ;  /* 0x00006a0009007a24 */ /* 0x000fe200078e02ff */
[----:B------:R-:W-:Y:S01]  /*1050*/  @!PT LDS RZ, [RZ] ;  /* 0x00000000fffff984 */ /* 0x000fe20000000800 */
[----:B------:R-:W-:Y:S01]  /*1060*/  @!PT LDS RZ, [RZ] ;  /* 0x00000000fffff984 */ /* 0x000fe20000000800 */
[----:B------:R-:W-:Y:S01]  /*1070*/  @!PT LDS RZ, [RZ] ;  /* 0x00000000fffff984 */ /* 0x000fe20000000800 */
[----:B------:R1:W-:Y:S01]  /*1080*/  LDGSTS.E.BYPASS.LTC128B.128 [R227+0x7880], [R4.64], !P4 ;  /* 0x0788000004e37fae */ /* 0x0003e2000e101d56 */
[----:B------:R-:W-:Y:S01]  /*1090*/  IMAD.MOV.U32 R2, RZ, RZ, R16 ;  /* 0x000000ffff027224 */ /* 0x000fe200078e0010 */
[----:B------:R-:W-:Y:S01]  /*10a0*/  ULDC.64 UR4, c[0x0][0x180] ;  /* 0x0000600000047ab9 */ /* 0x000fe20000000a00 */
[----:B------:R-:W-:Y:S01]  /*10b0*/  IMAD.MOV.U32 R17, RZ, RZ, 0x5 ;  /* 0x00000005ff117424 */ /* 0x000fe200078e00ff */
[----:B------:R1:W-:Y:S01]  /*10c0*/  LDGSTS.E.BYPASS.LTC128B.128 [R227+0xa080], [R4.64+0x80], !P3 ;  /* 0x0a08008004e37fae */ /* 0x0003e2000d901d56 */
[----:B------:R-:W-:Y:S01]  /*10d0*/  ISETP.LT.OR P3, PT, R14, 0x21, P2 ;  /* 0x000000210e00780c */ /* 0x000fe20001761670 */
[----:B------:R-:W-:Y:S01]  /*10e0*/  IMAD.SHL.U32 R16, R24, 0x20, RZ ;  /* 0x0000002018107824 */ /* 0x000fe200078e00ff */
[----:B------:R-:W-:Y:S01]  /*10f0*/  @!P0 ISETP.LT.OR P2, PT, R14, 0x41, P2 ;  /* 0x000000410e00880c */ /* 0x000fe20001741670 */
[----:B------:R1:W-:Y:S01]  /*1100*/  LDGSTS.E.BYPASS.LTC128B.128 [R227+0xc880], [R4.64+0x100], !P1 ;  /* 0x0c88010004e37fae */ /* 0x0003e2000c901d56 */
[----:B------:R-:W-:Y:S01]  /*1110*/  IMAD R15, R8, c[0x0][0x1ac], R0 ;  /* 0x00006b00080f7a24 */ /* 0x000fe200078e0200 */
[----:B------:R-:W-:Y:S01]  /*1120*/  @!P0 ISETP.GE.AND P1, PT, R14, 0x41, PT ;  /* 0x000000410e00880c */ /* 0x000fe20003f26270 */
[----:B------:R-:W-:Y:S01]  /*1130*/  IMAD.WIDE.U32 R8, R8, c[0x0][0x1a8], R2 ;  /* 0x00006a0008087a25 */ /* 0x000fe200078e0002 */
[----:B------:R2:W-:Y:S01]  /*1140*/  LDGSTS.E.BYPASS.LTC128B.128 [R227+0x8880], [R6.64], !P5 ;  /* 0x0888000006e37fae */ /* 0x0005e2000e901d56 */
[----:B------:R-:W-:Y:S01]  /*1150*/  SHF.L.U64.HI R3, R24, R17, c[0x0][0x1dc] ;  /* 0x0000770018037619 */ /* 0x000fe20000010211 */
[----:B------:R-:W-:Y:S01]  /*1160*/  UIMAD UR4, UR13, UR4, URZ ;  /* 0x000000040d0472a4 */ /* 0x000fe2000f8e023f */
[----:B------:R-:W-:Y:S01]  /*1170*/  @!P0 LEA R2, P5, R16, R6, 0x1 ;  /* 0x0000000610028211 */ /* 0x000fe200078a08ff */
[----:B------:R-:W-:Y:S01]  /*1180*/  IMAD.U32 R0, RZ, RZ, UR21 ;  /* 0x00000015ff007e24 */ /* 0x000fe2000f8e00ff */
[----:B------:R-:W-:Y:S01]  /*1190*/  @!P0 ISETP.GE.OR P4, PT, R12, c[0x0][0x1cc], !P1 ;  /* 0x000073000c008a0c */ /* 0x000fe20004f86670 */
[----:B------:R2:W-:Y:S01]  /*11a0*/  LDGSTS.E.BYPASS.LTC128B.128 [R227+0xb080], [R6.64+0x80], !P3 ;  /* 0x0b08008006e37fae */ /* 0x0005e2000d901d56 */
[----:B------:R-:W-:Y:S01]  /*11b0*/  @!P0 ISETP.GE.OR P1, PT, R22, c[0x0][0x1cc], !P1 ;  /* 0x0000730016008a0c */ /* 0x000fe20004f26670 */
[----:B------:R-:W-:Y:S01]  /*11c0*/  IMAD.WIDE.U32 R248, R0, c[0x0][0x278], R10 ;  /* 0x00009e0000f87a25 */ /* 0x000fe200078e000a */
[----:B------:R-:W-:Y:S01]  /*11d0*/  @!P0 LEA.HI.X R3, R16, R7, R3, 0x1, P5 ;  /* 0x0000000710038211 */ /* 0x000fe200028f0c03 */
[----:B------:R2:W-:Y:S01]  /*11e0*/  LDGSTS.E.BYPASS.LTC128B.128 [R227+0xd880], [R6.64+0x100], !P6 ;  /* 0x0d88010006e37fae */ /* 0x0005e2000f101d56 */
[----:B------:R-:W-:Y:S01]  /*11f0*/  ISETP.GE.AND P5, PT, R12, c[0x0][0x19c], PT ;  /* 0x000067000c007a0c */ /* 0x000fe20003fa6270 */
[----:B------:R-:W-:Y:S01]  /*1200*/  IMAD R0, R233, c[0x0][0x178], RZ ;  /* 0x00005e00e9007a24 */ /* 0x000fe200078e02ff */
[----:B------:R-:W-:Y:S01]  /*1210*/  UIMAD UR6, UR20, UR5, UR4 ;  /* 0x00000005140672a4 */ /* 0x000fe2000f8e0204 */
[----:B------:R-:W-:Y:S01]  /*1220*/  IMAD.MOV.U32 R16, RZ, RZ, 0x6 ;  /* 0x00000006ff107424 */ /* 0x000fe200078e00ff */
[----:B------:R-:W-:Y:S01]  /*1230*/  CS2R R166, SRZ ;  /* 0x0000000000a67805 */ /* 0x000fe2000001ff00 */
[----:B------:R-:W-:Y:S01]  /*1240*/  IMAD R0, R232, c[0x0][0x17c], R0 ;  /* 0x00005f00e8007a24 */ /* 0x000fe200078e0200 */
[----:B------:R-:W-:Y:S01]  /*1250*/  ULDC.64 UR4, c[0x0][0x188] ;  /* 0x0000620000047ab9 */ /* 0x000fe20000000a00 */
[----:B------:R3:W-:Y:S01]  /*1260*/  @!P0 LDGSTS.E.BYPASS.LTC128B.128 [R227+0x9880], [R2.64], !P4 ;  /* 0x0988000002e38fae */ /* 0x0007e2000e101d56 */
[----:B------:R-:W-:Y:S01]  /*1270*/  UIMAD UR4, UR12, UR4, URZ ;  /* 0x000000040c0472a4 */ /* 0x000fe2000f8e023f */
[----:B------:R-:W-:Y:S01]  /*1280*/  IMAD.MOV.U32 R223, RZ, RZ, 0x10 ;  /* 0x00000010ffdf7424 */ /* 0x000fe200078e00ff */
[----:B------:R-:W-:Y:S01]  /*1290*/  CS2R R164, SRZ ;  /* 0x0000000000a47805 */ /* 0x000fe2000001ff00 */
[----:B------:R3:W-:Y:S01]  /*12a0*/  @!P0 LDGSTS.E.BYPASS.LTC128B.128 [R227+0xc080], [R2.64+0x80], !P2 ;  /* 0x0c08008002e38fae */ /* 0x0007e2000d101d56 */
[----:B-1----:R-:W-:Y:S01]  /*12b0*/  IMAD.IADD R5, R9, 0x1, R15 ;  /* 0x0000000109057824 */ /* 0x002fe200078e020f */
[C---:B------:R-:W-:Y:S01]  /*12c0*/  LEA R4, P3, R8.reuse, c[0x0][0x190], 0x1 ;  /* 0x0000640008047a11 */ /* 0x040fe200078608ff */
[----:B------:R-:W-:Y:S01]  /*12d0*/  IMAD.MOV.U32 R15, RZ, RZ, c[0x0][0x178] ;  /* 0x00005e00ff0f7624 */ /* 0x000fe200078e00ff */
[----:B------:R3:W-:Y:S01]  /*12e0*/  @!P0 LDGSTS.E.BYPASS.LTC128B.128 [R227+0xe880], [R2.64+0x100], !P1 ;  /* 0x0e88010002e38fae */ /* 0x0007e2000c901d56 */
[----:B------:R-:W-:Y:S01]  /*12f0*/  ISETP.GE.AND P2, PT, R19, c[0x0][0x19c], PT ;  /* 0x0000670013007a0c */ /* 0x000fe20003f46270 */
[----:B------:R-:W-:Y:S01]  /*1300*/  UIMAD UR5, UR21, UR5, UR4 ;  /* 0x00000005150572a4 */ /* 0x000fe2000f8e0204 */
[----:B------:R-:W-:Y:S01]  /*1310*/  LEA.HI.X R5, R8, c[0x0][0x194], R5, 0x1, P3 ;  /* 0x0000650008057a11 */ /* 0x000fe200018f0c05 */
[C---:B------:R-:W-:Y:S01]  /*1320*/  IMAD.SHL.U32 R25, R15.reuse, 0x20, RZ ;  /* 0x000000200f197824 */ /* 0x040fe200078e00ff */
[----:B------:R-:W-:Y:S01]  /*1330*/  ISETP.LT.OR P3, PT, R14, 0x1, P5 ;  /* 0x000000010e00780c */ /* 0x000fe20002f61670 */
[----:B------:R-:W-:Y:S01]  /*1340*/  IMAD.MOV.U32 R213, RZ, RZ, 0x120 ;  /* 0x00000120ffd57424 */ /* 0x000fe200078e00ff */
[----:B------:R-:W-:Y:S01]  /*1350*/  ISETP.GE.AND P1, PT, R22, c[0x0][0x19c], PT ;  /* 0x0000670016007a0c */ /* 0x000fe20003f26270 */
[----:B------:R-:W-:Y:S01]  /*1360*/  CS2R R162, SRZ ;  /* 0x0000000000a27805 */ /* 0x000fe2000001ff00 */
[C---:B------:R-:W-:Y:S01]  /*1370*/  ISETP.LT.OR P6, PT, R14.reuse, 0x1, P2 ;  /* 0x000000010e00780c */ /* 0x040fe200017c1670 */
[----:B------:R-:W-:Y:S01]  /*1380*/  CS2R R160, SRZ ;  /* 0x0000000000a07805 */ /* 0x000fe2000001ff00 */
[----:B--2---:R-:W-:Y:S01]  /*1390*/  IMAD.MOV.U32 R7, RZ, RZ, c[0x0][0x1a8] ;  /* 0x00006a00ff077624 */ /* 0x004fe200078e00ff */
[----:B------:R-:W-:Y:S01]  /*13a0*/  SHF.L.U64.HI R26, R15, R17, c[0x0][0x17c] ;  /* 0x00005f000f1a7619 */ /* 0x000fe20000010211 */
[----:B------:R-:W-:Y:S01]  /*13b0*/  IMAD.MOV.U32 R6, RZ, RZ, c[0x0][0x1ac] ;  /* 0x00006b00ff067624 */ /* 0x000fe200078e00ff */
[----:B------:R-:W-:Y:S01]  /*13c0*/  CS2R R158, SRZ ;  /* 0x00000000009e7805 */ /* 0x000fe2000001ff00 */
[C---:B------:R-:W-:Y:S01]  /*13d0*/  IMAD.SHL.U32 R11, R7.reuse, 0x20, RZ ;  /* 0x00000020070b7824 */ /* 0x040fe200078e00ff */
[C---:B------:R-:W-:Y:S01]  /*13e0*/  LEA R8, P4, R7.reuse, R4, 0x6 ;  /* 0x0000000407087211 */ /* 0x040fe200078830ff */
[----:B------:R-:W-:Y:S01]  /*13f0*/  CS2R R156, SRZ ;  /* 0x00000000009c7805 */ /* 0x000fe2000001ff00 */
[----:B------:R1:W-:Y:S01]  /*1400*/  LDGSTS.E.BYPASS.LTC128B.128 [R227+0x80], [R4.64], !P3 ;  /* 0x0008000004e37fae */ /* 0x0003e2000d901d56 */
[----:B------:R-:W-:Y:S01]  /*1410*/  CS2R R154, SRZ ;  /* 0x00000000009a7805 */ /* 0x000fe2000001ff00 */
[----:B------:R-:W-:Y:S01]  /*1420*/  LEA.HI.X R9, R7, R5, R6, 0x6, P4 ;  /* 0x0000000507097211 */ /* 0x000fe200020f3406 */
[----:B------:R-:W-:Y:S01]  /*1430*/  IMAD.U32 R6, RZ, RZ, UR20 ;  /* 0x00000014ff067e24 */ /* 0x000fe2000f8e00ff */
[----:B------:R-:W-:Y:S01]  /*1440*/  @!P0 LEA R10, P3, R11, R8, 0x1 ;  /* 0x000000080b0a8211 */ /* 0x000fe200078608ff */
[----:B------:R1:W-:Y:S01]  /*1450*/  LDGSTS.E.BYPASS.LTC128B.128 [R227+0x2880], [R4.64+0x80], !P6 ;  /* 0x0288008004e37fae */ /* 0x0003e2000f101d56 */
[C---:B------:R-:W-:Y:S01]  /*1460*/  ISETP.LT.OR P4, PT, R14.reuse, 0x1, P1 ;  /* 0x000000010e00780c */ /* 0x040fe20000f81670 */
[----:B------:R-:W-:Y:S01]  /*1470*/  CS2R R152, SRZ ;  /* 0x0000000000987805 */ /* 0x000fe2000001ff00 */
[----:B------:R-:W-:Y:S01]  /*1480*/  ISETP.LT.OR P6, PT, R14, 0x21, P2 ;  /* 0x000000210e00780c */ /* 0x000fe200017c1670 */
[----:B---3--:R-:W-:Y:S01]  /*1490*/  IMAD.WIDE.U32 R2, R232, c[0x0][0x178], R12 ;  /* 0x00005e00e8027a25 */ /* 0x008fe200078e000c */
[----:B------:R-:W-:Y:S01]  /*14a0*/  @!P0 ISETP.LT.OR P2, PT, R14, 0x41, P2 ;  /* 0x000000410e00880c */ /* 0x000fe20001741670 */
[----:B------:R-:W-:Y:S01]  /*14b0*/  CS2R R150, SRZ ;  /* 0x0000000000967805 */ /* 0x000fe2000001ff00 */
[----:B------:R-:W-:Y:S01]  /*14c0*/  CS2R R148, SRZ ;  /* 0x0000000000947805 */ /* 0x000fe2000001ff00 */
[----:B------:R-:W-:Y:S01]  /*14d0*/  IMAD.IADD R3, R3, 0x1, R0 ;  /* 0x0000000103037824 */ /* 0x000fe200078e0200 */
[----:B------:R-:W-:Y:S01]  /*14e0*/  SHF.L.U64.HI R0, R7, R17, c[0x0][0x1ac] ;  /* 0x00006b0007007619 */ /* 0x000fe20000010211 */
[----:B------:R-:W-:Y:S01]  /*14f0*/  CS2R R146, SRZ ;  /* 0x0000000000927805 */ /* 0x000fe2000001ff00 */
[----:B------:R-:W-:Y:S01]  /*1500*/  CS2R R144, SRZ ;  /* 0x0000000000907805 */ /* 0x000fe2000001ff00 */
[----:B------:R-:W-:Y:S01]  /*1510*/  IMAD.WIDE.U32 R2, R6, c[0x0][0x180], R2 ;  /* 0x0000600006027a25 */ /* 0x000fe200078e0002 */
[----:B------:R-:W-:Y:S01]  /*1520*/  @!P0 LEA.HI.X R11, R11, R9, R0, 0x1, P3 ;  /* 0x000000090b0b8211 */ /* 0x000fe200018f0c00 */
[----:B------:R1:W-:Y:S01]  /*1530*/  LDGSTS.E.BYPASS.LTC128B.128 [R227+0x5080], [R4.64+0x100], !P4 ;  /* 0x0508010004e37fae */ /* 0x0003e2000e101d56 */
[C---:B------:R-:W-:Y:S01]  /*1540*/  ISETP.LT.OR P3, PT, R14.reuse, 0x21, P5 ;  /* 0x000000210e00780c */ /* 0x040fe20002f61670 */
[----:B------:R-:W-:Y:S01]  /*1550*/  IMAD.U32 R0, RZ, RZ, UR21 ;  /* 0x00000015ff007e24 */ /* 0x000fe2000f8e00ff */
[----:B------:R-:W-:Y:S01]  /*1560*/  IADD3 R3, R3, UR6, RZ ;  /* 0x0000000603037c10 */ /* 0x000fe2000fffe0ff */
[----:B------:R-:W-:Y:S01]  /*1570*/  USHF.L.U32 UR6, UR11, 0x6, URZ ;  /* 0x000000060b067899 */ /* 0x000fe2000800063f */
[C---:B------:R-:W-:Y:S01]  /*1580*/  ISETP.LT.OR P4, PT, R14.reuse, 0x21, P1 ;  /* 0x000000210e00780c */ /* 0x040fe20000f81670 */
[----:B------:R-:W-:Y:S01]  /*1590*/  CS2R R142, SRZ ;  /* 0x00000000008e7805 */ /* 0x000fe2000001ff00 */
[----:B------:R-:W-:Y:S01]  /*15a0*/  @!P0 ISETP.LT.OR P5, PT, R14, 0x41, P5 ;  /* 0x000000410e00880c */ /* 0x000fe20002fa1670 */
[----:B------:R-:W-:Y:S01]  /*15b0*/  IMAD.WIDE.U32 R242, R0, c[0x0][0x188], R2 ;  /* 0x0000620000f27a25 */ /* 0x000fe200078e0002 */
[----:B------:R-:W-:Y:S01]  /*15c0*/  @!P0 ISETP.LT.OR P1, PT, R14, 0x41, P1 ;  /* 0x000000410e00880c */ /* 0x000fe20000f21670 */
[----:B------:R-:W-:Y:S01]  /*15d0*/  CS2R R140, SRZ ;  /* 0x00000000008c7805 */ /* 0x000fe2000001ff00 */
[----:B------:R-:W-:Y:S01]  /*15e0*/  CS2R R138, SRZ ;  /* 0x00000000008a7805 */ /* 0x000fe2000001ff00 */
[----:B------:R-:W-:Y:S01]  /*15f0*/  IMAD R0, R233, c[0x0][0x208], RZ ;  /* 0x00008200e9007a24 */ /* 0x000fe200078e02ff */
[----:B------:R-:W-:Y:S01]  /*1600*/  IADD3 R239, R243, UR5, RZ ;  /* 0x00000005f3ef7c10 */ /* 0x000fe2000fffe0ff */
[----:B------:R2:W-:Y:S01]  /*1610*/  LDGSTS.E.BYPASS.LTC128B.128 [R227+0x1080], [R8.64], !P3 ;  /* 0x0108000008e37fae */ /* 0x0005e2000d901d56 */
[----:B------:R-:W-:Y:S01]  /*1620*/  ISETP.GE.AND P3, PT, R12, c[0x0][0x16c], PT ;  /* 0x00005b000c007a0c */ /* 0x000fe20003f66270 */
[C---:B------:R-:W-:Y:S01]  /*1630*/  IMAD R0, R232.reuse, c[0x0][0x20c], R0 ;  /* 0x00008300e8007a24 */ /* 0x040fe200078e0200 */
[----:B------:R-:W-:Y:S01]  /*1640*/  ULDC.64 UR4, c[0x0][0x210] ;  /* 0x0000840000047ab9 */ /* 0x000fe20000000a00 */
[----:B------:R-:W-:Y:S01]  /*1650*/  IMAD.WIDE.U32 R2, R232, c[0x0][0x208], R12 ;  /* 0x00008200e8027a25 */ /* 0x000fe200078e000c */
[----:B------:R-:W-:Y:S01]  /*1660*/  SEL R7, RZ, 0x1, P3 ;  /* 0x00000001ff077807 */ /* 0x000fe20001800000 */
[----:B------:R2:W-:Y:S01]  /*1670*/  LDGSTS.E.BYPASS.LTC128B.128 [R227+0x3880], [R8.64+0x80], !P6 ;  /* 0x0388008008e37fae */ /* 0x0005e2000f101d56 */
[----:B------:R-:W-:Y:S01]  /*1680*/  ISETP.GE.AND P3, PT, R19, c[0x0][0x16c], PT ;  /* 0x00005b0013007a0c */ /* 0x000fe20003f66270 */
[----:B------:R-:W-:Y:S01]  /*1690*/  IMAD.MOV.U32 R238, RZ, RZ, R242 ;  /* 0x000000ffffee7224 */ /* 0x000fe200078e00f2 */
[----:B------:R-:W-:Y:S01]  /*16a0*/  UIMAD UR4, UR13, UR4, URZ ;  /* 0x000000040d0472a4 */ /* 0x000fe2000f8e023f */
[----:B------:R-:W-:Y:S01]  /*16b0*/  IMAD.U32 R13, RZ, RZ, UR20 ;  /* 0x00000014ff0d7e24 */ /* 0x000fe2000f8e00ff */
[----:B------:R-:W-:Y:S01]  /*16c0*/  SEL R6, RZ, 0xffffffff, P3 ;  /* 0xffffffffff067807 */ /* 0x000fe20001800000 */
[----:B------:R2:W-:Y:S01]  /*16d0*/  LDGSTS.E.BYPASS.LTC128B.128 [R227+0x6080], [R8.64+0x100], !P4 ;  /* 0x0608010008e37fae */ /* 0x0005e2000e101d56 */
[----:B-1----:R-:W-:Y:S01]  /*16e0*/  SHF.L.U64.HI R4, R15, R16, c[0x0][0x17c] ;  /* 0x00005f000f047619 */ /* 0x002fe20000010210 */
[----:B------:R-:W-:Y:S01]  /*16f0*/  IMAD.IADD R5, R3, 0x1, R0 ;  /* 0x0000000103057824 */ /* 0x000fe200078e0200 */
[----:B------:R-:W-:Y:S01]  /*1700*/  ISETP.GE.AND P3, PT, R22, c[0x0][0x16c], PT ;  /* 0x00005b0016007a0c */ /* 0x000fe20003f66270 */
[----:B------:R-:W-:Y:S01]  /*1710*/  IMAD.SHL.U32 R3, R15, 0x40, RZ ;  /* 0x000000400f037824 */ /* 0x000fe200078e00ff */
[----:B------:R1:W-:Y:S01]  /*1720*/  @!P0 LDGSTS.E.BYPASS.LTC128B.128 [R227+0x2080], [R10.64], !P5 ;  /* 0x020800000ae38fae */ /* 0x0003e2000e901d56 */
[----:B------:R-:W-:Y:S01]  /*1730*/  IMAD R0, R4, UR11, RZ ;  /* 0x0000000b04007c24 */ /* 0x000fe2000f8e02ff */
[----:B------:R-:W-:Y:S01]  /*1740*/  SEL R14, RZ, 0x4, P3 ;  /* 0x00000004ff0e7807 */ /* 0x000fe20001800000 */
[----:B------:R-:W-:Y:S01]  /*1750*/  IMAD.SHL.U32 R6, R6, 0x2, RZ ;  /* 0x0000000206067824 */ /* 0x000fe200078e00ff */
[----:B------:R1:W-:Y:S01]  /*1760*/  @!P0 LDGSTS.E.BYPASS.LTC128B.128 [R227+0x4880], [R10.64+0x80], !P2 ;  /* 0x048800800ae38fae */ /* 0x0003e2000d101d56 */
[----:B------:R-:W-:Y:S01]  /*1770*/  IMAD.MOV.U32 R4, RZ, RZ, R2 ;  /* 0x000000ffff047224 */ /* 0x000fe200078e0002 */
[----:B------:R-:W-:Y:S01]  /*1780*/  UIMAD UR8, UR20, UR5, UR4 ;  /* 0x00000005140872a4 */ /* 0x000fe2000f8e0204 */
[C---:B------:R-:W-:Y:S01]  /*1790*/  IMAD R0, R3.reuse, UR7, R0 ;  /* 0x0000000703007c24 */ /* 0x040fe2000f8e0200 */
[----:B------:R-:W-:Y:S01]  /*17a0*/  LOP3.LUT R7, R6, 0x2, R7, 0xe2, !PT ;  /* 0x0000000206077812 */ /* 0x000fe200078ee207 */
[----:B------:R-:W-:Y:S01]  /*17b0*/  IMAD.WIDE.U32 R2, R3, UR11, R238 ;  /* 0x0000000b03027c25 */ /* 0x000fe2000f8e00ee */
[----:B------:R1:W-:Y:S01]  /*17c0*/  @!P0 LDGSTS.E.BYPASS.LTC128B.128 [R227+0x7080], [R10.64+0x100], !P1 ;  /* 0x070801000ae38fae */ /* 0x0003e2000c901d56 */
[----:B------:R-:W-:Y:S01]  /*17d0*/  ULDC.64 UR4, c[0x0][0x218] ;  /* 0x0000860000047ab9 */ /* 0x000fe20000000a00 */
[----:B------:R-:W-:Y:S01]  /*17e0*/  CS2R R136, SRZ ;  /* 0x0000000000887805 */ /* 0x000fe2000001ff00 */
[----:B------:R-:W-:Y:S01]  /*17f0*/  IMAD.IADD R0, R3, 0x1, R0 ;  /* 0x0000000103007824 */ /* 0x000fe200078e0200 */
[C---:B------:R-:W-:Y:S01]  /*1800*/  LEA R6, P3, R2.reuse, c[0x0][0x160], 0x1 ;  /* 0x0000580002067a11 */ /* 0x040fe200078608ff */
[----:B------:R-:W-:Y:S01]  /*1810*/  IMAD.WIDE.U32 R4, R13, c[0x0][0x210], R4 ;  /* 0x000084000d047a25 */ /* 0x000fe200078e0004 */
[----:B------:R-:W-:Y:S01]  /*1820*/  LOP3.LUT R3, R7, R14, RZ, 0xfc, !PT ;  /* 0x0000000e07037212 */ /* 0x000fe200078efcff */
[----:B------:R-:W-:Y:S01]  /*1830*/  UIMAD UR4, UR12, UR4, URZ ;  /* 0x000000040c0472a4 */ /* 0x000fe2000f8e023f */
[----:B------:R-:W-:Y:S01]  /*1840*/  LEA.HI.X R7, R2, c[0x0][0x164], R0, 0x1, P3 ;  /* 0x0000590002077a11 */ /* 0x000fe200018f0c00 */
[----:B------:R-:W-:Y:S01]  /*1850*/  IMAD.U32 R13, RZ, RZ, UR6 ;  /* 0x00000006ff0d7e24 */ /* 0x000fe2000f8e00ff */
[C---:B------:R-:W-:Y:S01]  /*1860*/  LOP3.LUT P4, RZ, R3.reuse, 0x1, RZ, 0xc0, !PT ;  /* 0x0000000103ff7812 */ /* 0x040fe2000788c0ff */
[----:B------:R-:W0:Y:S01]  /*1870*/  LDGDEPBAR ;  /* 0x00000000000079af */ /* 0x000e220000000000 */
[C---:B------:R-:W-:Y:S01]  /*1880*/  LOP3.LUT P3, RZ, R3.reuse, 0x2, RZ, 0xc0, !PT ;  /* 0x0000000203ff7812 */ /* 0x040fe2000786c0ff */
[----:B--2---:R-:W-:Y:S01]  /*1890*/  IMAD.U32 R8, RZ, RZ, UR21 ;  /* 0x00000015ff087e24 */ /* 0x004fe2000f8e00ff */
[----:B------:R-:W-:Y:S01]  /*18a0*/  IADD3 R0, -R232, c[0x0][0x168], -R13 ;  /* 0x00005a00e8007a10 */ /* 0x000fe20007ffe90d */
[----:B------:R-:W-:Y:S01]  /*18b0*/  IMAD.MOV.U32 R2, RZ, RZ, R4 ;  /* 0x000000ffff027224 */ /* 0x000fe200078e0004 */
[----:B------:R-:W-:Y:S01]  /*18c0*/  LOP3.LUT P2, RZ, R3, 0x4, RZ, 0xc0, !PT ;  /* 0x0000000403ff7812 */ /* 0x000fe2000784c0ff */
[----:B------:R-:W-:Y:S01]  /*18d0*/  CS2R R134, SRZ ;  /* 0x0000000000867805 */ /* 0x000fe2000001ff00 */
        /* <DEDUP_REMOVED lines=9> */
[----:B-1----:R-:W-:Y:S01]  /*1970*/  IMAD.MOV.U32 R11, RZ, RZ, c[0x0][0x208] ;  /* 0x00008200ff0b7624 */ /* 0x002fe200078e00ff */
        /* <DEDUP_REMOVED lines=12> */
[----:B------:R-:W-:Y:S01]  /*1a40*/  LEA R4, P0, R25, R6, 0x1 ;  /* 0x0000000619047211 */ /* 0x000fe200078008ff */
[----:B------:R-:W-:Y:S01]  /*1a50*/  IMAD.SHL.U32 R14, R11, 0x20, RZ ;  /* 0x000000200b0e7824 */ /* 0x000fe200078e00ff */
[----:B------:R-:W-:Y:S01]  /*1a60*/  IADD3 R252, R249, UR4, RZ ;  /* 0x00000004f9fc7c10 */ /* 0x000fe2000fffe0ff */
[----:B------:R-:W-:Y:S01]  /*1a70*/  IMAD R0, R0, UR11, RZ ;  /* 0x0000000b00007c24 */ /* 0x000fe2000f8e02ff */
[----:B------:R-:W-:Y:S01]  /*1a80*/  LEA.HI.X R5, R25, R7, R26, 0x1, P0 ;  /* 0x0000000719057211 */ /* 0x000fe200000f0c1a */
[----:B------:R-:W-:Y:S01]  /*1a90*/  ULDC.64 UR4, c[0x0][0x288] ;  /* 0x0000a20000047ab9 */ /* 0x000fe20000000a00 */
[----:B------:R-:W-:Y:S01]  /*1aa0*/  IADD3 R237, R241, UR8, RZ ;  /* 0x00000008f1ed7c10 */ /* 0x000fe2000fffe0ff */
[----:B------:R-:W-:Y:S01]  /*1ab0*/  IMAD R9, R2, UR7, R0 ;  /* 0x0000000702097c24 */ /* 0x000fe2000f8e0200 */
[----:B------:R-:W-:Y:S01]  /*1ac0*/  USHF.R.S32.HI UR7, URZ, 0x1f, UR6 ;  /* 0x0000001f3f077899 */ /* 0x000fe20008011406 */
[----:B------:R-:W-:Y:S01]  /*1ad0*/  IADD3 R0, P0, R248, UR6, RZ ;  /* 0x00000006f8007c10 */ /* 0x000fe2000ff1e0ff */
[----:B------:R2:W-:Y:S01]  /*1ae0*/  LDGSTS.E.BYPASS.LTC128B.128 [R227+0x10080], [R4.64], !P1 ;  /* 0x1008000004e37fae */ /* 0x0005e2000c901d56 */
[----:B------:R-:W-:Y:S01]  /*1af0*/  ISETP.GT.AND P1, PT, R230, 0xf, PT ;  /* 0x0000000fe600780c */ /* 0x000fe20003f24270 */
[----:B------:R-:W-:Y:S01]  /*1b00*/  IMAD.WIDE.U32 R2, R2, UR11, R236 ;  /* 0x0000000b02027c25 */ /* 0x000fe2000f8e00ec */
[----:B------:R-:W-:Y:S01]  /*1b10*/  P2R R10, PR, RZ, 0x10 ;  /* 0x00000010ff0a7803 */ /* 0x000fe20000000000 */
[----:B------:R2:W-:Y:S01]  /*1b20*/  LDGSTS.E.BYPASS.LTC128B.128 [R227+0x12080], [R4.64+0x80], !P6 ;  /* 0x1208008004e37fae */ /* 0x0005e2000f101d56 */
[----:B------:R-:W-:Y:S01]  /*1b30*/  IADD3 R8, -R13, c[0x0][0x168], -R232 ;  /* 0x00005a000d087a10 */ /* 0x000fe20007ffe9e8 */
[----:B------:R-:W-:Y:S01]  /*1b40*/  UIMAD UR4, UR13, UR4, URZ ;  /* 0x000000040d0472a4 */ /* 0x000fe2000f8e023f */
[----:B------:R-:W-:Y:S01]  /*1b50*/  ISETP.GE.AND P4, PT, R12, c[0x0][0x1fc], PT ;  /* 0x00007f000c007a0c */ /* 0x000fe20003f86270 */
[----:B------:R2:W-:Y:S01]  /*1b60*/  LDGSTS.E.BYPASS.LTC128B.128 [R227+0x14080], [R4.64+0x100], !P5 ;  /* 0x1408010004e37fae */ /* 0x0005e2000e901d56 */
[----:B------:R-:W-:Y:S01]  /*1b70*/  ISETP.GE.AND P6, PT, R19, c[0x0][0x1fc], PT ;  /* 0x00007f0013007a0c */ /* 0x000fe20003fc6270 */
[----:B------:R-:W-:Y:S01]  /*1b80*/  UIMAD UR4, UR20, UR5, UR4 ;  /* 0x00000005140472a4 */ /* 0x000fe2000f8e0204 */
[----:B------:R-:W-:Y:S01]  /*1b90*/  SHF.L.U64.HI R15, R11, R17, c[0x0][0x20c] ;  /* 0x000083000b0f7619 */ /* 0x000fe20000010211 */
[----:B------:R-:W-:Y:S01]  /*1ba0*/  CS2R R126, SRZ ;  /* 0x00000000007e7805 */ /* 0x000fe2000001ff00 */
[----:B------:R-:W-:Y:S01]  /*1bb0*/  LEA.HI R11, R20, R230, RZ, 0x2 ;  /* 0x000000e6140b7211 */ /* 0x000fe200078f10ff */
[----:B------:R-:W-:Y:S01]  /*1bc0*/  CS2R R124, SRZ ;  /* 0x00000000007c7805 */ /* 0x000fe2000001ff00 */
[----:B------:R-:W-:Y:S01]  /*1bd0*/  CS2R R122, SRZ ;  /* 0x00000000007a7805 */ /* 0x000fe2000001ff00 */
[----:B-1----:R-:W-:Y:S01]  /*1be0*/  IADD3.X R7, R252, UR7, RZ, P0, !PT ;  /* 0x00000007fc077c10 */ /* 0x002fe200087fe4ff */
[----:B------:R-:W-:Y:S01]  /*1bf0*/  CS2R R120, SRZ ;  /* 0x0000000000787805 */ /* 0x000fe2000001ff00 */
[C---:B------:R-:W-:Y:S01]  /*1c00*/  LEA R6, P0, R0.reuse, c[0x0][0x258], 0x2 ;  /* 0x0000960000067a11 */ /* 0x040fe200078010ff */
[----:B------:R-:W-:Y:S01]  /*1c10*/  CS2R R118, SRZ ;  /* 0x0000000000767805 */ /* 0x000fe2000001ff00 */
[----:B------:R-:W-:Y:S01]  /*1c20*/  CS2R R116, SRZ ;  /* 0x0000000000747805 */ /* 0x000fe2000001ff00 */
[----:B------:R-:W-:Y:S01]  /*1c30*/  CS2R R114, SRZ ;  /* 0x0000000000727805 */ /* 0x000fe2000001ff00 */
[----:B------:R-:W-:Y:S01]  /*1c40*/  LEA.HI.X R7, R0, c[0x0][0x25c], R7, 0x2, P0 ;  /* 0x0000970000077a11 */ /* 0x000fe200000f1407 */
[----:B------:R-:W-:Y:S01]  /*1c50*/  IMAD.IADD R0, R3, 0x1, R9 ;  /* 0x0000000103007824 */ /* 0x000fe200078e0209 */
[----:B------:R-:W-:Y:S01]  /*1c60*/  ISETP.LT.OR P0, PT, R8, 0x1, P4 ;  /* 0x000000010800780c */ /* 0x000fe20002701670 */
[----:B------:R-:W-:Y:S01]  /*1c70*/  @!P1 IMAD.SHL.U32 R3, R230, 0x10, RZ ;  /* 0x00000010e6039824 */ /* 0x000fe200078e00ff */
[----:B------:R-:W-:Y:S01]  /*1c80*/  CS2R R112, SRZ ;  /* 0x0000000000707805 */ /* 0x000fe2000001ff00 */
[----:B------:R-:W-:Y:S01]  /*1c90*/  CS2R R102, SRZ ;  /* 0x0000000000667805 */ /* 0x000fe2000001ff00 */
[----:B------:R-:W-:Y:S01]  /*1ca0*/  CS2R R100, SRZ ;  /* 0x0000000000647805 */ /* 0x000fe2000001ff00 */
[----:B------:R-:W-:Y:S01]  /*1cb0*/  CS2R R98, SRZ ;  /* 0x0000000000627805 */ /* 0x000fe2000001ff00 */
[----:B------:R1:W-:Y:S01]  /*1cc0*/  @!P1 LDGSTS.E.BYPASS.LTC128B.128 [R3+0x21080], [R6.64] ;  /* 0x2108000006039fae */ /* 0x0003e2000b901d56 */
[----:B------:R-:W-:Y:S01]  /*1cd0*/  CS2R R96, SRZ ;  /* 0x0000000000607805 */ /* 0x000fe2000001ff00 */
[----:B------:R-:W-:Y:S01]  /*1ce0*/  CS2R R94, SRZ ;  /* 0x00000000005e7805 */ /* 0x000fe2000001ff00 */
[----:B------:R-:W-:Y:S01]  /*1cf0*/  CS2R R92, SRZ ;  /* 0x00000000005c7805 */ /* 0x000fe2000001ff00 */
[----:B------:R-:W0:Y:S01]  /*1d00*/  LDGDEPBAR ;  /* 0x00000000000079af */ /* 0x000e220000000000 */
[C---:B--2---:R-:W-:Y:S01]  /*1d10*/  LEA R4, P5, R2.reuse, c[0x0][0x1f0], 0x1 ;  /* 0x00007c0002047a11 */ /* 0x044fe200078a08ff */
[----:B------:R-:W-:Y:S01]  /*1d20*/  CS2R R90, SRZ ;  /* 0x00000000005a7805 */ /* 0x000fe2000001ff00 */
[----:B------:R-:W-:Y:S01]  /*1d30*/  CS2R R88, SRZ ;  /* 0x0000000000587805 */ /* 0x000fe2000001ff00 */
[----:B------:R-:W-:Y:S01]  /*1d40*/  CS2R R86, SRZ ;  /* 0x0000000000567805 */ /* 0x000fe2000001ff00 */
[----:B------:R-:W-:Y:S01]  /*1d50*/  LEA.HI.X R5, R2, c[0x0][0x1f4], R0, 0x1, P5 ;  /* 0x00007d0002057a11 */ /* 0x000fe200028f0c00 */
[----:B------:R-:W-:Y:S01]  /*1d60*/  IMAD.U32 R2, RZ, RZ, UR20 ;  /* 0x00000014ff027e24 */ /* 0x000fe2000f8e00ff */
        /* <DEDUP_REMOVED lines=16> */
[----:B-1----:R-:W-:Y:S01]  /*1e70*/  IMAD.WIDE.U32 R2, R2, c[0x0][0x288], R244 ;  /* 0x0000a20002027a25 */ /* 0x002fe200078e00f4 */
[----:B------:R2:W-:Y:S01]  /*1e80*/  LDGSTS.E.BYPASS.LTC128B.128 [R227+0x1d080], [R4.64+0x80], !P0 ;  /* 0x1d08008004e37fae */ /* 0x0005e2000c101d56 */
[C---:B------:R-:W-:Y:S01]  /*1e90*/  LEA R6, P0, R14.reuse, R4, 0x1 ;  /* 0x000000040e067211 */ /* 0x040fe200078008ff */
[----:B------:R-:W-:Y:S01]  /*1ea0*/  CS2R R60, SRZ ;  /* 0x00000000003c7805 */ /* 0x000fe2000001ff00 */
[----:B------:R-:W-:Y:S01]  /*1eb0*/  CS2R R58, SRZ ;  /* 0x00000000003a7805 */ /* 0x000fe2000001ff00 */
[----:B------:R-:W-:Y:S01]  /*1ec0*/  IADD3 R3, R3, UR4, RZ ;  /* 0x0000000403037c10 */ /* 0x000fe2000fffe0ff */
[----:B------:R-:W-:Y:S01]  /*1ed0*/  ULDC.64 UR4, c[0x0][0x290] ;  /* 0x0000a40000047ab9 */ /* 0x000fe20000000a00 */
[----:B------:R-:W-:Y:S01]  /*1ee0*/  LEA.HI.X R7, R14, R5, R15, 0x1, P0 ;  /* 0x000000050e077211 */ /* 0x000fe200000f0c0f */
[----:B------:R-:W-:Y:S01]  /*1ef0*/  UIMAD UR4, UR12, UR4, URZ ;  /* 0x000000040c0472a4 */ /* 0x000fe2000f8e023f */
[----:B------:R-:W-:Y:S01]  /*1f00*/  ISETP.LT.OR P0, PT, R8, 0x1, P5 ;  /* 0x000000010800780c */ /* 0x000fe20002f01670 */
[----:B------:R-:W-:Y:S01]  /*1f10*/  CS2R R56, SRZ ;  /* 0x0000000000387805 */ /* 0x000fe2000001ff00 */
[----:B------:R-:W-:Y:S01]  /*1f20*/  LEA.HI R14, R20, R230, RZ, 0x4 ;  /* 0x000000e6140e7211 */ /* 0x000fe200078f20ff */
[----:B------:R-:W-:Y:S01]  /*1f30*/  UIMAD UR4, UR21, UR5, UR4 ;  /* 0x00000005150472a4 */ /* 0x000fe2000f8e0204 */
[----:B------:R-:W-:Y:S01]  /*1f40*/  ISETP.LT.OR P5, PT, R8, 0x21, P5 ;  /* 0x000000210800780c */ /* 0x000fe20002fa1670 */
[----:B------:R-:W-:Y:S01]  /*1f50*/  CS2R R54, SRZ ;  /* 0x0000000000367805 */ /* 0x000fe2000001ff00 */
[----:B------:R-:W-:Y:S01]  /*1f60*/  SHF.R.S32.HI R0, RZ, 0x4, R14 ;  /* 0x00000004ff007819 */ /* 0x000fe2000001140e */
[----:B------:R-:W-:Y:S01]  /*1f70*/  ULDC UR5, c[0x0][0x198] ;  /* 0x0000660000057ab9 */ /* 0x000fe20000000800 */
[----:B------:R-:W-:Y:S01]  /*1f80*/  CS2R R52, SRZ ;  /* 0x0000000000347805 */ /* 0x000fe2000001ff00 */
[----:B------:R-:W-:Y:S01]  /*1f90*/  CS2R R50, SRZ ;  /* 0x0000000000327805 */ /* 0x000fe2000001ff00 */
[----:B------:R-:W-:Y:S01]  /*1fa0*/  LEA.HI R9, R14, R0, RZ, 0x1 ;  /* 0x000000000e097211 */ /* 0x000fe200078f08ff */
[----:B------:R-:W-:Y:S01]  /*1fb0*/  CS2R R48, SRZ ;  /* 0x0000000000307805 */ /* 0x000fe2000001ff00 */
[----:B------:R-:W-:Y:S01]  /*1fc0*/  CS2R R46, SRZ ;  /* 0x00000000002e7805 */ /* 0x000fe2000001ff00 */
[----:B------:R2:W-:Y:S01]  /*1fd0*/  LDGSTS.E.BYPASS.LTC128B.128 [R227+0x1f080], [R4.64+0x100], !P0 ;  /* 0x1f08010004e37fae */ /* 0x0005e2000c101d56 */
[----:B------:R-:W-:Y:S01]  /*1fe0*/  ISETP.LT.OR P0, PT, R8, 0x21, P4 ;  /* 0x000000210800780c */ /* 0x000fe20002701670 */
[----:B------:R-:W-:Y:S01]  /*1ff0*/  CS2R R44, SRZ ;  /* 0x00000000002c7805 */ /* 0x000fe2000001ff00 */
[----:B------:R-:W-:Y:S01]  /*2000*/  LOP3.LUT R9, R9, 0xfffffffe, RZ, 0xc0, !PT ;  /* 0xfffffffe09097812 */ /* 0x000fe200078ec0ff */
[----:B------:R-:W-:Y:S01]  /*2010*/  UMOV UR17, 0x1 ;  /* 0x0000000100117882 */ /* 0x000fe20000000000 */
[----:B------:R-:W-:Y:S01]  /*2020*/  ISETP.NE.AND P4, PT, R10, RZ, PT ;  /* 0x000000ff0a00720c */ /* 0x000fe20003f85270 */
[----:B------:R-:W-:Y:S01]  /*2030*/  UMOV UR15, 0xffffffc0 ;  /* 0xffffffc0000f7882 */ /* 0x000fe20000000000 */
[----:B------:R-:W-:Y:S01]  /*2040*/  IADD3 R251, R227, 0xf080, RZ ;  /* 0x0000f080e3fb7810 */ /* 0x000fe20007ffe0ff */
[----:B------:R-:W-:Y:S01]  /*2050*/  IMAD.IADD R0, R0, 0x1, -R9 ;  /* 0x0000000100007824 */ /* 0x000fe200078e0a09 */
[----:B------:R-:W-:Y:S01]  /*2060*/  LEA.HI R9, R20, R230, RZ, 0x5 ;  /* 0x000000e614097211 */ /* 0x000fe200078f28ff */
[----:B------:R-:W-:Y:S01]  /*2070*/  ULDC UR9, c[0x0][0x168] ;  /* 0x00005a0000097ab9 */ /* 0x000fe20000000800 */
[----:B------:R-:W-:Y:S01]  /*2080*/  SHF.R.S32.HI R231, RZ, 0x1f, R230 ;  /* 0x0000001fffe77819 */ /* 0x000fe200000114e6 */
[----:B------:R-:W-:Y:S01]  /*2090*/  UMOV UR10, 0xffffffb0 ;  /* 0xffffffb0000a7882 */ /* 0x000fe20000000000 */
[--C-:B------:R-:W-:Y:S01]  /*20a0*/  SHF.R.S32.HI R8, RZ, 0x1f, R9.reuse ;  /* 0x0000001fff087819 */ /* 0x100fe20000011409 */
[----:B------:R1:W-:Y:S01]  /*20b0*/  LDGSTS.E.BYPASS.LTC128B.128 [R227+0x1c080], [R6.64], !P0 ;  /* 0x1c08000006e37fae */ /* 0x0003e2000c101d56 */
[----:B------:R-:W-:Y:S01]  /*20c0*/  ISETP.GE.AND P0, PT, R12, c[0x0][0x1fc], PT ;  /* 0x00007f000c007a0c */ /* 0x000fe20003f06270 */
[----:B------:R-:W-:Y:S01]  /*20d0*/  ULDC UR8, c[0x0][0x198] ;  /* 0x0000660000087ab9 */ /* 0x000fe20000000800 */
[----:B------:R-:W-:Y:S01]  /*20e0*/  SHF.R.S32.HI R13, RZ, 0x5, R9 ;  /* 0x00000005ff0d7819 */ /* 0x000fe20000011409 */
[----:B------:R1:W-:Y:S01]  /*20f0*/  LDGSTS.E.BYPASS.LTC128B.128 [R227+0x1e080], [R6.64+0x80], !P6 ;  /* 0x1e08008006e37fae */ /* 0x0003e2000f101d56 */
[----:B------:R-:W-:Y:S01]  /*2100*/  ISETP.GE.AND P6, PT, R19, c[0x0][0x1fc], PT ;  /* 0x00007f0013007a0c */ /* 0x000fe20003fc6270 */
[----:B------:R-:W-:Y:S01]  /*2110*/  UMOV UR14, 0x1 ;  /* 0x00000001000e7882 */ /* 0x000fe20000000000 */
[----:B------:R-:W-:Y:S01]  /*2120*/  SEL R19, RZ, 0x1, P0 ;  /* 0x00000001ff137807 */ /* 0x000fe20000000000 */
[----:B------:R1:W-:Y:S01]  /*2130*/  LDGSTS.E.BYPASS.LTC128B.128 [R227+0x20080], [R6.64+0x100], !P5 ;  /* 0x2008010006e37fae */ /* 0x0003e2000e901d56 */
[----:B------:R-:W-:-:S02]  /*2140*/  ISETP.GE.AND P5, PT, R230, 0x10, PT ;  /* 0x00000010e600780c */ /* 0x000fc40003fa6270 */
[--C-:B--2---:R-:W-:Y:S02]  /*2150*/  SHF.R.S32.HI R4, RZ, 0x2, R11.reuse ;  /* 0x00000002ff047819 */ /* 0x104fe4000001140b */
[----:B------:R-:W-:-:S04]  /*2160*/  SHF.R.S32.HI R5, RZ, 0x1f, R11 ;  /* 0x0000001fff057819 */ /* 0x000fc8000001140b */
[----:B------:R-:W-:-:S04]  /*2170*/  LEA.HI R5, R5, R4, RZ, 0x3 ;  /* 0x0000000405057211 */ /* 0x000fc800078f18ff */
[----:B------:R-:W-:-:S05]  /*2180*/  LOP3.LUT R5, R5, 0xfffffff8, RZ, 0xc0, !PT ;  /* 0xfffffff805057812 */ /* 0x000fca00078ec0ff */
[----:B------:R-:W-:Y:S01]  /*2190*/  IMAD.IADD R12, R4, 0x1, -R5 ;  /* 0x00000001040c7824 */ /* 0x000fe200078e0a05 */
[----:B------:R-:W-:Y:S01]  /*21a0*/  LEA.HI R5, R20, R230, RZ, 0x7 ;  /* 0x000000e614057211 */ /* 0x000fe200078f38ff */
[----:B------:R-:W-:-:S03]  /*21b0*/  IMAD.U32 R4, RZ, RZ, UR21 ;  /* 0x00000015ff047e24 */ /* 0x000fc6000f8e00ff */
[----:B------:R-:W-:Y:S01]  /*21c0*/  SHF.R.S32.HI R17, RZ, 0x7, R5 ;  /* 0x00000007ff117819 */ /* 0x000fe20000011405 */
[----:B------:R-:W-:Y:S01]  /*21d0*/  IMAD.WIDE.U32 R246, R4, c[0x0][0x290], R2 ;  /* 0x0000a40004f67a25 */ /* 0x000fe200078e0002 */
[----:B------:R-:W-:Y:S02]  /*21e0*/  LEA.HI R2, R8, R13, RZ, 0x2 ;  /* 0x0000000d08027211 */ /* 0x000fe400078f10ff */
[----:B------:R-:W-:Y:S01]  /*21f0*/  LOP3.LUT R8, R11, 0x3ffffffc, RZ, 0xc0, !PT ;  /* 0x3ffffffc0b087812 */ /* 0x000fe200078ec0ff */
[----:B------:R-:W-:Y:S01]  /*2200*/  IMAD.SHL.U32 R3, R17, 0x8, RZ ;  /* 0x0000000811037824 */ /* 0x000fe200078e00ff */
[----:B------:R-:W-:Y:S02]  /*2210*/  LOP3.LUT R2, R2, 0xfffffffc, RZ, 0xc0, !PT ;  /* 0xfffffffc02027812 */ /* 0x000fe400078ec0ff */
[----:B------:R-:W-:Y:S01]  /*2220*/  IADD3 R250, R247, UR4, RZ ;  /* 0x00000004f7fa7c10 */ /* 0x000fe2000fffe0ff */
[----:B------:R-:W-:Y:S01]  /*2230*/  UMOV UR4, URZ ;  /* 0x0000003f00047c82 */ /* 0x000fe20008000000 */
[----:B------:R-:W-:Y:S01]  /*2240*/  LOP3.LUT R16, R3, 0x8, RZ, 0xc0, !PT ;  /* 0x0000000803107812 */ /* 0x000fe200078ec0ff */
[----:B------:R-:W-:Y:S01]  /*2250*/  IMAD.IADD R15, R13, 0x1, -R2 ;  /* 0x000000010d0f7824 */ /* 0x000fe200078e0a02 */
[----:B------:R-:W-:Y:S01]  /*2260*/  IADD3 R3, P0, R246, UR6, RZ ;  /* 0x00000006f6037c10 */ /* 0x000fe2000ff1e0ff */
[----:B------:R-:W-:Y:S01]  /*2270*/  IMAD.SHL.U32 R2, R12, 0x10, RZ ;  /* 0x000000100c027824 */ /* 0x000fe200078e00ff */
[----:B------:R-:W-:Y:S01]  /*2280*/  UMOV UR6, 0xffffffb0 ;  /* 0xffffffb000067882 */ /* 0x000fe20000000000 */
[C---:B-1----:R-:W-:Y:S01]  /*2290*/  IMAD.SHL.U32 R7, R15.reuse, 0x100, RZ ;  /* 0x000001000f077824 */ /* 0x042fe200078e00ff */
[----:B------:R-:W-:Y:S01]  /*22a0*/  LEA.HI R5, R15, R15, RZ, 0x1 ;  /* 0x0000000f0f057211 */ /* 0x000fe200078f08ff */
[----:B------:R-:W-:Y:S01]  /*22b0*/  UIMAD UR5, UR19, UR6, UR5 ;  /* 0x00000006130572a4 */ /* 0x000fe2000f8e0205 */
[----:B------:R-:W-:-:S02]  /*22c0*/  LOP3.LUT R2, R16, 0x70, R2, 0xf8, !PT ;  /* 0x0000007010027812 */ /* 0x000fc400078ef802 */
[----:B------:R-:W-:Y:S01]  /*22d0*/  IADD3.X R4, R250, UR7, RZ, P0, !PT ;  /* 0x00000007fa047c10 */ /* 0x000fe200087fe4ff */
[----:B------:R-:W-:Y:S01]  /*22e0*/  IMAD.SHL.U32 R6, R5, 0x100, RZ ;  /* 0x0000010005067824 */ /* 0x000fe200078e00ff */
[C---:B------:R-:W-:Y:S01]  /*22f0*/  LEA R10, P0, R3.reuse, c[0x0][0x280], 0x2 ;  /* 0x0000a000030a7a11 */ /* 0x040fe200078010ff */
[----:B------:R-:W-:Y:S01]  /*2300*/  IMAD.IADD R5, R230, 0x1, -R8 ;  /* 0x00000001e6057824 */ /* 0x000fe200078e0a08 */
[----:B------:R-:W-:Y:S01]  /*2310*/  LOP3.LUT R2, R2, 0x100, R7, 0xf8, !PT ;  /* 0x0000010002027812 */ /* 0x000fe200078ef807 */
[----:B------:R-:W-:Y:S01]  /*2320*/  @!P5 IMAD.SHL.U32 R7, R230, 0x10, RZ ;  /* 0x00000010e607d824 */ /* 0x000fe200078e00ff */
[----:B------:R-:W-:Y:S02]  /*2330*/  LEA.HI.X R11, R3, c[0x0][0x284], R4, 0x2, P0 ;  /* 0x0000a100030b7a11 */ /* 0x000fe400000f1404 */
        /* <DEDUP_REMOVED lines=19> */
[----:B------:R-:W-:Y:S01]  /*2470*/  IADD3 R6, R225, 0x21480, RZ ;  /* 0x00021480e1067810 */ /* 0x000fe20007ffe0ff */
[----:B------:R-:W-:Y:S01]  /*2480*/  IMAD.SHL.U32 R12, R23, 0x8, RZ ;  /* 0x00000008170c7824 */ /* 0x000fe200078e00ff */
[----:B------:R-:W-:-:S02]  /*2490*/  LOP3.LUT R4, R5, 0xf0, RZ, 0xc0, !PT ;  /* 0x000000f005047812 */ /* 0x000fc400078ec0ff */
[----:B------:R-:W-:Y:S02]  /*24a0*/  LOP3.LUT R5, R8, 0x7ffffffc, RZ, 0xc0, !PT ;  /* 0x7ffffffc08057812 */ /* 0x000fe400078ec0ff */
[----:B------:R-:W-:Y:S02]  /*24b0*/  IADD3 R226, R225, 0x215a0, RZ ;  /* 0x000215a0e1e27810 */ /* 0x000fe40007ffe0ff */
[----:B------:R-:W-:Y:S01]  /*24c0*/  @P0 IADD3 R226, R6, 0xe0, RZ ;  /* 0x000000e006e20810 */ /* 0x000fe20007ffe0ff */
[----:B-1----:R-:W-:Y:S01]  /*24d0*/  IMAD.IADD R11, R3, 0x1, -R5 ;  /* 0x00000001030b7824 */ /* 0x002fe200078e0a05 */
[----:B------:R-:W-:Y:S01]  /*24e0*/  SHF.R.S32.HI R3, RZ, 0x1f, R2 ;  /* 0x0000001fff037819 */ /* 0x000fe20000011402 */
[----:B------:R-:W-:Y:S01]  /*24f0*/  IMAD.SHL.U32 R7, R13, 0x100, RZ ;  /* 0x000001000d077824 */ /* 0x000fe200078e00ff */
[----:B------:R-:W-:Y:S02]  /*2500*/  LOP3.LUT R10, R4, R16, RZ, 0xfc, !PT ;  /* 0x00000010040a7212 */ /* 0x000fe400078efcff */
        /* <DEDUP_REMOVED lines=23> */
[----:B------:R-:W-:Y:S01]  /*2680*/  LOP3.LUT R4, R4, 0x8, R21, 0xf8, !PT ;  /* 0x0000000804047812 */ /* 0x000fe200078ef815 */
[----:B------:R-:W-:Y:S01]  /*2690*/  IMAD.SHL.U32 R212, R212, 0x2, RZ ;  /* 0x00000002d4d47824 */ /* 0x000fe200078e00ff */
[----:B------:R-:W-:Y:S01]  /*26a0*/  LOP3.LUT R10, R2, 0x18, R12, 0xf8, !PT ;  /* 0x00000018020a7812 */ /* 0x000fe200078ef80c */
[----:B------:R-:W-:Y:S01]  /*26b0*/  IMAD R11, R3, 0x4, R11 ;  /* 0x00000004030b7824 */ /* 0x000fe200078e020b */
[----:B------:R-:W-:Y:S01]  /*26c0*/  LOP3.LUT R214, R214, 0xfffffe00, RZ, 0xc0, !PT ;  /* 0xfffffe00d6d67812 */ /* 0x000fe200078ec0ff */
[----:B------:R-:W-:Y:S01]  /*26d0*/  IMAD.SHL.U32 R3, R5, 0x40, RZ ;  /* 0x0000004005037824 */ /* 0x000fe200078e00ff */
[----:B------:R-:W-:Y:S01]  /*26e0*/  SHF.R.U32.HI R215, RZ, 0x3, R9 ;  /* 0x00000003ffd77819 */ /* 0x000fe20000011609 */
[----:B------:R-:W-:Y:S01]  /*26f0*/  IMAD.SHL.U32 R2, R0, 0x8, RZ ;  /* 0x0000000800027824 */ /* 0x000fe200078e00ff */
[----:B------:R-:W-:Y:S01]  /*2700*/  LOP3.LUT P0, RZ, R18, 0x4, RZ, 0xc0, !PT ;  /* 0x0000000412ff7812 */ /* 0x000fe2000780c0ff */
[----:B------:R-:W-:Y:S01]  /*2710*/  IMAD.MOV.U32 R12, RZ, RZ, 0x20 ;  /* 0x00000020ff0c7424 */ /* 0x000fe200078e00ff */
[----:B------:R-:W-:Y:S01]  /*2720*/  LOP3.LUT R3, R3, 0x1c0, RZ, 0xc0, !PT ;  /* 0x000001c003037812 */ /* 0x000fe200078ec0ff */
[----:B------:R-:W-:Y:S01]  /*2730*/  IMAD.SHL.U32 R235, R11, 0x2, RZ ;  /* 0x000000020beb7824 */ /* 0x000fe200078e00ff */
[----:B------:R-:W-:-:S02]  /*2740*/  LOP3.LUT R6, R2, 0x8, RZ, 0xc0, !PT ;  /* 0x0000000802067812 */ /* 0x000fc400078ec0ff */
[-C--:B------:R-:W-:Y:S02]  /*2750*/  LOP3.LUT R2, R4, R7.reuse, RZ, 0x3c, !PT ;  /* 0x0000000704027212 */ /* 0x080fe400078e3cff */
        /* <DEDUP_REMOVED lines=36> */
.L_x_1182:
        /* <DEDUP_REMOVED lines=221> */
.L_x_1180:
[C---:B-1-34-:R-:W-:Y:S01]  /*3770*/  HMMA.16816.F32 R24, R104.reuse, R26, RZ ;  /* 0x0000001a6818723c */ /* 0x05afe200000018ff */
[----:B------:R-:W0:Y:S01]  /*3780*/  LDGDEPBAR ;  /* 0x00000000000079af */ /* 0x000e220000000000 */
[----:B------:R-:W-:Y:S02]  /*3790*/  UIMAD UR6, UR19, UR10, UR8 ;  /* 0x0000000a130672a4 */ /* 0x000fe4000f8e0208 */
[----:B------:R-:W-:Y:S02]  /*37a0*/  IMAD.IADD R0, R222, 0x1, R216 ;  /* 0x00000001de007824 */ /* 0x000fe400078e02d8 */
[----:B------:R-:W-:Y:S02]  /*37b0*/  ULEA UR6, UR11, UR6, 0x6 ;  /* 0x000000060b067291 */ /* 0x000fe4000f8e303f */
[C---:B------:R-:W-:Y:S02]  /*37c0*/  HMMA.16816.F32 R28, R104.reuse, R108, RZ ;  /* 0x0000006c681c723c */ /* 0x040fe400000018ff */
[----:B------:R-:W-:Y:S06]  /*37d0*/  UIADD3 UR6, UR6, -UR5, UR14 ;  /* 0x8000000506067290 */ /* 0x000fec000fffe00e */
        /* <DEDUP_REMOVED lines=51> */
[C---:B-1----:R-:W-:Y:S01]  /*3b10*/  HMMA.16816.F32 R28, R176.reuse, R2, R28 ;  /* 0x00000002b01c723c */ /* 0x042fe2000000181c */
[----:B------:R-:W1:Y:S07]  /*3b20*/  LDSM.16.M88.2 R2, [R211+0xb080] ;  /* 0x00b08000d302783b */ /* 0x000e6e0000000100 */
[C---:B---3--:R-:W-:Y:S01]  /*3b30*/  HMMA.16816.F32 R32, R176.reuse, R104, R32 ;  /* 0x00000068b020723c */ /* 0x048fe20000001820 */
[----:B------:R-:W3:Y:S07]  /*3b40*/  LDSM.16.M88.2 R104, [R211+0xb880] ;  /* 0x00b88000d368783b */ /* 0x000eee0000000100 */
[C---:B------:R-:W-:Y:S01]  /*3b50*/  HMMA.16816.F32 R36, R176.reuse, R180, R36 ;  /* 0x000000b4b024723c */ /* 0x040fe20000001824 */
[----:B------:R-:W-:Y:S07]  /*3b60*/  LDSM.16.M88.2 R180, [R210+0xb880] ;  /* 0x00b88000d2b4783b */ /* 0x000fee0000000100 */
        /* <DEDUP_REMOVED lines=12> */
[----:B------:R-:W-:Y:S04]  /*3c30*/  LDSM.16.M88.2 R106, [R208+0xc880] ;  /* 0x00c88000d06a783b */ /* 0x000fe80000000100 */
[----:B------:R-:W4:Y:S03]  /*3c40*/  LDSM.16.M88.4 R108, [R217+0x1f080] ;  /* 0x01f08000d96c783b */ /* 0x000f260000000200 */
[C---:B-----5:R-:W-:Y:S01]  /*3c50*/  HMMA.16816.F32 R24, R176.reuse, R172, R24 ;  /* 0x000000acb018723c */ /* 0x060fe20000001818 */
[----:B------:R-:W5:Y:S07]  /*3c60*/  LDSM.16.M88.2 R172, [R208+0xd080] ;  /* 0x00d08000d0ac783b */ /* 0x000f6e0000000100 */
[C---:B--2---:R-:W-:Y:S01]  /*3c70*/  HMMA.16816.F32 R28, R176.reuse, R174, R28 ;  /* 0x000000aeb01c723c */ /* 0x044fe2000000181c */
[----:B------:R-:W2:Y:S07]  /*3c80*/  LDSM.16.M88.2 R174, [R208+0xd880] ;  /* 0x00d88000d0ae783b */ /* 0x000eae0000000100 */
[C---:B-1----:R-:W-:Y:S01]  /*3c90*/  HMMA.16816.F32 R32, R176.reuse, R2, R32 ;  /* 0x00000002b020723c */ /* 0x042fe20000001820 */
[----:B------:R-:W1:Y:S07]  /*3ca0*/  LDSM.16.M88.2 R2, [R208+0xe080] ;  /* 0x00e08000d002783b */ /* 0x000e6e0000000100 */
[C---:B------:R-:W-:Y:S07]  /*3cb0*/  HMMA.16816.F32 R36, R176.reuse, R180, R36 ;  /* 0x000000b4b024723c */ /* 0x040fee0000001824 */
[----:B------:R-:W-:Y:S01]  /*3cc0*/  IADD3 R181, -R235, UR6, R228 ;  /* 0x00000006ebb57c10 */ /* 0x000fe2000fffe1e4 */
[----:B---3--:R-:W-:Y:S01]  /*3cd0*/  HMMA.16816.F32 R40, R176, R104, R40 ;  /* 0x00000068b028723c */ /* 0x008fe20000001828 */
[----:B------:R-:W3:Y:S03]  /*3ce0*/  LDSM.16.M88.2 R104, [R208+0xe880] ;  /* 0x00e88000d068783b */ /* 0x000ee60000000100 */
[----:B------:R-:W-:Y:S01]  /*3cf0*/  IMNMX R180, R234, R181, PT ;  /* 0x000000b5eab47217 */ /* 0x000fe20003800200 */
[----:B------:R-:W-:Y:S01]  /*3d00*/  LDSM.16.M88.4 R176, [R218+0x1f080] ;  /* 0x01f08000dab0783b */ /* 0x000fe20000000200 */
[----:B------:R-:W-:Y:S02]  /*3d10*/  IADD3 R181, R181, 0x8, RZ ;  /* 0x00000008b5b57810 */ /* 0x000fe40007ffe0ff */
[C---:B----4-:R-:W-:Y:S01]  /*3d20*/  HMMA.16816.F32 R24, R108.reuse, R106, R24 ;  /* 0x0000006a6c18723c */ /* 0x050fe20000001818 */
[----:B------:R-:W4:Y:S04]  /*3d30*/  LDSM.16.M88.2 R106, [R209+0xc880] ;  /* 0x00c88000d16a783b */ /* 0x000f280000000100 */
[C---:B------:R-:W-:Y:S02]  /*3d40*/  ISETP.GT.AND P0, PT, R180.reuse, RZ, PT ;  /* 0x000000ffb400720c */ /* 0x040fe40003f04270 */
[----:B------:R-:W-:Y:S01]  /*3d50*/  ISETP.GT.AND P5, PT, R180, 0x40, PT ;  /* 0x00000040b400780c */ /* 0x000fe20003fa4270 */
[C---:B-----5:R-:W-:Y:S01]  /*3d60*/  HMMA.16816.F32 R28, R108.reuse, R172, R28 ;  /* 0x000000ac6c1c723c */ /* 0x060fe2000000181c */
[----:B------:R-:W5:Y:S03]  /*3d70*/  LDSM.16.M88.2 R172, [R209+0xd080] ;  /* 0x00d08000d1ac783b */ /* 0x000f660000000100 */
[----:B------:R-:W-:Y:S02]  /*3d80*/  FSEL R4, R4, -INF , P0 ;  /* 0xff80000004047808 */ /* 0x000fe40000000000 */
[----:B------:R-:W-:Y:S02]  /*3d90*/  ISETP.GT.AND P0, PT, R180, 0x1, PT ;  /* 0x00000001b400780c */ /* 0x000fe40003f04270 */
[C---:B--2---:R-:W-:Y:S04]  /*3da0*/  HMMA.16816.F32 R32, R108.reuse, R174, R32 ;  /* 0x000000ae6c20723c */ /* 0x044fe80000001820 */
[--C-:B------:R-:W-:Y:S01]  /*3db0*/  FFMA.FTZ R4, R4, c[0x0][0x29c], -R188.reuse ;  /* 0x0000a70004047a23 */ /* 0x100fe200000108bc */
[----:B------:R-:W-:Y:S03]  /*3dc0*/  FSEL R20, R20, -INF , P5 ;  /* 0xff80000014147808 */ /* 0x000fe60002800000 */
[C---:B-1----:R-:W-:Y:S01]  /*3dd0*/  HMMA.16816.F32 R36, R108.reuse, R2, R36 ;  /* 0x000000026c24723c */ /* 0x042fe20000001824 */
[----:B------:R1:W-:Y:S01]  /*3de0*/  MUFU.EX2 R187, R4 ;  /* 0x0000000400bb7308 */ /* 0x0003e20000000800 */
[----:B------:R-:W2:Y:S06]  /*3df0*/  LDSM.16.M88.2 R2, [R209+0xd880] ;  /* 0x00d88000d102783b */ /* 0x000eac0000000100 */
[----:B---3--:R-:W-:Y:S01]  /*3e00*/  HMMA.16816.F32 R40, R108, R104, R40 ;  /* 0x000000686c28723c */ /* 0x008fe20000001828 */
[----:B------:R-:W-:Y:S07]  /*3e10*/  LDSM.16.M88.2 R108, [R211+0xc880] ;  /* 0x00c88000d36c783b */ /* 0x000fee0000000100 */
[C---:B----4-:R-:W-:Y:S08]  /*3e20*/  HMMA.16816.F32 R24, R176.reuse, R106, R24 ;  /* 0x0000006ab018723c */ /* 0x050ff00000001818 */
[C---:B-----5:R-:W-:Y:S04]  /*3e30*/  HMMA.16816.F32 R28, R176.reuse, R172, R28 ;  /* 0x000000acb01c723c */ /* 0x060fe8000000181c */
[----:B-1----:R-:W-:Y:S02]  /*3e40*/  FSEL R4, R5, -INF , P0 ;  /* 0xff80000005047808 */ /* 0x002fe40000000000 */
[----:B------:R-:W-:Y:S03]  /*3e50*/  ISETP.GT.AND P0, PT, R180, 0x10, PT ;  /* 0x00000010b400780c */ /* 0x000fe60003f04270 */
[--C-:B------:R-:W-:Y:S03]  /*3e60*/  FFMA.FTZ R4, R4, c[0x0][0x29c], -R188.reuse ;  /* 0x0000a70004047a23 */ /* 0x100fe600000108bc */
[----:B------:R-:W-:Y:S01]  /*3e70*/  FSEL R8, R8, -INF , P0 ;  /* 0xff80000008087808 */ /* 0x000fe20000000000 */
[----:B------:R1:W3:Y:S01]  /*3e80*/  MUFU.EX2 R186, R4 ;  /* 0x0000000400ba7308 */ /* 0x0002e20000000800 */
[----:B------:R-:W-:Y:S01]  /*3e90*/  ISETP.GT.AND P0, PT, R180, 0x11, PT ;  /* 0x00000011b400780c */ /* 0x000fe20003f04270 */
[C---:B--2---:R-:W-:Y:S03]  /*3ea0*/  HMMA.16816.F32 R32, R176.reuse, R2, R32 ;  /* 0x00000002b020723c */ /* 0x044fe60000001820 */
        /* <DEDUP_REMOVED lines=16> */
[----:B--2---:R-:W2:Y:S08]  /*3fb0*/  LDSM.16.M88.2 R8, [R209+0xe880] ;  /* 0x00e88000d108783b */ /* 0x004eb00000000100 */
[----:B------:R3:W-:Y:S01]  /*3fc0*/  MUFU.EX2 R182, R2 ;  /* 0x0000000200b67308 */ /* 0x0007e20000000800 */
[----:B----4-:R-:W4:Y:S04]  /*3fd0*/  LDSM.16.M88.4 R104, [R216+0x4000] ;  /* 0x00400000d868783b */ /* 0x010f280000000200 */
[----:B-----5:R-:W5:Y:S01]  /*3fe0*/  LDSM.16.M88.2 R12, [R211+0xd080] ;  /* 0x00d08000d30c783b */ /* 0x020f620000000100 */
[C---:B-1----:R-:W-:Y:S03]  /*3ff0*/  HMMA.16816.F32 R36, R176.reuse, R4, R36 ;  /* 0x00000004b024723c */ /* 0x042fe60000001824 */
[----:B---3--:R-:W1:Y:S04]  /*4000*/  LDSM.16.M88.2 R2, [R211+0xd880] ;  /* 0x00d88000d302783b */ /* 0x008e680000000100 */
[--C-:B------:R-:W-:Y:S01]  /*4010*/  FFMA.FTZ R4, R16, c[0x0][0x29c], -R188.reuse ;  /* 0x0000a70010047a23 */ /* 0x100fe200000108bc */
[----:B------:R-:W-:Y:S02]  /*4020*/  FSEL R16, R17, -INF , P0 ;  /* 0xff80000011107808 */ /* 0x000fe40000000000 */
[----:B------:R-:W-:Y:S01]  /*4030*/  ISETP.GT.AND P0, PT, R180, 0x41, PT ;  /* 0x00000041b400780c */ /* 0x000fe20003f04270 */
[----:B--2---:R-:W-:Y:S01]  /*4040*/  HMMA.16816.F32 R40, R176, R8, R40 ;  /* 0x00000008b028723c */ /* 0x004fe20000001828 */
        /* <DEDUP_REMOVED lines=307> */
.L_x_1181:
        /* <DEDUP_REMOVED lines=308> */
.L_x_1179:
[----:B------:R-:W-:Y:S05]  /*66c0*/  @P1 EXIT ;  /* 0x000000000000194d */ /* 0x000fea0003800000 */
[----:B------:R-:W-:Y:S01]  /*66d0*/  UMOV UR4, 0x1 ;  /* 0x0000000100047882 */ /* 0x000fe20000000000 */
[----:B------:R-:W-:Y:S01]  /*66e0*/  BAR.SYNC.DEFER_BLOCKING 0x1, 0x100 ;  /* 0x0044000000007b1d */ /* 0x000fe20000010000 */
[----:B------:R-:W-:-:S05]  /*66f0*/  ISETP.NE.AND P1, PT, R230, RZ, PT ;  /* 0x000000ffe600720c */ /* 0x000fca0003f25270 */
[----:B------:R-:W-:Y:S01]  /*6700*/  ULDC.64 UR6, c[0x0][0x338] ;  /* 0x0000ce0000067ab9 */ /* 0x000fe20000000a00 */
[----:B------:R-:W-:Y:S01]  /*6710*/  BSSY B0, `(.L_x_1183) ;  /* 0x0000020000007945 */ /* 0x000fe20003800000 */
[----:B------:R-:W-:Y:S02]  /*6720*/  UISETP.NE.AND UP0, UPT, UR4, UR6, UPT ;  /* 0x000000060400728c */ /* 0x000fe4000bf05270 */
[----:B------:R-:W-:Y:S02]  /*6730*/  ULDC UR5, c[0x0][0x358] ;  /* 0x0000d60000057ab9 */ /* 0x000fe40000000800 */
[----:B------:R-:W-:Y:S02]  /*6740*/  UIMAD.WIDE.U32 UR12, UR20, UR7, URZ ;  /* 0x00000007140c72a5 */ /* 0x000fe4000f8e003f */
[----:B------:R-:W-:Y:S02]  /*6750*/  UIMAD UR7, UR19, UR5, URZ ;  /* 0x00000005130772a4 */ /* 0x000fe4000f8e023f */
[----:B------:R-:W-:-:S02]  /*6760*/  ULDC UR11, c[0x0][0x2f4] ;  /* 0x0000bd00000b7ab9 */ /* 0x000fc40000000800 */
[----:B------:R-:W-:Y:S02]  /*6770*/  ULDC UR4, c[0x0][0x340] ;  /* 0x0000d00000047ab9 */ /* 0x000fe40000000800 */
[----:B------:R-:W-:Y:S02]  /*6780*/  UIMAD UR5, UR21, UR11, URZ ;  /* 0x0000000b150572a4 */ /* 0x000fe4000f8e023f */
[----:B------:R-:W-:Y:S02]  /*6790*/  UMOV UR8, UR20 ;  /* 0x0000001400087c82 */ /* 0x000fe40008000000 */
[----:B------:R-:W-:Y:S02]  /*67a0*/  UIMAD UR11, UR7, UR11, URZ ;  /* 0x0000000b070b72a4 */ /* 0x000fe4000f8e023f */
[----:B------:R-:W-:Y:S02]  /*67b0*/  @UP0 USHF.R.U32.HI UR8, URZ, UR4, UR13 ;  /* 0x000000043f080299 */ /* 0x000fe4000801160d */
[----:B------:R-:W-:-:S02]  /*67c0*/  USHF.R.S32.HI UR4, URZ, 0x1f, UR5 ;  /* 0x0000001f3f047899 */ /* 0x000fc40008011405 */
        /* <DEDUP_REMOVED lines=11> */
[----:B------:R-:W-:Y:S01]  /*6880*/  IMAD.U32 R4, RZ, RZ, UR4 ;  /* 0x00000004ff047e24 */ /* 0x000fe2000f8e00ff */
[----:B------:R-:W-:Y:S02]  /*6890*/  USHF.R.S32.HI UR6, URZ, 0x1f, UR21 ;  /* 0x0000001f3f067899 */ /* 0x000fe40008011415 */
[----:B------:R-:W-:Y:S01]  /*68a0*/  MOV R5, UR5 ;  /* 0x0000000500057c02 */ /* 0x000fe20008000f00 */
[----:B------:R-:W-:Y:S05]  /*68b0*/  @P1 BRA `(.L_x_1184) ;  /* 0x0000005000001947 */ /* 0x000fea0003800000 */
.L_x_1185:
[----:B------:R-:W2:Y:S01]  /*68c0*/  LDG.E.STRONG.GPU R0, [R4.64] ;  /* 0x0000001604007981 */ /* 0x000ea2000c1ef900 */
[----:B------:R-:W-:Y:S01]  /*68d0*/  YIELD ;  /* 0x0000000000007946 */ /* 0x000fe20003800000 */
[----:B--2---:R-:W-:Y:S01]  /*68e0*/  ISETP.NE.AND P0, PT, R0, UR11, PT ;  /* 0x0000000b00007c0c */ /* 0x004fe2000bf05270 */
[----:B------:R-:W-:-:S12]  /*68f0*/  CCTL.IVALL ;  /* 0x00000000ff00798f */ /* 0x000fd80002000000 */
[----:B------:R-:W-:Y:S05]  /*6900*/  @P0 BRA `(.L_x_1185) ;  /* 0xffffffb000000947 */ /* 0x000fea000383ffff */
.L_x_1184:
[----:B------:R-:W-:Y:S05]  /*6910*/  BSYNC B0 ;  /* 0x0000000000007941 */ /* 0x000fea0003800000 */
.L_x_1183:
[----:B------:R-:W-:Y:S01]  /*6920*/  MOV R10, 0xffffffff ;  /* 0xffffffff000a7802 */ /* 0x000fe20000000f00 */
[----:B------:R-:W-:Y:S05]  /*6930*/  BRA.CONV ~URZ, `(.L_x_1186) ;  /* 0x000000237f007947 */ /* 0x000fea000b800000 */
[----:B------:R-:W-:Y:S02]  /*6940*/  MOV R2, 0x6960 ;  /* 0x0000696000027802 */ /* 0x000fe40000000f00 */
[----:B------:R-:W-:Y:S05]  /*6950*/  CALL.REL.NOINC `($__internal_10_$__cuda_sm70_warpsync) ;  /* 0x00000cb000007944 */ /* 0x000fea0003c00000 */
.L_x_1186:
        /* <DEDUP_REMOVED lines=81> */
[----:B------:R-:W-:Y:S05]  /*6e70*/  CALL.REL.NOINC `($__internal_10_$__cuda_sm70_warpsync) ;  /* 0x0000079000007944 */ /* 0x000fea0003c00000 */
.L_x_1187:
        /* <DEDUP_REMOVED lines=12> */
.L_x_1189:
[----:B------:R-:W-:Y:S05]  /*6f40*/  BSYNC B0 ;  /* 0x0000000000007941 */ /* 0x000fea0003800000 */
.L_x_1188:
[----:B------:R-:W-:Y:S01]  /*6f50*/  ULDC.64 UR4, c[0x0][0x348] ;  /* 0x0000d20000047ab9 */ /* 0x000fe20000000a00 */
[----:B------:R-:W-:Y:S01]  /*6f60*/  BSSY B0, `(.L_x_1190) ;  /* 0x000000b000007945 */ /* 0x000fe20003800000 */
[----:B------:R-:W-:-:S04]  /*6f70*/  UIADD3 UR4, UP0, UR7, UR4, URZ ;  /* 0x0000000407047290 */ /* 0x000fc8000ff1e03f */
[----:B------:R-:W-:Y:S02]  /*6f80*/  UIADD3.X UR5, UR9, UR5, URZ, UP0, !UPT ;  /* 0x0000000509057290 */ /* 0x000fe400087fe43f */
[----:B--2---:R-:W-:-:S04]  /*6f90*/  MOV R4, UR4 ;  /* 0x0000000400047c02 */ /* 0x004fc80008000f00 */
[----:B------:R-:W-:Y:S01]  /*6fa0*/  MOV R5, UR5 ;  /* 0x0000000500057c02 */ /* 0x000fe20008000f00 */
[----:B------:R-:W-:Y:S05]  /*6fb0*/  @P1 BRA `(.L_x_1191) ;  /* 0x0000005000001947 */ /* 0x000fea0003800000 */
.L_x_1192:
[----:B------:R-:W2:Y:S01]  /*6fc0*/  LDG.E.STRONG.GPU R0, [R4.64] ;  /* 0x0000001604007981 */ /* 0x000ea2000c1ef900 */
[----:B------:R-:W-:Y:S01]  /*6fd0*/  YIELD ;  /* 0x0000000000007946 */ /* 0x000fe20003800000 */
[----:B--2---:R-:W-:Y:S01]  /*6fe0*/  ISETP.NE.AND P0, PT, R0, UR11, PT ;  /* 0x0000000b00007c0c */ /* 0x004fe2000bf05270 */
[----:B------:R-:W-:-:S12]  /*6ff0*/  CCTL.IVALL ;  /* 0x00000000ff00798f */ /* 0x000fd80002000000 */
[----:B------:R-:W-:Y:S05]  /*7000*/  @P0 BRA `(.L_x_1192) ;  /* 0xffffffb000000947 */ /* 0x000fea000383ffff */
.L_x_1191:
[----:B------:R-:W-:Y:S05]  /*7010*/  BSYNC B0 ;  /* 0x0000000000007941 */ /* 0x000fea0003800000 */
.L_x_1190:
[----:B------:R-:W-:Y:S05]  /*7020*/  BRA.CONV ~URZ, `(.L_x_1193) ;  /* 0x000000237f007947 */ /* 0x000fea000b800000 */
[----:B-1----:R-:W-:Y:S02]  /*7030*/  MOV R2, 0x7050 ;  /* 0x0000705000027802 */ /* 0x002fe40000000f00 */
[----:B------:R-:W-:Y:S05]  /*7040*/  CALL.REL.NOINC `($__internal_10_$__cuda_sm70_warpsync) ;  /* 0x000005c000007944 */ /* 0x000fea0003c00000 */
.L_x_1193:
        /* <DEDUP_REMOVED lines=8> */
[----:B------:R-:W-:Y:S01]  /*70d0*/  UIMAD UR4, UR6, UR4, URZ ;  /* 0x00000004060472a4 */ /* 0x000fe2000f8e023f */
[----:B------:R-:W-:Y:S01]  /*70e0*/  IMAD.U32 R0, RZ, RZ, UR21 ;  /* 0x00000015ff007e24 */ /* 0x000fe2000f8e00ff */
        /* <DEDUP_REMOVED lines=69> */
[----:B-1----:R-:W-:Y:S05]  /*7540*/  CALL.REL.NOINC `($__internal_10_$__cuda_sm70_warpsync) ;  /* 0x000000c000007944 */ /* 0x002fea0003c00000 */
.L_x_1194:
        /* <DEDUP_REMOVED lines=12> */
        .weak           $__internal_10_$__cuda_sm70_warpsync
        .type           $__internal_10_$__cuda_sm70_warpsync,@function
        .size           $__internal_10_$__cuda_sm70_warpsync,(.L_x_1424 - $__internal_10_$__cuda_sm70_warpsync)
$__internal_10_$__cuda_sm70_warpsync:
[----:B------:R-:W-:Y:S01]  /*7610*/  MOV R3, 0x0 ;  /* 0x0000000000037802 */ /* 0x000fe20000000f00 */
[----:B------:R-:W-:Y:S04]  /*7620*/  WARPSYNC R10 ;  /* 0x0000000a00007348 */ /* 0x000fe80003800000 */
[----:B------:R-:W-:Y:S05]  /*7630*/  RET.REL.NODEC R2 `(_ZN7cutlass13device_kernelIN5flash19enable_sm80_to_sm89INS1_16FlashAttnBwdSm80INS1_25CollectiveMainloopBwdSm80ILi2ELi1EN4cute5tupleIJNS5_1CILi64EEENS7_ILi80EEENS7_ILi192EEEEEENS_6half_tEfNS_4arch4Sm80ELb1ELb0ELb0ELb0ELb1ELb0ELb1ELb0ELi2ELi4ELi2ELi2ELb0EEENS1_24CollectiveEpilogueBwdGQAISB_fSE_Li256ELb0ELb1EEENS1_25SingleTileBwdLPTSchedulerILb0ELi80ELb1EEEEEEEEEvNT_6ParamsE) ;  /* 0xffff89c002007950 */ /* 0x000fea0003c3ffff */
.L_x_1195:
        /* <DEDUP_REMOVED lines=12> */
.L_x_1424:


//--------------------- .text._ZN7cutlass13device_kernelIN5flash22FlashAttnBwdPreprocessIN4cute5tupleIJNS3_1CILi64EEENS5_ILi192EEEEEENS_6half_tEfNS_4arch4Sm80ELb1ELb0EEEEEvNT_6ParamsE --------------------------
	.section	.text._ZN7cutlass13device_kernelIN5flash22FlashAttnBwdPreprocessIN4cute5tupleIJNS3_1CILi64EEENS5_ILi192EEEEEENS_6half_tEfNS_4arch4Sm80ELb1ELb0EEEEEvNT_6ParamsE,"ax",@progbits
	.sectioninfo	@"SHI_REGISTERS=75"
	.align	128
.text._ZN7cutlass13device_kernelIN5flash22FlashAttnBwdPreprocessIN4cute5tupleIJNS3_1CILi64EEENS5_ILi192EEEEEENS_6half_tEfNS_4arch4Sm80ELb1ELb0EEEEEvNT_6ParamsE:
        .type           _ZN7cutlass13device_kernelIN5flash22FlashAttnBwdPreprocessIN4cute5tupleIJNS3_1CILi64EEENS5_ILi192EEEEEENS_6half_tEfNS_4arch4Sm80ELb1ELb0EEEEEvNT_6ParamsE,@function
        .size           _ZN7cutlass13device_kernelIN5flash22FlashAttnBwdPreprocessIN4cute5tupleIJNS3_1CILi64EEENS5_ILi192EEEEEENS_6half_tEfNS_4arch4Sm80ELb1ELb0EEEEEvNT_6ParamsE,(.L_x_1426 - _ZN7cutlass13device_kernelIN5flash22FlashAttnBwdPreprocessIN4cute5tupleIJNS3_1CILi64EEENS5_ILi192EEEEEENS_6half_tEfNS_4arch4Sm80ELb1ELb0EEEEEvNT_6ParamsE)
        .other          _ZN7cutlass13device_kernelIN5flash22FlashAttnBwdPreprocessIN4cute5tupleIJNS3_1CILi64EEENS5_ILi192EEEEEENS_6half_tEfNS_4arch4Sm80ELb1ELb0EEEEEvNT_6ParamsE,@"STO_CUDA_ENTRY STV_DEFAULT"
_ZN7cutlass13device_kernelIN5flash22FlashAttnBwdPreprocessIN4cute5tupleIJNS3_1CILi64EEENS5_ILi192EEEEEENS_6half_tEfNS_4arch4Sm80ELb1ELb0EEEEEvNT_6ParamsE:
[----:B------:R-:W-:Y:S02]  /*0000*/  MOV R1, c[0x0][0x28] ;  /* 0x00000a0000017a02 */ /* 0x000fe40000000f00 */
[----:B------:R-:W0:Y:S01]  /*0010*/  S2R R0, SR_CTAID.X ;  /* 0x0000000000007919 */ /* 0x000e220000002500 */
[----:B------:R-:W-:-:S03]  /*0020*/  ULDC.64 UR6, c[0x0][0x118] ;  /* 0x0000460000067ab9 */ /* 0x000fc60000000a00 */
[----:B------:R-:W1:Y:S04]  /*0030*/  S2R R2, SR_TID.X ;  /* 0x0000000000027919 */ /* 0x000e680000002100 */
[----:B------:R-:W2:Y:S04]  /*0040*/  S2R R3, SR_CTAID.Y ;  /* 0x0000000000037919 */ /* 0x000ea80000002600 */
[----:B------:R-:W3:Y:S01]  /*0050*/  S2R R7, SR_CTAID.Z ;  /* 0x0000000000077919 */ /* 0x000ee20000002700 */
[----:B0-----:R-:W-:-:S04]  /*0060*/  SHF.L.U32 R56, R0, 0x6, RZ ;  /* 0x0000000600387819 */ /* 0x001fc800000006ff */
[----:B------:R-:W-:-:S04]  /*0070*/  IADD3 R5, -R56, c[0x0][0x168], RZ ;  /* 0x00005a0038057a10 */ /* 0x000fc80007ffe1ff */
[C---:B-1----:R-:W-:Y:S02]  /*0080*/  ISETP.GE.AND P0, PT, R2.reuse, R5, PT ;  /* 0x000000050200720c */ /* 0x042fe40003f06270 */
[----:B--2---:R-:W-:Y:S02]  /*0090*/  SHF.R.S32.HI R4, RZ, 0x1f, R3 ;  /* 0x0000001fff047819 */ /* 0x004fe40000011403 */
[----:B------:R-:W-:Y:S02]  /*00a0*/  ISETP.GT.OR P0, PT, R2, 0x3f, P0 ;  /* 0x0000003f0200780c */ /* 0x000fe40000704670 */
[----:B---3--:R-:W-:-:S11]  /*00b0*/  SHF.R.S32.HI R6, RZ, 0x1f, R7 ;  /* 0x0000001fff067819 */ /* 0x008fd60000011407 */
[----:B------:R-:W-:Y:S01]  /*00c0*/  @!P0 SHF.R.S32.HI R9, RZ, 0x1f, R2 ;  /* 0x0000001fff098819 */ /* 0x000fe20000011402 */
[----:B------:R-:W-:Y:S01]  /*00d0*/  @!P0 IMAD R10, R4, c[0x0][0x1e0], RZ ;  /* 0x00007800040a8a24 */ /* 0x000fe200078e02ff */
[----:B------:R-:W-:-:S03]  /*00e0*/  @!P0 IADD3 R8, P1, R56, R2, RZ ;  /* 0x0000000238088210 */ /* 0x000fc60007f3e0ff */
[----:B------:R-:W-:Y:S01]  /*00f0*/  @!P0 IMAD R11, R3, c[0x0][0x1e4], R10 ;  /* 0x00007900030b8a24 */ /* 0x000fe200078e020a */
[----:B------:R-:W-:Y:S01]  /*0100*/  @!P0 LEA.HI.X.SX32 R9, R56, R9, 0x1, P1 ;  /* 0x0000000938098211 */ /* 0x000fe200008f0eff */
[----:B------:R-:W-:-:S04]  /*0110*/  @!P0 IMAD R10, R6, c[0x0][0x1e8], RZ ;  /* 0x00007a00060a8a24 */ /* 0x000fc800078e02ff */
[----:B------:R-:W-:-:S05]  /*0120*/  @!P0 IMAD.WIDE.U32 R8, R3, c[0x0][0x1e0], R8 ;  /* 0x0000780003088a25 */ /* 0x000fca00078e0008 */
[----:B------:R-:W-:Y:S01]  /*0130*/  @!P0 IADD3 R9, R9, R11, RZ ;  /* 0x0000000b09098210 */ /* 0x000fe20007ffe0ff */
[----:B------:R-:W-:-:S04]  /*0140*/  @!P0 IMAD R11, R7, c[0x0][0x1ec], R10 ;  /* 0x00007b00070b8a24 */ /* 0x000fc800078e020a */
[----:B------:R-:W-:-:S05]  /*0150*/  @!P0 IMAD.WIDE.U32 R8, R7, c[0x0][0x1e8], R8 ;  /* 0x00007a0007088a25 */ /* 0x000fca00078e0008 */
[----:B------:R-:W-:Y:S02]  /*0160*/  @!P0 IADD3 R9, R9, R11, RZ ;  /* 0x0000000b09098210 */ /* 0x000fe40007ffe0ff */
[----:B------:R-:W-:-:S04]  /*0170*/  @!P0 LEA R10, P1, R8, c[0x0][0x1d8], 0x2 ;  /* 0x00007600080a8a11 */ /* 0x000fc800078210ff */
[----:B------:R-:W-:Y:S02]  /*0180*/  @!P0 LEA.HI.X R11, R8, c[0x0][0x1dc], R9, 0x2, P1 ;  /* 0x00007700080b8a11 */ /* 0x000fe400008f1409 */
[----:B------:R-:W-:Y:S02]  /*0190*/  SHF.R.S32.HI R9, RZ, 0x1f, R2 ;  /* 0x0000001fff097819 */ /* 0x000fe40000011402 */
[----:B------:R-:W-:Y:S02]  /*01a0*/  MOV R8, 0x7f800000 ;  /* 0x7f80000000087802 */ /* 0x000fe40000000f00 */
[----:B------:R-:W-:-:S04]  /*01b0*/  LEA.HI R52, R9, R2, RZ, 0x3 ;  /* 0x0000000209347211 */ /* 0x000fc800078f18ff */
[----:B------:R-:W-:Y:S01]  /*01c0*/  LOP3.LUT R9, R52, 0xfffffff8, RZ, 0xc0, !PT ;  /* 0xfffffff834097812 */ /* 0x000fe200078ec0ff */
[C---:B------:R-:W-:Y:S01]  /*01d0*/  IMAD R12, R4.reuse, c[0x0][0x180], RZ ;  /* 0x00006000040c7a24 */ /* 0x040fe200078e02ff */
[----:B------:R0:W5:Y:S01]  /*01e0*/  @!P0 LDG.E R8, [R10.64] ;  /* 0x000000060a088981 */ /* 0x000162000c1e1900 */
[----:B------:R-:W-:Y:S01]  /*01f0*/  SHF.R.S32.HI R52, RZ, 0x3, R52 ;  /* 0x00000003ff347819 */ /* 0x000fe20000011434 */
[----:B------:R-:W-:Y:S01]  /*0200*/  IMAD R14, R4, c[0x0][0x1a0], RZ ;  /* 0x00006800040e7a24 */ /* 0x000fe200078e02ff */
[----:B------:R-:W-:Y:S01]  /*0210*/  IADD3 R9, -R9, R2, RZ ;  /* 0x0000000209097210 */ /* 0x000fe20007ffe1ff */
[C---:B------:R-:W-:Y:S01]  /*0220*/  IMAD R29, R3.reuse, c[0x0][0x184], R12 ;  /* 0x00006100031d7a24 */ /* 0x040fe200078e020c */
[----:B------:R-:W-:Y:S01]  /*0230*/  ISETP.GE.AND P0, PT, R52, R5, PT ;  /* 0x000000053400720c */ /* 0x000fe20003f06270 */
[----:B------:R-:W-:Y:S01]  /*0240*/  IMAD R13, R3, c[0x0][0x1a4], R14 ;  /* 0x00006900030d7a24 */ /* 0x000fe200078e020e */
[----:B------:R-:W-:Y:S01]  /*0250*/  SHF.L.U32 R54, R9, 0x3, RZ ;  /* 0x0000000309367819 */ /* 0x000fe200000006ff */
[----:B------:R-:W-:Y:S01]  /*0260*/  IMAD R14, R6, c[0x0][0x188], RZ ;  /* 0x00006200060e7a24 */ /* 0x000fe200078e02ff */
[----:B------:R-:W-:Y:S01]  /*0270*/  BSSY B0, `(.L_x_1196) ;  /* 0x0000025000007945 */ /* 0x000fe20003800000 */
[----:B------:R-:W-:Y:S01]  /*0280*/  HFMA2.MMA R24, -RZ, RZ, 0, 0 ;  /* 0x00000000ff187435 */ /* 0x000fe200000001ff */
[----:B------:R-:W-:Y:S01]  /*0290*/  SHF.R.S32.HI R55, RZ, 0x1f, R54 ;  /* 0x0000001fff377819 */ /* 0x000fe20000011436 */
[----:B------:R-:W-:Y:S01]  /*02a0*/  IMAD R31, R7, c[0x0][0x18c], R14 ;  /* 0x00006300071f7a24 */ /* 0x000fe200078e020e */
[----:B------:R-:W-:Y:S01]  /*02b0*/  CS2R R44, SRZ ;  /* 0x00000000002c7805 */ /* 0x000fe2000001ff00 */
[----:B------:R-:W-:Y:S01]  /*02c0*/  CS2R R46, SRZ ;  /* 0x00000000002e7805 */ /* 0x000fe2000001ff00 */
[----:B------:R-:W-:Y:S01]  /*02d0*/  CS2R R40, SRZ ;  /* 0x0000000000287805 */ /* 0x000fe2000001ff00 */
[C---:B0-----:R-:W-:Y:S01]  /*02e0*/  IMAD.WIDE.U32 R10, R3.reuse, c[0x0][0x180], R54 ;  /* 0x00006000030a7a25 */ /* 0x041fe200078e0036 */
[----:B------:R-:W-:Y:S01]  /*02f0*/  CS2R R42, SRZ ;  /* 0x00000000002a7805 */ /* 0x000fe2000001ff00 */
[----:B------:R-:W-:Y:S01]  /*0300*/  SHF.R.S32.HI R53, RZ, 0x1f, R52 ;  /* 0x0000001fff357819 */ /* 0x000fe20000011434 */
[----:B------:R-:W-:Y:S01]  /*0310*/  CS2R R14, SRZ ;  /* 0x00000000000e7805 */ /* 0x000fe2000001ff00 */
[----:B------:R-:W-:Y:S01]  /*0320*/  IMAD.WIDE.U32 R58, R3, c[0x0][0x1a0], R54 ;  /* 0x00006800033a7a25 */ /* 0x000fe200078e0036 */
[----:B------:R-:W-:-:S02]  /*0330*/  IADD3 R29, R11, R29, RZ ;  /* 0x0000001d0b1d7210 */ /* 0x000fc40007ffe0ff */
[----:B------:R-:W-:Y:S01]  /*0340*/  MOV R28, R10 ;  /* 0x0000000a001c7202 */ /* 0x000fe20000000f00 */
[----:B------:R-:W-:Y:S01]  /*0350*/  IMAD.IADD R59, R59, 0x1, R13 ;  /* 0x000000013b3b7824 */ /* 0x000fe200078e020d */
[----:B------:R-:W-:Y:S01]  /*0360*/  IADD3 R10, R52, 0x20, RZ ;  /* 0x00000020340a7810 */ /* 0x000fe20007ffe0ff */
[----:B------:R-:W-:Y:S02]  /*0370*/  CS2R R12, SRZ ;  /* 0x00000000000c7805 */ /* 0x000fe4000001ff00 */
[----:B------:R-:W-:Y:S01]  /*0380*/  IMAD.WIDE.U32 R28, R7, c[0x0][0x188], R28 ;  /* 0x00006200071c7a25 */ /* 0x000fe200078e001c */
[----:B------:R-:W-:-:S04]  /*0390*/  ISETP.GE.AND P1, PT, R10, R5, PT ;  /* 0x000000050a00720c */ /* 0x000fc80003f26270 */
[----:B------:R-:W-:Y:S01]  /*03a0*/  IADD3 R31, R29, R31, RZ ;  /* 0x0000001f1d1f7210 */ /* 0x000fe20007ffe0ff */
[----:B------:R-:W-:Y:S05]  /*03b0*/  @P0 BRA `(.L_x_1197) ;  /* 0x0000010000000947 */ /* 0x000fea0003800000 */
[----:B------:R-:W-:Y:S01]  /*03c0*/  IMAD.WIDE R16, R0, 0x40, R52 ;  /* 0x0000004000107825 */ /* 0x000fe200078e0234 */
[----:B------:R-:W-:Y:S02]  /*03d0*/  MOV R30, R28 ;  /* 0x0000001c001e7202 */ /* 0x000fe40000000f00 */
[C---:B------:R-:W-:Y:S01]  /*03e0*/  IADD3 R20, R54.reuse, 0x40, RZ ;  /* 0x0000004036147810 */ /* 0x040fe20007ffe0ff */
[----:B------:R-:W-:Y:S01]  /*03f0*/  IMAD R11, R17, c[0x0][0x178], RZ ;  /* 0x00005e00110b7a24 */ /* 0x000fe200078e02ff */
[----:B------:R-:W-:Y:S01]  /*0400*/  IADD3 R17, R54, 0x80, RZ ;  /* 0x0000008036117810 */ /* 0x000fe20007ffe0ff */
[----:B------:R-:W-:Y:S01]  /*0410*/  IMAD.WIDE.U32 R18, R16, c[0x0][0x178], R30 ;  /* 0x00005e0010127a25 */ /* 0x000fe200078e001e */
[----:B------:R-:W-:Y:S02]  /*0420*/  ISETP.GE.AND P3, PT, R20, c[0x0][0x16c], PT ;  /* 0x00005b0014007a0c */ /* 0x000fe40003f66270 */
[----:B------:R-:W-:Y:S01]  /*0430*/  ISETP.GE.AND P2, PT, R54, c[0x0][0x16c], PT ;  /* 0x00005b0036007a0c */ /* 0x000fe20003f46270 */
[----:B------:R-:W-:Y:S01]  /*0440*/  IMAD R11, R16, c[0x0][0x17c], R11 ;  /* 0x00005f00100b7a24 */ /* 0x000fe200078e020b */
[----:B------:R-:W-:-:S02]  /*0450*/  ISETP.GE.AND P4, PT, R17, c[0x0][0x16c], PT ;  /* 0x00005b0011007a0c */ /* 0x000fc40003f86270 */
[----:B------:R-:W-:Y:S02]  /*0460*/  LEA R16, P5, R18, c[0x0][0x160], 0x1 ;  /* 0x0000580012107a11 */ /* 0x000fe400078a08ff */
[----:B------:R-:W-:-:S04]  /*0470*/  IADD3 R11, R19, R11, RZ ;  /* 0x0000000b130b7210 */ /* 0x000fc80007ffe0ff */
[----:B------:R-:W-:-:S05]  /*0480*/  LEA.HI.X R17, R18, c[0x0][0x164], R11, 0x1, P5 ;  /* 0x0000590012117a11 */ /* 0x000fca00028f0c0b */
[----:B------:R0:W5:Y:S04]  /*0490*/  @!P2 LDG.E.128 R44, [R16.64] ;  /* 0x00000006102ca981 */ /* 0x000168000c1e1d00 */
[----:B------:R0:W5:Y:S04]  /*04a0*/  @!P3 LDG.E.128 R40, [R16.64+0x80] ;  /* 0x000080061028b981 */ /* 0x000168000c1e1d00 */
[----:B------:R0:W5:Y:S02]  /*04b0*/  @!P4 LDG.E.128 R12, [R16.64+0x100] ;  /* 0x00010006100cc981 */ /* 0x000164000c1e1d00 */
.L_x_1197:
[----:B------:R-:W-:Y:S05]  /*04c0*/  BSYNC B0 ;  /* 0x0000000000007941 */ /* 0x000fea0003800000 */
.L_x_1196:
[----:B------:R-:W-:Y:S01]  /*04d0*/  BSSY B0, `(.L_x_1198) ;  /* 0x000001c000007945 */ /* 0x000fe20003800000 */
[----:B-----5:R-:W-:Y:S01]  /*04e0*/  MOV R11, R44 ;  /* 0x0000002c000b7202 */ /* 0x020fe20000000f00 */
[----:B0-----:R-:W-:Y:S01]  /*04f0*/  CS2R R16, SRZ ;  /* 0x0000000000107805 */ /* 0x001fe2000001ff00 */
[----:B------:R-:W-:Y:S01]  /*0500*/  MOV R62, R45 ;  /* 0x0000002d003e7202 */ /* 0x000fe20000000f00 */
[----:B------:R-:W-:Y:S01]  /*0510*/  CS2R R18, SRZ ;  /* 0x0000000000127805 */ /* 0x000fe2000001ff00 */
[----:B------:R-:W-:Y:S01]  /*0520*/  CS2R R20, SRZ ;  /* 0x0000000000147805 */ /* 0x000fe2000001ff00 */
[----:B------:R-:W-:Y:S01]  /*0530*/  CS2R R22, SRZ ;  /* 0x0000000000167805 */ /* 0x000fe2000001ff00 */
[----:B------:R-:W-:Y:S01]  /*0540*/  IMAD.MOV.U32 R25, RZ, RZ, RZ ;  /* 0x000000ffff197224 */ /* 0x000fe200078e00ff */
[----:B------:R-:W-:Y:S01]  /*0550*/  CS2R R26, SRZ ;  /* 0x00000000001a7805 */ /* 0x000fe2000001ff00 */
[----:B------:R-:W-:Y:S05]  /*0560*/  @P1 BRA `(.L_x_1199) ;  /* 0x0000012000001947 */ /* 0x000fea0003800000 */
[----:B------:R-:W-:Y:S01]  /*0570*/  IMAD.WIDE R32, R0, 0x40, R52 ;  /* 0x0000004000207825 */ /* 0x000fe200078e0234 */
[----:B------:R-:W-:-:S02]  /*0580*/  MOV R30, R28 ;  /* 0x0000001c001e7202 */ /* 0x000fc40000000f00 */
[----:B------:R-:W-:Y:S02]  /*0590*/  IADD3 R28, R54, 0x40, RZ ;  /* 0x00000040361c7810 */ /* 0x000fe40007ffe0ff */
[----:B------:R-:W-:Y:S02]  /*05a0*/  IADD3 R29, P2, R32, 0x20, RZ ;  /* 0x00000020201d7810 */ /* 0x000fe40007f5e0ff */
[----:B------:R-:W-:Y:S02]  /*05b0*/  ISETP.GE.AND P4, PT, R28, c[0x0][0x16c], PT ;  /* 0x00005b001c007a0c */ /* 0x000fe40003f86270 */
[----:B------:R-:W-:Y:S01]  /*05c0*/  IADD3.X R32, RZ, R33, RZ, P2, !PT ;  /* 0x00000021ff207210 */ /* 0x000fe200017fe4ff */
[----:B------:R-:W-:Y:S01]  /*05d0*/  IMAD.WIDE.U32 R30, R29, c[0x0][0x178], R30 ;  /* 0x00005e001d1e7a25 */ /* 0x000fe200078e001e */
[C---:B------:R-:W-:Y:S02]  /*05e0*/  IADD3 R33, R54.reuse, 0x80, RZ ;  /* 0x0000008036217810 */ /* 0x040fe40007ffe0ff */
[----:B------:R-:W-:Y:S01]  /*05f0*/  ISETP.GE.AND P3, PT, R54, c[0x0][0x16c], PT ;  /* 0x00005b0036007a0c */ /* 0x000fe20003f66270 */
[----:B------:R-:W-:Y:S01]  /*0600*/  IMAD R32, R32, c[0x0][0x178], RZ ;  /* 0x00005e0020207a24 */ /* 0x000fe200078e02ff */
[----:B------:R-:W-:-:S02]  /*0610*/  ISETP.GE.AND P5, PT, R33, c[0x0][0x16c], PT ;  /* 0x00005b0021007a0c */ /* 0x000fc40003fa6270 */
[----:B------:R-:W-:Y:S01]  /*0620*/  LEA R28, P2, R30, c[0x0][0x160], 0x1 ;  /* 0x000058001e1c7a11 */ /* 0x000fe200078408ff */
[----:B------:R-:W-:-:S05]  /*0630*/  IMAD R29, R29, c[0x0][0x17c], R32 ;  /* 0x00005f001d1d7a24 */ /* 0x000fca00078e0220 */
[----:B------:R-:W-:-:S04]  /*0640*/  IADD3 R29, R31, R29, RZ ;  /* 0x0000001d1f1d7210 */ /* 0x000fc80007ffe0ff */
[----:B------:R-:W-:-:S05]  /*0650*/  LEA.HI.X R29, R30, c[0x0][0x164], R29, 0x1, P2 ;  /* 0x000059001e1d7a11 */ /* 0x000fca00010f0c1d */
[----:B------:R0:W5:Y:S04]  /*0660*/  @!P3 LDG.E.128 R16, [R28.64] ;  /* 0x000000061c10b981 */ /* 0x000168000c1e1d00 */
[----:B------:R0:W5:Y:S04]  /*0670*/  @!P4 LDG.E.128 R20, [R28.64+0x80] ;  /* 0x000080061c14c981 */ /* 0x000168000c1e1d00 */
[----:B------:R0:W5:Y:S02]  /*0680*/  @!P5 LDG.E.128 R24, [R28.64+0x100] ;  /* 0x000100061c18d981 */ /* 0x000164000c1e1d00 */
.L_x_1199:
[----:B------:R-:W-:Y:S05]  /*0690*/  BSYNC B0 ;  /* 0x0000000000007941 */ /* 0x000fea0003800000 */
.L_x_1198:
[----:B------:R-:W-:Y:S01]  /*06a0*/  IMAD R36, R6, c[0x0][0x1a8], RZ ;  /* 0x00006a0006247a24 */ /* 0x000fe200078e02ff */
[----:B------:R-:W-:Y:S01]  /*06b0*/  BSSY B0, `(.L_x_1200) ;  /* 0x000002d000007945 */ /* 0x000fe20003800000 */
[C---:B------:R-:W-:Y:S01]  /*06c0*/  IMAD.WIDE.U32 R58, R7.reuse, c[0x0][0x1a8], R58 ;  /* 0x00006a00073a7a25 */ /* 0x040fe200078e003a */
[----:B0-----:R-:W-:Y:S01]  /*06d0*/  CS2R R28, SRZ ;  /* 0x00000000001c7805 */ /* 0x001fe2000001ff00 */
[----:B------:R-:W-:Y:S01]  /*06e0*/  CS2R R30, SRZ ;  /* 0x00000000001e7805 */ /* 0x000fe2000001ff00 */
[----:B------:R-:W-:Y:S01]  /*06f0*/  CS2R R32, SRZ ;  /* 0x0000000000207805 */ /* 0x000fe2000001ff00 */
[----:B------:R-:W-:Y:S01]  /*0700*/  IMAD R61, R7, c[0x0][0x1ac], R36 ;  /* 0x00006b00073d7a24 */ /* 0x000fe200078e0224 */
[----:B------:R-:W-:Y:S01]  /*0710*/  CS2R R34, SRZ ;  /* 0x0000000000227805 */ /* 0x000fe2000001ff00 */
[----:B------:R-:W-:Y:S01]  /*0720*/  CS2R R36, SRZ ;  /* 0x0000000000247805 */ /* 0x000fe2000001ff00 */
[----:B------:R-:W-:-:S02]  /*0730*/  CS2R R38, SRZ ;  /* 0x0000000000267805 */ /* 0x000fc4000001ff00 */
[----:B------:R-:W-:Y:S01]  /*0740*/  IADD3 R61, R59, R61, RZ ;  /* 0x0000003d3b3d7210 */ /* 0x000fe20007ffe0ff */
[----:B------:R-:W-:Y:S05]  /*0750*/  @P0 BRA `(.L_x_1201) ;  /* 0x0000022000000947 */ /* 0x000fea0003800000 */
[C---:B------:R-:W-:Y:S02]  /*0760*/  ISETP.GE.AND P2, PT, R54.reuse, c[0x0][0x16c], PT ;  /* 0x00005b0036007a0c */ /* 0x040fe40003f46270 */
[C---:B------:R-:W-:Y:S02]  /*0770*/  IADD3 R44, R54.reuse, 0x40, RZ ;  /* 0x00000040362c7810 */ /* 0x040fe40007ffe0ff */
[----:B------:R-:W-:Y:S02]  /*0780*/  IADD3 R45, R54, 0x80, RZ ;  /* 0x00000080362d7810 */ /* 0x000fe40007ffe0ff */
[----:B------:R-:W-:Y:S02]  /*0790*/  ISETP.GE.AND P3, PT, R44, c[0x0][0x16c], PT ;  /* 0x00005b002c007a0c */ /* 0x000fe40003f66270 */
[----:B------:R-:W-:-:S05]  /*07a0*/  ISETP.GE.AND P5, PT, R45, c[0x0][0x16c], PT ;  /* 0x00005b002d007a0c */ /* 0x000fca0003fa6270 */
[----:B------:R-:W-:Y:S01]  /*07b0*/  @!P2 IMAD.WIDE R48, R0, 0x40, R52 ;  /* 0x000000400030a825 */ /* 0x000fe200078e0234 */
[----:B------:R-:W-:-:S03]  /*07c0*/  @!P2 MOV R60, R58 ;  /* 0x0000003a003ca202 */ /* 0x000fc60000000f00 */
[----:B------:R-:W-:Y:S02]  /*07d0*/  @!P2 IMAD R49, R49, c[0x0][0x198], RZ ;  /* 0x000066003131aa24 */ /* 0x000fe400078e02ff */
[----:B------:R-:W-:-:S04]  /*07e0*/  @!P3 IMAD.WIDE R44, R0, 0x40, R52 ;  /* 0x00000040002cb825 */ /* 0x000fc800078e0234 */
[----:B------:R-:W-:-:S04]  /*07f0*/  @!P2 IMAD.WIDE.U32 R68, R48, c[0x0][0x198], R60 ;  /* 0x000066003044aa25 */ /* 0x000fc800078e003c */
[----:B------:R-:W-:Y:S01]  /*0800*/  @!P2 IMAD R63, R48, c[0x0][0x19c], R49 ;  /* 0x00006700303faa24 */ /* 0x000fe200078e0231 */
[----:B------:R-:W-:Y:S01]  /*0810*/  @!P3 MOV R48, R58 ;  /* 0x0000003a0030b202 */ /* 0x000fe20000000f00 */
[----:B------:R-:W-:Y:S01]  /*0820*/  @!P3 IMAD R45, R45, c[0x0][0x198], RZ ;  /* 0x000066002d2dba24 */ /* 0x000fe200078e02ff */
[----:B------:R-:W-:Y:S01]  /*0830*/  @!P3 MOV R49, R61 ;  /* 0x0000003d0031b202 */ /* 0x000fe20000000f00 */
[----:B------:R-:W-:Y:S01]  /*0840*/  @!P5 IMAD.WIDE R50, R0, 0x40, R52 ;  /* 0x000000400032d825 */ /* 0x000fe200078e0234 */
[----:B------:R-:W-:-:S03]  /*0850*/  @!P2 LEA R66, P0, R68, c[0x0][0x190], 0x1 ;  /* 0x000064004442aa11 */ /* 0x000fc600078008ff */
[C---:B------:R-:W-:Y:S01]  /*0860*/  @!P3 IMAD R65, R44.reuse, c[0x0][0x19c], R45 ;  /* 0x000067002c41ba24 */ /* 0x040fe200078e022d */
[----:B------:R-:W-:Y:S01]  /*0870*/  @!P5 MOV R45, R61 ;  /* 0x0000003d002dd202 */ /* 0x000fe20000000f00 */
[----:B------:R-:W-:-:S04]  /*0880*/  @!P3 IMAD.WIDE.U32 R48, R44, c[0x0][0x198], R48 ;  /* 0x000066002c30ba25 */ /* 0x000fc800078e0030 */
[----:B------:R-:W-:Y:S01]  /*0890*/  @!P5 IMAD R51, R51, c[0x0][0x198], RZ ;  /* 0x000066003333da24 */ /* 0x000fe200078e02ff */
[----:B------:R-:W-:Y:S01]  /*08a0*/  @!P3 IADD3 R65, R49, R65, RZ ;  /* 0x000000413141b210 */ /* 0x000fe20007ffe0ff */
[----:B------:R-:W-:Y:S02]  /*08b0*/  @!P5 IMAD.MOV.U32 R44, RZ, RZ, R58 ;  /* 0x000000ffff2cd224 */ /* 0x000fe400078e003a */
[C---:B------:R-:W-:Y:S01]  /*08c0*/  @!P5 IMAD R67, R50.reuse, c[0x0][0x19c], R51 ;  /* 0x000067003243da24 */ /* 0x040fe200078e0233 */
[----:B------:R-:W-:Y:S01]  /*08d0*/  @!P2 IADD3 R51, R69, R63, RZ ;  /* 0x0000003f4533a210 */ /* 0x000fe20007ffe0ff */
[----:B------:R-:W-:Y:S01]  /*08e0*/  @!P5 IMAD.WIDE.U32 R44, R50, c[0x0][0x198], R44 ;  /* 0x00006600322cda25 */ /* 0x000fe200078e002c */
[----:B------:R-:W-:-:S04]  /*08f0*/  @!P3 LEA R50, P4, R48, c[0x0][0x190], 0x1 ;  /* 0x000064003032ba11 */ /* 0x000fc800078808ff */
[----:B------:R-:W-:Y:S02]  /*0900*/  @!P5 LEA R64, P6, R44, c[0x0][0x190], 0x1 ;  /* 0x000064002c40da11 */ /* 0x000fe400078c08ff */
[----:B------:R-:W-:Y:S02]  /*0910*/  @!P5 IADD3 R45, R45, R67, RZ ;  /* 0x000000432d2dd210 */ /* 0x000fe40007ffe0ff */
[----:B------:R-:W-:Y:S02]  /*0920*/  @!P2 LEA.HI.X R67, R68, c[0x0][0x194], R51, 0x1, P0 ;  /* 0x000065004443aa11 */ /* 0x000fe400000f0c33 */
[----:B------:R-:W-:Y:S02]  /*0930*/  @!P3 LEA.HI.X R51, R48, c[0x0][0x194], R65, 0x1, P4 ;  /* 0x000065003033ba11 */ /* 0x000fe400020f0c41 */
[----:B------:R-:W-:Y:S01]  /*0940*/  @!P5 LEA.HI.X R65, R44, c[0x0][0x194], R45, 0x1, P6 ;  /* 0x000065002c41da11 */ /* 0x000fe200030f0c2d */
[----:B------:R0:W5:Y:S04]  /*0950*/  @!P2 LDG.E.128 R28, [R66.64] ;  /* 0x00000006421ca981 */ /* 0x000168000c1e1d00 */
[----:B------:R0:W5:Y:S04]  /*0960*/  @!P3 LDG.E.128 R32, [R50.64+0x80] ;  /* 0x000080063220b981 */ /* 0x000168000c1e1d00 */
[----:B------:R0:W5:Y:S02]  /*0970*/  @!P5 LDG.E.128 R36, [R64.64+0x100] ;  /* 0x000100064024d981 */ /* 0x000164000c1e1d00 */
.L_x_1201:
[----:B------:R-:W-:Y:S05]  /*0980*/  BSYNC B0 ;  /* 0x0000000000007941 */ /* 0x000fea0003800000 */
.L_x_1200:
[----:B0-----:R-:W-:Y:S01]  /*0990*/  MOV R64, R40 ;  /* 0x0000002800407202 */ /* 0x001fe20000000f00 */
[--C-:B------:R-:W-:Y:S01]  /*09a0*/  HADD2.F32 R69, -RZ, R11.reuse.H1_H1 ;  /* 0x3000000bff457230 */ /* 0x100fe20000004100 */
[----:B------:R-:W-:Y:S01]  /*09b0*/  BSSY B0, `(.L_x_1202) ;  /* 0x0000025000007945 */ /* 0x000fe20003800000 */
[--C-:B-----5:R-:W-:Y:S01]  /*09c0*/  HADD2.F32 R40, -RZ, R28.reuse.H1_H1 ;  /* 0x3000001cff287230 */ /* 0x120fe20000004100 */
[----:B------:R-:W-:Y:S01]  /*09d0*/  MOV R63, R46 ;  /* 0x0000002e003f7202 */ /* 0x000fe20000000f00 */
[----:B------:R-:W-:Y:S01]  /*09e0*/  IMAD.MOV.U32 R67, RZ, RZ, R41 ;  /* 0x000000ffff437224 */ /* 0x000fe200078e0029 */
[----:B------:R-:W-:Y:S01]  /*09f0*/  MOV R65, R47 ;  /* 0x0000002f00417202 */ /* 0x000fe20000000f00 */
[----:B------:R-:W-:Y:S01]  /*0a00*/  HADD2.F32 R72, -RZ, R11.H0_H0 ;  /* 0x2000000bff487230 */ /* 0x000fe20000004100 */
[----:B------:R-:W-:Y:S01]  /*0a10*/  MOV R66, R42 ;  /* 0x0000002a00427202 */ /* 0x000fe20000000f00 */
[----:B------:R-:W-:Y:S01]  /*0a20*/  FMUL.FTZ R69, R69, R40 ;  /* 0x0000002845457220 */ /* 0x000fe20000410000 */
[----:B------:R-:W-:Y:S01]  /*0a30*/  MOV R68, R43 ;  /* 0x0000002b00447202 */ /* 0x000fe20000000f00 */
[----:B------:R-:W-:Y:S01]  /*0a40*/  CS2R R40, SRZ ;  /* 0x0000000000287805 */ /* 0x000fe2000001ff00 */
[----:B------:R-:W-:Y:S01]  /*0a50*/  MOV R70, R29 ;  /* 0x0000001d00467202 */ /* 0x000fe20000000f00 */
[----:B------:R-:W-:Y:S01]  /*0a60*/  CS2R R42, SRZ ;  /* 0x00000000002a7805 */ /* 0x000fe2000001ff00 */
[----:B------:R-:W-:Y:S01]  /*0a70*/  CS2R R44, SRZ ;  /* 0x00000000002c7805 */ /* 0x000fe2000001ff00 */
[----:B------:R-:W-:Y:S01]  /*0a80*/  CS2R R46, SRZ ;  /* 0x00000000002e7805 */ /* 0x000fe2000001ff00 */
[----:B------:R-:W-:Y:S01]  /*0a90*/  CS2R R48, SRZ ;  /* 0x0000000000307805 */ /* 0x000fe2000001ff00 */
[----:B------:R-:W-:Y:S01]  /*0aa0*/  CS2R R50, SRZ ;  /* 0x0000000000327805 */ /* 0x000fe2000001ff00 */
[----:B------:R-:W-:Y:S01]  /*0ab0*/  HADD2.F32 R11, -RZ, R28.H0_H0 ;  /* 0x2000001cff0b7230 */ /* 0x000fe20000004100 */
[----:B------:R-:W-:Y:S05]  /*0ac0*/  @P1 BRA `(.L_x_1203) ;  /* 0x0000013000001947 */ /* 0x000fea0003800000 */
[----:B------:R-:W-:Y:S01]  /*0ad0*/  IMAD.WIDE R28, R0, 0x40, R52 ;  /* 0x00000040001c7825 */ /* 0x000fe200078e0234 */
[----:B------:R-:W-:-:S02]  /*0ae0*/  IADD3 R60, R54, 0x80, RZ ;  /* 0x00000080363c7810 */ /* 0x000fc40007ffe0ff */
[----:B------:R-:W-:Y:S02]  /*0af0*/  ISETP.GE.AND P1, PT, R54, c[0x0][0x16c], PT ;  /* 0x00005b0036007a0c */ /* 0x000fe40003f26270 */
[----:B------:R-:W-:Y:S02]  /*0b00*/  IADD3 R55, P0, R28, 0x20, RZ ;  /* 0x000000201c377810 */ /* 0x000fe40007f1e0ff */
[----:B------:R-:W-:Y:S02]  /*0b10*/  MOV R28, R58 ;  /* 0x0000003a001c7202 */ /* 0x000fe40000000f00 */
[----:B------:R-:W-:Y:S02]  /*0b20*/  IADD3.X R59, RZ, R29, RZ, P0, !PT ;  /* 0x0000001dff3b7210 */ /* 0x000fe400007fe4ff */
[----:B------:R-:W-:Y:S02]  /*0b30*/  MOV R29, R61 ;  /* 0x0000003d001d7202 */ /* 0x000fe40000000f00 */
[----:B------:R-:W-:Y:S01]  /*0b40*/  ISETP.GE.AND P3, PT, R60, c[0x0][0x16c], PT ;  /* 0x00005b003c007a0c */ /* 0x000fe20003f66270 */
[----:B------:R-:W-:Y:S01]  /*0b50*/  IMAD R58, R59, c[0x0][0x198], RZ ;  /* 0x000066003b3a7a24 */ /* 0x000fe200078e02ff */
[----:B------:R-:W-:Y:S01]  /*0b60*/  IADD3 R59, R54, 0x40, RZ ;  /* 0x00000040363b7810 */ /* 0x000fe20007ffe0ff */
[----:B------:R-:W-:-:S03]  /*0b70*/  IMAD.WIDE.U32 R28, R55, c[0x0][0x198], R28 ;  /* 0x00006600371c7a25 */ /* 0x000fc600078e001c */
[----:B------:R-:W-:Y:S01]  /*0b80*/  ISETP.GE.AND P2, PT, R59, c[0x0][0x16c], PT ;  /* 0x00005b003b007a0c */ /* 0x000fe20003f46270 */
[----:B------:R-:W-:Y:S01]  /*0b90*/  IMAD R55, R55, c[0x0][0x19c], R58 ;  /* 0x0000670037377a24 */ /* 0x000fe200078e023a */
[----:B------:R-:W-:-:S04]  /*0ba0*/  LEA R54, P0, R28, c[0x0][0x190], 0x1 ;  /* 0x000064001c367a11 */ /* 0x000fc800078008ff */
[----:B------:R-:W-:-:S04]  /*0bb0*/  IADD3 R29, R29, R55, RZ ;  /* 0x000000371d1d7210 */ /* 0x000fc80007ffe0ff */
[----:B------:R-:W-:-:S05]  /*0bc0*/  LEA.HI.X R55, R28, c[0x0][0x194], R29, 0x1, P0 ;  /* 0x000065001c377a11 */ /* 0x000fca00000f0c1d */
[----:B------:R0:W5:Y:S04]  /*0bd0*/  @!P1 LDG.E.128 R40, [R54.64] ;  /* 0x0000000636289981 */ /* 0x000168000c1e1d00 */
[----:B------:R0:W5:Y:S04]  /*0be0*/  @!P2 LDG.E.128 R44, [R54.64+0x80] ;  /* 0x00008006362ca981 */ /* 0x000168000c1e1d00 */
[----:B------:R0:W5:Y:S02]  /*0bf0*/  @!P3 LDG.E.128 R48, [R54.64+0x100] ;  /* 0x000100063630b981 */ /* 0x000164000c1e1d00 */
.L_x_1203:
[----:B------:R-:W-:Y:S05]  /*0c00*/  BSYNC B0 ;  /* 0x0000000000007941 */ /* 0x000fea0003800000 */
.L_x_1202:
[----:B------:R-:W-:Y:S01]  /*0c10*/  HADD2.F32 R28, -RZ, R62.H0_H0 ;  /* 0x2000003eff1c7230 */ /* 0x000fe20000004100 */
[----:B------:R-:W-:Y:S01]  /*0c20*/  FFMA.FTZ R69, R72, R11, R69 ;  /* 0x0000000b48457223 */ /* 0x000fe20000010045 */
[----:B------:R-:W-:Y:S01]  /*0c30*/  HADD2.F32 R29, -RZ, R70.H0_H0 ;  /* 0x20000046ff1d7230 */ /* 0x000fe20000004100 */
[----:B------:R-:W-:Y:S01]  /*0c40*/  ISETP.NE.AND P0, PT, R9, RZ, PT ;  /* 0x000000ff0900720c */ /* 0x000fe20003f05270 */
[----:B------:R-:W-:Y:S01]  /*0c50*/  HADD2.F32 R11, -RZ, R16.H1_H1 ;  /* 0x30000010ff0b7230 */ /* 0x000fe20000004100 */
[----:B------:R-:W-:Y:S01]  /*0c60*/  BSSY B0, `(.L_x_1204) ;  /* 0x00000ae000007945 */ /* 0x000fe20003800000 */
[----:B0----5:R-:W-:Y:S01]  /*0c70*/  HADD2.F32 R54, -RZ, R40.H1_H1 ;  /* 0x30000028ff367230 */ /* 0x021fe20000004100 */
[----:B------:R-:W-:Y:S01]  /*0c80*/  FFMA.FTZ R28, R28, R29, R69 ;  /* 0x0000001d1c1c7223 */ /* 0x000fe20000010045 */
[----:B------:R-:W-:-:S02]  /*0c90*/  HADD2.F32 R62, -RZ, R62.H1_H1 ;  /* 0x3000003eff3e7230 */ /* 0x000fc40000004100 */
[----:B------:R-:W-:Y:S01]  /*0ca0*/  HADD2.F32 R55, -RZ, R70.H1_H1 ;  /* 0x30000046ff377230 */ /* 0x000fe20000004100 */
[----:B------:R-:W-:Y:S01]  /*0cb0*/  FMUL.FTZ R54, R11, R54 ;  /* 0x000000360b367220 */ /* 0x000fe20000410000 */
[--C-:B------:R-:W-:Y:S02]  /*0cc0*/  HADD2.F32 R11, -RZ, R63.reuse.H0_H0 ;  /* 0x2000003fff0b7230 */ /* 0x100fe40000004100 */
[----:B------:R-:W-:Y:S01]  /*0cd0*/  HADD2.F32 R16, -RZ, R16.H0_H0 ;  /* 0x20000010ff107230 */ /* 0x000fe20000004100 */
[----:B------:R-:W-:Y:S01]  /*0ce0*/  FFMA.FTZ R55, R62, R55, R28 ;  /* 0x000000373e377223 */ /* 0x000fe2000001001c */
[----:B------:R-:W-:Y:S01]  /*0cf0*/  HADD2.F32 R29, -RZ, R40.H0_H0 ;  /* 0x20000028ff1d7230 */ /* 0x000fe20000004100 */
[----:B------:R-:W-:Y:S01]  /*0d00*/  IMAD.MOV.U32 R40, RZ, RZ, R31 ;  /* 0x000000ffff287224 */ /* 0x000fe200078e001f */
[----:B------:R-:W-:Y:S02]  /*0d10*/  HADD2.F32 R28, -RZ, R30.H0_H0 ;  /* 0x2000001eff1c7230 */ /* 0x000fe40000004100 */
[----:B------:R-:W-:Y:S01]  /*0d20*/  HADD2.F32 R63, -RZ, R63.H1_H1 ;  /* 0x3000003fff3f7230 */ /* 0x000fe20000004100 */
[----:B------:R-:W-:Y:S01]  /*0d30*/  FFMA.FTZ R29, R16, R29, R54 ;  /* 0x0000001d101d7223 */ /* 0x000fe20000010036 */
[----:B------:R-:W-:Y:S01]  /*0d40*/  HADD2.F32 R16, -RZ, R41.H0_H0 ;  /* 0x20000029ff107230 */ /* 0x000fe20000004100 */
[----:B------:R-:W-:Y:S01]  /*0d50*/  FFMA.FTZ R55, R11, R28, R55 ;  /* 0x0000001c0b377223 */ /* 0x000fe20000010037 */
[----:B------:R-:W-:-:S02]  /*0d60*/  HADD2.F32 R11, -RZ, R17.H0_H0 ;  /* 0x20000011ff0b7230 */ /* 0x000fc40000004100 */
[----:B------:R-:W-:Y:S02]  /*0d70*/  HADD2.F32 R28, -RZ, R30.H1_H1 ;  /* 0x3000001eff1c7230 */ /* 0x000fe40000004100 */
[----:B------:R-:W-:Y:S01]  /*0d80*/  HADD2.F32 R17, -RZ, R17.H1_H1 ;  /* 0x30000011ff117230 */ /* 0x000fe20000004100 */
[----:B------:R-:W-:Y:S01]  /*0d90*/  FFMA.FTZ R31, R11, R16, R29 ;  /* 0x000000100b1f7223 */ /* 0x000fe2000001001d */
[----:B------:R-:W-:Y:S01]  /*0da0*/  HADD2.F32 R16, -RZ, R65.H0_H0 ;  /* 0x20000041ff107230 */ /* 0x000fe20000004100 */
[----:B------:R-:W-:Y:S01]  /*0db0*/  FFMA.FTZ R55, R63, R28, R55 ;  /* 0x0000001c3f377223 */ /* 0x000fe20000010037 */
[----:B------:R-:W-:Y:S02]  /*0dc0*/  HADD2.F32 R28, -RZ, R41.H1_H1 ;  /* 0x30000029ff1c7230 */ /* 0x000fe40000004100 */
[----:B------:R-:W-:Y:S02]  /*0dd0*/  HADD2.F32 R29, -RZ, R40.H0_H0 ;  /* 0x20000028ff1d7230 */ /* 0x000fe40000004100 */
[----:B------:R-:W-:Y:S01]  /*0de0*/  HADD2.F32 R11, -RZ, R18.H0_H0 ;  /* 0x20000012ff0b7230 */ /* 0x000fe20000004100 */
[----:B------:R-:W-:Y:S01]  /*0df0*/  FFMA.FTZ R17, R17, R28, R31 ;  /* 0x0000001c11117223 */ /* 0x000fe2000001001f */
[----:B------:R-:W-:Y:S01]  /*0e00*/  HADD2.F32 R30, -RZ, R42.H0_H0 ;  /* 0x2000002aff1e7230 */ /* 0x000fe20000004100 */
[----:B------:R-:W-:Y:S01]  /*0e10*/  FFMA.FTZ R29, R16, R29, R55 ;  /* 0x0000001d101d7223 */ /* 0x000fe20000010037 */
[----:B------:R-:W-:-:S02]  /*0e20*/  HADD2.F32 R65, -RZ, R65.H1_H1 ;  /* 0x30000041ff417230 */ /* 0x000fc40000004100 */
[----:B------:R-:W-:Y:S01]  /*0e30*/  HADD2.F32 R16, -RZ, R40.H1_H1 ;  /* 0x30000028ff107230 */ /* 0x000fe20000004100 */
[----:B------:R-:W-:Y:S01]  /*0e40*/  FFMA.FTZ R30, R11, R30, R17 ;  /* 0x0000001e0b1e7223 */ /* 0x000fe20000010011 */
[----:B------:R-:W-:Y:S02]  /*0e50*/  HADD2.F32 R11, -RZ, R64.H0_H0 ;  /* 0x20000040ff0b7230 */ /* 0x000fe40000004100 */
[----:B------:R-:W-:Y:S01]  /*0e60*/  HADD2.F32 R28, -RZ, R32.H0_H0 ;  /* 0x20000020ff1c7230 */ /* 0x000fe20000004100 */
[----:B------:R-:W-:Y:S01]  /*0e70*/  FFMA.FTZ R16, R65, R16, R29 ;  /* 0x0000001041107223 */ /* 0x000fe2000001001d */
[----:B------:R-:W-:Y:S02]  /*0e80*/  HADD2.F32 R18, -RZ, R18.H1_H1 ;  /* 0x30000012ff127230 */ /* 0x000fe40000004100 */
[----:B------:R-:W-:Y:S01]  /*0e90*/  HADD2.F32 R17, -RZ, R42.H1_H1 ;  /* 0x3000002aff117230 */ /* 0x000fe20000004100 */
[----:B------:R-:W-:Y:S01]  /*0ea0*/  FFMA.FTZ R28, R11, R28, R16 ;  /* 0x0000001c0b1c7223 */ /* 0x000fe20000010010 */
[----:B------:R-:W-:-:S02]  /*0eb0*/  HADD2.F32 R11, -RZ, R19.H0_H0 ;  /* 0x20000013ff0b7230 */ /* 0x000fc40000004100 */
[----:B------:R-:W-:Y:S01]  /*0ec0*/  HADD2.F32 R16, -RZ, R43.H0_H0 ;  /* 0x2000002bff107230 */ /* 0x000fe20000004100 */
[----:B------:R-:W-:Y:S01]  /*0ed0*/  FFMA.FTZ R30, R18, R17, R30 ;  /* 0x00000011121e7223 */ /* 0x000fe2000001001e */
[----:B------:R-:W-:Y:S02]  /*0ee0*/  HADD2.F32 R19, -RZ, R19.H1_H1 ;  /* 0x30000013ff137230 */ /* 0x000fe40000004100 */
[----:B------:R-:W-:Y:S01]  /*0ef0*/  HADD2.F32 R18, -RZ, R43.H1_H1 ;  /* 0x3000002bff127230 */ /* 0x000fe20000004100 */
        /* <DEDUP_REMOVED lines=10> */
[----:B------:R-:W-:Y:S02]  /*0fa0*/  HADD2.F32 R18, -RZ, R45.H0_H0 ;  /* 0x2000002dff127230 */ /* 0x000fe40000004100 */
[----:B------:R-:W-:Y:S01]  /*0fb0*/  HADD2.F32 R16, -RZ, R67.H0_H0 ;  /* 0x20000043ff107230 */ /* 0x000fe20000004100 */
[----:B------:R-:W-:Y:S01]  /*0fc0*/  FFMA.FTZ R17, R20, R17, R11 ;  /* 0x0000001114117223 */ /* 0x000fe2000001000b */
[----:B------:R-:W-:-:S02]  /*0fd0*/  HADD2.F32 R11, -RZ, R21.H0_H0 ;  /* 0x20000015ff0b7230 */ /* 0x000fc40000004100 */
[----:B------:R-:W-:Y:S02]  /*0fe0*/  HADD2.F32 R19, -RZ, R33.H0_H0 ;  /* 0x20000021ff137230 */ /* 0x000fe40000004100 */
[----:B------:R-:W-:Y:S01]  /*0ff0*/  HADD2.F32 R21, -RZ, R21.H1_H1 ;  /* 0x30000015ff157230 */ /* 0x000fe20000004100 */
[----:B------:R-:W-:Y:S01]  /*1000*/  FFMA.FTZ R11, R11, R18, R17 ;  /* 0x000000120b0b7223 */ /* 0x000fe20000010011 */
        /* <DEDUP_REMOVED lines=8> */
[----:B------:R-:W-:Y:S02]  /*1090*/  HADD2.F32 R18, -RZ, R66.H0_H0 ;  /* 0x20000042ff127230 */ /* 0x000fe40000004100 */
[----:B------:R-:W-:Y:S01]  /*10a0*/  HADD2.F32 R21, -RZ, R34.H0_H0 ;  /* 0x20000022ff157230 */ /* 0x000fe20000004100 */
[----:B------:R-:W-:Y:S01]  /*10b0*/  FFMA.FTZ R30, R20, R29, R28 ;  /* 0x0000001d141e7223 */ /* 0x000fe2000001001c */
[----:B------:R-:W-:Y:S02]  /*10c0*/  HADD2.F32 R66, -RZ, R66.H1_H1 ;  /* 0x30000042ff427230 */ /* 0x000fe40000004100 */
[----:B------:R-:W-:Y:S01]  /*10d0*/  HADD2.F32 R28, -RZ, R22.H1_H1 ;  /* 0x30000016ff1c7230 */ /* 0x000fe20000004100 */
[----:B------:R-:W-:Y:S01]  /*10e0*/  FFMA.FTZ R67, R18, R21, R67 ;  /* 0x0000001512437223 */ /* 0x000fe20000010043 */
[----:B------:R-:W-:-:S02]  /*10f0*/  HADD2.F32 R31, -RZ, R34.H1_H1 ;  /* 0x30000022ff1f7230 */ /* 0x000fc40000004100 */
[----:B------:R-:W-:Y:S02]  /*1100*/  HADD2.F32 R33, -RZ, R46.H1_H1 ;  /* 0x3000002eff217230 */ /* 0x000fe40000004100 */
[--C-:B------:R-:W-:Y:S01]  /*1110*/  HADD2.F32 R41, -RZ, R37.reuse.H0_H0 ;  /* 0x20000025ff297230 */ /* 0x100fe20000004100 */
[----:B------:R-:W-:Y:S01]  /*1120*/  FFMA.FTZ R66, R66, R31, R67 ;  /* 0x0000001f42427223 */ /* 0x000fe20000010043 */
[----:B------:R-:W-:Y:S01]  /*1130*/  HADD2.F32 R22, -RZ, R37.H1_H1 ;  /* 0x30000025ff167230 */ /* 0x000fe20000004100 */
[----:B------:R-:W-:Y:S01]  /*1140*/  FFMA.FTZ R37, R28, R33, R30 ;  /* 0x000000211c257223 */ /* 0x000fe2000001001e */
[----:B------:R-:W-:Y:S02]  /*1150*/  HADD2.F32 R28, -RZ, R68.H0_H0 ;  /* 0x20000044ff1c7230 */ /* 0x000fe40000004100 */
[----:B------:R-:W-:Y:S02]  /*1160*/  HADD2.F32 R31, -RZ, R35.H0_H0 ;  /* 0x20000023ff1f7230 */ /* 0x000fe40000004100 */
        /* <DEDUP_REMOVED lines=19> */
[----:B------:R-:W-:Y:S01]  /*12a0*/  HADD2.F32 R19, -RZ, R48.H1_H1 ;  /* 0x30000030ff137230 */ /* 0x000fe20000004100 */
[----:B------:R-:W-:Y:S01]  /*12b0*/  FFMA.FTZ R34, R17, R36, R34 ;  /* 0x0000002411227223 */ /* 0x000fe20000010022 */
[----:B------:R-:W-:Y:S02]  /*12c0*/  HADD2.F32 R16, -RZ, R13.H0_H0 ;  /* 0x2000000dff107230 */ /* 0x000fe40000004100 */
[----:B------:R-:W-:Y:S01]  /*12d0*/  HADD2.F32 R17, -RZ, R25.H0_H0 ;  /* 0x20000019ff117230 */ /* 0x000fe20000004100 */
[----:B------:R-:W-:Y:S01]  /*12e0*/  FFMA.FTZ R19, R24, R19, R23 ;  /* 0x0000001318137223 */ /* 0x000fe20000010017 */
[----:B------:R-:W-:Y:S01]  /*12f0*/  HADD2.F32 R28, -RZ, R49.H0_H0 ;  /* 0x20000031ff1c7230 */ /* 0x000fe20000004100 */
[----:B------:R-:W-:Y:S01]  /*1300*/  FFMA.FTZ R34, R16, R41, R34 ;  /* 0x0000002910227223 */ /* 0x000fe20000010022 */
[----:B------:R-:W-:Y:S02]  /*1310*/  HADD2.F32 R13, -RZ, R13.H1_H1 ;  /* 0x3000000dff0d7230 */ /* 0x000fe40000004100 */
[----:B------:R-:W-:Y:S01]  /*1320*/  HADD2.F32 R25, -RZ, R25.H1_H1 ;  /* 0x30000019ff197230 */ /* 0x000fe20000004100 */
[----:B------:R-:W-:Y:S01]  /*1330*/  FFMA.FTZ R17, R17, R28, R19 ;  /* 0x0000001c11117223 */ /* 0x000fe20000010013 */
        /* <DEDUP_REMOVED lines=17> */
[----:B------:R-:W-:Y:S02]  /*1450*/  HADD2.F32 R12, -RZ, R27.H0_H0 ;  /* 0x2000001bff0c7230 */ /* 0x000fe40000004100 */
[----:B------:R-:W-:Y:S01]  /*1460*/  HADD2.F32 R13, -RZ, R51.H0_H0 ;  /* 0x20000033ff0d7230 */ /* 0x000fe20000004100 */
[----:B------:R-:W-:Y:S01]  /*1470*/  FFMA.FTZ R11, R11, R20, R14 ;  /* 0x000000140b0b7223 */ /* 0x000fe2000001000e */
[----:B------:R-:W-:Y:S01]  /*1480*/  HADD2.F32 R15, -RZ, R15.H1_H1 ;  /* 0x3000000fff0f7230 */ /* 0x000fe20000004100 */
[----:B------:R-:W-:Y:S01]  /*1490*/  SHF.L.U32 R20, R2, 0x2, RZ ;  /* 0x0000000202147819 */ /* 0x000fe200000006ff */
[----:B------:R-:W-:Y:S01]  /*14a0*/  HADD2.F32 R18, -RZ, R39.H1_H1 ;  /* 0x30000027ff127230 */ /* 0x000fe20000004100 */
[----:B------:R-:W-:Y:S01]  /*14b0*/  FFMA.FTZ R12, R12, R13, R16 ;  /* 0x0000000d0c0c7223 */ /* 0x000fe20000010010 */
[----:B------:R-:W-:Y:S01]  /*14c0*/  HADD2.F32 R27, -RZ, R27.H1_H1 ;  /* 0x3000001bff1b7230 */ /* 0x000fe20000004100 */
[----:B------:R-:W-:Y:S01]  /*14d0*/  SHF.R.S32.HI R22, RZ, 0x1f, R20 ;  /* 0x0000001fff167819 */ /* 0x000fe20000011414 */
[----:B------:R-:W-:Y:S01]  /*14e0*/  HADD2.F32 R14, -RZ, R51.H1_H1 ;  /* 0x30000033ff0e7230 */ /* 0x000fe20000004100 */
[----:B------:R-:W-:-:S02]  /*14f0*/  FFMA.FTZ R11, R15, R18, R11 ;  /* 0x000000120f0b7223 */ /* 0x000fc4000001000b */
[----:B------:R-:W-:Y:S02]  /*1500*/  IMAD R15, R0, 0x3000, RZ ;  /* 0x00003000000f7824 */ /* 0x000fe400078e02ff */
[----:B------:R-:W-:Y:S02]  /*1510*/  FFMA.FTZ R14, R27, R14, R12 ;  /* 0x0000000e1b0e7223 */ /* 0x000fe4000001000c */
[----:B------:R-:W0:Y:S04]  /*1520*/  SHFL.BFLY PT, R12, R11, 0x4, 0x1f ;  /* 0x0c801f000b0c7f89 */ /* 0x000e2800000e0000 */
[----:B------:R-:W1:Y:S01]  /*1530*/  SHFL.BFLY PT, R13, R14, 0x4, 0x1f ;  /* 0x0c801f000e0d7f89 */ /* 0x000e6200000e0000 */
[----:B0-----:R-:W-:Y:S02]  /*1540*/  FADD.FTZ R12, R11, R12 ;  /* 0x0000000c0b0c7221 */ /* 0x001fe40000010000 */
[----:B-1----:R-:W-:Y:S01]  /*1550*/  FADD.FTZ R17, R14, R13 ;  /* 0x0000000d0e117221 */ /* 0x002fe20000010000 */
[----:B------:R-:W-:-:S02]  /*1560*/  IADD3 R14, P1, R15, R20, RZ ;  /* 0x000000140f0e7210 */ /* 0x000fc40007f3e0ff */
[----:B------:R-:W0:Y:S01]  /*1570*/  SHFL.BFLY PT, R13, R12, 0x2, 0x1f ;  /* 0x0c401f000c0d7f89 */ /* 0x000e2200000e0000 */
[----:B------:R-:W-:Y:S01]  /*1580*/  IMAD R20, R4, c[0x0][0x220], RZ ;  /* 0x0000880004147a24 */ /* 0x000fe200078e02ff */
[----:B------:R-:W-:Y:S02]  /*1590*/  LEA.HI.X.SX32 R15, R15, R22, 0x1, P1 ;  /* 0x000000160f0f7211 */ /* 0x000fe400008f0eff */
[----:B------:R-:W1:Y:S01]  /*15a0*/  SHFL.BFLY PT, R16, R17, 0x2, 0x1f ;  /* 0x0c401f0011107f89 */ /* 0x000e6200000e0000 */
[----:B0-----:R-:W-:Y:S02]  /*15b0*/  FADD.FTZ R13, R12, R13 ;  /* 0x0000000d0c0d7221 */ /* 0x001fe40000010000 */
[----:B-1----:R-:W-:-:S03]  /*15c0*/  FADD.FTZ R18, R17, R16 ;  /* 0x0000001011127221 */ /* 0x002fc60000010000 */
[----:B------:R-:W0:Y:S04]  /*15d0*/  SHFL.BFLY PT, R16, R13, 0x1, 0x1f ;  /* 0x0c201f000d107f89 */ /* 0x000e2800000e0000 */
[----:B------:R-:W1:Y:S01]  /*15e0*/  SHFL.BFLY PT, R19, R18, 0x1, 0x1f ;  /* 0x0c201f0012137f89 */ /* 0x000e6200000e0000 */
[----:B0-----:R-:W-:Y:S02]  /*15f0*/  FADD.FTZ R17, R13, R16 ;  /* 0x000000100d117221 */ /* 0x001fe40000010000 */
[----:B-1----:R-:W-:Y:S01]  /*1600*/  FADD.FTZ R19, R18, R19 ;  /* 0x0000001312137221 */ /* 0x002fe20000010000 */
[----:B------:R-:W-:Y:S05]  /*1610*/  @P0 BRA `(.L_x_1205) ;  /* 0x0000012000000947 */ /* 0x000fea0003800000 */
[----:B------:R-:W-:Y:S01]  /*1620*/  SHF.R.S32.HI R57, RZ, 0x1f, R56 ;  /* 0x0000001fff397819 */ /* 0x000fe20000011438 */
[----:B------:R-:W-:Y:S01]  /*1630*/  IMAD R12, R4, c[0x0][0x1c8], RZ ;  /* 0x00007200040c7a24 */ /* 0x000fe200078e02ff */
[----:B------:R-:W-:Y:S01]  /*1640*/  ISETP.GE.AND P1, PT, R52, R5, PT ;  /* 0x000000053400720c */ /* 0x000fe20003f26270 */
[----:B------:R-:W-:-:S02]  /*1650*/  IMAD R16, R6, c[0x0][0x1d0], RZ ;  /* 0x0000740006107a24 */ /* 0x000fc400078e02ff */
[C---:B------:R-:W-:Y:S02]  /*1660*/  IMAD R9, R3.reuse, c[0x0][0x1cc], R12 ;  /* 0x0000730003097a24 */ /* 0x040fe400078e020c */
[----:B------:R-:W-:-:S04]  /*1670*/  IMAD.WIDE.U32 R12, R3, c[0x0][0x1c8], R56 ;  /* 0x00007200030c7a25 */ /* 0x000fc800078e0038 */
[----:B------:R-:W-:Y:S01]  /*1680*/  IMAD R11, R7, c[0x0][0x1d4], R16 ;  /* 0x00007500070b7a24 */ /* 0x000fe200078e0210 */
[----:B------:R-:W-:-:S05]  /*1690*/  IADD3 R13, R13, R9, RZ ;  /* 0x000000090d0d7210 */ /* 0x000fca0007ffe0ff */
[----:B------:R-:W-:-:S05]  /*16a0*/  IMAD.WIDE.U32 R12, R7, c[0x0][0x1d0], R12 ;  /* 0x00007400070c7a25 */ /* 0x000fca00078e000c */
[----:B------:R-:W-:-:S04]  /*16b0*/  IADD3 R9, P0, R52, R12, RZ ;  /* 0x0000000c34097210 */ /* 0x000fc80007f1e0ff */
[----:B------:R-:W-:Y:S02]  /*16c0*/  IADD3.X R16, R53, R13, R11, P0, !PT ;  /* 0x0000000d35107210 */ /* 0x000fe400007fe40b */
[C---:B------:R-:W-:Y:S02]  /*16d0*/  LEA R12, P2, R9.reuse, c[0x0][0x1b0], 0x2 ;  /* 0x00006c00090c7a11 */ /* 0x040fe400078410ff */
[----:B------:R-:W-:Y:S02]  /*16e0*/  ISETP.GE.AND P0, PT, R10, R5, PT ;  /* 0x000000050a00720c */ /* 0x000fe40003f06270 */
[----:B------:R-:W-:Y:S02]  /*16f0*/  LEA.HI.X R13, R9, c[0x0][0x1b4], R16, 0x2, P2 ;  /* 0x00006d00090d7a11 */ /* 0x000fe400010f1410 */
[----:B------:R-:W-:Y:S02]  /*1700*/  FSEL R5, R17, RZ, !P1 ;  /* 0x000000ff11057208 */ /* 0x000fe40004800000 */
[----:B------:R-:W-:-:S03]  /*1710*/  FSEL R9, R19, RZ, !P0 ;  /* 0x000000ff13097208 */ /* 0x000fc60004000000 */
[----:B------:R0:W-:Y:S04]  /*1720*/  STG.E [R12.64], R5 ;  /* 0x000000050c007986 */ /* 0x0001e8000c101906 */
[----:B------:R0:W-:Y:S02]  /*1730*/  STG.E [R12.64+0x80], R9 ;  /* 0x000080090c007986 */ /* 0x0001e4000c101906 */
.L_x_1205:
[----:B------:R-:W-:Y:S05]  /*1740*/  BSYNC B0 ;  /* 0x0000000000007941 */ /* 0x000fea0003800000 */
.L_x_1204:
[----:B------:R-:W-:Y:S01]  /*1750*/  ULDC UR4, c[0x0][0x168] ;  /* 0x00005a0000047ab9 */ /* 0x000fe20000000800 */
[C---:B0-----:R-:W-:Y:S01]  /*1760*/  IMAD R5, R3.reuse, c[0x0][0x224], R20 ;  /* 0x0000890003057a24 */ /* 0x041fe200078e0214 */
[----:B------:R-:W-:Y:S01]  /*1770*/  UIADD3 UR4, UR4, 0x3f, URZ ;  /* 0x0000003f04047890 */ /* 0x000fe2000fffe03f */
[----:B------:R-:W-:Y:S01]  /*1780*/  IMAD.WIDE.U32 R10, R3, c[0x0][0x220], R14 ;  /* 0x00008800030a7a25 */ /* 0x000fe200078e000e */
[----:B------:R-:W-:Y:S01]  /*1790*/  ISETP.NE.U32.AND P1, PT, RZ, c[0x0][0x238], PT ;  /* 0x00008e00ff007a0c */ /* 0x000fe20003f25070 */
[----:B------:R-:W-:Y:S01]  /*17a0*/  BSSY B0, `(.L_x_1206) ;  /* 0x0000022000007945 */ /* 0x000fe20003800000 */
[----:B------:R-:W-:Y:S01]  /*17b0*/  USHF.R.S32.HI UR5, URZ, 0x1f, UR4 ;  /* 0x0000001f3f057899 */ /* 0x000fe20008011404 */
[----:B------:R-:W-:Y:S01]  /*17c0*/  IMAD R12, R6, c[0x0][0x228], RZ ;  /* 0x00008a00060c7a24 */ /* 0x000fe200078e02ff */
[----:B------:R-:W-:-:S02]  /*17d0*/  IADD3 R11, R11, R5, RZ ;  /* 0x000000050b0b7210 */ /* 0x000fc40007ffe0ff */
[----:B------:R-:W-:Y:S01]  /*17e0*/  ULEA.HI UR5, UR5, UR4, URZ, 0x6 ;  /* 0x0000000405057291 */ /* 0x000fe2000f8f303f */
[C---:B------:R-:W-:Y:S01]  /*17f0*/  IMAD R9, R7.reuse, c[0x0][0x22c], R12 ;  /* 0x00008b0007097a24 */ /* 0x040fe200078e020c */
[----:B------:R-:W-:Y:S01]  /*1800*/  ISETP.NE.AND.EX P1, PT, RZ, c[0x0][0x23c], PT, P1 ;  /* 0x00008f00ff007a0c */ /* 0x000fe20003f25310 */
[----:B------:R-:W-:Y:S01]  /*1810*/  IMAD.WIDE.U32 R10, R7, c[0x0][0x228], R10 ;  /* 0x00008a00070a7a25 */ /* 0x000fe200078e000a */
[----:B------:R-:W-:Y:S02]  /*1820*/  ULOP3.LUT UR5, UR5, 0xffffffc0, URZ, 0xc0, !UPT ;  /* 0xffffffc005057892 */ /* 0x000fe4000f8ec03f */
[----:B------:R-:W-:Y:S02]  /*1830*/  ISETP.NE.OR P1, PT, R2, RZ, !P1 ;  /* 0x000000ff0200720c */ /* 0x000fe40004f25670 */
[----:B------:R-:W-:Y:S02]  /*1840*/  LEA R12, P2, R10, c[0x0][0x208], 0x2 ;  /* 0x000082000a0c7a11 */ /* 0x000fe400078410ff */
[----:B------:R-:W-:-:S04]  /*1850*/  IADD3 R5, -R56, UR5, RZ ;  /* 0x0000000538057c10 */ /* 0x000fc8000fffe1ff */
[C---:B------:R-:W-:Y:S02]  /*1860*/  ISETP.GE.AND P0, PT, R2.reuse, R5, PT ;  /* 0x000000050200720c */ /* 0x040fe40003f06270 */
[----:B------:R-:W-:Y:S02]  /*1870*/  IADD3 R5, R11, R9, RZ ;  /* 0x000000090b057210 */ /* 0x000fe40007ffe0ff */
[----:B------:R-:W-:Y:S02]  /*1880*/  ISETP.GT.OR P0, PT, R2, 0x3f, P0 ;  /* 0x0000003f0200780c */ /* 0x000fe40000704670 */
[----:B------:R-:W-:-:S11]  /*1890*/  LEA.HI.X R13, R10, c[0x0][0x20c], R5, 0x2, P2 ;  /* 0x000083000a0d7a11 */ /* 0x000fd600010f1405 */
[----:B------:R-:W-:Y:S05]  /*18a0*/  @P0 BRA `(.L_x_1207) ;  /* 0x0000011000000947 */ /* 0x000fea0003800000 */
[----:B------:R-:W-:Y:S01]  /*18b0*/  SHF.R.S32.HI R5, RZ, 0x1f, R2 ;  /* 0x0000001fff057819 */ /* 0x000fe20000011402 */
[----:B------:R-:W-:Y:S01]  /*18c0*/  IMAD R4, R4, c[0x0][0x1f8], RZ ;  /* 0x00007e0004047a24 */ /* 0x000fe200078e02ff */
[----:B------:R-:W-:Y:S01]  /*18d0*/  IADD3 R10, P0, R56, R2, RZ ;  /* 0x00000002380a7210 */ /* 0x000fe20007f1e0ff */
[----:B------:R-:W-:Y:S02]  /*18e0*/  IMAD R6, R6, c[0x0][0x200], RZ ;  /* 0x0000800006067a24 */ /* 0x000fe400078e02ff */
[----:B------:R-:W-:Y:S01]  /*18f0*/  IMAD R9, R3, c[0x0][0x1fc], R4 ;  /* 0x00007f0003097a24 */ /* 0x000fe200078e0204 */
[----:B------:R-:W-:Y:S01]  /*1900*/  LEA.HI.X.SX32 R11, R56, R5, 0x1, P0 ;  /* 0x00000005380b7211 */ /* 0x000fe200000f0eff */
[C---:B------:R-:W-:Y:S01]  /*1910*/  FMUL.FTZ R2, R8.reuse, 1.4426950216293334961 ;  /* 0x3fb8aa3b08027820 */ /* 0x040fe20000410000 */
[----:B------:R-:W-:-:S03]  /*1920*/  FSETP.NEU.FTZ.AND P0, PT, R8, -INF , PT ;  /* 0xff8000000800780b */ /* 0x000fc60003f1d000 */
[----:B------:R-:W-:-:S05]  /*1930*/  IMAD.WIDE.U32 R4, R3, c[0x0][0x1f8], R10 ;  /* 0x00007e0003047a25 */ /* 0x000fca00078e000a */
[----:B------:R-:W-:Y:S01]  /*1940*/  IADD3 R5, R5, R9, RZ ;  /* 0x0000000905057210 */ /* 0x000fe20007ffe0ff */
[----:B------:R-:W-:-:S04]  /*1950*/  IMAD R9, R7, c[0x0][0x204], R6 ;  /* 0x0000810007097a24 */ /* 0x000fc800078e0206 */
[----:B------:R-:W-:-:S05]  /*1960*/  IMAD.WIDE.U32 R4, R7, c[0x0][0x200], R4 ;  /* 0x0000800007047a25 */ /* 0x000fca00078e0004 */
[----:B------:R-:W-:Y:S02]  /*1970*/  IADD3 R5, R5, R9, RZ ;  /* 0x0000000905057210 */ /* 0x000fe40007ffe0ff */
[----:B------:R-:W-:-:S04]  /*1980*/  LEA R10, P2, R4, c[0x0][0x1f0], 0x2 ;  /* 0x00007c00040a7a11 */ /* 0x000fc800078410ff */
[----:B------:R-:W-:Y:S02]  /*1990*/  LEA.HI.X R11, R4, c[0x0][0x1f4], R5, 0x2, P2 ;  /* 0x00007d00040b7a11 */ /* 0x000fe400010f1405 */
[----:B------:R-:W-:-:S05]  /*19a0*/  FSEL R5, R2, RZ, P0 ;  /* 0x000000ff02057208 */ /* 0x000fca0000000000 */
[----:B------:R0:W-:Y:S02]  /*19b0*/  STG.E [R10.64], R5 ;  /* 0x000000050a007986 */ /* 0x0001e4000c101906 */
.L_x_1207:
[----:B------:R-:W-:Y:S05]  /*19c0*/  BSYNC B0 ;  /* 0x0000000000007941 */ /* 0x000fea0003800000 */
.L_x_1206:
[----:B------:R1:W-:Y:S04]  /*19d0*/  STG.E.128 [R12.64], RZ ;  /* 0x000000ff0c007986 */ /* 0x0003e8000c101d06 */
[----:B------:R1:W-:Y:S04]  /*19e0*/  STG.E.128 [R12.64+0x1000], RZ ;  /* 0x001000ff0c007986 */ /* 0x0003e8000c101d06 */
        /* <DEDUP_REMOVED lines=9> */
[----:B------:R1:W-:Y:S01]  /*1a80*/  STG.E.128 [R12.64+0xb000], RZ ;  /* 0x00b000ff0c007986 */ /* 0x0003e2000c101d06 */
[----:B------:R-:W-:Y:S05]  /*1a90*/  @P1 EXIT ;  /* 0x000000000000194d */ /* 0x000fea0003800000 */
[----:B------:R-:W-:Y:S01]  /*1aa0*/  HFMA2.MMA R2, -RZ, RZ, 0, 2.384185791015625e-07 ;  /* 0x00000004ff027435 */ /* 0x000fe200000001ff */
[----:B------:R-:W-:-:S04]  /*1ab0*/  IMAD R0, R0, c[0x0][0x230], R7 ;  /* 0x00008c0000007a24 */ /* 0x000fc800078e0207 */
[----:B------:R-:W-:-:S05]  /*1ac0*/  IMAD R3, R0, c[0x0][0x170], R3 ;  /* 0x00005c0000037a24 */ /* 0x000fca00078e0203 */
[----:B------:R-:W-:-:S05]  /*1ad0*/  IMAD.WIDE R2, R3, R2, c[0x0][0x238] ;  /* 0x00008e0003027625 */ /* 0x000fca00078e0202 */
[----:B------:R-:W-:Y:S01]  /*1ae0*/  STG.E [R2.64], RZ ;  /* 0x000000ff02007986 */ /* 0x000fe2000c101906 */
[----:B------:R-:W-:Y:S05]  /*1af0*/  EXIT ;  /* 0x000000000000794d */ /* 0x000fea0003800000 */
.L_x_1208:
        /* <DEDUP_REMOVED lines=16> */
.L_x_1426:


//--------------------- .text._ZN7cutlass13device_kernelIN5flash19enable_sm80_to_sm89INS1_16FlashAttnBwdSm80INS1_25CollectiveMainloopBwdSm80ILi2ELi1EN4cute5tupleIJNS5_1CILi64EEENS7_ILi80EEENS7_ILi192EEEEEENS_6half_tEfNS_4arch4Sm80ELb1ELb0ELb0ELb1ELb0ELb0ELb1ELb0ELi2ELi4ELi2ELi2ELb0EEENS1_21CollectiveEpilogueBwdISB_SC_SE_Li256ELb1ELb1ELi4EEENS1_25SingleTileBwdLPTSchedulerILb1ELi80ELb0EEEEEEEEEvNT_6ParamsE --------------------------
	.section	.text._ZN7cutlass13device_kernelIN5flash19enable_sm80_to_sm89INS1_16FlashAttnBwdSm80INS1_25CollectiveMainloopBwdSm80ILi2ELi1EN4cute5tupleIJNS5_1CILi64EEENS7_ILi80EEENS7_ILi192EEEEEENS_6half_tEfNS_4arch4Sm80ELb1ELb0ELb0ELb1ELb0ELb0ELb1ELb0ELi2ELi4ELi2ELi2ELb0EEENS1_21CollectiveEpilogueBwdISB_SC_SE_Li256ELb1ELb1ELi4EEENS1_25SingleTileBwdLPTSchedulerILb1ELi80ELb0EEEEEEEEEvNT_6ParamsE,"ax",@progbits
	.sectioninfo	@"SHI_REGISTERS=255"
	.align	128
.text._ZN7cutlass13device_kernelIN5flash19enable_sm80_to_sm89INS1_16FlashAttnBwdSm80INS1_25CollectiveMainloopBwdSm80ILi2ELi1EN4cute5tupleIJNS5_1CILi64EEENS7_ILi80EEENS7_ILi192EEEEEENS_6half_tEfNS_4arch4Sm80ELb1ELb0ELb0ELb1ELb0ELb0ELb1ELb0ELi2ELi4ELi2ELi2ELb0EEENS1_21CollectiveEpilogueBwdISB_SC_SE_Li256ELb1ELb1ELi4EEENS1_25SingleTileBwdLPTSchedulerILb1ELi80ELb0EEEEEEEEEvNT_6ParamsE:
        .type           _ZN7cutlass13device_kernelIN5flash19enable_sm80_to_sm89INS1_16FlashAttnBwdSm80INS1_25CollectiveMainloopBwdSm80ILi2ELi1EN4cute5tupleIJNS5_1CILi64EEENS7_ILi80EEENS7_ILi192EEEEEENS_6half_tEfNS_4arch4Sm80ELb1ELb0ELb0ELb1ELb0ELb0ELb1ELb0ELi2ELi4ELi2ELi2ELb0EEENS1_21CollectiveEpilogueBwdISB_SC_SE_Li256ELb1ELb1ELi4EEENS1_25SingleTileBwdLPTSchedulerILb1ELi80ELb0EEEEEEEEEvNT_6ParamsE,@function
        .size           _ZN7cutlass13device_kernelIN5flash19enable_sm80_to_sm89INS1_16FlashAttnBwdSm80INS1_25CollectiveMainloopBwdSm80ILi2ELi1EN4cute5tupleIJNS5_1CILi64EEENS7_ILi80EEENS7_ILi192EEEEEENS_6half_tEfNS_4arch4Sm80ELb1ELb0ELb0ELb1ELb0ELb0ELb1ELb0ELi2ELi4ELi2ELi2ELb0EEENS1_21CollectiveEpilogueBwdISB_SC_SE_Li256ELb1ELb1ELi4EEENS1_25SingleTileBwdLPTSchedulerILb1ELi80ELb0EEEEEEEEEvNT_6ParamsE,(.L_x_1427 - _ZN7cutlass13device_kernelIN5flash19enable_sm80_to_sm89INS1_16FlashAttnBwdSm80INS1_25CollectiveMainloopBwdSm80ILi2ELi1EN4cute5tupleIJNS5_1CILi64EEENS7_ILi80EEENS7_ILi192EEEEEENS_6half_tEfNS_4arch4Sm80ELb1ELb0ELb0ELb1ELb0ELb0ELb1ELb0ELi2ELi4ELi2ELi2ELb0EEENS1_21CollectiveEpilogueBwdISB_SC_SE_Li256ELb1ELb1ELi4EEENS1_25SingleTileBwdLPTSchedulerILb1ELi80ELb0EEEEEEEEEvNT_6ParamsE)
        .other          _ZN7cutlass13device_kernelIN5flash19enable_sm80_to_sm89INS1_16FlashAttnBwdSm80INS1_25CollectiveMainloopBwdSm80ILi2ELi1EN4cute5tupleIJNS5_1CILi64EEENS7_ILi80EEENS7_ILi192EEEEEENS_6half_tEfNS_4arch4Sm80ELb1ELb0ELb0ELb1ELb0ELb0ELb1ELb0ELi2ELi4ELi2ELi2ELb0EEENS1_21CollectiveEpilogueBwdISB_SC_SE_Li256ELb1ELb1ELi4EEENS1_25SingleTileBwdLPTSchedulerILb1ELi80ELb0EEEEEEEEEvNT_6ParamsE,@"STO_CUDA_ENTRY STV_DEFAULT"
_ZN7cutlass13device_kernelIN5flash19enable_sm80_to_sm89INS1_16FlashAttnBwdSm80INS1_25CollectiveMainloopBwdSm80ILi2ELi1EN4cute5tupleIJNS5_1CILi64EEENS7_ILi80EEENS7_ILi192EEEEEENS_6half_tEfNS_4arch4Sm80ELb1ELb0ELb0ELb1ELb0ELb0ELb1ELb0ELi2ELi4ELi2ELi2ELb0EEENS1_21CollectiveEpilogueBwdISB_SC_SE_Li256ELb1ELb1ELi4EEENS1_25SingleTileBwdLPTSchedulerILb1ELi80ELb0EEEEEEEEEvNT_6ParamsE:
[----:B------:R-:W-:Y:S02]  /*0000*/  MOV R1, c[0x0][0x28] ;  /* 0x00000a0000017a02 */ /* 0x000fe40000000f00 */
[----:B------:R-:W1:Y:S01]  /*0010*/  S2R R251, SR_TID.X ;  /* 0x0000000000fb7919 */ /* 0x000e620000002100 */
[----:B------:R-:W-:-:S03]  /*0020*/  ULDC.64 UR4, c[0x0][0x118] ;  /* 0x0000460000047ab9 */ /* 0x000fc60000000a00 */
        /* <DEDUP_REMOVED lines=21> */
.L_x_1210:
[----:B------:R-:W-:Y:S02]  /*0180*/  MOV R3, c[0x0][0x3ac] ;  /* 0x0000eb0000037a02 */ /* 0x000fe40000000f00 */
[----:B------:R-:W-:Y:S02]  /*0190*/  MOV R249, R0 ;  /* 0x0000000000f97202 */ /* 0x000fe40000000f00 */
[----:B------:R-:W-:-:S13]  /*01a0*/  ISETP.NE.AND P0, PT, R3, 0x1, PT ;  /* 0x000000010300780c */ /* 0x000fda0003f05270 */
[----:B------:R-:W-:-:S05]  /*01b0*/  @P0 IMAD.HI.U32 R3, R0, c[0x0][0x3b0], RZ ;  /* 0x0000ec0000030a27 */ /* 0x000fca00078e00ff */
[----:B------:R-:W-:-:S05]  /*01c0*/  @P0 SHF.R.U32.HI R249, RZ, c[0x0][0x3b4], R3 ;  /* 0x0000ed00fff90a19 */ /* 0x000fca0000011603 */
[----:B------:R-:W-:Y:S02]  /*01d0*/  IMAD R3, R249, c[0x0][0x3ac], RZ ;  /* 0x0000eb00f9037a24 */ /* 0x000fe400078e02ff */
.L_x_1211:
[----:B------:R-:W-:Y:S01]  /*01e0*/  IMAD.MOV.U32 R4, RZ, RZ, c[0x0][0x3a0] ;  /* 0x0000e800ff047624 */ /* 0x000fe200078e00ff */
[----:B------:R-:W-:Y:S01]  /*01f0*/  ISETP.NE.U32.AND P1, PT, RZ, c[0x0][0x3e0], PT ;  /* 0x0000f800ff007a0c */ /* 0x000fe20003f25070 */
[----:B------:R-:W-:-:S03]  /*0200*/  IMAD.IADD R0, R0, 0x1, -R3 ;  /* 0x0000000100007824 */ /* 0x000fc600078e0a03 */
[----:B------:R-:W-:Y:S01]  /*0210*/  ISETP.NE.AND P0, PT, R4, 0x1, PT ;  /* 0x000000010400780c */ /* 0x000fe20003f05270 */
[----:B------:R-:W-:-:S05]  /*0220*/  IMAD R0, R2, c[0x0][0x3ac], R0 ;  /* 0x0000eb0002007a24 */ /* 0x000fca00078e0200 */
[----:B------:R-:W-:-:S07]  /*0230*/  MOV R4, R0 ;  /* 0x0000000000047202 */ /* 0x000fce0000000f00 */
[----:B------:R-:W-:-:S05]  /*0240*/  @P0 IMAD.HI.U32 R2, R0, c[0x0][0x3a4], RZ ;  /* 0x0000e90000020a27 */ /* 0x000fca00078e00ff */
[----:B------:R-:W-:Y:S02]  /*0250*/  @P0 SHF.R.U32.HI R4, RZ, c[0x0][0x3a8], R2 ;  /* 0x0000ea00ff040a19 */ /* 0x000fe40000011602 */
[----:B------:R-:W-:Y:S02]  /*0260*/  ISETP.NE.AND.EX P0, PT, RZ, c[0x0][0x3e4], PT, P1 ;  /* 0x0000f900ff007a0c */ /* 0x000fe40003f05310 */
[----:B------:R-:W-:-:S05]  /*0270*/  IADD3 R2, -R4, RZ, RZ ;  /* 0x000000ff04027210 */ /* 0x000fca0007ffe1ff */
[----:B------:R-:W-:-:S06]  /*0280*/  IMAD R248, R2, c[0x0][0x3a0], R0 ;  /* 0x0000e80002f87a24 */ /* 0x000fcc00078e0200 */
[----:B------:R-:W-:Y:S05]  /*0290*/  @!P0 BRA `(.L_x_1212) ;  /* 0x0000004000008947 */ /* 0x000fea0003800000 */
[----:B------:R-:W-:-:S05]  /*02a0*/  MOV R2, 0x4 ;  /* 0x0000000400027802 */ /* 0x000fca0000000f00 */
[----:B------:R-:W-:-:S05]  /*02b0*/  IMAD.WIDE R2, R4, R2, c[0x0][0x3e0] ;  /* 0x0000f80004027625 */ /* 0x000fca00078e0202 */
[----:B------:R1:W5:Y:S01]  /*02c0*/  LDG.E R0, [R2.64] ;  /* 0x0000000402007981 */ /* 0x000362000c1e1900 */
[----:B------:R-:W-:Y:S05]  /*02d0*/  BRA `(.L_x_1213) ;  /* 0x000000a000007947 */ /* 0x000fea0003800000 */
.L_x_1212:
[----:B------:R-:W-:-:S04]  /*02e0*/  ISETP.NE.U32.AND P0, PT, RZ, c[0x0][0x3d8], PT ;  /* 0x0000f600ff007a0c */ /* 0x000fc80003f05070 */
[----:B------:R-:W-:-:S13]  /*02f0*/  ISETP.NE.AND.EX P0, PT, RZ, c[0x0][0x3dc], PT, P0 ;  /* 0x0000f700ff007a0c */ /* 0x000fda0003f05300 */
[----:B------:R-:W-:Y:S05]  /*0300*/  @!P0 BRA `(.L_x_1214) ;  /* 0x0000006000008947 */ /* 0x000fea0003800000 */
[----:B------:R-:W-:-:S05]  /*0310*/  MOV R2, 0x4 ;  /* 0x0000000400027802 */ /* 0x000fca0000000f00 */
[----:B------:R-:W-:-:S05]  /*0320*/  IMAD.WIDE R2, R4, R2, c[0x0][0x3d8] ;  /* 0x0000f60004027625 */ /* 0x000fca00078e0202 */
[----:B------:R-:W2:Y:S04]  /*0330*/  LDG.E R5, [R2.64] ;  /* 0x0000000402057981 */ /* 0x000ea8000c1e1900 */
[----:B------:R-:W2:Y:S02]  /*0340*/  LDG.E R0, [R2.64+0x4] ;  /* 0x0000040402007981 */ /* 0x000ea4000c1e1900 */
[----:B--2---:R-:W-:Y:S01]  /*0350*/  IADD3 R0, -R5, R0, RZ ;  /* 0x0000000005007210 */ /* 0x004fe20007ffe1ff */
[----:B------:R-:W-:Y:S05]  /*0360*/  BRA `(.L_x_1213) ;  /* 0x0000001000007947 */ /* 0x000fea0003800000 */
.L_x_1214:
[----:B------:R-:W-:-:S04]  /*0370*/  MOV R0, c[0x0][0x3d4] ;  /* 0x0000f50000007a02 */ /* 0x000fc80000000f00 */
.L_x_1213:
[----:B-----5:R-:W-:-:S05]  /*0380*/  IADD3 R0, R0, 0x4f, RZ ;  /* 0x0000004f00007810 */ /* 0x020fca0007ffe0ff */
[----:B------:R-:W-:-:S05]  /*0390*/  IMAD.HI R0, R0, 0x66666667, RZ ;  /* 0x6666666700007827 */ /* 0x000fca00078e02ff */
[----:B-1----:R-:W-:-:S04]  /*03a0*/  SHF.R.U32.HI R2, RZ, 0x1f, R0 ;  /* 0x0000001fff027819 */ /* 0x002fc80000011600 */
[----:B------:R-:W-:-:S04]  /*03b0*/  LEA.HI.SX32 R0, R0, R2, 0x1b ;  /* 0x0000000200007211 */ /* 0x000fc800078fdaff */
[----:B------:R-:W-:-:S04]  /*03c0*/  ISETP.GE.AND P0, PT, R249, R0, PT ;  /* 0x00000000f900720c */ /* 0x000fc80003f06270 */
[----:B------:R-:W-:Y:S01]  /*03d0*/  SEL R250, R4, 0xffffffff, !P0 ;  /* 0xffffffff04fa7807 */ /* 0x000fe20004000000 */
[----:B------:R-:W-:Y:S05]  /*03e0*/  BRA `(.L_x_1215) ;  /* 0x0000036000007947 */ /* 0x000fea0003800000 */
.L_x_1209:
        /* <DEDUP_REMOVED lines=16> */
.L_x_1216:
[----:B------:R-:W-:Y:S02]  /*04f0*/  MOV R3, c[0x0][0x3ac] ;  /* 0x0000eb0000037a02 */ /* 0x000fe40000000f00 */
[----:B------:R-:W-:Y:S02]  /*0500*/  MOV R249, R0 ;  /* 0x0000000000f97202 */ /* 0x000fe40000000f00 */
[----:B------:R-:W-:-:S13]  /*0510*/  ISETP.NE.AND P0, PT, R3, 0x1, PT ;  /* 0x000000010300780c */ /* 0x000fda0003f05270 */
[----:B------:R-:W-:-:S05]  /*0520*/  @P0 IMAD.HI.U32 R3, R0, c[0x0][0x3b0], RZ ;  /* 0x0000ec0000030a27 */ /* 0x000fca00078e00ff */
[----:B------:R-:W-:-:S05]  /*0530*/  @P0 SHF.R.U32.HI R249, RZ, c[0x0][0x3b4], R3 ;  /* 0x0000ed00fff90a19 */ /* 0x000fca0000011603 */
[----:B------:R-:W-:Y:S02]  /*0540*/  IMAD R3, R249, c[0x0][0x3ac], RZ ;  /* 0x0000eb00f9037a24 */ /* 0x000fe400078e02ff */
.L_x_1217:
        /* <DEDUP_REMOVED lines=16> */
.L_x_1218:
        /* <DEDUP_REMOVED lines=9> */
.L_x_1220:
[----:B------:R-:W-:-:S04]  /*06e0*/  MOV R0, c[0x0][0x3d4] ;  /* 0x0000f50000007a02 */ /* 0x000fc80000000f00 */
.L_x_1219:
[----:B-----5:R-:W-:-:S05]  /*06f0*/  IADD3 R0, R0, 0x4f, RZ ;  /* 0x0000004f00007810 */ /* 0x020fca0007ffe0ff */
[----:B------:R-:W-:-:S05]  /*0700*/  IMAD.HI R0, R0, 0x66666667, RZ ;  /* 0x6666666700007827 */ /* 0x000fca00078e02ff */
[----:B-1----:R-:W-:-:S04]  /*0710*/  SHF.R.U32.HI R2, RZ, 0x1f, R0 ;  /* 0x0000001fff027819 */ /* 0x002fc80000011600 */
[----:B------:R-:W-:-:S04]  /*0720*/  LEA.HI.SX32 R0, R0, R2, 0x1b ;  /* 0x0000000200007211 */ /* 0x000fc800078fdaff */
[----:B------:R-:W-:-:S04]  /*0730*/  ISETP.GE.AND P0, PT, R249, R0, PT ;  /* 0x00000000f900720c */ /* 0x000fc80003f06270 */
[----:B------:R-:W-:-:S04]  /*0740*/  SEL R250, R4, 0xffffffff, !P0 ;  /* 0xffffffff04fa7807 */ /* 0x000fc80004000000 */
.L_x_1215:
[----:B------:R-:W-:-:S13]  /*0750*/  ISETP.GE.AND P0, PT, R250, RZ, PT ;  /* 0x000000fffa00720c */ /* 0x000fda0003f06270 */
[----:B------:R-:W-:Y:S05]  /*0760*/  @!P0 EXIT ;  /* 0x000000000000894d */ /* 0x000fea0003800000 */
[----:B------:R-:W-:Y:S01]  /*0770*/  ISETP.NE.U32.AND P0, PT, RZ, c[0x0][0x2c8], PT ;  /* 0x0000b200ff007a0c */ /* 0x000fe20003f05070 */
[----:B------:R-:W-:-:S03]  /*0780*/  IMAD.MOV.U32 R8, RZ, RZ, 0x4 ;  /* 0x00000004ff087424 */ /* 0x000fc600078e00ff */
[----:B------:R-:W-:Y:S01]  /*0790*/  ISETP.NE.AND.EX P6, PT, RZ, c[0x0][0x2cc], PT, P0 ;  /* 0x0000b300ff007a0c */ /* 0x000fe20003fc5300 */
[----:B------:R-:W-:Y:S01]  /*07a0*/  IMAD.WIDE R4, R250, R8, c[0x0][0x2c8] ;  /* 0x0000b200fa047625 */ /* 0x000fe200078e0208 */
[----:B------:R-:W-:Y:S02]  /*07b0*/  ISETP.NE.U32.AND P2, PT, RZ, c[0x0][0x2d0], PT ;  /* 0x0000b400ff007a0c */ /* 0x000fe40003f45070 */
[----:B------:R-:W-:Y:S02]  /*07c0*/  MOV R10, RZ ;  /* 0x000000ff000a7202 */ /* 0x000fe40000000f00 */
[----:B------:R-:W-:Y:S01]  /*07d0*/  ISETP.NE.AND.EX P2, PT, RZ, c[0x0][0x2d4], PT, P2 ;  /* 0x0000b500ff007a0c */ /* 0x000fe20003f45320 */
[----:B------:R-:W-:Y:S01]  /*07e0*/  IMAD.MOV.U32 R21, RZ, RZ, RZ ;  /* 0x000000ffff157224 */ /* 0x000fe200078e00ff */
[----:B------:R-:W-:-:S05]  /*07f0*/  ISETP.NE.U32.AND P0, PT, RZ, c[0x0][0x2d8], PT ;  /* 0x0000b600ff007a0c */ /* 0x000fca0003f05070 */
[----:B------:R-:W2:Y:S01]  /*0800*/  @P6 LDG.E R0, [R4.64] ;  /* 0x0000000404006981 */ /* 0x000ea2000c1e1900 */
[----:B------:R-:W-:Y:S01]  /*0810*/  IMAD.WIDE R2, R250, R8, c[0x0][0x2d0] ;  /* 0x0000b400fa027625 */ /* 0x000fe200078e0208 */
[----:B------:R-:W-:Y:S02]  /*0820*/  ISETP.NE.AND.EX P0, PT, RZ, c[0x0][0x2dc], PT, P0 ;  /* 0x0000b700ff007a0c */ /* 0x000fe40003f05300 */
[----:B------:R1:W5:Y:S01]  /*0830*/  @P6 LDG.E R21, [R4.64] ;  /* 0x0000000404156981 */ /* 0x000362000c1e1900 */
[----:B------:R-:W-:-:S03]  /*0840*/  IMAD.MOV.U32 R225, RZ, RZ, c[0x0][0x168] ;  /* 0x00005a00ffe17624 */ /* 0x000fc600078e00ff */
[----:B------:R1:W5:Y:S07]  /*0850*/  @P2 LDG.E R10, [R2.64] ;  /* 0x00000004020a2981 */ /* 0x00036e000c1e1900 */
[----:B------:R-:W-:-:S05]  /*0860*/  @P0 IMAD.WIDE R6, R250, R8, c[0x0][0x2d8] ;  /* 0x0000b600fa060625 */ /* 0x000fca00078e0208 */
[----:B------:R3:W5:Y:S01]  /*0870*/  @P0 LDG.E R225, [R6.64] ;  /* 0x0000000406e10981 */ /* 0x000762000c1e1900 */
[----:B------:R-:W-:Y:S01]  /*0880*/  IMAD.MOV.U32 R23, RZ, RZ, RZ ;  /* 0x000000ffff177224 */ /* 0x000fe200078e00ff */
[----:B------:R-:W-:Y:S01]  /*0890*/  MOV R27, c[0x0][0x198] ;  /* 0x00006600001b7a02 */ /* 0x000fe20000000f00 */
[----:B--2---:R-:W-:-:S05]  /*08a0*/  @P6 IMAD R0, R250, 0x40, R0 ;  /* 0x00000040fa006824 */ /* 0x004fca00078e0200 */
[----:B---3--:R-:W-:-:S04]  /*08b0*/  @P6 SHF.R.S32.HI R6, RZ, 0x1f, R0 ;  /* 0x0000001fff066819 */ /* 0x008fc80000011400 */
[----:B------:R-:W-:-:S04]  /*08c0*/  @P6 LEA.HI R0, R6, R0, RZ, 0x6 ;  /* 0x0000000006006211 */ /* 0x000fc800078f30ff */
[----:B------:R-:W-:Y:S01]  /*08d0*/  @P6 LOP3.LUT R23, R0, 0xffffffc0, RZ, 0xc0, !PT ;  /* 0xffffffc000176812 */ /* 0x000fe200078ec0ff */
[----:B------:R-:W-:Y:S05]  /*08e0*/  @P0 BRA `(.L_x_1221) ;  /* 0x0000004000000947 */ /* 0x000fea0003800000 */
[----:B-1----:R-:W-:Y:S05]  /*08f0*/  @!P6 BRA `(.L_x_1221) ;  /* 0x000000300000e947 */ /* 0x002fea0003800000 */
[----:B------:R1:W2:Y:S04]  /*0900*/  LDG.E R0, [R4.64] ;  /* 0x0000000404007981 */ /* 0x0002a8000c1e1900 */
[----:B-1----:R-:W2:Y:S02]  /*0910*/  LDG.E R4, [R4.64+0x4] ;  /* 0x0000040404047981 */ /* 0x002ea4000c1e1900 */
[----:B--2--5:R-:W-:Y:S02]  /*0920*/  IADD3 R225, -R0, R4, RZ ;  /* 0x0000000400e17210 */ /* 0x024fe40007ffe1ff */
.L_x_1221:
[----:B-1----:R-:W-:-:S04]  /*0930*/  ISETP.NE.U32.AND P0, PT, RZ, c[0x0][0x2e0], PT ;  /* 0x0000b800ff007a0c */ /* 0x002fc80003f05070 */
[----:B------:R-:W-:-:S13]  /*0940*/  ISETP.NE.AND.EX P0, PT, RZ, c[0x0][0x2e4], PT, P0 ;  /* 0x0000b900ff007a0c */ /* 0x000fda0003f05300 */
[----:B------:R-:W-:Y:S05]  /*0950*/  @!P0 BRA `(.L_x_1222) ;  /* 0x0000003000008947 */ /* 0x000fea0003800000 */
[----:B------:R-:W-:-:S05]  /*0960*/  IMAD.WIDE R2, R250, R8, c[0x0][0x2e0] ;  /* 0x0000b800fa027625 */ /* 0x000fca00078e0208 */
[----:B------:R1:W5:Y:S01]  /*0970*/  LDG.E R27, [R2.64] ;  /* 0x00000004021b7981 */ /* 0x000362000c1e1900 */
[----:B------:R-:W-:Y:S05]  /*0980*/  BRA `(.L_x_1223) ;  /* 0x0000004000007947 */ /* 0x000fea0003800000 */
.L_x_1222:
[----:B------:R-:W-:Y:S05]  /*0990*/  @!P2 BRA `(.L_x_1223) ;  /* 0x000000300000a947 */ /* 0x000fea0003800000 */
[----:B------:R1:W2:Y:S04]  /*09a0*/  LDG.E R0, [R2.64] ;  /* 0x0000000402007981 */ /* 0x0002a8000c1e1900 */
[----:B-1----:R-:W2:Y:S02]  /*09b0*/  LDG.E R2, [R2.64+0x4] ;  /* 0x0000040402027981 */ /* 0x002ea4000c1e1900 */
[----:B--2---:R-:W-:-:S05]  /*09c0*/  IADD3 R27, -R0, R2, RZ ;  /* 0x00000002001b7210 */ /* 0x004fca0007ffe1ff */
.L_x_1223:
[C---:B-----5:R-:W-:Y:S01]  /*09d0*/  IMAD.IADD R0, R225.reuse, 0x1, -R27 ;  /* 0x00000001e1007824 */ /* 0x060fe200078e0a1b */
[----:B-1----:R-:W-:Y:S01]  /*09e0*/  IADD3 R2, R225, 0x3f, RZ ;  /* 0x0000003fe1027810 */ /* 0x002fe20007ffe0ff */
[----:B------:R-:W-:Y:S01]  /*09f0*/  CS2R R170, SRZ ;  /* 0x0000000000aa7805 */ /* 0x000fe2000001ff00 */
[----:B------:R-:W-:Y:S01]  /*0a00*/  PLOP3.LUT P0, PT, PT, PT, PT, 0x80, 0x0 ;  /* 0x000000000000781c */ /* 0x000fe20003f0f070 */
[----:B------:R-:W-:Y:S01]  /*0a10*/  IMAD R0, R249, 0x50, R0 ;  /* 0x00000050f9007824 */ /* 0x000fe200078e0200 */
[----:B------:R-:W-:Y:S01]  /*0a20*/  CS2R R168, SRZ ;  /* 0x0000000000a87805 */ /* 0x000fe2000001ff00 */
[----:B------:R-:W-:Y:S01]  /*0a30*/  IMAD.MOV.U32 R167, RZ, RZ, RZ ;  /* 0x000000ffffa77224 */ /* 0x000fe200078e00ff */
[----:B------:R-:W-:Y:S01]  /*0a40*/  CS2R R164, SRZ ;  /* 0x0000000000a47805 */ /* 0x000fe2000001ff00 */
[----:B------:R-:W-:Y:S01]  /*0a50*/  IMAD.MOV.U32 R172, RZ, RZ, RZ ;  /* 0x000000ffffac7224 */ /* 0x000fe200078e00ff */
[----:B------:R-:W-:Y:S01]  /*0a60*/  IADD3 R3, R0, -c[0x0][0x2a4], RZ ;  /* 0x8000a90000037a10 */ /* 0x000fe20007ffe0ff */
[----:B------:R-:W-:Y:S01]  /*0a70*/  CS2R R162, SRZ ;  /* 0x0000000000a27805 */ /* 0x000fe2000001ff00 */
[----:B------:R-:W-:Y:S01]  /*0a80*/  SHF.R.S32.HI R0, RZ, 0x1f, R2 ;  /* 0x0000001fff007819 */ /* 0x000fe20000011402 */
[----:B------:R-:W-:Y:S01]  /*0a90*/  CS2R R160, SRZ ;  /* 0x0000000000a07805 */ /* 0x000fe2000001ff00 */
[----:B------:R-:W-:Y:S01]  /*0aa0*/  SHF.R.S32.HI R4, RZ, 0x1f, R3 ;  /* 0x0000001fff047819 */ /* 0x000fe20000011403 */
[----:B------:R-:W-:Y:S01]  /*0ab0*/  CS2R R150, SRZ ;  /* 0x0000000000967805 */ /* 0x000fe2000001ff00 */
[----:B------:R-:W-:Y:S01]  /*0ac0*/  LEA.HI R0, R0, R2, RZ, 0x6 ;  /* 0x0000000200007211 */ /* 0x000fe200078f30ff */
[----:B------:R-:W-:Y:S01]  /*0ad0*/  CS2R R148, SRZ ;  /* 0x0000000000947805 */ /* 0x000fe2000001ff00 */
[----:B------:R-:W-:Y:S01]  /*0ae0*/  LEA.HI R2, R4, R3, RZ, 0x6 ;  /* 0x0000000304027211 */ /* 0x000fe200078f30ff */
[----:B------:R-:W-:Y:S01]  /*0af0*/  CS2R R154, SRZ ;  /* 0x00000000009a7805 */ /* 0x000fe2000001ff00 */
[----:B------:R-:W-:Y:S01]  /*0b00*/  SHF.R.S32.HI R233, RZ, 0x6, R0 ;  /* 0x00000006ffe97819 */ /* 0x000fe20000011400 */
        /* <DEDUP_REMOVED lines=57> */
[----:B------:R-:W-:Y:S01]  /*0ea0*/  IMAD.MOV.U32 R33, RZ, RZ, 0x5 ;  /* 0x00000005ff217424 */ /* 0x000fe200078e00ff */
[----:B------:R-:W-:Y:S01]  /*0eb0*/  SHF.R.S32.HI R22, RZ, 0x1f, R250 ;  /* 0x0000001fff167819 */ /* 0x000fe200000114fa */
[----:B------:R-:W-:Y:S01]  /*0ec0*/  IMAD.MOV.U32 R34, RZ, RZ, c[0x0][0x178] ;  /* 0x00005e00ff227624 */ /* 0x000fe200078e00ff */
[----:B------:R-:W-:Y:S01]  /*0ed0*/  ISETP.NE.AND P0, PT, R0, 0x1, PT ;  /* 0x000000010000780c */ /* 0x000fe20003f05270 */
[----:B------:R-:W-:Y:S01]  /*0ee0*/  IMAD.MOV.U32 R0, RZ, RZ, R248 ;  /* 0x000000ffff007224 */ /* 0x000fe200078e00f8 */
[----:B------:R-:W-:Y:S01]  /*0ef0*/  LEA.HI R31, R32, R251, RZ, 0x3 ;  /* 0x000000fb201f7211 */ /* 0x000fe200078f18ff */
[----:B------:R-:W-:Y:S01]  /*0f00*/  IMAD.MOV.U32 R35, RZ, RZ, c[0x0][0x208] ;  /* 0x00008200ff237624 */ /* 0x000fe200078e00ff */
[----:B------:R-:W-:Y:S01]  /*0f10*/  SEL R6, R22, RZ, !P2 ;  /* 0x000000ff16067207 */ /* 0x000fe20005000000 */
[----:B------:R-:W-:Y:S01]  /*0f20*/  IMAD.MOV.U32 R215, RZ, RZ, 0x10 ;  /* 0x00000010ffd77424 */ /* 0x000fe200078e00ff */
[----:B------:R-:W-:Y:S01]  /*0f30*/  LOP3.LUT R3, R31, 0xfffffff8, RZ, 0xc0, !PT ;  /* 0xfffffff81f037812 */ /* 0x000fe200078ec0ff */
[----:B------:R-:W-:Y:S01]  /*0f40*/  IMAD.SHL.U32 R36, R35, 0x40, RZ ;  /* 0x0000004023247824 */ /* 0x000fe200078e00ff */
[----:B------:R-:W-:Y:S01]  /*0f50*/  SHF.R.S32.HI R238, RZ, 0x3, R31 ;  /* 0x00000003ffee7819 */ /* 0x000fe2000001141f */
[----:B------:R-:W-:Y:S01]  /*0f60*/  IMAD R8, R6, c[0x0][0x1e8], RZ ;  /* 0x00007a0006087a24 */ /* 0x000fe200078e02ff */
[----:B------:R-:W-:Y:S01]  /*0f70*/  SEL R16, R250, RZ, !P2 ;  /* 0x000000fffa107207 */ /* 0x000fe20005000000 */
[----:B------:R-:W-:Y:S01]  /*0f80*/  IMAD.IADD R25, R251, 0x1, -R3 ;  /* 0x00000001fb197824 */ /* 0x000fe200078e0a03 */
[----:B------:R-:W-:Y:S01]  /*0f90*/  SHF.R.S32.HI R9, RZ, 0x1f, R238 ;  /* 0x0000001fff097819 */ /* 0x000fe200000114ee */
[----:B------:R-:W-:Y:S01]  /*0fa0*/  @P0 IMAD.HI.U32 R2, R248, c[0x0][0x24c], RZ ;  /* 0x00009300f8020a27 */ /* 0x000fe200078e00ff */
[----:B------:R-:W-:Y:S01]  /*0fb0*/  IADD3 R19, P1, R238, R21, RZ ;  /* 0x00000015ee137210 */ /* 0x000fe20007f3e0ff */
[----:B------:R-:W-:Y:S01]  /*0fc0*/  CS2R R170, SRZ ;  /* 0x0000000000aa7805 */ /* 0x000fe2000001ff00 */
[----:B------:R-:W-:Y:S01]  /*0fd0*/  SEL R22, R22, RZ, !P6 ;  /* 0x000000ff16167207 */ /* 0x000fe20007000000 */
[----:B------:R-:W-:Y:S01]  /*0fe0*/  IMAD.SHL.U32 R12, R25, 0x8, RZ ;  /* 0x00000008190c7824 */ /* 0x000fe200078e00ff */
[----:B------:R-:W-:Y:S01]  /*0ff0*/  @P0 SHF.R.U32.HI R0, RZ, c[0x0][0x250], R2 ;  /* 0x00009400ff000a19 */ /* 0x000fe20000011602 */
[----:B------:R-:W-:Y:S01]  /*1000*/  IMAD R8, R16, c[0x0][0x1ec], R8 ;  /* 0x00007b0010087a24 */ /* 0x000fe200078e0208 */
[----:B------:R-:W-:Y:S01]  /*1010*/  LEA.HI.X.SX32 R21, R21, R9, 0x1, P1 ;  /* 0x0000000915157211 */ /* 0x000fe200008f0eff */
[----:B------:R-:W-:Y:S01]  /*1020*/  IMAD.MOV.U32 R205, RZ, RZ, 0x120 ;  /* 0x00000120ffcd7424 */ /* 0x000fe200078e00ff */
[----:B------:R-:W-:Y:S01]  /*1030*/  SHF.R.S32.HI R4, RZ, 0x1f, R0 ;  /* 0x0000001fff047819 */ /* 0x000fe20000011400 */
[----:B------:R-:W-:Y:S01]  /*1040*/  IMAD R227, R249, -0x50, R27 ;  /* 0xffffffb0f9e37824 */ /* 0x000fe200078e021b */
[----:B------:R-:W-:Y:S01]  /*1050*/  SHF.R.S32.HI R13, RZ, 0x1f, R12 ;  /* 0x0000001fff0d7819 */ /* 0x000fe2000001140c */
[----:B------:R-:W-:Y:S01]  /*1060*/  IMAD.MOV.U32 R208, RZ, RZ, RZ ;  /* 0x000000ffffd07224 */ /* 0x000fe200078e00ff */
[----:B------:R-:W-:Y:S01]  /*1070*/  IADD3 R29, R12, 0x40, RZ ;  /* 0x000000400c1d7810 */ /* 0x000fe20007ffe0ff */
[----:B------:R-:W-:Y:S01]  /*1080*/  IMAD R2, R4, c[0x0][0x1e0], RZ ;  /* 0x0000780004027a24 */ /* 0x000fe200078e02ff */
[----:B------:R-:W-:Y:S01]  /*1090*/  ISETP.GE.AND P3, PT, R12, c[0x0][0x1cc], PT ;  /* 0x000073000c007a0c */ /* 0x000fe20003f66270 */
[----:B------:R-:W-:Y:S01]  /*10a0*/  IMAD.MOV.U32 R222, RZ, RZ, 0x1 ;  /* 0x00000001ffde7424 */ /* 0x000fe200078e00ff */
[----:B------:R-:W-:Y:S01]  /*10b0*/  ISETP.GE.AND P5, PT, R29, c[0x0][0x1cc], PT ;  /* 0x000073001d007a0c */ /* 0x000fe20003fa6270 */
[----:B------:R-:W-:Y:S01]  /*10c0*/  IMAD R5, R0, c[0x0][0x1e4], R2 ;  /* 0x0000790000057a24 */ /* 0x000fe200078e0202 */
[----:B------:R-:W-:Y:S01]  /*10d0*/  IADD3 R30, R12, 0x80, RZ ;  /* 0x000000800c1e7810 */ /* 0x000fe20007ffe0ff */
[----:B------:R-:W-:Y:S01]  /*10e0*/  IMAD.WIDE.U32 R2, R0, c[0x0][0x1e0], R12 ;  /* 0x0000780000027a25 */ /* 0x000fe200078e000c */
[----:B------:R-:W-:Y:S01]  /*10f0*/  SHF.R.S32.HI R26, RZ, 0x1f, R248 ;  /* 0x0000001fff1a7819 */ /* 0x000fe200000114f8 */
[----:B------:R-:W-:Y:S01]  /*1100*/  CS2R R168, SRZ ;  /* 0x0000000000a87805 */ /* 0x000fe2000001ff00 */
[----:B------:R-:W-:Y:S01]  /*1110*/  ISETP.GE.AND P2, PT, R30, c[0x0][0x1cc], PT ;  /* 0x000073001e007a0c */ /* 0x000fe20003f46270 */
[----:B------:R-:W-:Y:S01]  /*1120*/  IMAD.IADD R5, R3, 0x1, R5 ;  /* 0x0000000103057824 */ /* 0x000fe200078e0205 */
[-C--:B------:R-:W-:Y:S01]  /*1130*/  SHF.L.U64.HI R37, R34, R33.reuse, c[0x0][0x17c] ;  /* 0x00005f0022257619 */ /* 0x080fe20000010221 */
[----:B------:R-:W-:Y:S01]  /*1140*/  IMAD R3, R4, c[0x0][0x1b0], RZ ;  /* 0x00006c0004037a24 */ /* 0x000fe200078e02ff */
[----:B------:R-:W-:Y:S01]  /*1150*/  SHF.L.U64.HI R252, R35, R33, c[0x0][0x20c] ;  /* 0x0000830023fc7619 */ /* 0x000fe20000010221 */
        /* <DEDUP_REMOVED lines=9> */
[----:B------:R-:W-:Y:S01]  /*11f0*/  IADD3 R6, P0, R238, R10, RZ ;  /* 0x0000000aee067210 */ /* 0x000fe20007f1e0ff */
[----:B------:R-:W-:Y:S01]  /*1200*/  IMAD.IADD R3, R3, 0x1, R7 ;  /* 0x0000000103037824 */ /* 0x000fe200078e0207 */
[----:B------:R-:W-:Y:S01]  /*1210*/  CS2R R156, SRZ ;  /* 0x00000000009c7805 */ /* 0x000fe2000001ff00 */
[----:B------:R-:W-:Y:S01]  /*1220*/  IMAD.WIDE.U32 R4, R16, c[0x0][0x1e8], R4 ;  /* 0x00007a0010047a25 */ /* 0x000fe200078e0004 */
[----:B------:R-:W-:Y:S01]  /*1230*/  LEA.HI.X.SX32 R7, R10, R9, 0x1, P0 ;  /* 0x000000090a077211 */ /* 0x000fe200000f0eff */
        /* <DEDUP_REMOVED lines=8> */
[----:B------:R-:W-:Y:S01]  /*12c0*/  IMAD.WIDE R2, R249, 0x50, R6 ;  /* 0x00000050f9027825 */ /* 0x000fe200078e0206 */
[----:B------:R-:W-:Y:S01]  /*12d0*/  CS2R R142, SRZ ;  /* 0x00000000008e7805 */ /* 0x000fe2000001ff00 */
[----:B------:R-:W-:Y:S01]  /*12e0*/  CS2R R140, SRZ ;  /* 0x00000000008c7805 */ /* 0x000fe2000001ff00 */
[----:B------:R-:W-:Y:S01]  /*12f0*/  CS2R R138, SRZ ;  /* 0x00000000008a7805 */ /* 0x000fe2000001ff00 */
[----:B------:R-:W-:Y:S01]  /*1300*/  IMAD.SHL.U32 R0, R238, 0x40, RZ ;  /* 0x00000040ee007824 */ /* 0x000fe200078e00ff */
[----:B------:R-:W-:Y:S01]  /*1310*/  CS2R R136, SRZ ;  /* 0x0000000000887805 */ /* 0x000fe2000001ff00 */
[----:B------:R-:W-:Y:S01]  /*1320*/  IMAD.IADD R5, R5, 0x1, R8 ;  /* 0x0000000105057824 */ /* 0x000fe200078e0208 */
[----:B------:R-:W-:Y:S01]  /*1330*/  CS2R R134, SRZ ;  /* 0x0000000000867805 */ /* 0x000fe2000001ff00 */
[----:B------:R-:W-:Y:S01]  /*1340*/  IMAD R8, R3, c[0x0][0x1d8], RZ ;  /* 0x0000760003087a24 */ /* 0x000fe200078e02ff */
[----:B------:R-:W-:Y:S01]  /*1350*/  LOP3.LUT R0, R0, 0x1c0, RZ, 0xc0, !PT ;  /* 0x000001c000007812 */ /* 0x000fe200078ec0ff */
[----:B------:R-:W-:Y:S01]  /*1360*/  IMAD R6, R21, c[0x0][0x178], RZ ;  /* 0x00005e0015067a24 */ /* 0x000fe200078e02ff */
[----:B------:R-:W-:Y:S01]  /*1370*/  CS2R R132, SRZ ;  /* 0x0000000000847805 */ /* 0x000fe2000001ff00 */
[----:B------:R-:W-:Y:S01]  /*1380*/  IMAD R8, R2, c[0x0][0x1dc], R8 ;  /* 0x0000770002087a24 */ /* 0x000fe200078e0208 */
[----:B------:R-:W-:Y:S01]  /*1390*/  LOP3.LUT R9, R0, 0x38, R12, 0xf8, !PT ;  /* 0x0000003800097812 */ /* 0x000fe200078ef80c */
[----:B------:R-:W-:Y:S01]  /*13a0*/  IMAD.WIDE.U32 R14, R2, c[0x0][0x1d8], R4 ;  /* 0x00007600020e7a25 */ /* 0x000fe200078e0004 */
[----:B------:R-:W-:Y:S01]  /*13b0*/  SHF.R.U32.HI R4, RZ, 0x3, R0 ;  /* 0x00000003ff047819 */ /* 0x000fe20000011600 */
        /* <DEDUP_REMOVED lines=9> */
[C---:B------:R-:W-:Y:S01]  /*1450*/  LEA R8, P0, R14.reuse, c[0x0][0x1c0], 0x1 ;  /* 0x000070000e087a11 */ /* 0x040fe200078008ff */
[----:B------:R-:W-:Y:S01]  /*1460*/  IMAD.IADD R11, R7, 0x1, R10 ;  /* 0x00000001070b7824 */ /* 0x000fe200078e020a */
[----:B------:R-:W-:Y:S01]  /*1470*/  LOP3.LUT R7, R9, R4, RZ, 0x3c, !PT ;  /* 0x0000000409077212 */ /* 0x000fe200078e3cff */
[----:B------:R-:W-:Y:S01]  /*1480*/  IMAD.MOV.U32 R10, RZ, RZ, R6 ;  /* 0x000000ffff0a7224 */ /* 0x000fe200078e0006 */
[----:B------:R-:W-:Y:S01]  /*1490*/  LEA.HI.X R9, R14, c[0x0][0x1c4], R0, 0x1, P0 ;  /* 0x000071000e097a11 */ /* 0x000fe200000f0c00 */
[----:B------:R-:W-:Y:S01]  /*14a0*/  IMAD.IADD R0, R27, 0x1, -R238 ;  /* 0x000000011b007824 */ /* 0x000fe200078e0aee */
[----:B------:R-:W-:Y:S01]  /*14b0*/  LEA.HI R6, R32, R251, RZ, 0x6 ;  /* 0x000000fb20067211 */ /* 0x000fe200078f30ff */
[----:B------:R-:W-:Y:S01]  /*14c0*/  IMAD.IADD R5, R17, 0x1, R18 ;  /* 0x0000000111057824 */ /* 0x000fe200078e0212 */
[----:B------:R-:W-:Y:S01]  /*14d0*/  CS2R R118, SRZ ;  /* 0x0000000000767805 */ /* 0x000fe2000001ff00 */
[----:B------:R-:W-:Y:S01]  /*14e0*/  IMAD R0, R249, -0x50, R0 ;  /* 0xffffffb0f9007824 */ /* 0x000fe200078e0200 */
[----:B------:R-:W-:Y:S01]  /*14f0*/  SHF.R.S32.HI R28, RZ, 0x6, R6 ;  /* 0x00000006ff1c7819 */ /* 0x000fe20000011406 */
[----:B------:R-:W-:Y:S01]  /*1500*/  IMAD.MOV.U32 R17, RZ, RZ, c[0x0][0x1d8] ;  /* 0x00007600ff117624 */ /* 0x000fe200078e00ff */
[----:B------:R-:W-:Y:S01]  /*1510*/  CS2R R116, SRZ ;  /* 0x0000000000747805 */ /* 0x000fe2000001ff00 */
[----:B------:R-:W-:Y:S01]  /*1520*/  IMAD.MOV.U32 R15, RZ, RZ, c[0x0][0x1dc] ;  /* 0x00007700ff0f7624 */ /* 0x000fe200078e00ff */
[----:B------:R-:W-:Y:S01]  /*1530*/  ISETP.LT.OR P1, PT, R0, 0x1, P3 ;  /* 0x000000010000780c */ /* 0x000fe20001f21670 */
[----:B------:R-:W-:Y:S01]  /*1540*/  IMAD R14, R28, 0x200, R7 ;  /* 0x000002001c0e7824 */ /* 0x000fe200078e0207 */
[----:B------:R-:W-:Y:S01]  /*1550*/  ISETP.LT.OR P4, PT, R0, 0x1, P5 ;  /* 0x000000010000780c */ /* 0x000fe20002f81670 */
[C---:B------:R-:W-:Y:S01]  /*1560*/  IMAD.SHL.U32 R24, R17.reuse, 0x20, RZ ;  /* 0x0000002011187824 */ /* 0x040fe200078e00ff */
[C---:B------:R-:W-:Y:S01]  /*1570*/  LEA R6, P0, R17.reuse, R8, 0x6 ;  /* 0x0000000811067211 */ /* 0x040fe200078030ff */
[----:B------:R-:W-:Y:S01]  /*1580*/  IMAD.SHL.U32 R221, R14, 0x2, RZ ;  /* 0x000000020edd7824 */ /* 0x000fe200078e00ff */
[----:B------:R-:W-:Y:S01]  /*1590*/  CS2R R114, SRZ ;  /* 0x0000000000727805 */ /* 0x000fe2000001ff00 */
[----:B------:R-:W-:Y:S01]  /*15a0*/  IMAD.MOV.U32 R4, RZ, RZ, R16 ;  /* 0x000000ffff047224 */ /* 0x000fe200078e0010 */
[----:B------:R-:W-:Y:S01]  /*15b0*/  LEA.HI.X R7, R17, R9, R15, 0x6, P0 ;  /* 0x0000000911077211 */ /* 0x000fe200000f340f */
[----:B------:R-:W-:Y:S01]  /*15c0*/  IMAD R3, R3, c[0x0][0x1a8], RZ ;  /* 0x00006a0003037a24 */ /* 0x000fe200078e02ff */
[----:B------:R-:W-:Y:S01]  /*15d0*/  SHF.L.U64.HI R17, R17, R33, c[0x0][0x1dc] ;  /* 0x0000770011117619 */ /* 0x000fe20000010221 */
[----:B------:R-:W-:Y:S01]  /*15e0*/  IMAD.WIDE.U32 R14, R248, c[0x0][0x180], R10 ;  /* 0x00006000f80e7a25 */ /* 0x000fe200078e000a */
[----:B------:R-:W-:Y:S01]  /*15f0*/  CS2R R112, SRZ ;  /* 0x0000000000707805 */ /* 0x000fe2000001ff00 */
[----:B------:R-:W-:Y:S01]  /*1600*/  @!PT LDS RZ, [RZ] ;  /* 0x00000000fffff984 */ /* 0x000fe20000000800 */
[----:B------:R-:W-:Y:S01]  /*1610*/  @!PT LDS RZ, [RZ] ;  /* 0x00000000fffff984 */ /* 0x000fe20000000800 */
[----:B------:R-:W-:Y:S01]  /*1620*/  @!PT LDS RZ, [RZ] ;  /* 0x00000000fffff984 */ /* 0x000fe20000000800 */
[----:B------:R1:W-:Y:S01]  /*1630*/  LDGSTS.E.BYPASS.LTC128B.128 [R221+0x7880], [R8.64], !P1 ;  /* 0x0788000008dd7fae */ /* 0x0003e2000c901d44 */
[----:B------:R-:W-:Y:S01]  /*1640*/  ISETP.LT.OR P1, PT, R0, 0x1, P2 ;  /* 0x000000010000780c */ /* 0x000fe20001721670 */
[C---:B------:R-:W-:Y:S01]  /*1650*/  IMAD R20, R2.reuse, c[0x0][0x1ac], R3 ;  /* 0x00006b0002147a24 */ /* 0x040fe200078e0203 */
[----:B------:R-:W-:Y:S01]  /*1660*/  CS2R R102, SRZ ;  /* 0x0000000000667805 */ /* 0x000fe2000001ff00 */
[----:B------:R1:W-:Y:S01]  /*1670*/  LDGSTS.E.BYPASS.LTC128B.128 [R221+0xa080], [R8.64+0x80], !P4 ;  /* 0x0a08008008dd7fae */ /* 0x0003e2000e101d44 */
[----:B------:R-:W-:Y:S01]  /*1680*/  ISETP.GT.AND P4, PT, R251, 0x7f, PT ;  /* 0x0000007ffb00780c */ /* 0x000fe20003f84270 */
[----:B------:R-:W-:Y:S01]  /*1690*/  IMAD.WIDE.U32 R10, R2, c[0x0][0x1a8], R4 ;  /* 0x00006a00020a7a25 */ /* 0x000fe200078e0004 */
[----:B------:R-:W-:Y:S01]  /*16a0*/  CS2R R100, SRZ ;  /* 0x0000000000647805 */ /* 0x000fe2000001ff00 */
[----:B------:R-:W-:Y:S01]  /*16b0*/  CS2R R98, SRZ ;  /* 0x0000000000627805 */ /* 0x000fe2000001ff00 */
[----:B------:R-:W-:Y:S01]  /*16c0*/  CS2R R96, SRZ ;  /* 0x0000000000607805 */ /* 0x000fe2000001ff00 */
[----:B------:R-:W-:Y:S01]  /*16d0*/  IMAD.IADD R5, R11, 0x1, R20 ;  /* 0x000000010b057824 */ /* 0x000fe200078e0214 */
[----:B------:R-:W-:Y:S01]  /*16e0*/  SHF.R.S32.HI R20, RZ, 0x1f, R192 ;  /* 0x0000001fff147819 */ /* 0x000fe200000114c0 */
[----:B------:R-:W-:Y:S01]  /*16f0*/  IMAD R18, R26, c[0x0][0x180], RZ ;  /* 0x000060001a127a24 */ /* 0x000fe200078e02ff */
[----:B------:R-:W-:Y:S01]  /*1700*/  CS2R R94, SRZ ;  /* 0x00000000005e7805 */ /* 0x000fe2000001ff00 */
[----:B------:R1:W-:Y:S01]  /*1710*/  LDGSTS.E.BYPASS.LTC128B.128 [R221+0xc880], [R8.64+0x100], !P1 ;  /* 0x0c88010008dd7fae */ /* 0x0003e2000c901d44 */
[----:B------:R-:W-:Y:S01]  /*1720*/  ISETP.LT.OR P1, PT, R0, 0x21, P3 ;  /* 0x000000210000780c */ /* 0x000fe20001f21670 */
[----:B------:R-:W-:Y:S01]  /*1730*/  IMAD R18, R248, c[0x0][0x184], R18 ;  /* 0x00006100f8127a24 */ /* 0x000fe200078e0212 */
[----:B------:R-:W-:Y:S01]  /*1740*/  CS2R R92, SRZ ;  /* 0x00000000005c7805 */ /* 0x000fe2000001ff00 */
[C---:B------:R-:W-:Y:S01]  /*1750*/  @!P4 LEA R16, P0, R24.reuse, R6, 0x1 ;  /* 0x000000061810c211 */ /* 0x040fe200078008ff */
[----:B------:R-:W-:Y:S01]  /*1760*/  IMAD R2, R21, c[0x0][0x208], RZ ;  /* 0x0000820015027a24 */ /* 0x000fe200078e02ff */
[----:B------:R-:W-:Y:S01]  /*1770*/  CS2R R90, SRZ ;  /* 0x00000000005a7805 */ /* 0x000fe2000001ff00 */
[----:B------:R-:W-:Y:S01]  /*1780*/  IMAD.IADD R3, R15, 0x1, R18 ;  /* 0x000000010f037824 */ /* 0x000fe200078e0212 */
[----:B------:R-:W-:Y:S01]  /*1790*/  @!P4 LEA.HI.X R17, R24, R7, R17, 0x1, P0 ;  /* 0x000000071811c211 */ /* 0x000fe200000f0c11 */
[C---:B------:R-:W-:Y:S01]  /*17a0*/  IMAD R21, R19.reuse, c[0x0][0x20c], R2 ;  /* 0x0000830013157a24 */ /* 0x040fe200078e0202 */
[----:B------:R-:W-:Y:S01]  /*17b0*/  ISETP.LT.OR P4, PT, R0, 0x21, P2 ;  /* 0x000000210000780c */ /* 0x000fe20001781670 */
[----:B------:R-:W-:Y:S01]  /*17c0*/  IMAD.WIDE.U32 R18, R19, c[0x0][0x208], R12 ;  /* 0x0000820013127a25 */ /* 0x000fe200078e000c */
[----:B------:R-:W-:Y:S01]  /*17d0*/  ISETP.GT.AND P2, PT, R251, 0x7f, PT ;  /* 0x0000007ffb00780c */ /* 0x000fe20003f44270 */
[----:B------:R-:W-:Y:S01]  /*17e0*/  CS2R R88, SRZ ;  /* 0x0000000000587805 */ /* 0x000fe2000001ff00 */
[----:B------:R-:W-:Y:S01]  /*17f0*/  LEA R4, P0, R10, c[0x0][0x190], 0x1 ;  /* 0x000064000a047a11 */ /* 0x000fe200078008ff */
[----:B------:R2:W-:Y:S01]  /*1800*/  LDGSTS.E.BYPASS.LTC128B.128 [R221+0x8880], [R6.64], !P1 ;  /* 0x0888000006dd7fae */ /* 0x0005e2000c901d44 */
[----:B------:R-:W-:Y:S01]  /*1810*/  SEL R24, R250, RZ, !P6 ;  /* 0x000000fffa187207 */ /* 0x000fe20007000000 */
[----:B------:R-:W-:Y:S01]  /*1820*/  IMAD.MOV.U32 R13, RZ, RZ, 0x6 ;  /* 0x00000006ff0d7424 */ /* 0x000fe200078e00ff */
[----:B------:R-:W-:Y:S01]  /*1830*/  LEA.HI.X R5, R10, c[0x0][0x194], R5, 0x1, P0 ;  /* 0x000065000a057a11 */ /* 0x000fe200000f0c05 */
[----:B------:R-:W-:Y:S01]  /*1840*/  IMAD.MOV.U32 R2, RZ, RZ, R14 ;  /* 0x000000ffff027224 */ /* 0x000fe200078e000e */
[----:B------:R-:W-:Y:S01]  /*1850*/  ISETP.LT.OR P6, PT, R0, 0x21, P5 ;  /* 0x000000210000780c */ /* 0x000fe20002fc1670 */
[----:B------:R-:W-:Y:S01]  /*1860*/  IMAD.SHL.U32 R14, R34, 0x40, RZ ;  /* 0x00000040220e7824 */ /* 0x000fe200078e00ff */
[----:B------:R-:W-:Y:S01]  /*1870*/  CS2R R86, SRZ ;  /* 0x0000000000567805 */ /* 0x000fe2000001ff00 */
[----:B------:R-:W-:Y:S01]  /*1880*/  IMAD.WIDE.U32 R236, R24, c[0x0][0x188], R2 ;  /* 0x0000620018ec7a25 */ /* 0x000fe200078e0002 */
[----:B------:R-:W-:Y:S01]  /*1890*/  CS2R R84, SRZ ;  /* 0x0000000000547805 */ /* 0x000fe2000001ff00 */
[----:B------:R-:W-:Y:S01]  /*18a0*/  @!P2 ISETP.GE.AND P0, PT, R0, 0x41, PT ;  /* 0x000000410000a80c */ /* 0x000fe20003f06270 */
[----:B------:R-:W-:Y:S01]  /*18b0*/  CS2R R82, SRZ ;  /* 0x0000000000527805 */ /* 0x000fe2000001ff00 */
[-C--:B-1----:R-:W-:Y:S01]  /*18c0*/  SHF.L.U64.HI R9, R34, R13.reuse, c[0x0][0x17c] ;  /* 0x00005f0022097619 */ /* 0x082fe2000001020d */
[----:B------:R-:W-:Y:S01]  /*18d0*/  IMAD R8, R22, c[0x0][0x188], RZ ;  /* 0x0000620016087a24 */ /* 0x000fe200078e02ff */
[----:B------:R-:W-:Y:S01]  /*18e0*/  @!P2 ISETP.GE.OR P3, PT, R12, c[0x0][0x1cc], !P0 ;  /* 0x000073000c00aa0c */ /* 0x000fe20004766670 */
[----:B------:R-:W-:Y:S01]  /*18f0*/  IMAD.MOV.U32 R3, RZ, RZ, c[0x0][0x1ac] ;  /* 0x00006b00ff037624 */ /* 0x000fe200078e00ff */
[----:B------:R-:W-:Y:S01]  /*1900*/  @!P2 ISETP.LT.OR P2, PT, R0, 0x41, P5 ;  /* 0x000000410000a80c */ /* 0x000fe20002f41670 */
[----:B------:R-:W-:Y:S01]  /*1910*/  IMAD R2, R9, R192, RZ ;  /* 0x000000c009027224 */ /* 0x000fe200078e02ff */
[----:B------:R-:W-:Y:S01]  /*1920*/  ISETP.GT.AND P5, PT, R251, 0x7f, PT ;  /* 0x0000007ffb00780c */ /* 0x000fe20003fa4270 */
[----:B------:R2:W-:Y:S01]  /*1930*/  LDGSTS.E.BYPASS.LTC128B.128 [R221+0xb080], [R6.64+0x80], !P6 ;  /* 0x0b08008006dd7fae */ /* 0x0005e2000f101d44 */
[----:B------:R-:W-:Y:S01]  /*1940*/  ISETP.GE.AND P6, PT, R12, c[0x0][0x19c], PT ;  /* 0x000067000c007a0c */ /* 0x000fe20003fc6270 */
[-C--:B------:R-:W-:Y:S01]  /*1950*/  IMAD R9, R20, R14.reuse, R2 ;  /* 0x0000000e14097224 */ /* 0x080fe200078e0202 */
[----:B------:R-:W-:Y:S01]  /*1960*/  SHF.L.U64.HI R13, R35, R13, c[0x0][0x20c] ;  /* 0x00008300230d7619 */ /* 0x000fe2000001020d */
[----:B------:R2:W-:Y:S01]  /*1970*/  LDGSTS.E.BYPASS.LTC128B.128 [R221+0xd880], [R6.64+0x100], !P4 ;  /* 0x0d88010006dd7fae */ /* 0x0005e2000e101d44 */
[----:B------:R-:W-:Y:S01]  /*1980*/  ISETP.LT.OR P4, PT, R0, 0x1, P6 ;  /* 0x000000010000780c */ /* 0x000fe20003781670 */
[----:B------:R-:W-:Y:S01]  /*1990*/  IMAD R8, R24, c[0x0][0x18c], R8 ;  /* 0x0000630018087a24 */ /* 0x000fe200078e0208 */
[----:B------:R-:W-:Y:S01]  /*19a0*/  CS2R R80, SRZ ;  /* 0x0000000000507805 */ /* 0x000fe2000001ff00 */
[----:B------:R-:W-:Y:S01]  /*19b0*/  IMAD.MOV.U32 R230, RZ, RZ, R236 ;  /* 0x000000ffffe67224 */ /* 0x000fe200078e00ec */
[----:B------:R-:W-:Y:S01]  /*19c0*/  CS2R R78, SRZ ;  /* 0x00000000004e7805 */ /* 0x000fe2000001ff00 */
[----:B------:R-:W-:Y:S01]  /*19d0*/  IMAD.IADD R231, R237, 0x1, R8 ;  /* 0x00000001ede77824 */ /* 0x000fe200078e0208 */
[----:B------:R-:W-:Y:S01]  /*19e0*/  CS2R R76, SRZ ;  /* 0x00000000004c7805 */ /* 0x000fe2000001ff00 */
[----:B------:R1:W-:Y:S01]  /*19f0*/  @!P5 LDGSTS.E.BYPASS.LTC128B.128 [R221+0x9880], [R16.64], !P3 ;  /* 0x0988000010dddfae */ /* 0x0003e2000d901d44 */
[----:B------:R-:W-:Y:S01]  /*1a00*/  ISETP.GT.AND P3, PT, R251, 0x7f, PT ;  /* 0x0000007ffb00780c */ /* 0x000fe20003f64270 */
[----:B------:R-:W-:Y:S01]  /*1a10*/  IMAD.WIDE.U32 R14, R192, R14, R230 ;  /* 0x0000000ec00e7225 */ /* 0x000fe200078e00e6 */
[----:B------:R-:W-:Y:S01]  /*1a20*/  @!P5 ISETP.GE.OR P1, PT, R30, c[0x0][0x1cc], !P0 ;  /* 0x000073001e00da0c */ /* 0x000fe20004726670 */
[----:B------:R-:W-:Y:S01]  /*1a30*/  CS2R R74, SRZ ;  /* 0x00000000004a7805 */ /* 0x000fe2000001ff00 */
[----:B------:R-:W-:Y:S01]  /*1a40*/  ISETP.GE.AND P5, PT, R29, c[0x0][0x19c], PT ;  /* 0x000067001d007a0c */ /* 0x000fe20003fa6270 */
[----:B------:R-:W-:Y:S01]  /*1a50*/  IMAD.IADD R9, R15, 0x1, R9 ;  /* 0x000000010f097824 */ /* 0x000fe200078e0209 */
[----:B------:R-:W-:Y:S01]  /*1a60*/  CS2R R72, SRZ ;  /* 0x0000000000487805 */ /* 0x000fe2000001ff00 */
[----:B------:R-:W-:Y:S01]  /*1a70*/  IMAD R13, R13, R192, RZ ;  /* 0x000000c00d0d7224 */ /* 0x000fe200078e02ff */
[----:B------:R-:W-:Y:S01]  /*1a80*/  CS2R R70, SRZ ;  /* 0x0000000000467805 */ /* 0x000fe2000001ff00 */
[----:B------:R-:W-:Y:S01]  /*1a90*/  CS2R R68, SRZ ;  /* 0x0000000000447805 */ /* 0x000fe2000001ff00 */
[----:B------:R-:W-:Y:S01]  /*1aa0*/  CS2R R66, SRZ ;  /* 0x0000000000427805 */ /* 0x000fe2000001ff00 */
[----:B------:R-:W-:Y:S01]  /*1ab0*/  IMAD R13, R20, R36, R13 ;  /* 0x00000024140d7224 */ /* 0x000fe200078e020d */
[----:B------:R-:W-:Y:S01]  /*1ac0*/  LEA.HI R20, R32, R251, RZ, 0x4 ;  /* 0x000000fb20147211 */ /* 0x000fe200078f20ff */
[----:B------:R1:W-:Y:S01]  /*1ad0*/  @!P3 LDGSTS.E.BYPASS.LTC128B.128 [R221+0xc080], [R16.64+0x80], !P2 ;  /* 0x0c08008010ddbfae */ /* 0x0003e2000d101d44 */
[----:B------:R-:W-:Y:S01]  /*1ae0*/  CS2R R64, SRZ ;  /* 0x0000000000407805 */ /* 0x000fe2000001ff00 */
[----:B------:R-:W-:Y:S01]  /*1af0*/  CS2R R62, SRZ ;  /* 0x00000000003e7805 */ /* 0x000fe2000001ff00 */
[----:B------:R-:W-:Y:S01]  /*1b00*/  CS2R R60, SRZ ;  /* 0x00000000003c7805 */ /* 0x000fe2000001ff00 */
[----:B------:R1:W-:Y:S01]  /*1b10*/  @!P3 LDGSTS.E.BYPASS.LTC128B.128 [R221+0xe880], [R16.64+0x100], !P1 ;  /* 0x0e88010010ddbfae */ /* 0x0003e2000c901d44 */
[----:B------:R-:W-:Y:S01]  /*1b20*/  ISETP.LT.OR P1, PT, R0, 0x1, P5 ;  /* 0x000000010000780c */ /* 0x000fe20002f21670 */
[----:B--2---:R-:W-:Y:S01]  /*1b30*/  IMAD.MOV.U32 R7, RZ, RZ, c[0x0][0x1a8] ;  /* 0x00006a00ff077624 */ /* 0x004fe200078e00ff */
[----:B------:R-:W-:Y:S01]  /*1b40*/  ISETP.GE.AND P3, PT, R30, c[0x0][0x19c], PT ;  /* 0x000067001e007a0c */ /* 0x000fe20003f66270 */
[----:B------:R2:W-:Y:S01]  /*1b50*/  LDGSTS.E.BYPASS.LTC128B.128 [R221+0x80], [R4.64], !P4 ;  /* 0x0008000004dd7fae */ /* 0x0005e2000e101d44 */
[----:B------:R-:W-:Y:S01]  /*1b60*/  ISETP.GT.AND P4, PT, R251, 0x7f, PT ;  /* 0x0000007ffb00780c */ /* 0x000fe20003f84270 */
[----:B------:R-:W-:Y:S01]  /*1b70*/  CS2R R58, SRZ ;  /* 0x00000000003a7805 */ /* 0x000fe2000001ff00 */
[C---:B------:R-:W-:Y:S01]  /*1b80*/  LEA R2, P0, R7.reuse, R4, 0x6 ;  /* 0x0000000407027211 */ /* 0x040fe200078030ff */
[----:B------:R-:W-:Y:S01]  /*1b90*/  CS2R R56, SRZ ;  /* 0x0000000000387805 */ /* 0x000fe2000001ff00 */
[C---:B------:R-:W-:Y:S01]  /*1ba0*/  SHF.L.U64.HI R6, R7.reuse, R33, c[0x0][0x1ac] ;  /* 0x00006b0007067619 */ /* 0x040fe20000010221 */
[----:B------:R-:W-:Y:S01]  /*1bb0*/  CS2R R54, SRZ ;  /* 0x0000000000367805 */ /* 0x000fe2000001ff00 */
[C---:B------:R-:W-:Y:S01]  /*1bc0*/  LEA.HI.X R3, R7.reuse, R5, R3, 0x6, P0 ;  /* 0x0000000507037211 */ /* 0x040fe200000f3403 */
[----:B------:R-:W-:Y:S01]  /*1bd0*/  IMAD.SHL.U32 R7, R7, 0x20, RZ ;  /* 0x0000002007077824 */ /* 0x000fe200078e00ff */
[C---:B------:R-:W-:Y:S01]  /*1be0*/  ISETP.LT.OR P2, PT, R0.reuse, 0x1, P3 ;  /* 0x000000010000780c */ /* 0x040fe20001f41670 */
[----:B------:R2:W-:Y:S01]  /*1bf0*/  LDGSTS.E.BYPASS.LTC128B.128 [R221+0x2880], [R4.64+0x80], !P1 ;  /* 0x0288008004dd7fae */ /* 0x0005e2000c901d44 */
[----:B------:R-:W-:Y:S01]  /*1c00*/  ISETP.LT.OR P1, PT, R0, 0x21, P6 ;  /* 0x000000210000780c */ /* 0x000fe20003721670 */
[----:B------:R-:W-:Y:S01]  /*1c10*/  CS2R R52, SRZ ;  /* 0x0000000000347805 */ /* 0x000fe2000001ff00 */
[----:B------:R-:W-:Y:S01]  /*1c20*/  CS2R R50, SRZ ;  /* 0x0000000000327805 */ /* 0x000fe2000001ff00 */
[C---:B------:R-:W-:Y:S01]  /*1c30*/  @!P4 LEA R10, P0, R7.reuse, R2, 0x1 ;  /* 0x00000002070ac211 */ /* 0x040fe200078008ff */
[----:B------:R-:W-:Y:S01]  /*1c40*/  CS2R R48, SRZ ;  /* 0x0000000000307805 */ /* 0x000fe2000001ff00 */
[----:B------:R-:W-:Y:S01]  /*1c50*/  CS2R R46, SRZ ;  /* 0x00000000002e7805 */ /* 0x000fe2000001ff00 */
[----:B------:R-:W-:Y:S01]  /*1c60*/  CS2R R44, SRZ ;  /* 0x00000000002c7805 */ /* 0x000fe2000001ff00 */
[----:B------:R-:W-:Y:S01]  /*1c70*/  @!P4 LEA.HI.X R11, R7, R3, R6, 0x1, P0 ;  /* 0x00000003070bc211 */ /* 0x000fe200000f0c06 */
[----:B------:R-:W-:Y:S01]  /*1c80*/  IMAD.IADD R7, R19, 0x1, R21 ;  /* 0x0000000113077824 */ /* 0x000fe200078e0215 */
[C---:B------:R-:W-:Y:S01]  /*1c90*/  LEA R8, P0, R14.reuse, c[0x0][0x160], 0x1 ;  /* 0x000058000e087a11 */ /* 0x040fe200078008ff */
[----:B------:R-:W-:Y:S01]  /*1ca0*/  IMAD.SHL.U32 R19, R251, 0x4, RZ ;  /* 0x00000004fb137824 */ /* 0x000fe200078e00ff */
[----:B------:R2:W-:Y:S01]  /*1cb0*/  LDGSTS.E.BYPASS.LTC128B.128 [R221+0x5080], [R4.64+0x100], !P2 ;  /* 0x0508010004dd7fae */ /* 0x0005e2000d101d44 */
[----:B------:R-:W-:Y:S01]  /*1cc0*/  IMAD.MOV.U32 R6, RZ, RZ, R18 ;  /* 0x000000ffff067224 */ /* 0x000fe200078e0012 */
[----:B------:R-:W-:Y:S01]  /*1cd0*/  LEA.HI.X R9, R14, c[0x0][0x164], R9, 0x1, P0 ;  /* 0x000059000e097a11 */ /* 0x000fe200000f0c09 */
[----:B-1----:R-:W-:Y:S01]  /*1ce0*/  IMAD R16, R26, c[0x0][0x210], RZ ;  /* 0x000084001a107a24 */ /* 0x002fe200078e02ff */
[----:B------:R-:W-:Y:S01]  /*1cf0*/  ISETP.GE.AND P0, PT, R12, c[0x0][0x16c], PT ;  /* 0x00005b000c007a0c */ /* 0x000fe20003f06270 */
[----:B------:R1:W-:Y:S01]  /*1d00*/  LDGSTS.E.BYPASS.LTC128B.128 [R221+0x1080], [R2.64], !P1 ;  /* 0x0108000002dd7fae */ /* 0x0003e2000c901d44 */
[----:B------:R-:W-:Y:S01]  /*1d10*/  ISETP.GE.AND P1, PT, R29, c[0x0][0x16c], PT ;  /* 0x00005b001d007a0c */ /* 0x000fe20003f26270 */
[----:B------:R-:W-:Y:S01]  /*1d20*/  IMAD R16, R248, c[0x0][0x214], R16 ;  /* 0x00008500f8107a24 */ /* 0x000fe200078e0210 */
[----:B------:R-:W-:-:S02]  /*1d30*/  SEL R15, RZ, 0x1, P0 ;  /* 0x00000001ff0f7807 */ /* 0x000fc40000000000 */
[----:B------:R-:W-:Y:S02]  /*1d40*/  ISETP.GE.AND P0, PT, R30, c[0x0][0x16c], PT ;  /* 0x00005b001e007a0c */ /* 0x000fe40003f06270 */
[----:B------:R-:W-:Y:S02]  /*1d50*/  SHF.R.S32.HI R14, RZ, 0x1f, R23 ;  /* 0x0000001fff0e7819 */ /* 0x000fe40000011417 */
[----:B------:R-:W-:Y:S02]  /*1d60*/  SEL R21, RZ, 0x4, P0 ;  /* 0x00000004ff157807 */ /* 0x000fe40000000000 */
[C---:B------:R-:W-:Y:S02]  /*1d70*/  ISETP.LT.OR P0, PT, R0.reuse, 0x21, P3 ;  /* 0x000000210000780c */ /* 0x040fe40001f01670 */
[----:B------:R-:W-:Y:S02]  /*1d80*/  IADD3 R18, P2, R19, R23, RZ ;  /* 0x0000001713127210 */ /* 0x000fe40007f5e0ff */
[----:B------:R-:W-:-:S02]  /*1d90*/  @!P4 ISETP.LT.OR P3, PT, R0, 0x41, P3 ;  /* 0x000000410000c80c */ /* 0x000fc40001f61670 */
[----:B------:R-:W-:Y:S01]  /*1da0*/  LEA.HI.X.SX32 R19, R19, R14, 0x1, P2 ;  /* 0x0000000e13137211 */ /* 0x000fe200010f0eff */
[----:B------:R-:W-:Y:S01]  /*1db0*/  IMAD.SHL.U32 R14, R35, 0x20, RZ ;  /* 0x00000020230e7824 */ /* 0x000fe200078e00ff */
[C---:B------:R-:W-:Y:S02]  /*1dc0*/  @!P4 ISETP.LT.OR P2, PT, R0.reuse, 0x41, P6 ;  /* 0x000000410000c80c */ /* 0x040fe40003741670 */
[----:B--2---:R-:W-:Y:S02]  /*1dd0*/  SEL R4, RZ, 0xffffffff, P1 ;  /* 0xffffffffff047807 */ /* 0x004fe40000800000 */
[C---:B------:R-:W-:Y:S02]  /*1de0*/  ISETP.LT.OR P1, PT, R0.reuse, 0x21, P5 ;  /* 0x000000210000780c */ /* 0x040fe40002f21670 */
[----:B------:R-:W-:Y:S01]  /*1df0*/  @!P4 ISETP.LT.OR P5, PT, R0, 0x41, P5 ;  /* 0x000000410000c80c */ /* 0x000fe20002fa1670 */
[----:B------:R-:W-:Y:S02]  /*1e00*/  IMAD.SHL.U32 R17, R4, 0x2, RZ ;  /* 0x0000000204117824 */ /* 0x000fe400078e00ff */
[----:B------:R-:W-:-:S03]  /*1e10*/  IMAD.WIDE.U32 R4, R248, c[0x0][0x210], R6 ;  /* 0x00008400f8047a25 */ /* 0x000fc600078e0006 */
[----:B------:R-:W-:Y:S01]  /*1e20*/  LOP3.LUT R6, R17, 0x2, R15, 0xe2, !PT ;  /* 0x0000000211067812 */ /* 0x000fe200078ee20f */
[----:B------:R-:W-:Y:S01]  /*1e30*/  IMAD.IADD R5, R5, 0x1, R16 ;  /* 0x0000000105057824 */ /* 0x000fe200078e0210 */
[----:B------:R-:W-:Y:S02]  /*1e40*/  SHF.R.S32.HI R15, RZ, 0x4, R20 ;  /* 0x00000004ff0f7819 */ /* 0x000fe40000011414 */
[----:B------:R-:W-:Y:S01]  /*1e50*/  LOP3.LUT R0, R6, R21, RZ, 0xfc, !PT ;  /* 0x0000001506007212 */ /* 0x000fe200078efcff */
[----:B------:R1:W-:Y:S01]  /*1e60*/  LDGSTS.E.BYPASS.LTC128B.128 [R221+0x3880], [R2.64+0x80], !P1 ;  /* 0x0388008002dd7fae */ /* 0x0003e2000c901d44 */
[----:B------:R-:W-:Y:S01]  /*1e70*/  ISETP.GT.AND P1, PT, R251, 0x7f, PT ;  /* 0x0000007ffb00780c */ /* 0x000fe20003f24270 */
[----:B------:R-:W-:Y:S01]  /*1e80*/  IMAD.SHL.U32 R21, R192, 0x40, RZ ;  /* 0x00000040c0157824 */ /* 0x000fe200078e00ff */
[----:B------:R-:W-:Y:S01]  /*1e90*/  P2R R7, PR, RZ, 0x20 ;  /* 0x00000020ff077803 */ /* 0x000fe20000000000 */
[----:B------:R1:W-:Y:S01]  /*1ea0*/  LDGSTS.E.BYPASS.LTC128B.128 [R221+0x6080], [R2.64+0x100], !P0 ;  /* 0x0608010002dd7fae */ /* 0x0003e2000c101d44 */
[----:B------:R-:W-:Y:S01]  /*1eb0*/  LOP3.LUT P4, RZ, R0, 0x1, RZ, 0xc0, !PT ;  /* 0x0000000100ff7812 */ /* 0x000fe2000788c0ff */
[----:B------:R-:W-:Y:S01]  /*1ec0*/  IMAD R6, R22, c[0x0][0x218], RZ ;  /* 0x0000860016067a24 */ /* 0x000fe200078e02ff */
[----:B------:R-:W-:Y:S01]  /*1ed0*/  ISETP.NE.AND P0, PT, R7, RZ, PT ;  /* 0x000000ff0700720c */ /* 0x000fe20003f05270 */
[----:B------:R-:W-:Y:S01]  /*1ee0*/  IMAD.WIDE.U32 R234, R24, c[0x0][0x218], R4 ;  /* 0x0000860018ea7a25 */ /* 0x000fe200078e0004 */
[----:B------:R-:W-:-:S02]  /*1ef0*/  LOP3.LUT P6, RZ, R0, 0x2, RZ, 0xc0, !PT ;  /* 0x0000000200ff7812 */ /* 0x000fc400078cc0ff */
[----:B------:R-:W-:Y:S01]  /*1f00*/  LOP3.LUT P5, RZ, R0, 0x4, RZ, 0xc0, !PT ;  /* 0x0000000400ff7812 */ /* 0x000fe200078ac0ff */
[----:B------:R-:W-:Y:S01]  /*1f10*/  IMAD.MOV.U32 R228, RZ, RZ, R234 ;  /* 0x000000ffffe47224 */ /* 0x000fe200078e00ea */
[----:B------:R-:W-:Y:S01]  /*1f20*/  IADD3 R0, -R238, R225, -R21 ;  /* 0x000000e1ee007210 */ /* 0x000fe20007ffe915 */
[----:B------:R2:W-:Y:S01]  /*1f30*/  @!P1 LDGSTS.E.BYPASS.LTC128B.128 [R221+0x2080], [R10.64], !P2 ;  /* 0x020800000add9fae */ /* 0x0005e2000d101d44 */
[----:B------:R-:W-:Y:S01]  /*1f40*/  IMAD.WIDE.U32 R4, R248, c[0x0][0x270], R18 ;  /* 0x00009c00f8047a25 */ /* 0x000fe200078e0012 */
[----:B------:R-:W-:Y:S02]  /*1f50*/  LEA.HI R16, R32, R251, RZ, 0x2 ;  /* 0x000000fb20107211 */ /* 0x000fe400078f10ff */
[C---:B------:R-:W-:Y:S02]  /*1f60*/  ISETP.LT.OR P2, PT, R0.reuse, 0x1, !P6 ;  /* 0x000000010000780c */ /* 0x040fe40007741670 */
[----:B------:R2:W-:Y:S01]  /*1f70*/  @!P1 LDGSTS.E.BYPASS.LTC128B.128 [R221+0x4880], [R10.64+0x80], !P0 ;  /* 0x048800800add9fae */ /* 0x0005e2000c101d44 */
[----:B------:R-:W-:-:S03]  /*1f80*/  ISETP.LT.OR P0, PT, R0, 0x1, !P4 ;  /* 0x000000010000780c */ /* 0x000fc60006701670 */
[----:B------:R2:W-:Y:S01]  /*1f90*/  @!P1 LDGSTS.E.BYPASS.LTC128B.128 [R221+0x7080], [R10.64+0x100], !P3 ;  /* 0x070801000add9fae */ /* 0x0005e2000d901d44 */
[C---:B------:R-:W-:Y:S02]  /*1fa0*/  ISETP.LT.OR P1, PT, R0.reuse, 0x1, !P5 ;  /* 0x000000010000780c */ /* 0x040fe40006f21670 */
[----:B------:R-:W-:Y:S01]  /*1fb0*/  ISETP.LT.OR P3, PT, R0, 0x21, !P4 ;  /* 0x000000210000780c */ /* 0x000fe20006761670 */
[----:B------:R-:W0:Y:S01]  /*1fc0*/  LDGDEPBAR ;  /* 0x00000000000079af */ /* 0x000e220000000000 */
[----:B-1----:R-:W-:Y:S02]  /*1fd0*/  IMAD.SHL.U32 R3, R34, 0x20, RZ ;  /* 0x0000002022037824 */ /* 0x002fe400078e00ff */
[----:B------:R-:W-:-:S03]  /*1fe0*/  IMAD R2, R24, c[0x0][0x21c], R6 ;  /* 0x0000870018027a24 */ /* 0x000fc600078e0206 */
[----:B------:R1:W-:Y:S01]  /*1ff0*/  LDGSTS.E.BYPASS.LTC128B.128 [R221+0xf080], [R8.64], !P0 ;  /* 0x0f08000008dd7fae */ /* 0x0003e2000c101d44 */
[----:B------:R-:W-:Y:S01]  /*2000*/  LEA R6, P0, R3, R8, 0x1 ;  /* 0x0000000803067211 */ /* 0x000fe200078008ff */
[----:B------:R-:W-:Y:S02]  /*2010*/  IMAD.IADD R229, R235, 0x1, R2 ;  /* 0x00000001ebe57824 */ /* 0x000fe400078e0202 */
[----:B------:R1:W-:Y:S01]  /*2020*/  LDGSTS.E.BYPASS.LTC128B.128 [R221+0x11080], [R8.64+0x80], !P2 ;  /* 0x1108008008dd7fae */ /* 0x0003e2000d101d44 */
[----:B------:R-:W-:Y:S01]  /*2030*/  ISETP.LT.OR P2, PT, R0, 0x21, !P6 ;  /* 0x000000210000780c */ /* 0x000fe20007741670 */
[----:B------:R-:W-:Y:S01]  /*2040*/  IMAD R2, R26, c[0x0][0x270], RZ ;  /* 0x00009c001a027a24 */ /* 0x000fe200078e02ff */
[----:B------:R-:W-:Y:S01]  /*2050*/  LEA.HI.X R7, R3, R9, R37, 0x1, P0 ;  /* 0x0000000903077211 */ /* 0x000fe200000f0c25 */
[----:B------:R1:W-:Y:S01]  /*2060*/  LDGSTS.E.BYPASS.LTC128B.128 [R221+0x13080], [R8.64+0x100], !P1 ;  /* 0x1308010008dd7fae */ /* 0x0003e2000c901d44 */
[----:B------:R-:W-:Y:S01]  /*2070*/  ISETP.LT.OR P1, PT, R0, 0x21, !P5 ;  /* 0x000000210000780c */ /* 0x000fe20006f21670 */
[----:B------:R-:W-:-:S02]  /*2080*/  IMAD R2, R248, c[0x0][0x274], R2 ;  /* 0x00009d00f8027a24 */ /* 0x000fc400078e0202 */
[----:B------:R3:W-:Y:S01]  /*2090*/  LDGSTS.E.BYPASS.LTC128B.128 [R221+0x10080], [R6.64], !P3 ;  /* 0x1008000006dd7fae */ /* 0x0007e2000d901d44 */
[----:B------:R-:W-:Y:S01]  /*20a0*/  ISETP.GT.AND P3, PT, R251, 0xf, PT ;  /* 0x0000000ffb00780c */ /* 0x000fe20003f64270 */
[----:B------:R-:W-:Y:S01]  /*20b0*/  IMAD.IADD R5, R5, 0x1, R2 ;  /* 0x0000000105057824 */ /* 0x000fe200078e0202 */
[----:B------:R-:W-:Y:S01]  /*20c0*/  ISETP.GE.AND P3, PT, R12, c[0x0][0x1fc], PT ;  /* 0x00007f000c007a0c */ /* 0x000fe20003f66270 */
[----:B--2---:R-:W-:Y:S02]  /*20d0*/  IMAD.WIDE.U32 R10, R36, R192, R228 ;  /* 0x000000c0240a7225 */ /* 0x004fe400078e00e4 */
[----:B------:R3:W-:Y:S01]  /*20e0*/  LDGSTS.E.BYPASS.LTC128B.128 [R221+0x12080], [R6.64+0x80], !P2 ;  /* 0x1208008006dd7fae */ /* 0x0007e2000d101d44 */
[----:B------:R-:W-:Y:S01]  /*20f0*/  ISETP.GT.AND P2, PT, R251, 0xf, PT ;  /* 0x0000000ffb00780c */ /* 0x000fe20003f44270 */
[----:B------:R-:W-:Y:S01]  /*2100*/  IMAD.IADD R0, R11, 0x1, R13 ;  /* 0x000000010b007824 */ /* 0x000fe200078e020d */
[----:B------:R-:W-:Y:S01]  /*2110*/  LEA R2, P0, R10, c[0x0][0x1f0], 0x1 ;  /* 0x00007c000a027a11 */ /* 0x000fe200078008ff */
[----:B------:R-:W-:Y:S01]  /*2120*/  IMAD.WIDE.U32 R242, R24, c[0x0][0x278], R4 ;  /* 0x00009e0018f27a25 */ /* 0x000fe200078e0004 */
[----:B------:R3:W-:Y:S01]  /*2130*/  LDGSTS.E.BYPASS.LTC128B.128 [R221+0x14080], [R6.64+0x100], !P1 ;  /* 0x1408010006dd7fae */ /* 0x0007e2000c901d44 */
[----:B------:R-:W-:-:S02]  /*2140*/  SHF.R.S32.HI R4, RZ, 0x1f, R251 ;  /* 0x0000001fff047819 */ /* 0x000fc400000114fb */
[----:B------:R-:W-:Y:S02]  /*2150*/  LEA.HI.X R3, R10, c[0x0][0x1f4], R0, 0x1, P0 ;  /* 0x00007d000a037a11 */ /* 0x000fe400000f0c00 */
[----:B------:R-:W-:Y:S02]  /*2160*/  LEA.HI R13, R20, R15, RZ, 0x1 ;  /* 0x0000000f140d7211 */ /* 0x000fe400078f08ff */
[----:B------:R-:W-:Y:S02]  /*2170*/  SHF.R.S32.HI R10, RZ, 0x1f, R16 ;  /* 0x0000001fff0a7819 */ /* 0x000fe40000011410 */
[----:B------:R-:W-:Y:S01]  /*2180*/  @!P2 IADD3 R5, P0, R21, R242, RZ ;  /* 0x000000f21505a210 */ /* 0x000fe20007f1e0ff */
[----:B-1----:R-:W-:Y:S02]  /*2190*/  IMAD R9, R22, c[0x0][0x278], RZ ;  /* 0x00009e0016097a24 */ /* 0x002fe400078e02ff */
[----:B------:R-:W-:Y:S01]  /*21a0*/  IMAD R8, R23, 0xc0, RZ ;  /* 0x000000c017087824 */ /* 0x000fe200078e02ff */
[----:B------:R-:W-:Y:S01]  /*21b0*/  SHF.R.S32.HI R23, RZ, 0x1f, R21 ;  /* 0x0000001fff177819 */ /* 0x000fe20000011415 */
[----:B------:R-:W-:-:S04]  /*21c0*/  IMAD R0, R24, c[0x0][0x27c], R9 ;  /* 0x00009f0018007a24 */ /* 0x000fc800078e0209 */
[----:B------:R-:W-:Y:S01]  /*21d0*/  IMAD.IADD R247, R243, 0x1, R0 ;  /* 0x00000001f3f77824 */ /* 0x000fe200078e0200 */
[----:B------:R-:W-:Y:S02]  /*21e0*/  IADD3 R0, -R21, R225, -R238 ;  /* 0x000000e115007210 */ /* 0x000fe40007ffe9ee */
[----:B---3--:R-:W-:-:S04]  /*21f0*/  IADD3 R6, P1, R8, R251, RZ ;  /* 0x000000fb08067210 */ /* 0x008fc80007f3e0ff */
[----:B------:R-:W-:Y:S01]  /*2200*/  LEA.HI.X.SX32 R7, R8, R4, 0x1, P1 ;  /* 0x0000000408077211 */ /* 0x000fe200008f0eff */
[----:B------:R-:W-:Y:S01]  /*2210*/  @!P2 IMAD.X R8, R23, 0x1, R247, P0 ;  /* 0x000000011708a824 */ /* 0x000fe200000e06f7 */
[C---:B------:R-:W-:Y:S02]  /*2220*/  @!P2 LEA R4, P0, R5.reuse, c[0x0][0x258], 0x2 ;  /* 0x000096000504aa11 */ /* 0x040fe400078010ff */
[----:B------:R-:W-:Y:S02]  /*2230*/  ISETP.LT.OR P1, PT, R0, 0x1, P3 ;  /* 0x000000010000780c */ /* 0x000fe40001f21670 */
[----:B------:R-:W-:Y:S01]  /*2240*/  @!P2 LEA.HI.X R5, R5, c[0x0][0x25c], R8, 0x2, P0 ;  /* 0x000097000505aa11 */ /* 0x000fe200000f1408 */
[----:B------:R-:W-:-:S05]  /*2250*/  @!P2 IMAD.SHL.U32 R8, R251, 0x10, RZ ;  /* 0x00000010fb08a824 */ /* 0x000fca00078e00ff */
[----:B------:R1:W-:Y:S01]  /*2260*/  @!P2 LDGSTS.E.BYPASS.LTC128B.128 [R8+0x21080], [R4.64] ;  /* 0x210800000408afae */ /* 0x0003e2000b901d44 */
[----:B------:R-:W-:-:S03]  /*2270*/  ISETP.GE.AND P2, PT, R29, c[0x0][0x1fc], PT ;  /* 0x00007f001d007a0c */ /* 0x000fc60003f46270 */
[----:B------:R-:W0:Y:S01]  /*2280*/  LDGDEPBAR ;  /* 0x00000000000079af */ /* 0x000e220000000000 */
[----:B------:R-:W-:-:S03]  /*2290*/  ISETP.LT.OR P0, PT, R0, 0x1, P2 ;  /* 0x000000010000780c */ /* 0x000fc60001701670 */
[----:B------:R2:W-:Y:S10]  /*22a0*/  LDGSTS.E.BYPASS.LTC128B.128 [R221+0x1b080], [R2.64], !P1 ;  /* 0x1b08000002dd7fae */ /* 0x0005f4000c901d44 */
[----:B------:R2:W-:Y:S01]  /*22b0*/  LDGSTS.E.BYPASS.LTC128B.128 [R221+0x1d080], [R2.64+0x80], !P0 ;  /* 0x1d08008002dd7fae */ /* 0x0005e2000c101d44 */
[----:B-1----:R-:W-:Y:S01]  /*22c0*/  LEA R8, P0, R14, R2, 0x1 ;  /* 0x000000020e087211 */ /* 0x002fe200078008ff */
[----:B------:R-:W-:Y:S01]  /*22d0*/  IMAD.WIDE.U32 R4, R248, c[0x0][0x288], R18 ;  /* 0x0000a200f8047a25 */ /* 0x000fe200078e0012 */
[----:B------:R-:W-:-:S02]  /*22e0*/  LEA.HI R18, R32, R251, RZ, 0x5 ;  /* 0x000000fb20127211 */ /* 0x000fc400078f28ff */
[----:B------:R-:W-:Y:S02]  /*22f0*/  LEA.HI.X R9, R14, R3, R252, 0x1, P0 ;  /* 0x000000030e097211 */ /* 0x000fe400000f0cfc */
[----:B------:R-:W-:Y:S02]  /*2300*/  ISETP.GE.AND P0, PT, R30, c[0x0][0x1fc], PT ;  /* 0x00007f001e007a0c */ /* 0x000fe40003f06270 */
[----:B------:R-:W-:Y:S02]  /*2310*/  SHF.R.S32.HI R14, RZ, 0x2, R16 ;  /* 0x00000002ff0e7819 */ /* 0x000fe40000011410 */
[----:B------:R-:W-:Y:S02]  /*2320*/  ISETP.LT.OR P1, PT, R0, 0x1, P0 ;  /* 0x000000010000780c */ /* 0x000fe40000721670 */
[----:B------:R-:W-:Y:S02]  /*2330*/  SHF.R.S32.HI R17, RZ, 0x5, R18 ;  /* 0x00000005ff117819 */ /* 0x000fe40000011412 */
[----:B------:R-:W-:-:S02]  /*2340*/  LEA.HI R10, R10, R14, RZ, 0x3 ;  /* 0x0000000e0a0a7211 */ /* 0x000fc400078f18ff */
[----:B------:R-:W-:-:S07]  /*2350*/  ISETP.LT.OR P0, PT, R0, 0x21, P0 ;  /* 0x000000210000780c */ /* 0x000fce0000701670 */
[----:B------:R2:W-:Y:S01]  /*2360*/  LDGSTS.E.BYPASS.LTC128B.128 [R221+0x1f080], [R2.64+0x100], !P1 ;  /* 0x1f08010002dd7fae */ /* 0x0005e2000c901d44 */
[----:B------:R-:W-:Y:S02]  /*2370*/  ISETP.LT.OR P1, PT, R0, 0x21, P3 ;  /* 0x000000210000780c */ /* 0x000fe40001f21670 */
[----:B------:R-:W-:-:S04]  /*2380*/  ISETP.GE.AND P3, PT, R12, c[0x0][0x1fc], PT ;  /* 0x00007f000c007a0c */ /* 0x000fc80003f66270 */
[----:B------:R-:W-:Y:S02]  /*2390*/  SEL R19, RZ, 0x1, P3 ;  /* 0x00000001ff137807 */ /* 0x000fe40001800000 */
[----:B------:R-:W-:-:S05]  /*23a0*/  ISETP.GE.AND P3, PT, R251, 0x10, PT ;  /* 0x00000010fb00780c */ /* 0x000fca0003f66270 */
[----:B------:R1:W-:Y:S01]  /*23b0*/  LDGSTS.E.BYPASS.LTC128B.128 [R221+0x1c080], [R8.64], !P1 ;  /* 0x1c08000008dd7fae */ /* 0x0003e2000c901d44 */
[----:B------:R-:W-:Y:S02]  /*23c0*/  ISETP.LT.OR P1, PT, R0, 0x21, P2 ;  /* 0x000000210000780c */ /* 0x000fe40001721670 */
[----:B------:R-:W-:Y:S02]  /*23d0*/  LOP3.LUT R0, R10, 0xfffffff8, RZ, 0xc0, !PT ;  /* 0xfffffff80a007812 */ /* 0x000fe400078ec0ff */
[----:B------:R-:W-:-:S03]  /*23e0*/  ISETP.GE.AND P2, PT, R30, c[0x0][0x1fc], PT ;  /* 0x00007f001e007a0c */ /* 0x000fc60003f46270 */
[----:B------:R-:W-:Y:S02]  /*23f0*/  IMAD.IADD R14, R14, 0x1, -R0 ;  /* 0x000000010e0e7824 */ /* 0x000fe400078e0a00 */
[----:B--2---:R-:W-:-:S04]  /*2400*/  IMAD R3, R26, c[0x0][0x288], RZ ;  /* 0x0000a2001a037a24 */ /* 0x004fc800078e02ff */
[----:B------:R1:W-:Y:S01]  /*2410*/  LDGSTS.E.BYPASS.LTC128B.128 [R221+0x1e080], [R8.64+0x80], !P1 ;  /* 0x1e08008008dd7fae */ /* 0x0003e2000c901d44 */
[----:B------:R-:W-:Y:S01]  /*2420*/  IMAD R2, R26, c[0x0][0x238], RZ ;  /* 0x00008e001a027a24 */ /* 0x000fe200078e02ff */
[----:B------:R-:W-:Y:S01]  /*2430*/  ISETP.GE.AND P1, PT, R29, c[0x0][0x1fc], PT ;  /* 0x00007f001d007a0c */ /* 0x000fe20003f26270 */
[C---:B------:R-:W-:Y:S01]  /*2440*/  IMAD R12, R248.reuse, c[0x0][0x28c], R3 ;  /* 0x0000a300f80c7a24 */ /* 0x040fe200078e0203 */
[----:B------:R1:W-:Y:S01]  /*2450*/  LDGSTS.E.BYPASS.LTC128B.128 [R221+0x20080], [R8.64+0x100], !P0 ;  /* 0x2008010008dd7fae */ /* 0x0003e2000c101d44 */
[C---:B------:R-:W-:Y:S02]  /*2460*/  IMAD R11, R248.reuse, c[0x0][0x23c], R2 ;  /* 0x00008f00f80b7a24 */ /* 0x040fe400078e0202 */
[----:B------:R-:W-:Y:S01]  /*2470*/  IMAD.WIDE.U32 R2, R248, c[0x0][0x238], R6 ;  /* 0x00008e00f8027a25 */ /* 0x000fe200078e0006 */
[----:B------:R-:W-:-:S03]  /*2480*/  LOP3.LUT R6, R13, 0xfffffffe, RZ, 0xc0, !PT ;  /* 0xfffffffe0d067812 */ /* 0x000fc600078ec0ff */
[----:B------:R-:W-:Y:S02]  /*2490*/  IMAD.IADD R13, R3, 0x1, R11 ;  /* 0x00000001030d7824 */ /* 0x000fe400078e020b */
[----:B------:R-:W-:Y:S01]  /*24a0*/  IMAD.IADD R3, R5, 0x1, R12 ;  /* 0x0000000105037824 */ /* 0x000fe200078e020c */
[----:B------:R-:W-:Y:S01]  /*24b0*/  SHF.R.S32.HI R5, RZ, 0x1f, R18 ;  /* 0x0000001fff057819 */ /* 0x000fe20000011412 */
[----:B------:R-:W-:Y:S02]  /*24c0*/  IMAD.MOV.U32 R12, RZ, RZ, R2 ;  /* 0x000000ffff0c7224 */ /* 0x000fe400078e0002 */
[----:B------:R-:W-:Y:S01]  /*24d0*/  IMAD.MOV.U32 R2, RZ, RZ, R4 ;  /* 0x000000ffff027224 */ /* 0x000fe200078e0004 */
[----:B------:R-:W-:Y:S01]  /*24e0*/  LEA.HI R4, R32, R251, RZ, 0x7 ;  /* 0x000000fb20047211 */ /* 0x000fe200078f38ff */
[----:B------:R-:W-:Y:S01]  /*24f0*/  IMAD.IADD R0, R15, 0x1, -R6 ;  /* 0x000000010f007824 */ /* 0x000fe200078e0a06 */
[----:B------:R-:W-:Y:S01]  /*2500*/  LEA.HI R5, R5, R17, RZ, 0x2 ;  /* 0x0000001105057211 */ /* 0x000fe200078f10ff */
[----:B------:R-:W-:Y:S01]  /*2510*/  IMAD.WIDE.U32 R240, R24, c[0x0][0x290], R2 ;  /* 0x0000a40018f07a25 */ /* 0x000fe200078e0002 */
[----:B------:R-:W-:-:S02]  /*2520*/  SHF.R.S32.HI R11, RZ, 0x7, R4 ;  /* 0x00000007ff0b7819 */ /* 0x000fc40000011404 */
[----:B------:R-:W-:Y:S01]  /*2530*/  LOP3.LUT R5, R5, 0xfffffffc, RZ, 0xc0, !PT ;  /* 0xfffffffc05057812 */ /* 0x000fe200078ec0ff */
[----:B------:R-:W-:Y:S01]  /*2540*/  IMAD R4, R22, c[0x0][0x290], RZ ;  /* 0x0000a40016047a24 */ /* 0x000fe200078e02ff */
[----:B------:R-:W-:Y:S01]  /*2550*/  IADD3 R2, P0, R21, R240, RZ ;  /* 0x000000f015027210 */ /* 0x000fe20007f1e0ff */
[----:B------:R-:W-:Y:S02]  /*2560*/  IMAD.SHL.U32 R6, R11, 0x8, RZ ;  /* 0x000000080b067824 */ /* 0x000fe400078e00ff */
[----:B------:R-:W-:Y:S02]  /*2570*/  IMAD.IADD R15, R17, 0x1, -R5 ;  /* 0x00000001110f7824 */ /* 0x000fe400078e0a05 */
[----:B------:R-:W-:Y:S01]  /*2580*/  IMAD R4, R24, c[0x0][0x294], R4 ;  /* 0x0000a50018047a24 */ /* 0x000fe200078e0204 */
[----:B------:R-:W-:Y:S01]  /*2590*/  LOP3.LUT R10, R6, 0x8, RZ, 0xc0, !PT ;  /* 0x00000008060a7812 */ /* 0x000fe200078ec0ff */
[----:B------:R-:W-:Y:S01]  /*25a0*/  IMAD.SHL.U32 R3, R14, 0x10, RZ ;  /* 0x000000100e037824 */ /* 0x000fe200078e00ff */
[----:B------:R-:W-:Y:S01]  /*25b0*/  LEA.HI R6, R15, R15, RZ, 0x1 ;  /* 0x0000000f0f067211 */ /* 0x000fe200078f08ff */
[----:B------:R-:W-:Y:S01]  /*25c0*/  IMAD.IADD R239, R241, 0x1, R4 ;  /* 0x00000001f1ef7824 */ /* 0x000fe200078e0204 */
[----:B-1----:R-:W-:Y:S01]  /*25d0*/  LOP3.LUT R9, R16, 0x3ffffffc, RZ, 0xc0, !PT ;  /* 0x3ffffffc10097812 */ /* 0x002fe200078ec0ff */
[----:B------:R-:W-:Y:S01]  /*25e0*/  IMAD.SHL.U32 R4, R15, 0x100, RZ ;  /* 0x000001000f047824 */ /* 0x000fe200078e00ff */
[----:B------:R-:W-:Y:S01]  /*25f0*/  LOP3.LUT R3, R10, 0x70, R3, 0xf8, !PT ;  /* 0x000000700a037812 */ /* 0x000fe200078ef803 */
[----:B------:R-:W-:-:S02]  /*2600*/  IMAD.SHL.U32 R6, R6, 0x100, RZ ;  /* 0x0000010006067824 */ /* 0x000fc400078e00ff */
[----:B------:R-:W-:Y:S01]  /*2610*/  IMAD.X R7, R23, 0x1, R239, P0 ;  /* 0x0000000117077824 */ /* 0x000fe200000e06ef */
[----:B------:R-:W-:Y:S01]  /*2620*/  LEA R8, P0, R2, c[0x0][0x280], 0x2 ;  /* 0x0000a00002087a11 */ /* 0x000fe200078010ff */
[----:B------:R-:W-:Y:S01]  /*2630*/  @!P3 IMAD.SHL.U32 R16, R251, 0x10, RZ ;  /* 0x00000010fb10b824 */ /* 0x000fe200078e00ff */
[----:B------:R-:W-:Y:S01]  /*2640*/  LOP3.LUT R5, R3, 0x100, R4, 0xf8, !PT ;  /* 0x0000010003057812 */ /* 0x000fe200078ef804 */
[C---:B------:R-:W-:Y:S01]  /*2650*/  IMAD.IADD R4, R251.reuse, 0x1, -R9 ;  /* 0x00000001fb047824 */ /* 0x040fe200078e0a09 */
[----:B------:R-:W-:Y:S01]  /*2660*/  LOP3.LUT R3, R6, 0x7ffffe00, RZ, 0xc0, !PT ;  /* 0x7ffffe0006037812 */ /* 0x000fe200078ec0ff */
[----:B------:R-:W-:Y:S01]  /*2670*/  IMAD.WIDE.U32 R244, R24, c[0x0][0x240], R12 ;  /* 0x0000900018f47a25 */ /* 0x000fe200078e000c */
[----:B------:R-:W-:Y:S02]  /*2680*/  LEA.HI.X R9, R2, c[0x0][0x284], R7, 0x2, P0 ;  /* 0x0000a10002097a11 */ /* 0x000fe400000f1407 */
[----:B------:R-:W-:Y:S01]  /*2690*/  LOP3.LUT R2, R20, 0xfffffff0, RZ, 0xc0, !PT ;  /* 0xfffffff014027812 */ /* 0x000fe200078ec0ff */
[----:B------:R-:W-:Y:S01]  /*26a0*/  IMAD R7, R4, 0x2, R3 ;  /* 0x0000000204077824 */ /* 0x000fe200078e0203 */
[----:B------:R-:W-:Y:S01]  /*26b0*/  LOP3.LUT R3, R18, 0xffffffe0, RZ, 0xc0, !PT ;  /* 0xffffffe012037812 */ /* 0x000fe200078ec0ff */
[----:B------:R1:W-:Y:S01]  /*26c0*/  @!P3 LDGSTS.E.BYPASS.LTC128B.128 [R16+0x21280], [R8.64] ;  /* 0x212800000810bfae */ /* 0x0003e2000b901d44 */
[----:B------:R-:W-:Y:S01]  /*26d0*/  SHF.R.U32.HI R4, RZ, 0x3, R5 ;  /* 0x00000003ff047819 */ /* 0x000fe20000011605 */
[C---:B------:R-:W-:Y:S01]  /*26e0*/  IMAD.IADD R2, R251.reuse, 0x1, -R2 ;  /* 0x00000001fb027824 */ /* 0x040fe200078e0a02 */
[----:B------:R-:W-:Y:S01]  /*26f0*/  LOP3.LUT P0, RZ, R14, 0x1, RZ, 0xc0, !PT ;  /* 0x000000010eff7812 */ /* 0x000fe2000780c0ff */
[----:B------:R-:W-:Y:S01]  /*2700*/  IMAD.IADD R3, R251, 0x1, -R3 ;  /* 0x00000001fb037824 */ /* 0x000fe200078e0a03 */
[----:B------:R-:W-:Y:S01]  /*2710*/  LOP3.LUT R6, R5, 0x28, R4, 0x78, !PT ;  /* 0x0000002805067812 */ /* 0x000fe200078e7804 */
[----:B------:R-:W-:Y:S01]  /*2720*/  IMAD.SHL.U32 R4, R2, 0x10, RZ ;  /* 0x0000001002047824 */ /* 0x000fe200078e00ff */
[----:B------:R-:W-:Y:S01]  /*2730*/  LEA.HI R12, R11, R11, RZ, 0x1 ;  /* 0x0000000b0b0c7211 */ /* 0x000fe200078f08ff */
[----:B------:R-:W-:Y:S01]  /*2740*/  IMAD.SHL.U32 R5, R17, 0x100, RZ ;  /* 0x0000010011057824 */ /* 0x000fe200078e00ff */
[----:B------:R-:W-:Y:S01]  /*2750*/  SEL R13, RZ, 0xffffffff, P1 ;  /* 0xffffffffff0d7807 */ /* 0x000fe20000800000 */
[----:B------:R-:W-:Y:S01]  /*2760*/  IMAD.IADD R6, R7, 0x1, R6 ;  /* 0x0000000107067824 */ /* 0x000fe200078e0206 */
[----:B------:R-:W-:Y:S01]  /*2770*/  LOP3.LUT R4, R4, 0xf0, RZ, 0xc0, !PT ;  /* 0x000000f004047812 */ /* 0x000fe200078ec0ff */
[----:B------:R-:W-:Y:S01]  /*2780*/  IMAD.SHL.U32 R204, R2, 0x2, RZ ;  /* 0x0000000202cc7824 */ /* 0x000fe200078e00ff */
[----:B------:R-:W-:Y:S01]  /*2790*/  LOP3.LUT P1, RZ, R25, 0x4, RZ, 0xc0, !PT ;  /* 0x0000000419ff7812 */ /* 0x000fe2000782c0ff */
[----:B------:R-:W-:Y:S01]  /*27a0*/  IMAD.SHL.U32 R219, R6, 0x2, RZ ;  /* 0x0000000206db7824 */ /* 0x000fe200078e00ff */
[C---:B------:R-:W-:Y:S01]  /*27b0*/  LOP3.LUT R14, R4.reuse, R10, RZ, 0xfc, !PT ;  /* 0x0000000a040e7212 */ /* 0x040fe200078efcff */
[----:B------:R-:W0:Y:S01]  /*27c0*/  LDGDEPBAR ;  /* 0x00000000000079af */ /* 0x000e220000000000 */
[----:B------:R-:W-:Y:S01]  /*27d0*/  LOP3.LUT R10, R4, 0x100, R5, 0xf8, !PT ;  /* 0x00000100040a7812 */ /* 0x000fe200078ef805 */
[----:B------:R-:W-:Y:S01]  /*27e0*/  IMAD R4, R22, c[0x0][0x240], RZ ;  /* 0x0000900016047a24 */ /* 0x000fe200078e02ff */
[C---:B------:R-:W-:Y:S01]  /*27f0*/  IADD3 R6, R219.reuse, 0x21480, RZ ;  /* 0x00021480db067810 */ /* 0x040fe20007ffe0ff */
[----:B------:R-:W0:Y:S01]  /*2800*/  LDGDEPBAR ;  /* 0x00000000000079af */ /* 0x000e220000000000 */
[----:B------:R-:W-:-:S02]  /*2810*/  IADD3 R220, R219, 0x215a0, RZ ;  /* 0x000215a0dbdc7810 */ /* 0x000fc40007ffe0ff */
[----:B------:R-:W-:Y:S01]  /*2820*/  LOP3.LUT R204, R14, 0x18, R204, 0x78, !PT ;  /* 0x000000180ecc7812 */ /* 0x000fe200078e78cc */
[----:B------:R-:W-:Y:S01]  /*2830*/  IMAD.MOV.U32 R14, RZ, RZ, 0x20 ;  /* 0x00000020ff0e7424 */ /* 0x000fe200078e00ff */
[----:B------:R-:W-:Y:S01]  /*2840*/  @P0 IADD3 R220, R6, 0xe0, RZ ;  /* 0x000000e006dc0810 */ /* 0x000fe20007ffe0ff */
[----:B------:R-:W-:Y:S01]  /*2850*/  IMAD.SHL.U32 R6, R0, 0x20, RZ ;  /* 0x0000002000067824 */ /* 0x000fe200078e00ff */
[----:B-1----:R-:W-:Y:S01]  /*2860*/  SHF.R.S32.HI R8, RZ, 0x1f, R3 ;  /* 0x0000001fff087819 */ /* 0x002fe20000011403 */
[----:B------:R-:W-:Y:S01]  /*2870*/  IMAD R16, R24, c[0x0][0x244], R4 ;  /* 0x0000910018107a24 */ /* 0x000fe200078e0204 */
[----:B------:R-:W-:Y:S01]  /*2880*/  LOP3.LUT P0, RZ, R25, 0x2, RZ, 0xc0, !PT ;  /* 0x0000000219ff7812 */ /* 0x000fe2000780c0ff */
[----:B------:R-:W-:Y:S01]  /*2890*/  IMAD.SHL.U32 R4, R15, 0x10, RZ ;  /* 0x000000100f047824 */ /* 0x000fe200078e00ff */
[----:B------:R-:W-:Y:S01]  /*28a0*/  LEA.HI R7, R8, R3, RZ, 0x2 ;  /* 0x0000000308077211 */ /* 0x000fe200078f10ff */
[----:B------:R-:W-:Y:S01]  /*28b0*/  IMAD.SHL.U32 R8, R28, 0x8, RZ ;  /* 0x000000081c087824 */ /* 0x000fe200078e00ff */
[----:B------:R-:W-:Y:S01]  /*28c0*/  LOP3.LUT P3, RZ, R2, 0x2, RZ, 0xc0, !PT ;  /* 0x0000000202ff7812 */ /* 0x000fe2000786c0ff */
[----:B------:R-:W-:Y:S01]  /*28d0*/  IMAD.SHL.U32 R204, R204, 0x2, RZ ;  /* 0x00000002cccc7824 */ /* 0x000fe200078e00ff */
[----:B------:R-:W-:Y:S01]  /*28e0*/  LOP3.LUT R5, R7, 0x7ffffffc, RZ, 0xc0, !PT ;  /* 0x7ffffffc07057812 */ /* 0x000fe200078ec0ff */
[----:B------:R-:W-:Y:S01]  /*28f0*/  IMAD.IADD R246, R245, 0x1, R16 ;  /* 0x00000001f5f67824 */ /* 0x000fe200078e0210 */
[----:B------:R-:W-:-:S02]  /*2900*/  SEL R201, R215, 0xfffffff0, !P0 ;  /* 0xfffffff0d7c97807 */ /* 0x000fc40004000000 */
[----:B------:R-:W-:Y:S01]  /*2910*/  SEL R202, R14, 0xffffffe0, !P1 ;  /* 0xffffffe00eca7807 */ /* 0x000fe20004800000 */
[----:B------:R-:W-:Y:S01]  /*2920*/  IMAD.IADD R9, R3, 0x1, -R5 ;  /* 0x0000000103097824 */ /* 0x000fe200078e0a05 */
[----:B------:R-:W-:Y:S02]  /*2930*/  SHF.R.S32.HI R3, RZ, 0x1f, R2 ;  /* 0x0000001fff037819 */ /* 0x000fe40000011402 */
[----:B------:R-:W-:Y:S02]  /*2940*/  LEA.HI.SX32 R223, R7, R4, 0x1e ;  /* 0x0000000407df7211 */ /* 0x000fe400078ff2ff */
[----:B------:R-:W-:Y:S01]  /*2950*/  LEA.HI R206, R3, R2, RZ, 0x3 ;  /* 0x0000000203ce7211 */ /* 0x000fe200078f18ff */
[----:B------:R-:W-:Y:S01]  /*2960*/  IMAD.SHL.U32 R3, R25, 0x40, RZ ;  /* 0x0000004019037824 */ /* 0x000fe200078e00ff */
[----:B------:R-:W-:Y:S02]  /*2970*/  LOP3.LUT R6, R6, 0x20, RZ, 0xc0, !PT ;  /* 0x0000002006067812 */ /* 0x000fe400078ec0ff */
[C---:B------:R-:W-:Y:S01]  /*2980*/  LOP3.LUT R5, R206.reuse, 0xfffffff8, RZ, 0xc0, !PT ;  /* 0xfffffff8ce057812 */ /* 0x040fe200078ec0ff */
[----:B------:R-:W-:Y:S01]  /*2990*/  IMAD.SHL.U32 R206, R206, 0x40, RZ ;  /* 0x00000040cece7824 */ /* 0x000fe200078e00ff */
[----:B------:R-:W-:-:S02]  /*29a0*/  LOP3.LUT R3, R3, 0x1c0, RZ, 0xc0, !PT ;  /* 0x000001c003037812 */ /* 0x000fc400078ec0ff */
[----:B------:R-:W-:Y:S01]  /*29b0*/  SHF.R.U32.HI R207, RZ, 0x3, R10 ;  /* 0x00000003ffcf7819 */ /* 0x000fe2000001160a */
[----:B------:R-:W-:Y:S01]  /*29c0*/  IMAD.IADD R5, R2, 0x1, -R5 ;  /* 0x0000000102057824 */ /* 0x000fe200078e0a05 */
[----:B------:R-:W-:Y:S02]  /*29d0*/  LOP3.LUT R2, R12, 0x1ffffffe, RZ, 0xc0, !PT ;  /* 0x1ffffffe0c027812 */ /* 0x000fe400078ec0ff */
[----:B------:R-:W-:Y:S02]  /*29e0*/  LOP3.LUT R200, R3, 0x8, R31, 0xf8, !PT ;  /* 0x0000000803c87812 */ /* 0x000fe400078ef81f */
[----:B------:R-:W-:Y:S01]  /*29f0*/  LOP3.LUT P1, RZ, R5, 0x4, RZ, 0xc0, !PT ;  /* 0x0000000405ff7812 */ /* 0x000fe2000782c0ff */
[----:B------:R-:W-:Y:S01]  /*2a00*/  IMAD.IADD R2, R11, 0x1, -R2 ;  /* 0x000000010b027824 */ /* 0x000fe200078e0a02 */
[C---:B------:R-:W-:Y:S01]  /*2a10*/  LOP3.LUT P0, RZ, R5.reuse, 0x2, RZ, 0xc0, !PT ;  /* 0x0000000205ff7812 */ /* 0x040fe2000780c0ff */
[----:B------:R-:W-:Y:S01]  /*2a20*/  IMAD.SHL.U32 R5, R5, 0x40, RZ ;  /* 0x0000004005057824 */ /* 0x000fe200078e00ff */
[----:B------:R-:W-:Y:S01]  /*2a30*/  LOP3.LUT R4, R3, 0x30, R4, 0xf8, !PT ;  /* 0x0000003003047812 */ /* 0x000fe200078ef804 */
[----:B------:R-:W-:Y:S01]  /*2a40*/  IMAD R232, R2, 0x4, R9 ;  /* 0x0000000402e87824 */ /* 0x000fe200078e0209 */
[----:B------:R-:W-:Y:S01]  /*2a50*/  SHF.R.U32.HI R7, RZ, 0x3, R3 ;  /* 0x00000003ff077819 */ /* 0x000fe20000011603 */
[----:B------:R-:W-:Y:S01]  /*2a60*/  IMAD.SHL.U32 R3, R0, 0x8, RZ ;  /* 0x0000000800037824 */ /* 0x000fe200078e00ff */
[----:B------:R-:W-:Y:S01]  /*2a70*/  LOP3.LUT R5, R5, 0x1c0, RZ, 0xc0, !PT ;  /* 0x000001c005057812 */ /* 0x000fe200078ec0ff */
[----:B------:R-:W-:Y:S01]  /*2a80*/  IMAD.SHL.U32 R2, R13, 0x2, RZ ;  /* 0x000000020d027824 */ /* 0x000fe200078e00ff */
[----:B------:R-:W-:Y:S01]  /*2a90*/  LOP3.LUT R12, R6, 0x18, R8, 0xf8, !PT ;  /* 0x00000018060c7812 */ /* 0x000fe200078ef808 */
[----:B------:R-:W-:Y:S01]  /*2aa0*/  IMAD.SHL.U32 R232, R232, 0x2, RZ ;  /* 0x00000002e8e87824 */ /* 0x000fe200078e00ff */
        /* <DEDUP_REMOVED lines=20> */
[----:B------:R-:W-:Y:S01]  /*2bf0*/  SEL R9, RZ, 0x4, P2 ;  /* 0x00000004ff097807 */ /* 0x000fe20001000000 */
[----:B------:R-:W-:Y:S01]  /*2c00*/  IMAD.SHL.U32 R216, R215, 0x2, RZ ;  /* 0x00000002d7d87824 */ /* 0x000fe200078e00ff */
[----:B------:R-:W-:Y:S01]  /*2c10*/  IADD3 R209, R209, 0x1b080, RZ ;  /* 0x0001b080d1d17810 */ /* 0x000fe20007ffe0ff */
[--C-:B------:R-:W-:Y:S01]  /*2c20*/  IMAD R201, R201, 0x2, R200.reuse ;  /* 0x00000002c9c97824 */ /* 0x100fe200078e02c8 */
[----:B------:R-:W-:Y:S01]  /*2c30*/  LOP3.LUT R206, R5, R206, RZ, 0xfc, !PT ;  /* 0x000000ce05ce7212 */ /* 0x000fe200078efcff */
[----:B------:R-:W-:Y:S01]  /*2c40*/  IMAD.SHL.U32 R210, R212, 0x2, RZ ;  /* 0x00000002d4d27824 */ /* 0x000fe200078e00ff */
        /* <DEDUP_REMOVED lines=9> */
[----:B------:R-:W-:Y:S02]  /*2ce0*/  IMAD.IADD R211, R210, 0x1, R216 ;  /* 0x00000001d2d37824 */ /* 0x000fe400078e02d8 */
.L_x_1227:
[----:B------:R-:W-:Y:S04]  /*2cf0*/  DEPBAR.LE SB0, 0x1 ;  /* 0x000080400000791a */ /* 0x000fe80000000000 */
[----:B------:R-:W-:Y:S01]  /*2d00*/  BAR.SYNC.DEFER_BLOCKING 0x0 ;  /* 0x0000000000007b1d */ /* 0x000fe20000010000 */
[C---:B------:R-:W-:Y:S01]  /*2d10*/  IMAD R0, R208.reuse, 0x3000, R212 ;  /* 0x00003000d0007824 */ /* 0x040fe200078e02d4 */
[C---:B------:R-:W-:Y:S01]  /*2d20*/  LEA R187, R208.reuse, R223, 0x6 ;  /* 0x000000dfd0bb7211 */ /* 0x040fe200078e30ff */
[----:B------:R-:W-:Y:S01]  /*2d30*/  IMAD R36, R208, 0x3000, R213 ;  /* 0x00003000d0247824 */ /* 0x000fe200078e02d5 */
[----:B------:R-:W-:Y:S02]  /*2d40*/  IADD3 R218, R192, 0x1, RZ ;  /* 0x00000001c0da7810 */ /* 0x000fe40007ffe0ff */
[----:B------:R-:W-:Y:S01]  /*2d50*/  SHF.L.U32 R108, R0, 0x1, RZ ;  /* 0x00000001006c7819 */ /* 0x000fe200000006ff */
[----:B------:R-:W-:Y:S01]  /*2d60*/  IMAD R0, R208, 0x3000, R215 ;  /* 0x00003000d0007824 */ /* 0x000fe200078e02d7 */
[----:B------:R-:W-:Y:S02]  /*2d70*/  SHF.L.U32 R110, R36, 0x1, RZ ;  /* 0x00000001246e7819 */ /* 0x000fe400000006ff */
[----:B------:R-:W-:Y:S02]  /*2d80*/  ISETP.GE.AND P3, PT, R218, R233, PT ;  /* 0x000000e9da00720c */ /* 0x000fe40003f66270 */
[----:B------:R-:W-:Y:S01]  /*2d90*/  IADD3 R4, R212, R0, RZ ;  /* 0x00000000d4047210 */ /* 0x000fe20007ffe0ff */
[----:B------:R-:W-:Y:S01]  /*2da0*/  IMAD.IADD R0, R213, 0x1, R0 ;  /* 0x00000001d5007824 */ /* 0x000fe200078e0200 */
[----:B------:R-:W-:Y:S03]  /*2db0*/  MOV R226, R192 ;  /* 0x000000c000e27202 */ /* 0x000fe60000000f00 */
[----:B------:R-:W-:Y:S01]  /*2dc0*/  IMAD.SHL.U32 R4, R4, 0x2, RZ ;  /* 0x0000000204047824 */ /* 0x000fe200078e00ff */
[----:B------:R-:W-:Y:S01]  /*2dd0*/  SHF.L.U32 R172, R0, 0x1, RZ ;  /* 0x0000000100ac7819 */ /* 0x000fe200000006ff */
[----:B------:R-:W-:Y:S04]  /*2de0*/  IMAD R0, R208, 0x3000, R217 ;  /* 0x00003000d0007824 */ /* 0x000fe800078e02d9 */
        /* <DEDUP_REMOVED lines=148> */
[----:B------:R3:W1:Y:S01]  /*3730*/  LDSM.16.M88.4 R172, [R211+0x1b080] ;  /* 0x01b08000d3ac783b */ /* 0x0006620000000200 */
[----:B------:R-:W-:-:S06]  /*3740*/  @P3 BRA `(.L_x_1225) ;  /* 0x0000034000003947 */ /* 0x000fcc0003800000 */
[----:B------:R-:W-:Y:S01]  /*3750*/  ISETP.GT.AND P1, PT, R251, 0xf, PT ;  /* 0x0000000ffb00780c */ /* 0x000fe20003f24270 */
[----:B------:R-:W-:Y:S01]  /*3760*/  IMAD.WIDE.U32 R26, R218, c[0x0][0x178], RZ ;  /* 0x00005e00da1a7a25 */ /* 0x000fe200078e00ff */
[----:B------:R-:W-:Y:S03]  /*3770*/  SHF.R.S32.HI R0, RZ, 0x1f, R218 ;  /* 0x0000001fff007819 */ /* 0x000fe600000114da */
[----:B------:R-:W-:Y:S02]  /*3780*/  IMAD.MOV.U32 R190, RZ, RZ, c[0x0][0x178] ;  /* 0x00005e00ffbe7624 */ /* 0x000fe400078e00ff */
[----:B------:R-:W-:Y:S02]  /*3790*/  IMAD R0, R0, c[0x0][0x178], RZ ;  /* 0x00005e0000007a24 */ /* 0x000fe400078e02ff */
[----:B------:R-:W-:Y:S02]  /*37a0*/  IMAD.SHL.U32 R3, R26, 0x40, RZ ;  /* 0x000000401a037824 */ /* 0x000fe400078e00ff */
[----:B------:R-:W-:Y:S02]  /*37b0*/  IMAD R28, R218, c[0x0][0x17c], R0 ;  /* 0x00005f00da1c7a24 */ /* 0x000fe400078e0200 */
[----:B------:R-:W-:Y:S01]  /*37c0*/  @!P1 LEA R2, R192, 0x40, 0x6 ;  /* 0x00000040c0029811 */ /* 0x000fe200078e30ff */
[----:B------:R-:W-:Y:S02]  /*37d0*/  IMAD.SHL.U32 R190, R190, 0x20, RZ ;  /* 0x00000020bebe7824 */ /* 0x000fe400078e00ff */
[----:B------:R-:W-:Y:S01]  /*37e0*/  IMAD.IADD R29, R27, 0x1, R28 ;  /* 0x000000011b1d7824 */ /* 0x000fe200078e021c */
[C---:B------:R-:W-:Y:S01]  /*37f0*/  @!P1 IADD3 R0, P0, R2.reuse, R242, RZ ;  /* 0x000000f202009210 */ /* 0x040fe20007f1e0ff */
[----:B------:R-:W-:Y:S02]  /*3800*/  IMAD.MOV.U32 R189, RZ, RZ, 0x5 ;  /* 0x00000005ffbd7424 */ /* 0x000fe400078e00ff */
[----:B------:R-:W-:Y:S01]  /*3810*/  IMAD.MOV.U32 R188, RZ, RZ, c[0x0][0x178] ;  /* 0x00005e00ffbc7624 */ /* 0x000fe200078e00ff */
[----:B------:R-:W-:Y:S02]  /*3820*/  @!P1 LEA.HI.X.SX32 R28, R2, R247, 0x1, P0 ;  /* 0x000000f7021c9211 */ /* 0x000fe400000f0eff */
[----:B------:R-:W-:Y:S02]  /*3830*/  IADD3 R27, P1, P0, R236, R3, R190 ;  /* 0x00000003ec1b7210 */ /* 0x000fe4000783e0be */
[----:B------:R-:W-:Y:S02]  /*3840*/  SHF.L.U64.HI R188, R188, R189, c[0x0][0x17c] ;  /* 0x00005f00bcbc7619 */ /* 0x000fe400000102bd */
[----:B------:R-:W-:Y:S01]  /*3850*/  SHF.L.U64.HI R2, R26, 0x6, R29 ;  /* 0x000000061a027819 */ /* 0x000fe2000001021d */
[----:B------:R-:W-:Y:S01]  /*3860*/  IMAD R26, R218, -0x40, R225 ;  /* 0xffffffc0da1a7824 */ /* 0x000fe200078e02e1 */
[----:B------:R-:W-:Y:S02]  /*3870*/  IADD3 R3, P2, R3, R236, RZ ;  /* 0x000000ec03037210 */ /* 0x000fe40007f5e0ff */
[----:B------:R-:W-:Y:S02]  /*3880*/  IADD3.X R32, R231, R2, R188, P1, P0 ;  /* 0x00000002e7207210 */ /* 0x000fe40000fe04bc */
[----:B------:R-:W-:Y:S11]  /*3890*/  ISETP.GT.AND P1, PT, R251, 0xf, PT ;  /* 0x0000000ffb00780c */ /* 0x000ff60003f24270 */
[----:B------:R-:W-:Y:S02]  /*38a0*/  @!UPT UIADD3 URZ, URZ, URZ, URZ ;  /* 0x0000003f3f3ff290 */ /* 0x000fe4000fffe03f */
[C---:B------:R-:W-:Y:S04]  /*38b0*/  @!P1 LEA R30, P0, R0.reuse, c[0x0][0x258], 0x2 ;  /* 0x00009600001e9a11 */ /* 0x040fe800078010ff */
[----:B------:R-:W-:Y:S01]  /*38c0*/  @!P1 LEA.HI.X R31, R0, c[0x0][0x25c], R28, 0x2, P0 ;  /* 0x00009700001f9a11 */ /* 0x000fe200000f141c */
[----:B------:R-:W-:Y:S01]  /*38d0*/  IMAD.X R0, R2, 0x1, R231, P2 ;  /* 0x0000000102007824 */ /* 0x000fe200010e06e7 */
[----:B------:R-:W-:Y:S01]  /*38e0*/  LEA R28, P1, R3, c[0x0][0x160], 0x1 ;  /* 0x00005800031c7a11 */ /* 0x000fe200078208ff */
[----:B------:R-:W-:Y:S01]  /*38f0*/  IMAD.IADD R2, R26, 0x1, -R238 ;  /* 0x000000011a027824 */ /* 0x000fe200078e0aee */
[----:B------:R-:W-:Y:S02]  /*3900*/  LEA R26, P0, R27, c[0x0][0x160], 0x1 ;  /* 0x000058001b1a7a11 */ /* 0x000fe400078008ff */
[----:B------:R-:W-:Y:S02]  /*3910*/  LEA.HI.X R29, R3, c[0x0][0x164], R0, 0x1, P1 ;  /* 0x00005900031d7a11 */ /* 0x000fe400008f0c00 */
[C---:B------:R-:W-:Y:S02]  /*3920*/  ISETP.LT.OR P1, PT, R2.reuse, 0x1, !P4 ;  /* 0x000000010200780c */ /* 0x040fe40006721670 */
[----:B------:R-:W-:Y:S02]  /*3930*/  IADD3 R0, R221, 0xf080, RZ ;  /* 0x0000f080dd007810 */ /* 0x000fe40007ffe0ff */
[----:B------:R-:W-:Y:S02]  /*3940*/  LEA.HI.X R27, R27, c[0x0][0x164], R32, 0x1, P0 ;  /* 0x000059001b1b7a11 */ /* 0x000fe400000f0c20 */
[----:B------:R-:W-:Y:S01]  /*3950*/  ISETP.LT.OR P0, PT, R2, 0x1, !P6 ;  /* 0x000000010200780c */ /* 0x000fe20007701670 */
[----:B------:R-:W-:Y:S01]  /*3960*/  IMAD R0, R222, 0x6000, R0 ;  /* 0x00006000de007824 */ /* 0x000fe200078e0200 */
[C---:B------:R-:W-:Y:S05]  /*3970*/  ISETP.GT.AND P2, PT, R251.reuse, 0xf, PT ;  /* 0x0000000ffb00780c */ /* 0x040fea0003f44270 */
        /* <DEDUP_REMOVED lines=15> */
[----:B------:R3:W-:Y:S05]  /*3a70*/  LDGSTS.E.BYPASS.LTC128B.128 [R0+0x5000], [R26.64+0x100], !P0 ;  /* 0x050001001a007fae */ /* 0x0007ea000c101d44 */
[----:B------:R3:W-:Y:S02]  /*3a80*/  @!P2 LDGSTS.E.BYPASS.LTC128B.128 [R2+0x21080], [R30.64] ;  /* 0x210800001e02afae */ /* 0x0007e4000b901d44 */
.L_x_1225:
[C---:B-123--:R-:W-:Y:S01]  /*3a90*/  HMMA.16816.F32 R24, R104.reuse, R24, RZ ;  /* 0x000000186818723c */ /* 0x04efe200000018ff */
[----:B------:R-:W-:Y:S03]  /*3aa0*/  LDSM.16.M88.2 R2, [R203+0x7880] ;  /* 0x00788000cb02783b */ /* 0x000fe60000000100 */
[----:B------:R-:W-:Y:S01]  /*3ab0*/  IMAD.IADD R0, R216, 0x1, R209 ;  /* 0x00000001d8007824 */ /* 0x000fe200078e02d1 */
        /* <DEDUP_REMOVED lines=9> */
[C---:B------:R-:W-:Y:S01]  /*3b50*/  HMMA.16816.F32 R24, R172.reuse, R176, R24 ;  /* 0x000000b0ac18723c */ /* 0x040fe20000001818 */
[----:B------:R-:W5:Y:S07]  /*3b60*/  LDSM.16.M88.2 R110, [R203+0x9880] ;  /* 0x00988000cb6e783b */ /* 0x000f6e0000000100 */
[C---:B------:R-:W-:Y:S01]  /*3b70*/  HMMA.16816.F32 R28, R172.reuse, R178, R28 ;  /* 0x000000b2ac1c723c */ /* 0x040fe2000000181c */
[----:B------:R-:W-:Y:S07]  /*3b80*/  LDSM.16.M88.4 R176, [R0] ;  /* 0x0000000000b0783b */ /* 0x000fee0000000200 */
[C---:B------:R-:W-:Y:S01]  /*3b90*/  HMMA.16816.F32 R32, R172.reuse, R180, R32 ;  /* 0x000000b4ac20723c */ /* 0x040fe20000001820 */
[----:B------:R-:W4:Y:S07]  /*3ba0*/  LDSM.16.M88.2 R180, [R202+0x7880] ;  /* 0x00788000cab4783b */ /* 0x000f2e0000000100 */
[C---:B------:R-:W-:Y:S08]  /*3bb0*/  HMMA.16816.F32 R36, R172.reuse, R182, R36 ;  /* 0x000000b6ac24723c */ /* 0x040ff00000001824 */
[----:B----4-:R-:W-:Y:S01]  /*3bc0*/  HMMA.16816.F32 R40, R172, R184, R40 ;  /* 0x000000b8ac28723c */ /* 0x010fe20000001828 */
[----:B------:R-:W-:Y:S07]  /*3bd0*/  LDSM.16.M88.4 R172, [R210+0x1d080] ;  /* 0x01d08000d2ac783b */ /* 0x000fee0000000200 */
[C---:B-1----:R-:W-:Y:S01]  /*3be0*/  HMMA.16816.F32 R24, R188.reuse, R2, R24 ;  /* 0x00000002bc18723c */ /* 0x042fe20000001818 */
[----:B------:R-:W1:Y:S07]  /*3bf0*/  LDSM.16.M88.2 R2, [R202+0x8080] ;  /* 0x00808000ca02783b */ /* 0x000e6e0000000100 */
        /* <DEDUP_REMOVED lines=8> */
[C---:B------:R-:W-:Y:S01]  /*3c80*/  HMMA.16816.F32 R24, R176.reuse, R180, R24 ;  /* 0x000000b4b018723c */ /* 0x040fe20000001818 */
        /* <DEDUP_REMOVED lines=13> */
[----:B------:R-:W-:Y:S07]  /*3d60*/  LDSM.16.M88.2 R180, [R202+0xb880] ;  /* 0x00b88000cab4783b */ /* 0x000fee0000000100 */
        /* <DEDUP_REMOVED lines=36> */
[----:B------:R-:W-:Y:S01]  /*3fb0*/  IMAD.IADD R181, R227, 0x1, -R232 ;  /* 0x00000001e3b57824 */ /* 0x000fe200078e0ae8 */
[----:B--2---:R-:W-:Y:S01]  /*3fc0*/  HMMA.16816.F32 R40, R176, R104, R40 ;  /* 0x00000068b028723c */ /* 0x004fe20000001828 */
[----:B------:R-:W2:Y:S06]  /*3fd0*/  LDSM.16.M88.2 R104, [R200+0xe880] ;  /* 0x00e88000c868783b */ /* 0x000eac0000000100 */
[----:B------:R-:W-:Y:S01]  /*3fe0*/  IMAD R176, R192, 0x40, R227 ;  /* 0x00000040c0b07824 */ /* 0x000fe200078e02e3 */
[C---:B---3--:R-:W-:Y:S01]  /*3ff0*/  HMMA.16816.F32 R24, R172.reuse, R106, R24 ;  /* 0x0000006aac18723c */ /* 0x048fe20000001818 */
[----:B------:R-:W-:Y:S04]  /*4000*/  LDSM.16.M88.2 R106, [R201+0xc880] ;  /* 0x00c88000c96a783b */ /* 0x000fe80000000100 */
[----:B------:R-:W-:Y:S03]  /*4010*/  IADD3 R176, -R225, 0x1, R176 ;  /* 0x00000001e1b07810 */ /* 0x000fe60007ffe1b0 */
[C---:B----4-:R-:W-:Y:S01]  /*4020*/  HMMA.16816.F32 R28, R172.reuse, R108, R28 ;  /* 0x0000006cac1c723c */ /* 0x050fe2000000181c */
[----:B------:R-:W-:Y:S03]  /*4030*/  LDSM.16.M88.2 R108, [R201+0xd080] ;  /* 0x00d08000c96c783b */ /* 0x000fe60000000100 */
[----:B------:R-:W-:Y:S02]  /*4040*/  IADD3 R182, -R232, R223, R176 ;  /* 0x000000dfe8b67210 */ /* 0x000fe40007ffe1b0 */
[----:B------:R-:W3:Y:S02]  /*4050*/  LDSM.16.M88.4 R176, [R211+0x1f080] ;  /* 0x01f08000d3b0783b */ /* 0x000ee40000000200 */
[C---:B-----5:R-:W-:Y:S02]  /*4060*/  HMMA.16816.F32 R32, R172.reuse, R110, R32 ;  /* 0x0000006eac20723c */ /* 0x060fe40000001820 */
[----:B------:R-:W-:Y:S02]  /*4070*/  LDSM.16.M88.2 R110, [R203+0xc880] ;  /* 0x00c88000cb6e783b */ /* 0x000fe40000000100 */
[----:B------:R-:W-:Y:S04]  /*4080*/  IMNMX R180, R181, R182, PT ;  /* 0x000000b6b5b47217 */ /* 0x000fe80003800200 */
[C---:B-1----:R-:W-:Y:S01]  /*4090*/  HMMA.16816.F32 R36, R172.reuse, R2, R36 ;  /* 0x00000002ac24723c */ /* 0x042fe20000001824 */
[----:B------:R-:W1:Y:S02]  /*40a0*/  LDSM.16.M88.2 R2, [R201+0xd880] ;  /* 0x00d88000c902783b */ /* 0x000e640000000100 */
[----:B------:R-:W-:Y:S04]  /*40b0*/  ISETP.GT.AND P0, PT, R180, RZ, PT ;  /* 0x000000ffb400720c */ /* 0x000fe80003f04270 */
[----:B------:R-:W-:Y:S01]  /*40c0*/  FSEL R4, R4, -INF , P0 ;  /* 0xff80000004047808 */ /* 0x000fe20000000000 */
[----:B--2---:R-:W-:Y:S04]  /*40d0*/  HMMA.16816.F32 R40, R172, R104, R40 ;  /* 0x00000068ac28723c */ /* 0x004fe80000001828 */
[--C-:B------:R-:W-:Y:S01]  /*40e0*/  FFMA.FTZ R4, R4, c[0x0][0x29c], -R186.reuse ;  /* 0x0000a70004047a23 */ /* 0x100fe200000108ba */
[C---:B------:R-:W-:Y:S03]  /*40f0*/  ISETP.GT.AND P0, PT, R180.reuse, 0x1, PT ;  /* 0x00000001b400780c */ /* 0x040fe60003f04270 */
[----:B------:R2:W-:Y:S01]  /*4100*/  MUFU.EX2 R190, R4 ;  /* 0x0000000400be7308 */ /* 0x0005e20000000800 */
[C---:B---3--:R-:W-:Y:S08]  /*4110*/  HMMA.16816.F32 R24, R176.reuse, R106, R24 ;  /* 0x0000006ab018723c */ /* 0x048ff00000001818 */
[C---:B------:R-:W-:Y:S04]  /*4120*/  HMMA.16816.F32 R28, R176.reuse, R108, R28 ;  /* 0x0000006cb01c723c */ /* 0x040fe8000000181c */
[----:B--2---:R-:W-:Y:S02]  /*4130*/  FSEL R4, R5, -INF , P0 ;  /* 0xff80000005047808 */ /* 0x004fe40000000000 */
[----:B------:R-:W-:Y:S02]  /*4140*/  ISETP.GT.AND P0, PT, R180, 0x10, PT ;  /* 0x00000010b400780c */ /* 0x000fe40003f04270 */
[C---:B-1----:R-:W-:Y:S04]  /*4150*/  HMMA.16816.F32 R32, R176.reuse, R2, R32 ;  /* 0x00000002b020723c */ /* 0x042fe80000001820 */
[--C-:B------:R-:W-:Y:S01]  /*4160*/  FFMA.FTZ R4, R4, c[0x0][0x29c], -R186.reuse ;  /* 0x0000a70004047a23 */ /* 0x100fe200000108ba */
[----:B------:R-:W-:Y:S02]  /*4170*/  FSEL R8, R8, -INF , P0 ;  /* 0xff80000008087808 */ /* 0x000fe40000000000 */
[----:B------:R-:W-:Y:S01]  /*4180*/  ISETP.GT.AND P0, PT, R180, 0x11, PT ;  /* 0x00000011b400780c */ /* 0x000fe20003f04270 */
[----:B------:R1:W-:Y:S04]  /*4190*/  MUFU.EX2 R189, R4 ;  /* 0x0000000400bd7308 */ /* 0x0003e80000000800 */
[--C-:B------:R-:W-:Y:S01]  /*41a0*/  FFMA.FTZ R8, R8, c[0x0][0x29c], -R186.reuse ;  /* 0x0000a70008087a23 */ /* 0x100fe200000108ba */
[----:B------:R-:W-:Y:S02]  /*41b0*/  FSEL R104, R9, -INF , P0 ;  /* 0xff80000009687808 */ /* 0x000fe40000000000 */
[----:B------:R-:W-:Y:S03]  /*41c0*/  ISETP.GT.AND P0, PT, R180, 0x20, PT ;  /* 0x00000020b400780c */ /* 0x000fe60003f04270 */
[----:B------:R2:W-:Y:S01]  /*41d0*/  MUFU.EX2 R188, R8 ;  /* 0x0000000800bc7308 */ /* 0x0005e20000000800 */
[--C-:B------:R-:W-:Y:S01]  /*41e0*/  FFMA.FTZ R104, R104, c[0x0][0x29c], -R186.reuse ;  /* 0x0000a70068687a23 */ /* 0x100fe200000108ba */
[----:B------:R-:W-:Y:S02]  /*41f0*/  FSEL R12, R12, -INF , P0 ;  /* 0xff8000000c0c7808 */ /* 0x000fe40000000000 */
[----:B------:R-:W-:Y:S03]  /*4200*/  ISETP.GT.AND P0, PT, R180, 0x21, PT ;  /* 0x00000021b400780c */ /* 0x000fe60003f04270 */
[--C-:B------:R-:W-:Y:S01]  /*4210*/  FFMA.FTZ R12, R12, c[0x0][0x29c], -R186.reuse ;  /* 0x0000a7000c0c7a23 */ /* 0x100fe200000108ba */
[----:B------:R-:W-:Y:S02]  /*4220*/  FSEL R108, R13, -INF , P0 ;  /* 0xff8000000d6c7808 */ /* 0x000fe40000000000 */
[----:B------:R3:W4:Y:S01]  /*4230*/  MUFU.EX2 R185, R104 ;  /* 0x0000006800b97308 */ /* 0x0007220000000800 */
[----:B------:R-:W-:Y:S02]  /*4240*/  ISETP.GT.AND P0, PT, R180, 0x30, PT ;  /* 0x00000030b400780c */ /* 0x000fe40003f04270 */
[--C-:B------:R-:W-:Y:S01]  /*4250*/  FFMA.FTZ R2, R108, c[0x0][0x29c], -R186.reuse ;  /* 0x0000a7006c027a23 */ /* 0x100fe200000108ba */
[----:B-1----:R-:W1:Y:S01]  /*4260*/  LDSM.16.M88.2 R4, [R201+0xe080] ;  /* 0x00e08000c904783b */ /* 0x002e620000000100 */
[----:B------:R-:W-:Y:S02]  /*4270*/  FSEL R16, R16, -INF , P0 ;  /* 0xff80000010107808 */ /* 0x000fe40000000000 */
[----:B------:R-:W-:Y:S03]  /*4280*/  ISETP.GT.AND P0, PT, R180, 0x31, PT ;  /* 0x00000031b400780c */ /* 0x000fe60003f04270 */
[----:B------:R5:W-:Y:S01]  /*4290*/  MUFU.EX2 R184, R12 ;  /* 0x0000000c00b87308 */ /* 0x000be20000000800 */
[----:B--2---:R-:W2:Y:S09]  /*42a0*/  LDSM.16.M88.2 R8, [R201+0xe880] ;  /* 0x00e88000c908783b */ /* 0x004eb20000000100 */
[----:B------:R1:W1:Y:S01]  /*42b0*/  MUFU.EX2 R183, R2 ;  /* 0x0000000200b77308 */ /* 0x0002620000000800 */
[----:B---3--:R-:W3:Y:S04]  /*42c0*/  LDSM.16.M88.4 R104, [R209+0x4000] ;  /* 0x00400000d168783b */ /* 0x008ee80000000200 */
[----:B-----5:R-:W5:Y:S01]  /*42d0*/  LDSM.16.M88.2 R12, [R203+0xd080] ;  /* 0x00d08000cb0c783b */ /* 0x020f620000000100 */
[C---:B-1----:R-:W-:Y:S03]  /*42e0*/  HMMA.16816.F32 R36, R176.reuse, R4, R36 ;  /* 0x00000004b024723c */ /* 0x042fe60000001824 */
[----:B------:R-:W1:Y:S04]  /*42f0*/  LDSM.16.M88.2 R2, [R203+0xd880] ;  /* 0x00d88000cb02783b */ /* 0x000e680000000100 */
[--C-:B------:R-:W-:Y:S01]  /*4300*/  FFMA.FTZ R4, R16, c[0x0][0x29c], -R186.reuse ;  /* 0x0000a70010047a23 */ /* 0x100fe200000108ba */
[----:B------:R-:W-:Y:S01]  /*4310*/  FSEL R16, R17, -INF , P0 ;  /* 0xff80000011107808 */ /* 0x000fe20000000000 */
[----:B--2---:R-:W-:Y:S02]  /*4320*/  HMMA.16816.F32 R40, R176, R8, R40 ;  /* 0x00000008b028723c */ /* 0x004fe40000001828 */
[----:B------:R2:W-:Y:S01]  /*4330*/  MUFU.EX2 R175, R4 ;  /* 0x0000000400af7308 */ /* 0x0005e20000000800 */
[----:B------:R-:W-:Y:S01]  /*4340*/  LDSM.16.M88.2 R8, [R203+0xe880] ;  /* 0x00e88000cb08783b */ /* 0x000fe20000000100 */
[--C-:B------:R-:W-:Y:S01]  /*4350*/  FFMA.FTZ R16, R16, c[0x0][0x29c], -R186.reuse ;  /* 0x0000a70010107a23 */ /* 0x100fe200000108ba */
[----:B------:R-:W-:Y:S04]  /*4360*/  ISETP.GT.AND P0, PT, R180, 0x40, PT ;  /* 0x00000040b400780c */ /* 0x000fe80003f04270 */
[----:B------:R-:W-:Y:S01]  /*4370*/  FSEL R20, R20, -INF , P0 ;  /* 0xff80000014147808 */ /* 0x000fe20000000000 */
[C---:B---3--:R-:W-:Y:S02]  /*4380*/  HMMA.16816.F32 R24, R104.reuse, R110, R24 ;  /* 0x0000006e6818723c */ /* 0x048fe40000001818 */
[----:B------:R3:W-:Y:S01]  /*4390*/  MUFU.EX2 R174, R16 ;  /* 0x0000001000ae7308 */ /* 0x0007e20000000800 */
[----:B------:R3:W-:Y:S02]  /*43a0*/  LDSM.16.M88.4 R108, [R0+0x4000] ;  /* 0x00400000006c783b */ /* 0x0007e40000000200 */
[----:B------:R-:W-:Y:S01]  /*43b0*/  ISETP.GT.AND P0, PT, R180, 0x41, PT ;  /* 0x00000041b400780c */ /* 0x000fe20003f04270 */
[--C-:B------:R-:W-:Y:S03]  /*43c0*/  FFMA.FTZ R20, R20, c[0x0][0x29c], -R186.reuse ;  /* 0x0000a70014147a23 */ /* 0x100fe600000108ba */
[----:B------:R-:W-:Y:S01]  /*43d0*/  FSEL R21, R21, -INF , P0 ;  /* 0xff80000015157808 */ /* 0x000fe20000000000 */
[C---:B-----5:R-:W-:Y:S01]  /*43e0*/  HMMA.16816.F32 R28, R104.reuse, R12, R28 ;  /* 0x0000000c681c723c */ /* 0x060fe2000000181c */
[----:B------:R-:W-:Y:S01]  /*43f0*/  LDSM.16.M88.2 R12, [R202+0xd080] ;  /* 0x00d08000ca0c783b */ /* 0x000fe20000000100 */
[----:B------:R-:W-:Y:S02]  /*4400*/  MUFU.EX2 R173, R20 ;  /* 0x0000001400ad7308 */ /* 0x000fe40000000800 */
[----:B------:R-:W-:Y:S01]  /*4410*/  FFMA.FTZ R186, R21, c[0x0][0x29c], -R186 ;  /* 0x0000a70015ba7a23 */ /* 0x000fe200000108ba */
[----:B--2---:R-:W2:Y:S03]  /*4420*/  LDSM.16.M88.2 R4, [R203+0xe080] ;  /* 0x00e08000cb04783b */ /* 0x004ea60000000100 */
[C---:B-1----:R-:W-:Y:S01]  /*4430*/  HMMA.16816.F32 R32, R104.reuse, R2, R32 ;  /* 0x000000026820723c */ /* 0x042fe20000001820 */
[----:B------:R-:W-:Y:S03]  /*4440*/  LDSM.16.M88.2 R2, [R202+0xd880] ;  /* 0x00d88000ca02783b */ /* 0x000fe60000000100 */
[----:B------:R-:W1:Y:S01]  /*4450*/  MUFU.EX2 R186, R186 ;  /* 0x000000ba00ba7308 */ /* 0x000e620000000800 */
[----:B---3--:R-:W-:Y:S01]  /*4460*/  IADD3 R0, R182, 0x8, RZ ;  /* 0x00000008b6007810 */ /* 0x008fe20007ffe0ff */
[----:B------:R-:W3:Y:S03]  /*4470*/  LDSM.16.M88.2 R16, [R202+0xc880] ;  /* 0x00c88000ca10783b */ /* 0x000ee60000000100 */
[----:B------:R-:W-:Y:S04]  /*4480*/  IMNMX R0, R181, R0, PT ;  /* 0x00000000b5007217 */ /* 0x000fe80003800200 */
[C---:B------:R-:W-:Y:S02]  /*4490*/  ISETP.GT.AND P0, PT, R0.reuse, RZ, PT ;  /* 0x000000ff0000720c */ /* 0x040fe40003f04270 */
[C---:B------:R-:W-:Y:S02]  /*44a0*/  ISETP.GT.AND P2, PT, R0.reuse, 0x31, PT ;  /* 0x000000310000780c */ /* 0x040fe40003f44270 */
[----:B------:R-:W-:Y:S02]  /*44b0*/  ISETP.GT.AND P1, PT, R0, 0x40, PT ;  /* 0x000000400000780c */ /* 0x000fe40003f24270 */
[----:B------:R-:W-:Y:S02]  /*44c0*/  FSEL R6, R6, -INF , P0 ;  /* 0xff80000006067808 */ /* 0x000fe40000000000 */
[----:B------:R-:W-:Y:S02]  /*44d0*/  ISETP.GT.AND P0, PT, R0, 0x1, PT ;  /* 0x000000010000780c */ /* 0x000fe40003f04270 */
[----:B------:R-:W-:Y:S01]  /*44e0*/  FSEL R22, R22, -INF , P1 ;  /* 0xff80000016167808 */ /* 0x000fe20000800000 */
[--C-:B------:R-:W-:Y:S01]  /*44f0*/  FFMA.FTZ R172, R6, c[0x0][0x29c], -R187.reuse ;  /* 0x0000a70006ac7a23 */ /* 0x100fe200000108bb */
[----:B------:R-:W-:Y:S02]  /*4500*/  FSEL R6, R7, -INF , P0 ;  /* 0xff80000007067808 */ /* 0x000fe40000000000 */
[----:B------:R-:W-:Y:S03]  /*4510*/  ISETP.GT.AND P0, PT, R0, 0x10, PT ;  /* 0x000000100000780c */ /* 0x000fe60003f04270 */
[--C-:B------:R-:W-:Y:S01]  /*4520*/  FFMA.FTZ R6, R6, c[0x0][0x29c], -R187.reuse ;  /* 0x0000a70006067a23 */ /* 0x100fe200000108bb */
[----:B------:R-:W-:Y:S01]  /*4530*/  MUFU.EX2 R172, R172 ;  /* 0x000000ac00ac7308 */ /* 0x000fe20000000800 */
[----:B------:R-:W-:Y:S02]  /*4540*/  FSEL R10, R10, -INF , P0 ;  /* 0xff8000000a0a7808 */ /* 0x000fe40000000000 */
[----:B------:R-:W-:Y:S01]  /*4550*/  ISETP.GT.AND P0, PT, R0, 0x11, PT ;  /* 0x000000110000780c */ /* 0x000fe20003f04270 */
[C---:B--2---:R-:W-:Y:S01]  /*4560*/  HMMA.16816.F32 R36, R104.reuse, R4, R36 ;  /* 0x000000046824723c */ /* 0x044fe20000001824 */
[----:B------:R-:W2:Y:S02]  /*4570*/  LDSM.16.M88.2 R4, [R202+0xe080] ;  /* 0x00e08000ca04783b */ /* 0x000ea40000000100 */
[----:B------:R-:W-:Y:S01]  /*4580*/  FSEL R11, R11, -INF , P0 ;  /* 0xff8000000b0b7808 */ /* 0x000fe20000000000 */
[--C-:B------:R-:W-:Y:S01]  /*4590*/  FFMA.FTZ R10, R10, c[0x0][0x29c], -R187.reuse ;  /* 0x0000a7000a0a7a23 */ /* 0x100fe200000108bb */
[----:B------:R-:W-:Y:S03]  /*45a0*/  ISETP.GT.AND P0, PT, R0, 0x20, PT ;  /* 0x000000200000780c */ /* 0x000fe60003f04270 */
[----:B------:R-:W-:Y:S01]  /*45b0*/  HMMA.16816.F32 R40, R104, R8, R40 ;  /* 0x000000086828723c */ /* 0x000fe20000001828 */
[----:B------:R-:W5:Y:S01]  /*45c0*/  LDS R8, [R223.X4+0x21280] ;  /* 0x02128000df087984 */ /* 0x000f620000004800 */
[----:B------:R1:W-:Y:S02]  /*45d0*/  MUFU.EX2 R105, R6 ;  /* 0x0000000600697308 */ /* 0x0003e40000000800 */
[----:B------:R-:W-:Y:S01]  /*45e0*/  FSEL R14, R14, -INF , P0 ;  /* 0xff8000000e0e7808 */ /* 0x000fe20000000000 */
[--C-:B------:R-:W-:Y:S01]  /*45f0*/  FFMA.FTZ R21, R11, c[0x0][0x29c], -R187.reuse ;  /* 0x0000a7000b157a23 */ /* 0x100fe200000108bb */
[----:B------:R-:W-:Y:S02]  /*4600*/  ISETP.GT.AND P0, PT, R0, 0x21, PT ;  /* 0x000000210000780c */ /* 0x000fe40003f04270 */
[C---:B---3--:R-:W-:Y:S04]  /*4610*/  HMMA.16816.F32 R24, R108.reuse, R16, R24 ;  /* 0x000000106c18723c */ /* 0x048fe80000001818 */
[----:B------:R-:W-:Y:S01]  /*4620*/  MUFU.EX2 R104, R10 ;  /* 0x0000000a00687308 */ /* 0x000fe20000000800 */
[----:B----4-:R-:W-:Y:S01]  /*4630*/  F2FP.PACK_AB R11, R185, R188 ;  /* 0x000000bcb90b723e */ /* 0x010fe200000000ff */
[--C-:B------:R-:W-:Y:S01]  /*4640*/  FFMA.FTZ R14, R14, c[0x0][0x29c], -R187.reuse ;  /* 0x0000a7000e0e7a23 */ /* 0x100fe200000108bb */
[----:B------:R-:W-:Y:S01]  /*4650*/  FSEL R16, R19, -INF , P2 ;  /* 0xff80000013107808 */ /* 0x000fe20001000000 */
[C---:B------:R-:W-:Y:S04]  /*4660*/  HMMA.16816.F32 R28, R108.reuse, R12, R28 ;  /* 0x0000000c6c1c723c */ /* 0x040fe8000000181c */
[----:B------:R-:W-:Y:S01]  /*4670*/  F2FP.PACK_AB R9, R183, R184 ;  /* 0x000000b8b709723e */ /* 0x000fe200000000ff */
[--C-:B------:R-:W-:Y:S01]  /*4680*/  FFMA.FTZ R16, R16, c[0x0][0x29c], -R187.reuse ;  /* 0x0000a70010107a23 */ /* 0x100fe200000108bb */
[----:B------:R-:W3:Y:S01]  /*4690*/  MUFU.EX2 R21, R21 ;  /* 0x0000001500157308 */ /* 0x000ee20000000800 */
[----:B------:R-:W-:Y:S01]  /*46a0*/  FSEL R15, R15, -INF , P0 ;  /* 0xff8000000f0f7808 */ /* 0x000fe20000000000 */
[C---:B------:R-:W-:Y:S01]  /*46b0*/  HMMA.16816.F32 R32, R108.reuse, R2, R32 ;  /* 0x000000026c20723c */ /* 0x040fe20000001820 */
[----:B-1----:R-:W1:Y:S02]  /*46c0*/  LDSM.16.M88.2 R6, [R202+0xe880] ;  /* 0x00e88000ca06783b */ /* 0x002e640000000100 */
[----:B------:R-:W-:Y:S01]  /*46d0*/  ISETP.GT.AND P0, PT, R0, 0x30, PT ;  /* 0x000000300000780c */ /* 0x000fe20003f04270 */
[--C-:B------:R-:W-:Y:S03]  /*46e0*/  FFMA.FTZ R15, R15, c[0x0][0x29c], -R187.reuse ;  /* 0x0000a7000f0f7a23 */ /* 0x100fe600000108bb */
[----:B------:R-:W-:Y:S01]  /*46f0*/  FSEL R2, R18, -INF , P0 ;  /* 0xff80000012027808 */ /* 0x000fe20000000000 */
[----:B------:R4:W-:Y:S01]  /*4700*/  MUFU.EX2 R20, R14 ;  /* 0x0000000e00147308 */ /* 0x0009e20000000800 */
[C---:B--2---:R-:W-:Y:S03]  /*4710*/  HMMA.16816.F32 R36, R108.reuse, R4, R36 ;  /* 0x000000046c24723c */ /* 0x044fe60000001824 */
[--C-:B------:R-:W-:Y:S01]  /*4720*/  FFMA.FTZ R2, R2, c[0x0][0x29c], -R187.reuse ;  /* 0x0000a70002027a23 */ /* 0x100fe200000108bb */
[----:B------:R-:W-:Y:S02]  /*4730*/  ISETP.GT.AND P0, PT, R0, 0x41, PT ;  /* 0x000000410000780c */ /* 0x000fe40003f04270 */
[----:B------:R-:W-:Y:S01]  /*4740*/  F2FP.PACK_AB R3, R189, R190 ;  /* 0x000000bebd03723e */ /* 0x000fe200000000ff */
[----:B------:R-:W2:Y:S01]  /*4750*/  LDS R0, [R223.X4+0x212a0] ;  /* 0x0212a000df007984 */ /* 0x000ea20000004800 */
[----:B------:R-:W-:Y:S01]  /*4760*/  FSEL R23, R23, -INF , P0 ;  /* 0xff80000017177808 */ /* 0x000fe20000000000 */
[----:B------:R1:W-:Y:S02]  /*4770*/  MUFU.EX2 R17, R2 ;  /* 0x0000000200117308 */ /* 0x0003e40000000800 */
[----:B------:R2:W-:Y:S01]  /*4780*/  STS [R219+0x21480], R3 ;  /* 0x02148003db007388 */ /* 0x0005e20000000800 */
[----:B------:R-:W-:Y:S01]  /*4790*/  F2FP.PACK_AB R5, R186, R173 ;  /* 0x000000adba05723e */ /* 0x000fe200000000ff */
[--C-:B-----5:R-:W-:Y:S01]  /*47a0*/  FADD.FTZ R25, R25, -R8.reuse ;  /* 0x8000000819197221 */ /* 0x120fe20000010000 */
[----:B---3--:R-:W-:Y:S01]  /*47b0*/  F2FP.PACK_AB R4, R21, R104 ;  /* 0x000000681504723e */ /* 0x008fe200000000ff */
[--C-:B------:R-:W-:Y:S02]  /*47c0*/  FADD.FTZ R29, R29, -R8.reuse ;  /* 0x800000081d1d7221 */ /* 0x100fe40000010000 */
[----:B------:R-:W-:Y:S02]  /*47d0*/  FMUL.FTZ R13, R189, R25 ;  /* 0x00000019bd0d7220 */ /* 0x000fe40000410000 */
[----:B------:R-:W2:Y:S01]  /*47e0*/  MUFU.EX2 R18, R15 ;  /* 0x0000000f00127308 */ /* 0x000ea20000000800 */
[--C-:B------:R-:W-:Y:S02]  /*47f0*/  FADD.FTZ R33, R33, -R8.reuse ;  /* 0x8000000821217221 */ /* 0x100fe40000010000 */
[--C-:B------:R-:W-:Y:S02]  /*4800*/  FADD.FTZ R24, R24, -R8.reuse ;  /* 0x8000000818187221 */ /* 0x100fe40000010000 */
[--C-:B----4-:R-:W-:Y:S02]  /*4810*/  FFMA.FTZ R14, R22, c[0x0][0x29c], -R187.reuse ;  /* 0x0000a700160e7a23 */ /* 0x110fe400000108bb */
[----:B------:R-:W-:Y:S02]  /*4820*/  FFMA.FTZ R187, R23, c[0x0][0x29c], -R187 ;  /* 0x0000a70017bb7a23 */ /* 0x000fe400000108bb */
[----:B------:R-:W-:Y:S01]  /*4830*/  FMUL.FTZ R24, R190, R24 ;  /* 0x00000018be187220 */ /* 0x000fe20000410000 */
[----:B------:R-:W3:Y:S01]  /*4840*/  MUFU.EX2 R16, R16 ;  /* 0x0000001000107308 */ /* 0x000ee20000000800 */
[----:B------:R-:W-:Y:S02]  /*4850*/  FMUL.FTZ R10, R183, R33 ;  /* 0x00000021b70a7220 */ /* 0x000fe40000410000 */
[--C-:B------:R-:W-:Y:S01]  /*4860*/  FADD.FTZ R37, R37, -R8.reuse ;  /* 0x8000000825257221 */ /* 0x100fe20000010000 */
[----:B-1----:R-:W-:Y:S03]  /*4870*/  HMMA.16816.F32 R40, R108, R6, R40 ;  /* 0x000000066c28723c */ /* 0x002fe60000001828 */
[----:B------:R-:W-:Y:S01]  /*4880*/  F2FP.PACK_AB R2, R105, R172 ;  /* 0x000000ac6902723e */ /* 0x000fe200000000ff */
[----:B------:R-:W-:Y:S01]  /*4890*/  FADD.FTZ R28, R28, -R8 ;  /* 0x800000081c1c7221 */ /* 0x000fe20000010000 */
[----:B------:R-:W-:Y:S01]  /*48a0*/  F2FP.PACK_AB R13, R13, R24 ;  /* 0x000000180d0d723e */ /* 0x000fe200000000ff */
[----:B------:R-:W-:Y:S01]  /*48b0*/  MUFU.EX2 R7, R187 ;  /* 0x000000bb00077308 */ /* 0x000fe20000000800 */
[----:B------:R-:W-:Y:S01]  /*48c0*/  F2FP.PACK_AB R6, R174, R175 ;  /* 0x000000afae06723e */ /* 0x000fe200000000ff */
[----:B------:R3:W-:Y:S01]  /*48d0*/  STS [R220], R2 ;  /* 0x00000002dc007388 */ /* 0x0007e20000000800 */
[----:B------:R-:W-:Y:S03]  /*48e0*/  FMUL.FTZ R28, R188, R28 ;  /* 0x0000001cbc1c7220 */ /* 0x000fe60000410000 */
[----:B------:R-:W-:Y:S01]  /*48f0*/  STS [R219+0x21c80], R11 ;  /* 0x021c800bdb007388 */ /* 0x000fe20000000800 */
[----:B--2---:R-:W-:Y:S01]  /*4900*/  F2FP.PACK_AB R3, R18, R20 ;  /* 0x000000141203723e */ /* 0x004fe200000000ff */
[--C-:B------:R-:W-:Y:S02]  /*4910*/  FADD.FTZ R26, R26, -R0.reuse ;  /* 0x800000001a1a7221 */ /* 0x100fe40000010000 */
[----:B------:R1:W-:Y:S01]  /*4920*/  STS [R220+0x800], R4 ;  /* 0x00080004dc007388 */ /* 0x0003e20000000800 */
[----:B------:R-:W2:Y:S01]  /*4930*/  MUFU.EX2 R14, R14 ;  /* 0x0000000e000e7308 */ /* 0x000ea20000000800 */
[--C-:B------:R-:W-:Y:S02]  /*4940*/  FADD.FTZ R27, R27, -R0.reuse ;  /* 0x800000001b1b7221 */ /* 0x100fe40000010000 */
[----:B------:R-:W-:Y:S01]  /*4950*/  STS [R219+0x22480], R9 ;  /* 0x02248009db007388 */ /* 0x000fe20000000800 */
[----:B------:R-:W-:Y:S02]  /*4960*/  FMUL.FTZ R26, R172, R26 ;  /* 0x0000001aac1a7220 */ /* 0x000fe40000410000 */
[----:B------:R-:W-:Y:S01]  /*4970*/  FMUL.FTZ R27, R105, R27 ;  /* 0x0000001b691b7220 */ /* 0x000fe20000410000 */
[----:B------:R4:W-:Y:S01]  /*4980*/  STS [R220+0x1000], R3 ;  /* 0x00100003dc007388 */ /* 0x0009e20000000800 */
[----:B------:R-:W-:Y:S02]  /*4990*/  FMUL.FTZ R15, R185, R29 ;  /* 0x0000001db90f7220 */ /* 0x000fe40000410000 */
[----:B------:R-:W-:Y:S01]  /*49a0*/  FADD.FTZ R30, R30, -R0 ;  /* 0x800000001e1e7221 */ /* 0x000fe20000010000 */
[----:B------:R-:W-:Y:S01]  /*49b0*/  STS [R219+0x22c80], R6 ;  /* 0x022c8006db007388 */ /* 0x000fe20000000800 */
[----:B------:R-:W-:Y:S01]  /*49c0*/  FADD.FTZ R32, R32, -R8 ;  /* 0x8000000820207221 */ /* 0x000fe20000010000 */
[----:B------:R-:W-:Y:S01]  /*49d0*/  F2FP.PACK_AB R15, R15, R28 ;  /* 0x0000001c0f0f723e */ /* 0x000fe200000000ff */
[----:B------:R-:W-:Y:S01]  /*49e0*/  FMUL.FTZ R30, R104, R30 ;  /* 0x0000001e681e7220 */ /* 0x000fe20000410000 */
[----:B---3--:R-:W-:Y:S01]  /*49f0*/  F2FP.PACK_AB R2, R16, R17 ;  /* 0x000000111002723e */ /* 0x008fe200000000ff */
[----:B------:R-:W-:Y:S02]  /*4a00*/  FMUL.FTZ R32, R184, R32 ;  /* 0x00000020b8207220 */ /* 0x000fe40000410000 */
[--C-:B------:R-:W-:Y:S02]  /*4a10*/  FADD.FTZ R34, R34, -R0.reuse ;  /* 0x8000000022227221 */ /* 0x100fe40000010000 */
[----:B------:R2:W-:Y:S01]  /*4a20*/  STS [R220+0x1800], R2 ;  /* 0x00180002dc007388 */ /* 0x0005e20000000800 */
[--C-:B------:R-:W-:Y:S01]  /*4a30*/  FADD.FTZ R35, R35, -R0.reuse ;  /* 0x8000000023237221 */ /* 0x100fe20000010000 */
[----:B------:R-:W-:Y:S01]  /*4a40*/  F2FP.PACK_AB R10, R10, R32 ;  /* 0x000000200a0a723e */ /* 0x000fe200000000ff */
[----:B-1----:R-:W-:Y:S01]  /*4a50*/  FADD.FTZ R4, R31, -R0 ;  /* 0x800000001f047221 */ /* 0x002fe20000010000 */
[----:B------:R-:W-:Y:S01]  /*4a60*/  STS [R219+0x23480], R5 ;  /* 0x02348005db007388 */ /* 0x000fe20000000800 */
[----:B------:R-:W-:Y:S02]  /*4a70*/  FMUL.FTZ R34, R20, R34 ;  /* 0x0000002214227220 */ /* 0x000fe40000410000 */
[----:B------:R-:W-:Y:S02]  /*4a80*/  FMUL.FTZ R4, R21, R4 ;  /* 0x0000000415047220 */ /* 0x000fe40000410000 */
[----:B------:R-:W-:Y:S02]  /*4a90*/  FMUL.FTZ R35, R18, R35 ;  /* 0x0000002312237220 */ /* 0x000fe40000410000 */
[--C-:B------:R-:W-:Y:S01]  /*4aa0*/  FADD.FTZ R36, R36, -R8.reuse ;  /* 0x8000000824247221 */ /* 0x100fe20000010000 */
[----:B------:R-:W-:Y:S01]  /*4ab0*/  F2FP.PACK_AB R4, R4, R30 ;  /* 0x0000001e0404723e */ /* 0x000fe200000000ff */
[----:B------:R-:W-:Y:S02]  /*4ac0*/  FADD.FTZ R41, R41, -R8 ;  /* 0x8000000829297221 */ /* 0x000fe40000010000 */
[----:B------:R-:W-:Y:S02]  /*4ad0*/  FMUL.FTZ R36, R175, R36 ;  /* 0x00000024af247220 */ /* 0x000fe40000410000 */
[--C-:B------:R-:W-:Y:S02]  /*4ae0*/  FADD.FTZ R38, R38, -R0.reuse ;  /* 0x8000000026267221 */ /* 0x100fe40000010000 */
[----:B----4-:R-:W-:Y:S02]  /*4af0*/  FADD.FTZ R3, R39, -R0 ;  /* 0x8000000027037221 */ /* 0x010fe40000010000 */
[----:B------:R-:W-:Y:S02]  /*4b00*/  FADD.FTZ R40, R40, -R8 ;  /* 0x8000000828287221 */ /* 0x000fe40000010000 */
[----:B------:R-:W-:Y:S01]  /*4b10*/  FMUL.FTZ R8, R174, R37 ;  /* 0x00000025ae087220 */ /* 0x000fe20000410000 */
[----:B--2---:R-:W-:Y:S01]  /*4b20*/  F2FP.PACK_AB R2, R7, R14 ;  /* 0x0000000e0702723e */ /* 0x004fe200000000ff */
[--C-:B------:R-:W-:Y:S02]  /*4b30*/  FADD.FTZ R43, R43, -R0.reuse ;  /* 0x800000002b2b7221 */ /* 0x100fe40000010000 */
[----:B------:R-:W-:Y:S01]  /*4b40*/  FADD.FTZ R42, R42, -R0 ;  /* 0x800000002a2a7221 */ /* 0x000fe20000010000 */
[----:B------:R-:W-:Y:S01]  /*4b50*/  F2FP.PACK_AB R0, R35, R34 ;  /* 0x000000222300723e */ /* 0x000fe200000000ff */
[----:B------:R1:W-:Y:S01]  /*4b60*/  STS [R220+0x2000], R2 ;  /* 0x00200002dc007388 */ /* 0x0003e20000000800 */
[----:B------:R-:W-:Y:S01]  /*4b70*/  FMUL.FTZ R17, R17, R38 ;  /* 0x0000002611117220 */ /* 0x000fe20000410000 */
[----:B------:R-:W-:Y:S01]  /*4b80*/  F2FP.PACK_AB R8, R8, R36 ;  /* 0x000000240808723e */ /* 0x000fe200000000ff */
[----:B------:R-:W-:Y:S01]  /*4b90*/  FMUL.FTZ R3, R16, R3 ;  /* 0x0000000310037220 */ /* 0x000fe20000410000 */
[----:B------:R-:W-:Y:S01]  /*4ba0*/  BAR.SYNC.DEFER_BLOCKING 0x0 ;  /* 0x0000000000007b1d */ /* 0x000fe20000010000 */
[----:B------:R-:W-:Y:S02]  /*4bb0*/  FMUL.FTZ R40, R173, R40 ;  /* 0x00000028ad287220 */ /* 0x000fe40000410000 */
        /* <DEDUP_REMOVED lines=124> */
[----:B------:R-:W-:Y:S03]  /*5380*/  LOP3.LUT P3, RZ, R224, 0x1, RZ, 0xc0, !PT ;  /* 0x00000001e0ff7812 */ /* 0x000fe6000786c0ff */
[----:B------:R-:W-:Y:S02]  /*5390*/  IMAD R0, R0, c[0x0][0x208], RZ ;  /* 0x0000820000007a24 */ /* 0x000fe400078e02ff */
[----:B------:R-:W-:Y:S02]  /*53a0*/  IMAD.MOV.U32 R107, RZ, RZ, c[0x0][0x208] ;  /* 0x00008200ff6b7624 */ /* 0x000fe400078e00ff */
[----:B------:R-:W-:Y:S02]  /*53b0*/  IMAD R4, R218, c[0x0][0x20c], R0 ;  /* 0x00008300da047a24 */ /* 0x000fe400078e0200 */
[----:B------:R-:W-:Y:S02]  /*53c0*/  IMAD.SHL.U32 R107, R107, 0x20, RZ ;  /* 0x000000206b6b7824 */ /* 0x000fe400078e00ff */
[----:B------:R-:W-:Y:S02]  /*53d0*/  IMAD.SHL.U32 R5, R2, 0x40, RZ ;  /* 0x0000004002057824 */ /* 0x000fe400078e00ff */
[----:B------:R-:W-:Y:S02]  /*53e0*/  IMAD.IADD R4, R3, 0x1, R4 ;  /* 0x0000000103047824 */ /* 0x000fe400078e0204 */
[----:B------:R-:W-:Y:S01]  /*53f0*/  IMAD.SHL.U32 R0, R218, 0x40, RZ ;  /* 0x00000040da007824 */ /* 0x000fe200078e00ff */
[----:B------:R-:W-:Y:S02]  /*5400*/  IADD3 R8, P2, P1, R234, R5, R107 ;  /* 0x00000005ea087210 */ /* 0x000fe4000795e06b */
[----:B------:R-:W-:Y:S02]  /*5410*/  SHF.L.U64.HI R2, R2, 0x6, R4 ;  /* 0x0000000602027819 */ /* 0x000fe40000010204 */
[C---:B------:R-:W-:Y:S02]  /*5420*/  IADD3 R3, P0, R0.reuse, R240, RZ ;  /* 0x000000f000037210 */ /* 0x040fe40007f1e0ff */
[----:B------:R-:W-:Y:S02]  /*5430*/  IADD3.X R9, R229, R2, R252, P2, P1 ;  /* 0x00000002e5097210 */ /* 0x000fe400017e24fc */
[----:B------:R-:W-:Y:S02]  /*5440*/  IADD3 R5, P1, R5, R234, RZ ;  /* 0x000000ea05057210 */ /* 0x000fe40007f3e0ff */
[----:B------:R-:W-:Y:S02]  /*5450*/  LEA.HI.X.SX32 R4, R0, R239, 0x1, P0 ;  /* 0x000000ef00047211 */ /* 0x000fe400000f0eff */
[C---:B------:R-:W-:Y:S01]  /*5460*/  LEA R6, P0, R3.reuse, c[0x0][0x280], 0x2 ;  /* 0x0000a00003067a11 */ /* 0x040fe200078010ff */
[----:B------:R-:W-:Y:S01]  /*5470*/  IMAD.X R2, R2, 0x1, R229, P1 ;  /* 0x0000000102027824 */ /* 0x000fe200008e06e5 */
[----:B------:R-:W-:Y:S02]  /*5480*/  IADD3 R0, -R238, R225, -R0 ;  /* 0x000000e1ee007210 */ /* 0x000fe40007ffe900 */
[----:B------:R-:W-:Y:S02]  /*5490*/  LEA.HI.X R7, R3, c[0x0][0x284], R4, 0x2, P0 ;  /* 0x0000a10003077a11 */ /* 0x000fe400000f1404 */
[C---:B------:R-:W-:Y:S02]  /*54a0*/  LEA R4, P0, R5.reuse, c[0x0][0x1f0], 0x1 ;  /* 0x00007c0005047a11 */ /* 0x040fe400078008ff */
[----:B------:R-:W-:Y:S02]  /*54b0*/  ISETP.LT.OR P2, PT, R0, 0x1, !P3 ;  /* 0x000000010000780c */ /* 0x000fe40005f41670 */
[----:B------:R-:W-:Y:S02]  /*54c0*/  LEA.HI.X R5, R5, c[0x0][0x1f4], R2, 0x1, P0 ;  /* 0x00007d0005057a11 */ /* 0x000fe400000f0c02 */
[----:B------:R-:W-:Y:S02]  /*54d0*/  LEA R2, P0, R8, c[0x0][0x1f0], 0x1 ;  /* 0x00007c0008027a11 */ /* 0x000fe400078008ff */
[----:B------:R-:W-:Y:S02]  /*54e0*/  LOP3.LUT P1, RZ, R224, 0x2, RZ, 0xc0, !PT ;  /* 0x00000002e0ff7812 */ /* 0x000fe4000782c0ff */
[----:B------:R-:W-:Y:S02]  /*54f0*/  LEA.HI.X R3, R8, c[0x0][0x1f4], R9, 0x1, P0 ;  /* 0x00007d0008037a11 */ /* 0x000fe400000f0c09 */
        /* <DEDUP_REMOVED lines=11> */
[----:B------:R-:W-:Y:S02]  /*55b0*/  ISETP.LT.OR P2, PT, R0, 0x21, !P3 ;  /* 0x000000210000780c */ /* 0x000fe40005f41670 */
[C---:B------:R-:W-:Y:S11]  /*55c0*/  ISETP.GT.AND P3, PT, R251.reuse, 0xf, PT ;  /* 0x0000000ffb00780c */ /* 0x040ff60003f64270 */
[----:B------:R1:W-:Y:S02]  /*55d0*/  LDGSTS.E.BYPASS.LTC128B.128 [R221+0x1c080], [R2.64], !P2 ;  /* 0x1c08000002dd7fae */ /* 0x0003e4000d101d44 */
[----:B------:R-:W-:Y:S02]  /*55e0*/  @!P3 IMAD.SHL.U32 R0, R251, 0x10, RZ ;  /* 0x00000010fb00b824 */ /* 0x000fe400078e00ff */
[----:B------:R1:W-:Y:S04]  /*55f0*/  LDGSTS.E.BYPASS.LTC128B.128 [R221+0x1e080], [R2.64+0x80], !P1 ;  /* 0x1e08008002dd7fae */ /* 0x0003e8000c901d44 */
[----:B------:R1:W-:Y:S04]  /*5600*/  LDGSTS.E.BYPASS.LTC128B.128 [R221+0x20080], [R2.64+0x100], !P0 ;  /* 0x2008010002dd7fae */ /* 0x0003e8000c101d44 */
[----:B------:R1:W-:Y:S02]  /*5610*/  @!P3 LDGSTS.E.BYPASS.LTC128B.128 [R0+0x21280], [R6.64] ;  /* 0x212800000600bfae */ /* 0x0003e4000b901d44 */
.L_x_1226:
[-C--:B-1234-:R-:W-:Y:S01]  /*5620*/  HMMA.16816.F32 R4, R108, R16.reuse, RZ ;  /* 0x000000106c04723c */ /* 0x09efe200000018ff */
[----:B------:R-:W0:Y:S02]  /*5630*/  LDGDEPBAR ;  /* 0x00000000000079af */ /* 0x000e240000000000 */
[----:B------:R-:W-:Y:S01]  /*5640*/  ISETP.GE.AND P2, PT, R208, 0x1, PT ;  /* 0x00000001d000780c */ /* 0x000fe20003f46270 */
[----:B------:R-:W-:Y:S01]  /*5650*/  IMAD R0, R226, 0x3000, RZ ;  /* 0x00003000e2007824 */ /* 0x000fe200078e02ff */
[----:B------:R-:W-:Y:S03]  /*5660*/  ISETP.GE.AND P1, PT, R222, 0x1, PT ;  /* 0x00000001de00780c */ /* 0x000fe60003f26270 */
[C---:B------:R-:W-:Y:S04]  /*5670*/  HMMA.16816.F32 R8, R172.reuse, R16, RZ ;  /* 0x00000010ac08723c */ /* 0x040fe800000018ff */
[C---:B------:R-:W-:Y:S04]  /*5680*/  IADD3 R2, P0, R0.reuse, R244, RZ ;  /* 0x000000f400027210 */ /* 0x040fe80007f1e0ff */
[-C--:B------:R-:W-:Y:S01]  /*5690*/  HMMA.16816.F32 R12, R172, R18.reuse, RZ ;  /* 0x00000012ac0c723c */ /* 0x080fe200000018ff */
[----:B------:R-:W-:Y:S07]  /*56a0*/  LEA.HI.X.SX32 R0, R0, R246, 0x1, P0 ;  /* 0x000000f600007211 */ /* 0x000fee00000f0eff */
        /* <DEDUP_REMOVED lines=27> */
[----:B------:R-:W-:Y:S03]  /*5860*/  LDSM.16.MT88.4 R196, [R206+0x4000] ;  /* 0x00400000cec4783b */ /* 0x000fe60000004200 */
        /* <DEDUP_REMOVED lines=9> */
[----:B------:R-:W2:Y:S07]  /*5900*/  LDSM.16.M88.4 R192, [R207+0x1c00] ;  /* 0x001c0000cfc0783b */ /* 0x000eae0000000200 */
[-C--:B----4-:R-:W-:Y:S08]  /*5910*/  HMMA.16816.F32 R36, R172, R188.reuse, R36 ;  /* 0x000000bcac24723c */ /* 0x090ff00000001824 */
        /* <DEDUP_REMOVED lines=21> */
[C---:B------:R-:W-:Y:S01]  /*5a70*/  LEA R176, P0, R2.reuse, c[0x0][0x220], 0x2 ;  /* 0x0000880002b07a11 */ /* 0x040fe200078010ff */
[-C--:B-1----:R-:W-:Y:S05]  /*5a80*/  HMMA.16816.F32 R4, R172, R180.reuse, R4 ;  /* 0x000000b4ac04723c */ /* 0x082fea0000001804 */
[----:B------:R-:W-:Y:S01]  /*5a90*/  LEA.HI.X R177, R2, c[0x0][0x224], R0, 0x2, P0 ;  /* 0x0000890002b17a11 */ /* 0x000fe200000f1400 */
[----:B------:R-:W-:Y:S01]  /*5aa0*/  IMAD R0, R208, 0x3000, R214 ;  /* 0x00003000d0007824 */ /* 0x000fe200078e02d6 */
[----:B------:R-:W-:Y:S01]  /*5ab0*/  LDSM.16.MT88.2 R2, [R204+0x23c80] ;  /* 0x023c8000cc02783b */ /* 0x000fe20000004100 */
[C---:B------:R-:W-:Y:S04]  /*5ac0*/  HMMA.16816.F32 R8, R188.reuse, R180, R8 ;  /* 0x000000b4bc08723c */ /* 0x040fe80000001808 */
[----:B------:R-:W-:Y:S01]  /*5ad0*/  IMAD.SHL.U32 R0, R0, 0x2, RZ ;  /* 0x0000000200007824 */ /* 0x000fe200078e00ff */
[----:B------:R-:W-:Y:S02]  /*5ae0*/  ISETP.GE.AND P0, PT, R218, R233, PT ;  /* 0x000000e9da00720c */ /* 0x000fe40003f06270 */
[----:B------:R-:W-:Y:S01]  /*5af0*/  IADD3 R208, R208, 0x1, RZ ;  /* 0x00000001d0d07810 */ /* 0x000fe20007ffe0ff */
[-C--:B------:R-:W-:Y:S04]  /*5b00*/  HMMA.16816.F32 R12, R188, R182.reuse, R12 ;  /* 0x000000b6bc0c723c */ /* 0x080fe8000000180c */
[----:B------:R-:W-:Y:S03]  /*5b10*/  SEL R208, R208, RZ, !P2 ;  /* 0x000000ffd0d07207 */ /* 0x000fe60005000000 */
        /* <DEDUP_REMOVED lines=23> */
[----:B------:R-:W-:Y:S01]  /*5c90*/  RED.E.ADD.F32.FTZ.RN.STRONG.GPU [R176.64+0x3400], R13 ;  /* 0x0034000db000798e */ /* 0x000fe2000c10e784 */
[----:B------:R-:W-:Y:S03]  /*5ca0*/  IMAD.MOV.U32 R192, RZ, RZ, R218 ;  /* 0x000000ffffc07224 */ /* 0x000fe600078e00da */
        /* <DEDUP_REMOVED lines=92> */
[----:B------:R5:W2:Y:S03]  /*6270*/  LDSM.16.MT88.4 R36, [R0+0x14880] ;  /* 0x014880000024783b */ /* 0x000aa60000004200 */
[-C--:B-1----:R-:W-:Y:S08]  /*6280*/  HMMA.16816.F32 R112, R8, R2.reuse, R112 ;  /* 0x000000020870723c */ /* 0x082ff00000001870 */
[-C--:B------:R-:W-:Y:S08]  /*6290*/  HMMA.16816.F32 R116, R12, R2.reuse, R116 ;  /* 0x000000020c74723c */ /* 0x080ff00000001874 */
[C---:B------:R-:W-:Y:S01]  /*62a0*/  HMMA.16816.F32 R120, R20.reuse, R2, R120 ;  /* 0x000000021478723c */ /* 0x040fe20000001878 */
[----:B------:R-:W1:Y:S03]  /*62b0*/  LDSM.16.MT88.2 R2, [R205+0x26080] ;  /* 0x02608000cd02783b */ /* 0x000e660000004100 */
[----:B-----5:R-:W-:Y:S04]  /*62c0*/  IADD3 R0, R222, 0x1, RZ ;  /* 0x00000001de007810 */ /* 0x020fe80007ffe0ff */
[-C--:B------:R-:W-:Y:S04]  /*62d0*/  HMMA.16816.F32 R124, R20, R6.reuse, R124 ;  /* 0x00000006147c723c */ /* 0x080fe8000000187c */
[----:B------:R-:W-:Y:S04]  /*62e0*/  SEL R222, R0, RZ, !P1 ;  /* 0x000000ff00de7207 */ /* 0x000fe80004800000 */
        /* <DEDUP_REMOVED lines=88> */
.L_x_1224:
[----:B------:R-:W-:Y:S05]  /*6870*/  @P0 BRA `(.L_x_1228) ;  /* 0x000037a000000947 */ /* 0x000fea0003800000 */
[----:B------:R-:W-:Y:S01]  /*6880*/  SHF.R.S32.HI R184, RZ, 0x1f, R251 ;  /* 0x0000001fffb87819 */ /* 0x000fe200000114fb */
[----:B------:R-:W-:Y:S01]  /*6890*/  IMAD.SHL.U32 R6, R251, 0x80, RZ ;  /* 0x00000080fb067824 */ /* 0x000fe200078e00ff */
[----:B------:R-:W-:Y:S01]  /*68a0*/  F2FP.PACK_AB R88, R89, R88 ;  /* 0x000000585958723e */ /* 0x000fe200000000ff */
[----:B------:R-:W-:Y:S01]  /*68b0*/  BAR.SYNC.DEFER_BLOCKING 0x1, 0x100 ;  /* 0x0044000000007b1d */ /* 0x000fe20000010000 */
[----:B------:R-:W-:-:S02]  /*68c0*/  LEA.HI R2, R184, R251, RZ, 0x2 ;  /* 0x000000fbb8027211 */ /* 0x000fc400078f10ff */
[CC--:B------:R-:W-:Y:S02]  /*68d0*/  LEA.HI R4, R184.reuse, R251.reuse, RZ, 0x7 ;  /* 0x000000fbb8047211 */ /* 0x0c0fe400078f38ff */
[----:B------:R-:W-:Y:S02]  /*68e0*/  LEA.HI R5, R184, R251, RZ, 0x5 ;  /* 0x000000fbb8057211 */ /* 0x000fe400078f28ff */
[--C-:B------:R-:W-:Y:S01]  /*68f0*/  SHF.R.S32.HI R0, RZ, 0x2, R2.reuse ;  /* 0x00000002ff007819 */ /* 0x100fe20000011402 */
[----:B------:R-:W-:Y:S01]  /*6900*/  IMAD.SHL.U32 R4, R4, 0x4, RZ ;  /* 0x0000000404047824 */ /* 0x000fe200078e00ff */
[----:B------:R-:W-:Y:S02]  /*6910*/  SHF.R.S32.HI R2, RZ, 0x1f, R2 ;  /* 0x0000001fff027819 */ /* 0x000fe40000011402 */
[----:B------:R-:W-:Y:S02]  /*6920*/  LOP3.LUT R6, R6, 0x180, RZ, 0xc0, !PT ;  /* 0x0000018006067812 */ /* 0x000fe400078ec0ff */
[----:B------:R-:W-:-:S02]  /*6930*/  SHF.R.U32.HI R5, RZ, 0x1, R5 ;  /* 0x00000001ff057819 */ /* 0x000fc40000011605 */
[----:B------:R-:W-:Y:S02]  /*6940*/  LEA.HI R3, R2, R0, RZ, 0x3 ;  /* 0x0000000002037211 */ /* 0x000fe400078f18ff */
[----:B------:R-:W-:Y:S02]  /*6950*/  LOP3.LUT R2, R6, 0x30, R5, 0xf8, !PT ;  /* 0x0000003006027812 */ /* 0x000fe400078ef805 */
[----:B------:R-:W-:Y:S02]  /*6960*/  LOP3.LUT R4, R4, 0xfffffe00, RZ, 0xc0, !PT ;  /* 0xfffffe0004047812 */ /* 0x000fe400078ec0ff */
[----:B------:R-:W-:Y:S02]  /*6970*/  LOP3.LUT R3, R3, 0xfffffff8, RZ, 0xc0, !PT ;  /* 0xfffffff803037812 */ /* 0x000fe400078ec0ff */
[----:B------:R-:W-:Y:S02]  /*6980*/  SHF.R.U32.HI R5, RZ, 0x3, R6 ;  /* 0x00000003ff057819 */ /* 0x000fe40000011606 */
[----:B------:R-:W-:-:S02]  /*6990*/  LOP3.LUT R10, R2, 0x8, RZ, 0xfc, !PT ;  /* 0x00000008020a7812 */ /* 0x000fc400078efcff */
[----:B------:R-:W-:Y:S02]  /*69a0*/  IADD3 R0, R4, R0, -R3 ;  /* 0x0000000004007210 */ /* 0x000fe40007ffe803 */
[C---:B------:R-:W-:Y:S02]  /*69b0*/  LOP3.LUT R26, R2.reuse, 0x2c00, RZ, 0xfc, !PT ;  /* 0x00002c00021a7812 */ /* 0x040fe400078efcff */
[----:B------:R-:W-:Y:S02]  /*69c0*/  F2FP.PACK_AB R105, R47, R46 ;  /* 0x0000002e2f69723e */ /* 0x000fe400000000ff */
[----:B------:R-:W-:Y:S02]  /*69d0*/  F2FP.PACK_AB R89, R85, R84 ;  /* 0x000000545559723e */ /* 0x000fe400000000ff */
[C---:B------:R-:W-:Y:S02]  /*69e0*/  LOP3.LUT R9, R2.reuse, 0x48, RZ, 0xfc, !PT ;  /* 0x0000004802097812 */ /* 0x040fe400078efcff */
[----:B------:R-:W-:-:S02]  /*69f0*/  LOP3.LUT R6, R2, 0x1408, RZ, 0xfc, !PT ;  /* 0x0000140802067812 */ /* 0x000fc400078efcff */
[C---:B------:R-:W-:Y:S02]  /*6a00*/  LOP3.LUT R4, R2.reuse, 0x2800, RZ, 0xfc, !PT ;  /* 0x0000280002047812 */ /* 0x040fe400078efcff */
[C---:B------:R-:W-:Y:S02]  /*6a10*/  LOP3.LUT R41, R2.reuse, 0x1c40, RZ, 0xfc, !PT ;  /* 0x00001c4002297812 */ /* 0x040fe400078efcff */
[----:B------:R-:W-:Y:S02]  /*6a20*/  F2FP.PACK_AB R104, R45, R44 ;  /* 0x0000002c2d68723e */ /* 0x000fe400000000ff */
[----:B------:R-:W-:Y:S02]  /*6a30*/  F2FP.PACK_AB R106, R51, R50 ;  /* 0x00000032336a723e */ /* 0x000fe400000000ff */
[----:B------:R-:W-:Y:S02]  /*6a40*/  LOP3.LUT R84, R5, R2, RZ, 0x3c, !PT ;  /* 0x0000000205547212 */ /* 0x000fe400078e3cff */
[----:B------:R-:W-:-:S02]  /*6a50*/  LOP3.LUT R11, R2, 0x40, RZ, 0xfc, !PT ;  /* 0x00000040020b7812 */ /* 0x000fc400078efcff */
[C---:B------:R-:W-:Y:S02]  /*6a60*/  LOP3.LUT R8, R2.reuse, 0x1400, RZ, 0xfc, !PT ;  /* 0x0000140002087812 */ /* 0x040fe400078efcff */
[C---:B------:R-:W-:Y:S02]  /*6a70*/  LOP3.LUT R7, R2.reuse, 0x1440, RZ, 0xfc, !PT ;  /* 0x0000144002077812 */ /* 0x040fe400078efcff */
[C---:B------:R-:W-:Y:S02]  /*6a80*/  LOP3.LUT R29, R2.reuse, 0x2c40, RZ, 0xfc, !PT ;  /* 0x00002c40021d7812 */ /* 0x040fe400078efcff */
[C---:B------:R-:W-:Y:S02]  /*6a90*/  LOP3.LUT R36, R2.reuse, 0x800, RZ, 0xfc, !PT ;  /* 0x0000080002247812 */ /* 0x040fe400078efcff */
[C---:B------:R-:W-:Y:S02]  /*6aa0*/  LOP3.LUT R38, R2.reuse, 0x808, RZ, 0xfc, !PT ;  /* 0x0000080802267812 */ /* 0x040fe400078efcff */
[----:B------:R-:W-:-:S02]  /*6ab0*/  LOP3.LUT R47, R2, 0x3048, RZ, 0xfc, !PT ;  /* 0x00003048022f7812 */ /* 0x000fc400078efcff */
[----:B------:R-:W-:Y:S02]  /*6ac0*/  F2FP.PACK_AB R107, R49, R48 ;  /* 0x00000030316b723e */ /* 0x000fe400000000ff */
[----:B------:R-:W-:Y:S02]  /*6ad0*/  F2FP.PACK_AB R181, R79, R78 ;  /* 0x0000004e4fb5723e */ /* 0x000fe400000000ff */
[C---:B------:R-:W-:Y:S02]  /*6ae0*/  LOP3.LUT R5, R2.reuse, 0x1448, RZ, 0xfc, !PT ;  /* 0x0000144802057812 */ /* 0x040fe400078efcff */
[C---:B------:R-:W-:Y:S02]  /*6af0*/  LOP3.LUT R23, R2.reuse, 0x1848, RZ, 0xfc, !PT ;  /* 0x0000184802177812 */ /* 0x040fe400078efcff */
[C---:B------:R-:W-:Y:S02]  /*6b00*/  LOP3.LUT R42, R2.reuse, 0x1c08, RZ, 0xfc, !PT ;  /* 0x00001c08022a7812 */ /* 0x040fe400078efcff */
[----:B------:R-:W-:-:S02]  /*6b10*/  LOP3.LUT R44, R2, 0x3000, RZ, 0xfc, !PT ;  /* 0x00003000022c7812 */ /* 0x000fc400078efcff */
[C---:B------:R-:W-:Y:S02]  /*6b20*/  LOP3.LUT R45, R2.reuse, 0x3040, RZ, 0xfc, !PT ;  /* 0x00003040022d7812 */ /* 0x040fe400078efcff */
[----:B------:R-:W-:Y:S02]  /*6b30*/  LOP3.LUT R51, R2, 0xc48, RZ, 0xfc, !PT ;  /* 0x00000c4802337812 */ /* 0x000fe400078efcff */
[----:B------:R-:W-:Y:S02]  /*6b40*/  LOP3.LUT R31, R10, 0x180, RZ, 0xc0, !PT ;  /* 0x000001800a1f7812 */ /* 0x000fe400078ec0ff */
        /* <DEDUP_REMOVED lines=96> */
[----:B------:R-:W-:Y:S02]  /*7150*/  LOP3.LUT R23, R40, 0x180, RZ, 0xc0, !PT ;  /* 0x0000018028177812 */ /* 0x000fe400078ec0ff */
[----:B------:R-:W-:Y:S02]  /*7160*/  LOP3.LUT R35, R43, 0x1c0, RZ, 0xc0, !PT ;  /* 0x000001c02b237812 */ /* 0x000fe400078ec0ff */
[----:B------:R-:W-:-:S02]  /*7170*/  LOP3.LUT R39, R46, 0x180, RZ, 0xc0, !PT ;  /* 0x000001802e277812 */ /* 0x000fc400078ec0ff */
[----:B------:R-:W-:Y:S02]  /*7180*/  LOP3.LUT R49, R53, 0x1c0, RZ, 0xc0, !PT ;  /* 0x000001c035317812 */ /* 0x000fe400078ec0ff */
[----:B------:R-:W-:Y:S02]  /*7190*/  LOP3.LUT R52, R55, 0x1c0, RZ, 0xc0, !PT ;  /* 0x000001c037347812 */ /* 0x000fe400078ec0ff */
[----:B------:R-:W-:Y:S02]  /*71a0*/  LOP3.LUT R54, R56, 0x180, RZ, 0xc0, !PT ;  /* 0x0000018038367812 */ /* 0x000fe400078ec0ff */
[----:B------:R-:W-:Y:S02]  /*71b0*/  LOP3.LUT R74, R74, 0x180, RZ, 0xc0, !PT ;  /* 0x000001804a4a7812 */ /* 0x000fe400078ec0ff */
[----:B------:R-:W-:Y:S02]  /*71c0*/  SHF.R.U32.HI R75, RZ, 0x3, R28 ;  /* 0x00000003ff4b7819 */ /* 0x000fe4000001161c */
[----:B------:R-:W-:-:S02]  /*71d0*/  SHF.R.U32.HI R73, RZ, 0x3, R27 ;  /* 0x00000003ff497819 */ /* 0x000fc4000001161b */
        /* <DEDUP_REMOVED lines=39> */
[----:B------:R-:W-:Y:S02]  /*7450*/  LOP3.LUT R78, R77, 0x48, R2, 0x1e, !PT ;  /* 0x000000484d4e7812 */ /* 0x000fe400078e1e02 */
        /* <DEDUP_REMOVED lines=16> */
[--C-:B------:R-:W-:Y:S02]  /*7560*/  LOP3.LUT R77, R75, 0x1400, R2.reuse, 0x1e, !PT ;  /* 0x000014004b4d7812 */ /* 0x100fe400078e1e02 */
        /* <DEDUP_REMOVED lines=22> */
[--C-:B------:R-:W-:Y:S02]  /*76d0*/  LOP3.LUT R63, R43, 0x1808, R2.reuse, 0x1e, !PT ;  /* 0x000018082b3f7812 */ /* 0x100fe400078e1e02 */
[--C-:B------:R-:W-:Y:S02]  /*76e0*/  LOP3.LUT R62, R40, 0x1848, R2.reuse, 0x1e, !PT ;  /* 0x00001848283e7812 */ /* 0x100fe400078e1e02 */
[--C-:B------:R-:W-:Y:S02]  /*76f0*/  LOP3.LUT R61, R37, 0x2c00, R2.reuse, 0x1e, !PT ;  /* 0x00002c00253d7812 */ /* 0x100fe400078e1e02 */
[--C-:B------:R-:W-:Y:S02]  /*7700*/  LOP3.LUT R60, R34, 0x2c40, R2.reuse, 0x1e, !PT ;  /* 0x00002c40223c7812 */ /* 0x100fe400078e1e02 */
[--C-:B------:R-:W-:Y:S01]  /*7710*/  LOP3.LUT R59, R33, 0x2c08, R2.reuse, 0x1e, !PT ;  /* 0x00002c08213b7812 */ /* 0x100fe200078e1e02 */
[C---:B------:R-:W-:Y:S01]  /*7720*/  IMAD.IADD R61, R0.reuse, 0x1, R61 ;  /* 0x00000001003d7824 */ /* 0x040fe200078e023d */
[----:B------:R-:W-:Y:S01]  /*7730*/  LOP3.LUT R58, R31, 0x2c48, R2, 0x1e, !PT ;  /* 0x00002c481f3a7812 */ /* 0x000fe200078e1e02 */
[----:B------:R-:W-:Y:S01]  /*7740*/  IMAD.IADD R60, R0, 0x1, R60 ;  /* 0x00000001003c7824 */ /* 0x000fe200078e023c */
[--C-:B------:R-:W-:Y:S01]  /*7750*/  LOP3.LUT R55, R24, 0x808, R2.reuse, 0x1e, !PT ;  /* 0x0000080818377812 */ /* 0x100fe200078e1e02 */
[C---:B------:R-:W-:Y:S01]  /*7760*/  IMAD.IADD R59, R0.reuse, 0x1, R59 ;  /* 0x00000001003b7824 */ /* 0x040fe200078e023b */
[----:B------:R-:W-:Y:S01]  /*7770*/  LOP3.LUT R68, R57, 0x440, R2, 0x1e, !PT ;  /* 0x0000044039447812 */ /* 0x000fe200078e1e02 */
[C---:B------:R-:W-:Y:S01]  /*7780*/  IMAD.IADD R58, R0.reuse, 0x1, R58 ;  /* 0x00000001003a7824 */ /* 0x040fe200078e023a */
[--C-:B------:R-:W-:Y:S01]  /*7790*/  LOP3.LUT R66, R53, 0x448, R2.reuse, 0x1e, !PT ;  /* 0x0000044835427812 */ /* 0x100fe200078e1e02 */
[----:B------:R-:W-:Y:S01]  /*77a0*/  IMAD.IADD R55, R0, 0x1, R55 ;  /* 0x0000000100377824 */ /* 0x000fe200078e0237 */
[----:B------:R-:W-:-:S02]  /*77b0*/  LOP3.LUT R65, R51, 0x1800, R2, 0x1e, !PT ;  /* 0x0000180033417812 */ /* 0x000fc400078e1e02 */
[--C-:B------:R-:W-:Y:S02]  /*77c0*/  LOP3.LUT R50, R17, 0x1c48, R2.reuse, 0x1e, !PT ;  /* 0x00001c4811327812 */ /* 0x100fe400078e1e02 */
[--C-:B------:R-:W-:Y:S02]  /*77d0*/  LOP3.LUT R46, R16, 0x3000, R2.reuse, 0x1e, !PT ;  /* 0x00003000102e7812 */ /* 0x100fe400078e1e02 */
[----:B------:R-:W-:Y:S01]  /*77e0*/  LOP3.LUT R45, R15, 0x3040, R2, 0x1e, !PT ;  /* 0x000030400f2d7812 */ /* 0x000fe200078e1e02 */
[----:B------:R-:W-:Y:S01]  /*77f0*/  IMAD.IADD R50, R0, 0x1, R50 ;  /* 0x0000000100327824 */ /* 0x000fe200078e0232 */
        /* <DEDUP_REMOVED lines=16> */
[----:B------:R-:W-:Y:S01]  /*7900*/  LOP3.LUT R57, R28, 0x800, R2, 0x1e, !PT ;  /* 0x000008001c397812 */ /* 0x000fe200078e1e02 */
        /* <DEDUP_REMOVED lines=14> */
[----:B------:R-:W-:Y:S01]  /*79f0*/  IMAD.IADD R22, R0, 0x1, R78 ;  /* 0x0000000100167824 */ /* 0x000fe200078e024e */
[--C-:B------:R-:W-:Y:S01]  /*7a00*/  LOP3.LUT R15, R23, 0x3448, R2.reuse, 0x1e, !PT ;  /* 0x00003448170f7812 */ /* 0x100fe200078e1e02 */
[----:B------:R-:W-:Y:S01]  /*7a10*/  IMAD.SHL.U32 R21, R21, 0x2, RZ ;  /* 0x0000000215157824 */ /* 0x000fe200078e00ff */
[--C-:B------:R-:W-:Y:S01]  /*7a20*/  LOP3.LUT R14, R25, 0x1000, R2.reuse, 0x1e, !PT ;  /* 0x00001000190e7812 */ /* 0x100fe200078e1e02 */
[----:B------:R-:W-:Y:S01]  /*7a30*/  IMAD.SHL.U32 R22, R22, 0x2, RZ ;  /* 0x0000000216167824 */ /* 0x000fe200078e00ff */
[--C-:B------:R-:W-:Y:S01]  /*7a40*/  LOP3.LUT R13, R29, 0x1040, R2.reuse, 0x1e, !PT ;  /* 0x000010401d0d7812 */ /* 0x100fe200078e1e02 */
        /* <DEDUP_REMOVED lines=19> */
[----:B------:R-:W-:Y:S01]  /*7b80*/  F2FP.PACK_AB R90, R91, R90 ;  /* 0x0000005a5b5a723e */ /* 0x000fe200000000ff */
[----:B------:R-:W-:Y:S01]  /*7b90*/  IMAD.IADD R81, R0, 0x1, R6 ;  /* 0x0000000100517824 */ /* 0x000fe200078e0206 */
[----:B------:R-:W-:Y:S01]  /*7ba0*/  F2FP.PACK_AB R91, R87, R86 ;  /* 0x00000056575b723e */ /* 0x000fe200000000ff */
[----:B------:R-:W-:Y:S01]  /*7bb0*/  IMAD.SHL.U32 R80, R2, 0x2, RZ ;  /* 0x0000000202507824 */ /* 0x000fe200078e00ff */
[----:B------:R-:W-:Y:S01]  /*7bc0*/  PRMT R87, R104, 0x7610, R87 ;  /* 0x0000761068577816 */ /* 0x000fe20000000057 */
[----:B------:R-:W-:Y:S01]  /*7bd0*/  IMAD.IADD R2, R0, 0x1, R79 ;  /* 0x0000000100027824 */ /* 0x000fe200078e024f */
[----:B------:R-:W-:Y:S01]  /*7be0*/  PRMT R86, R104, 0x7632, R86 ;  /* 0x0000763268567816 */ /* 0x000fe20000000056 */
[C---:B------:R-:W-:Y:S01]  /*7bf0*/  IMAD.IADD R79, R0.reuse, 0x1, R8 ;  /* 0x00000001004f7824 */ /* 0x040fe200078e0208 */
[----:B------:R-:W-:Y:S01]  /*7c00*/  PRMT R85, R105, 0x7610, R85 ;  /* 0x0000761069557816 */ /* 0x000fe20000000055 */
[----:B------:R-:W-:Y:S01]  /*7c10*/  IMAD.SHL.U32 R6, R3, 0x2, RZ ;  /* 0x0000000203067824 */ /* 0x000fe200078e00ff */
[----:B------:R-:W-:Y:S01]  /*7c20*/  STS.U16 [R80+0x7880], R87 ;  /* 0x0078805750007388 */ /* 0x000fe20000000400 */
[--C-:B------:R-:W-:Y:S01]  /*7c30*/  IMAD.IADD R82, R0, 0x1, R5.reuse ;  /* 0x0000000100527824 */ /* 0x100fe200078e0205 */
[----:B------:R-:W-:Y:S01]  /*7c40*/  PRMT R5, R105, 0x7632, R5 ;  /* 0x0000763269057816 */ /* 0x000fe20000000005 */
[----:B------:R-:W-:Y:S01]  /*7c50*/  IMAD.SHL.U32 R8, R2, 0x2, RZ ;  /* 0x0000000202087824 */ /* 0x000fe200078e00ff */
[C---:B------:R-:W-:Y:S01]  /*7c60*/  PRMT R3, R107.reuse, 0x7632, R3 ;  /* 0x000076326b037816 */ /* 0x040fe20000000003 */
[C-C-:B------:R-:W-:Y:S01]  /*7c70*/  IMAD.IADD R84, R0.reuse, 0x1, R4.reuse ;  /* 0x0000000100547824 */ /* 0x140fe200078e0204 */
[----:B------:R-:W-:Y:S01]  /*7c80*/  PRMT R4, R107, 0x7610, R4 ;  /* 0x000076106b047816 */ /* 0x000fe20000000004 */
[C---:B------:R-:W-:Y:S01]  /*7c90*/  IMAD.IADD R49, R0.reuse, 0x1, R45 ;  /* 0x0000000100317824 */ /* 0x040fe200078e022d */
[----:B------:R-:W-:Y:S01]  /*7ca0*/  STS.U16 [R6+0x7880], R86 ;  /* 0x0078805606007388 */ /* 0x000fe20000000400 */
[----:B------:R-:W-:Y:S01]  /*7cb0*/  IMAD.IADD R44, R0, 0x1, R62 ;  /* 0x00000001002c7824 */ /* 0x000fe200078e023e */
[----:B------:R-:W-:Y:S01]  /*7cc0*/  PRMT R2, R106, 0x7610, R2 ;  /* 0x000076106a027816 */ /* 0x000fe20000000002 */
[C---:B------:R-:W-:Y:S01]  /*7cd0*/  IMAD.IADD R48, R0.reuse, 0x1, R43 ;  /* 0x0000000100307824 */ /* 0x040fe200078e022b */
[----:B------:R-:W-:Y:S01]  /*7ce0*/  STS.U16 [R8+0x7880], R85 ;  /* 0x0078805508007388 */ /* 0x000fe20000000400 */
[----:B------:R-:W-:Y:S01]  /*7cf0*/  IMAD.IADD R45, R0, 0x1, R42 ;  /* 0x00000001002d7824 */ /* 0x000fe200078e022a */
[----:B------:R-:W-:Y:S01]  /*7d00*/  F2FP.PACK_AB R92, R93, R92 ;  /* 0x0000005c5d5c723e */ /* 0x000fe200000000ff */
[----:B------:R-:W-:Y:S01]  /*7d10*/  IMAD.SHL.U32 R20, R20, 0x2, RZ ;  /* 0x0000000214147824 */ /* 0x000fe200078e00ff */
        /* <DEDUP_REMOVED lines=15> */
[C---:B------:R-:W-:Y:S01]  /*7e10*/  IMAD.IADD R42, R0.reuse, 0x1, R39 ;  /* 0x00000001002a7824 */ /* 0x040fe200078e0227 */
[----:B------:R-:W-:Y:S01]  /*7e20*/  ISETP.NE.U32.AND P0, PT, RZ, c[0x0][0x358], PT ;  /* 0x0000d600ff007a0c */ /* 0x000fe20003f05070 */
[C---:B------:R-:W-:Y:S01]  /*7e30*/  IMAD.IADD R66, R0.reuse, 0x1, R37 ;  /* 0x0000000100427824 */ /* 0x040fe200078e0225 */
[----:B------:R-:W-:Y:S01]  /*7e40*/  ISETP.NE.U32.AND P1, PT, RZ, c[0x0][0x360], PT ;  /* 0x0000d800ff007a0c */ /* 0x000fe20003f25070 */
[C---:B------:R-:W-:Y:S01]  /*7e50*/  IMAD.IADD R65, R0.reuse, 0x1, R36 ;  /* 0x0000000100417824 */ /* 0x040fe200078e0224 */
[----:B------:R-:W-:Y:S01]  /*7e60*/  ISETP.NE.AND.EX P3, PT, RZ, c[0x0][0x35c], PT, P0 ;  /* 0x0000d700ff007a0c */ /* 0x000fe20003f65300 */
[C---:B------:R-:W-:Y:S01]  /*7e70*/  IMAD.IADD R64, R0.reuse, 0x1, R34 ;  /* 0x0000000100407824 */ /* 0x040fe200078e0222 */
[----:B------:R-:W-:Y:S01]  /*7e80*/  ISETP.NE.AND.EX P0, PT, RZ, c[0x0][0x364], PT, P1 ;  /* 0x0000d900ff007a0c */ /* 0x000fe20003f05310 */
[----:B------:R-:W-:-:S02]  /*7e90*/  IMAD.IADD R63, R0, 0x1, R33 ;  /* 0x00000001003f7824 */ /* 0x000fc400078e0221 */
[C---:B------:R-:W-:Y:S01]  /*7ea0*/  IMAD.IADD R62, R0.reuse, 0x1, R31 ;  /* 0x00000001003e7824 */ /* 0x040fe200078e021f */
[C---:B-1----:R-:W-:Y:S01]  /*7eb0*/  PRMT R5, R109.reuse, 0x7610, R5 ;  /* 0x000076106d057816 */ /* 0x042fe20000000005 */
[C---:B------:R-:W-:Y:S02]  /*7ec0*/  IMAD.IADD R71, R0.reuse, 0x1, R26 ;  /* 0x0000000100477824 */ /* 0x040fe400078e021a */
[C---:B------:R-:W-:Y:S01]  /*7ed0*/  IMAD.IADD R70, R0.reuse, 0x1, R24 ;  /* 0x0000000100467824 */ /* 0x040fe200078e0218 */
[----:B--2---:R-:W-:Y:S01]  /*7ee0*/  PRMT R4, R109, 0x7632, R4 ;  /* 0x000076326d047816 */ /* 0x004fe20000000004 */
[C---:B------:R-:W-:Y:S02]  /*7ef0*/  IMAD.IADD R69, R0.reuse, 0x1, R17 ;  /* 0x0000000100457824 */ /* 0x040fe400078e0211 */
[----:B------:R-:W-:Y:S01]  /*7f00*/  IMAD.IADD R68, R0, 0x1, R16 ;  /* 0x0000000100447824 */ /* 0x000fe200078e0210 */
[----:B---3--:R-:W-:Y:S01]  /*7f10*/  PRMT R3, R108, 0x7610, R3 ;  /* 0x000076106c037816 */ /* 0x008fe20000000003 */
[----:B------:R-:W-:-:S02]  /*7f20*/  IMAD.IADD R67, R0, 0x1, R15 ;  /* 0x0000000100437824 */ /* 0x000fc400078e020f */
[C---:B------:R-:W-:Y:S02]  /*7f30*/  IMAD.IADD R76, R0.reuse, 0x1, R14 ;  /* 0x00000001004c7824 */ /* 0x040fe400078e020e */
[C---:B------:R-:W-:Y:S02]  /*7f40*/  IMAD.IADD R75, R0.reuse, 0x1, R13 ;  /* 0x00000001004b7824 */ /* 0x040fe400078e020d */
[C---:B------:R-:W-:Y:S02]  /*7f50*/  IMAD.IADD R74, R0.reuse, 0x1, R12 ;  /* 0x00000001004a7824 */ /* 0x040fe400078e020c */
[C---:B------:R-:W-:Y:S02]  /*7f60*/  IMAD.IADD R73, R0.reuse, 0x1, R11 ;  /* 0x0000000100497824 */ /* 0x040fe400078e020b */
[C---:B------:R-:W-:Y:S02]  /*7f70*/  IMAD.IADD R72, R0.reuse, 0x1, R10 ;  /* 0x0000000100487824 */ /* 0x040fe400078e020a */
[----:B------:R-:W-:-:S02]  /*7f80*/  IMAD.IADD R77, R0, 0x1, R9 ;  /* 0x00000001004d7824 */ /* 0x000fc400078e0209 */
[----:B------:R-:W-:Y:S01]  /*7f90*/  IMAD.IADD R78, R0, 0x1, R7 ;  /* 0x00000001004e7824 */ /* 0x000fe200078e0207 */
[----:B------:R-:W-:Y:S01]  /*7fa0*/  PRMT R0, R106, 0x7632, R0 ;  /* 0x000076326a007816 */ /* 0x000fe20000000000 */
[----:B------:R-:W-:Y:S02]  /*7fb0*/  IMAD.SHL.U32 R19, R19, 0x2, RZ ;  /* 0x0000000213137824 */ /* 0x000fe400078e00ff */
        /* <DEDUP_REMOVED lines=31> */
[----:B------:R-:W-:Y:S02]  /*81b0*/  PRMT R3, R166, 0x7632, R3 ;  /* 0x00007632a6037816 */ /* 0x000fe40000000003 */
        /* <DEDUP_REMOVED lines=64> */
[----:B------:R-:W-:-:S03]  /*85c0*/  IMAD.SHL.U32 R61, R83, 0x2, RZ ;  /* 0x00000002533d7824 */ /* 0x000fc600078e00ff */
        /* <DEDUP_REMOVED lines=8> */
[----:B------:R-:W-:-:S03]  /*8650*/  PRMT R3, R181, 0x7632, R3 ;  /* 0x00007632b5037816 */ /* 0x000fc60000000003 */
        /* <DEDUP_REMOVED lines=28> */
[----:B------:R-:W-:Y:S01]  /*8820*/  STS.U16 [R49+0x7880], R5 ;  /* 0x0078800531007388 */ /* 0x000fe20000000400 */
[----:B------:R-:W-:-:S03]  /*8830*/  PRMT R3, R94, 0x7610, R3 ;  /* 0x000076105e037816 */ /* 0x000fc60000000003 */
[----:B------:R3:W-:Y:S04]  /*8840*/  STS.U16 [R53+0x7880], R4 ;  /* 0x0078800435007388 */ /* 0x0007e80000000400 */
[----:B------:R4:W-:Y:S01]  /*8850*/  STS.U16 [R58+0x7880], R3 ;  /* 0x007880033a007388 */ /* 0x0009e20000000400 */
[----:B-1----:R-:W-:Y:S02]  /*8860*/  PRMT R2, R94, 0x7632, R2 ;  /* 0x000076325e027816 */ /* 0x002fe40000000002 */
[----:B--2---:R-:W-:-:S03]  /*8870*/  PRMT R0, R96, 0x7610, R0 ;  /* 0x0000761060007816 */ /* 0x004fc60000000000 */
[----:B------:R1:W-:Y:S04]  /*8880*/  STS.U16 [R59+0x7880], R2 ;  /* 0x007880023b007388 */ /* 0x0003e80000000400 */
[----:B------:R2:W-:Y:S01]  /*8890*/  STS.U16 [R60+0x7880], R0 ;  /* 0x007880003c007388 */ /* 0x0005e20000000400 */
[----:B---3--:R-:W-:Y:S02]  /*88a0*/  PRMT R4, R102, 0x7632, R4 ;  /* 0x0000763266047816 */ /* 0x008fe40000000004 */
[C---:B----4-:R-:W-:Y:S02]  /*88b0*/  PRMT R3, R98.reuse, 0x7610, R3 ;  /* 0x0000761062037816 */ /* 0x050fe40000000003 */
[----:B-1----:R-:W-:Y:S02]  /*88c0*/  PRMT R2, R98, 0x7632, R2 ;  /* 0x0000763262027816 */ /* 0x002fe40000000002 */
[----:B--2---:R-:W-:-:S05]  /*88d0*/  PRMT R0, R96, 0x7632, R0 ;  /* 0x0000763260007816 */ /* 0x004fca0000000000 */
[----:B------:R1:W-:Y:S04]  /*88e0*/  STS.U16 [R54+0x7880], R0 ;  /* 0x0078800036007388 */ /* 0x0003e80000000400 */
[----:B------:R2:W-:Y:S04]  /*88f0*/  STS.U16 [R57+0x7880], R3 ;  /* 0x0078800339007388 */ /* 0x0005e80000000400 */
[----:B------:R3:W-:Y:S01]  /*8900*/  STS.U16 [R56+0x7880], R2 ;  /* 0x0078800238007388 */ /* 0x0007e20000000400 */
[C---:B-1----:R-:W-:Y:S02]  /*8910*/  PRMT R0, R100.reuse, 0x7610, R0 ;  /* 0x0000761064007816 */ /* 0x042fe40000000000 */
[----:B--2---:R-:W-:-:S03]  /*8920*/  PRMT R3, R100, 0x7632, R3 ;  /* 0x0000763264037816 */ /* 0x004fc60000000003 */
[----:B------:R1:W-:Y:S01]  /*8930*/  STS.U16 [R64+0x7880], R0 ;  /* 0x0078800040007388 */ /* 0x0003e20000000400 */
[----:B---3--:R-:W-:-:S03]  /*8940*/  F2FP.PACK_AB R2, R113, R112 ;  /* 0x000000707102723e */ /* 0x008fc600000000ff */
[----:B------:R2:W-:Y:S01]  /*8950*/  STS.U16 [R63+0x7880], R3 ;  /* 0x007880033f007388 */ /* 0x0005e20000000400 */
[----:B-1----:R-:W-:Y:S02]  /*8960*/  PRMT R0, R102, 0x7610, R0 ;  /* 0x0000761066007816 */ /* 0x002fe40000000000 */
[----:B--2---:R-:W-:-:S03]  /*8970*/  PRMT R3, R2, 0x7610, R3 ;  /* 0x0000761002037816 */ /* 0x004fc60000000003 */
[----:B------:R1:W-:Y:S01]  /*8980*/  STS.U16 [R62+0x7880], R0 ;  /* 0x007880003e007388 */ /* 0x0003e20000000400 */
[----:B------:R-:W-:-:S03]  /*8990*/  PRMT R2, R2, 0x7632, R2 ;  /* 0x0000763202027816 */ /* 0x000fc60000000002 */
[----:B------:R2:W-:Y:S04]  /*89a0*/  STS.U16 [R61+0x7880], R4 ;  /* 0x007880043d007388 */ /* 0x0005e80000000400 */
[----:B------:R3:W-:Y:S04]  /*89b0*/  STS.U16 [R80+0x80], R3 ;  /* 0x0000800350007388 */ /* 0x0007e80000000400 */
[----:B------:R4:W-:Y:S01]  /*89c0*/  STS.U16 [R6+0x80], R2 ;  /* 0x0000800206007388 */ /* 0x0009e20000000400 */
[----:B-1----:R-:W-:-:S04]  /*89d0*/  F2FP.PACK_AB R0, R115, R114 ;  /* 0x000000727300723e */ /* 0x002fc800000000ff */
[C---:B--2---:R-:W-:Y:S02]  /*89e0*/  PRMT R4, R0.reuse, 0x7610, R4 ;  /* 0x0000761000047816 */ /* 0x044fe40000000004 */
[----:B------:R-:W-:Y:S02]  /*89f0*/  PRMT R0, R0, 0x7632, R0 ;  /* 0x0000763200007816 */ /* 0x000fe40000000000 */
[----:B---3--:R-:W-:Y:S01]  /*8a00*/  F2FP.PACK_AB R3, R117, R116 ;  /* 0x000000747503723e */ /* 0x008fe200000000ff */
[----:B------:R1:W-:Y:S01]  /*8a10*/  STS.U16 [R8+0x80], R4 ;  /* 0x0000800408007388 */ /* 0x0003e20000000400 */
[----:B----4-:R-:W-:-:S03]  /*8a20*/  F2FP.PACK_AB R2, R119, R118 ;  /* 0x000000767702723e */ /* 0x010fc600000000ff */
[----:B------:R2:W-:Y:S04]  /*8a30*/  STS.U16 [R22+0x80], R0 ;  /* 0x0000800016007388 */ /* 0x0005e80000000400 */
[----:B------:R3:W-:Y:S01]  /*8a40*/  STS.U16 [R21+0x80], R3 ;  /* 0x0000800315007388 */ /* 0x0007e20000000400 */
[----:B-1----:R-:W-:Y:S02]  /*8a50*/  PRMT R4, R3, 0x7632, R4 ;  /* 0x0000763203047816 */ /* 0x002fe40000000004 */
[----:B--2---:R-:W-:-:S03]  /*8a60*/  F2FP.PACK_AB R0, R121, R120 ;  /* 0x000000787900723e */ /* 0x004fc600000000ff */
[----:B------:R1:W-:Y:S01]  /*8a70*/  STS.U16 [R20+0x80], R4 ;  /* 0x0000800414007388 */ /* 0x0003e20000000400 */
[----:B------:R-:W-:-:S03]  /*8a80*/  PRMT R5, R0, 0x7610, R5 ;  /* 0x0000761000057816 */ /* 0x000fc60000000005 */
[----:B------:R2:W-:Y:S01]  /*8a90*/  STS.U16 [R19+0x80], R2 ;  /* 0x0000800213007388 */ /* 0x0005e20000000400 */
[----:B---3--:R-:W-:Y:S02]  /*8aa0*/  F2FP.PACK_AB R3, R123, R122 ;  /* 0x0000007a7b03723e */ /* 0x008fe400000000ff */
[----:B------:R-:W-:Y:S02]  /*8ab0*/  PRMT R0, R0, 0x7632, R0 ;  /* 0x0000763200007816 */ /* 0x000fe40000000000 */
[----:B-1----:R-:W-:Y:S02]  /*8ac0*/  PRMT R4, R2, 0x7632, R4 ;  /* 0x0000763202047816 */ /* 0x002fe40000000004 */
[----:B--2---:R-:W-:-:S03]  /*8ad0*/  F2FP.PACK_AB R2, R133, R132 ;  /* 0x000000848502723e */ /* 0x004fc600000000ff */
[----:B------:R1:W-:Y:S04]  /*8ae0*/  STS.U16 [R18+0x80], R4 ;  /* 0x0000800412007388 */ /* 0x0003e80000000400 */
[----:B------:R2:W-:Y:S04]  /*8af0*/  STS.U16 [R29+0x80], R5 ;  /* 0x000080051d007388 */ /* 0x0005e80000000400 */
[----:B------:R3:W-:Y:S04]  /*8b00*/  STS.U16 [R28+0x80], R0 ;  /* 0x000080001c007388 */ /* 0x0007e80000000400 */
[----:B------:R4:W-:Y:S01]  /*8b10*/  STS.U16 [R27+0x80], R3 ;  /* 0x000080031b007388 */ /* 0x0009e20000000400 */
[----:B-1----:R-:W-:-:S02]  /*8b20*/  PRMT R4, R2, 0x7610, R4 ;  /* 0x0000761002047816 */ /* 0x002fc40000000004 */
[----:B------:R-:W-:Y:S02]  /*8b30*/  PRMT R2, R2, 0x7632, R2 ;  /* 0x0000763202027816 */ /* 0x000fe40000000002 */
[----:B--2---:R-:W-:Y:S02]  /*8b40*/  PRMT R5, R3, 0x7632, R5 ;  /* 0x0000763203057816 */ /* 0x004fe40000000005 */
[----:B---3--:R-:W-:-:S03]  /*8b50*/  F2FP.PACK_AB R0, R135, R134 ;  /* 0x000000868700723e */ /* 0x008fc600000000ff */
[----:B------:R-:W-:Y:S01]  /*8b60*/  STS.U16 [R25+0x80], R5 ;  /* 0x0000800519007388 */ /* 0x000fe20000000400 */
[----:B----4-:R-:W-:-:S03]  /*8b70*/  F2FP.PACK_AB R3, R129, R128 ;  /* 0x000000808103723e */ /* 0x010fc600000000ff */
[----:B------:R1:W-:Y:S04]  /*8b80*/  STS.U16 [R23+0x80], R4 ;  /* 0x0000800417007388 */ /* 0x0003e80000000400 */
[----:B------:R2:W-:Y:S01]  /*8b90*/  STS.U16 [R7+0x80], R2 ;  /* 0x0000800207007388 */ /* 0x0005e20000000400 */
[C---:B-1----:R-:W-:Y:S02]  /*8ba0*/  PRMT R4, R0.reuse, 0x7610, R4 ;  /* 0x0000761000047816 */ /* 0x042fe40000000004 */
[----:B------:R-:W-:Y:S02]  /*8bb0*/  PRMT R0, R0, 0x7632, R0 ;  /* 0x0000763200007816 */ /* 0x000fe40000000000 */
[----:B--2---:R-:W-:Y:S01]  /*8bc0*/  F2FP.PACK_AB R2, R131, R130 ;  /* 0x000000828302723e */ /* 0x004fe200000000ff */
[----:B------:R1:W-:Y:S01]  /*8bd0*/  STS.U16 [R10+0x80], R4 ;  /* 0x000080040a007388 */ /* 0x0003e20000000400 */
[----:B------:R-:W-:-:S03]  /*8be0*/  IMAD.MOV.U32 R7, RZ, RZ, 0x4 ;  /* 0x00000004ff077424 */ /* 0x000fc600078e00ff */
        /* <DEDUP_REMOVED lines=26> */
[----:B------:R1:W-:Y:S04]  /*8d90*/  STS.U16 [R34+0x80], R4 ;  /* 0x0000800422007388 */ /* 0x0003e80000000400 */
[----:B------:R2:W-:Y:S04]  /*8da0*/  STS.U16 [R35+0x80], R0 ;  /* 0x0000800023007388 */ /* 0x0005e80000000400 */
[----:B------:R3:W-:Y:S01]  /*8db0*/  STS.U16 [R31+0x80], R3 ;  /* 0x000080031f007388 */ /* 0x0007e20000000400 */
[----:B-1----:R-:W-:-:S02]  /*8dc0*/  PRMT R4, R3, 0x7632, R4 ;  /* 0x0000763203047816 */ /* 0x002fc40000000004 */
        /* <DEDUP_REMOVED lines=36> */
[----:B------:R-:W-:Y:S04]  /*9010*/  STS.U16 [R51+0x80], R5 ;  /* 0x0000800533007388 */ /* 0x000fe80000000400 */
[----:B------:R2:W-:Y:S04]  /*9020*/  STS.U16 [R50+0x80], R0 ;  /* 0x0000800032007388 */ /* 0x0005e80000000400 */
[----:B------:R3:W-:Y:S01]  /*9030*/  STS.U16 [R52+0x80], R3 ;  /* 0x0000800334007388 */ /* 0x0007e20000000400 */
[----:B-1----:R-:W-:-:S05]  /*9040*/  PRMT R4, R3, 0x7632, R4 ;  /* 0x0000763203047816 */ /* 0x002fca0000000004 */
[----:B------:R1:W-:Y:S01]  /*9050*/  STS.U16 [R55+0x80], R4 ;  /* 0x0000800437007388 */ /* 0x0003e20000000400 */
[----:B--2---:R-:W-:-:S03]  /*9060*/  F2FP.PACK_AB R0, R163, R162 ;  /* 0x000000a2a300723e */ /* 0x004fc600000000ff */
[----:B------:R2:W-:Y:S01]  /*9070*/  STS.U16 [R49+0x80], R2 ;  /* 0x0000800231007388 */ /* 0x0005e20000000400 */
[----:B---3--:R-:W-:Y:S02]  /*9080*/  PRMT R3, R2, 0x7632, R3 ;  /* 0x0000763202037816 */ /* 0x008fe40000000003 */
[----:B------:R-:W-:-:S03]  /*9090*/  PRMT R5, R0, 0x7610, R5 ;  /* 0x0000761000057816 */ /* 0x000fc60000000005 */
[----:B------:R3:W-:Y:S04]  /*90a0*/  STS.U16 [R53+0x80], R3 ;  /* 0x0000800335007388 */ /* 0x0007e80000000400 */
[----:B------:R-:W-:Y:S01]  /*90b0*/  STS.U16 [R58+0x80], R5 ;  /* 0x000080053a007388 */ /* 0x000fe20000000400 */
[----:B-1----:R-:W-:Y:S02]  /*90c0*/  PRMT R4, R0, 0x7632, R4 ;  /* 0x0000763200047816 */ /* 0x002fe40000000004 */
[----:B------:R-:W-:Y:S02]  /*90d0*/  F2FP.PACK_AB R0, R167, R172 ;  /* 0x000000aca700723e */ /* 0x000fe400000000ff */
[----:B--2---:R-:W-:Y:S01]  /*90e0*/  F2FP.PACK_AB R2, R165, R164 ;  /* 0x000000a4a502723e */ /* 0x004fe200000000ff */
[----:B------:R1:W-:Y:S03]  /*90f0*/  STS.U16 [R59+0x80], R4 ;  /* 0x000080043b007388 */ /* 0x0003e60000000400 */
[----:B---3--:R-:W-:-:S02]  /*9100*/  PRMT R3, R2, 0x7610, R3 ;  /* 0x0000761002037816 */ /* 0x008fc40000000003 */
[----:B------:R-:W-:-:S03]  /*9110*/  PRMT R2, R2, 0x7632, R2 ;  /* 0x0000763202027816 */ /* 0x000fc60000000002 */
[----:B------:R-:W-:Y:S04]  /*9120*/  STS.U16 [R60+0x80], R3 ;  /* 0x000080033c007388 */ /* 0x000fe80000000400 */
[----:B------:R2:W-:Y:S01]  /*9130*/  STS.U16 [R54+0x80], R2 ;  /* 0x0000800236007388 */ /* 0x0005e20000000400 */
[C---:B-1----:R-:W-:Y:S02]  /*9140*/  PRMT R4, R0.reuse, 0x7610, R4 ;  /* 0x0000761000047816 */ /* 0x042fe40000000004 */
[----:B------:R-:W-:-:S03]  /*9150*/  PRMT R0, R0, 0x7632, R0 ;  /* 0x0000763200007816 */ /* 0x000fc60000000000 */
[----:B------:R-:W-:Y:S04]  /*9160*/  STS.U16 [R57+0x80], R4 ;  /* 0x0000800439007388 */ /* 0x000fe80000000400 */
[----:B------:R1:W-:Y:S01]  /*9170*/  STS.U16 [R56+0x80], R0 ;  /* 0x0000800038007388 */ /* 0x0003e20000000400 */
[----:B--2---:R-:W-:-:S04]  /*9180*/  F2FP.PACK_AB R2, R169, R168 ;  /* 0x000000a8a902723e */ /* 0x004fc800000000ff */
[----:B------:R-:W-:Y:S01]  /*9190*/  PRMT R5, R2, 0x7632, R5 ;  /* 0x0000763202057816 */ /* 0x000fe20000000005 */
[----:B------:R2:W-:Y:S04]  /*91a0*/  STS.U16 [R64+0x80], R2 ;  /* 0x0000800240007388 */ /* 0x0005e80000000400 */
[----:B------:R-:W-:Y:S01]  /*91b0*/  STS.U16 [R63+0x80], R5 ;  /* 0x000080053f007388 */ /* 0x000fe20000000400 */
[----:B-1----:R-:W-:-:S04]  /*91c0*/  F2FP.PACK_AB R0, R171, R170 ;  /* 0x000000aaab00723e */ /* 0x002fc800000000ff */
[C---:B------:R-:W-:Y:S02]  /*91d0*/  PRMT R4, R0.reuse, 0x7610, R4 ;  /* 0x0000761000047816 */ /* 0x040fe40000000004 */
[----:B------:R-:W-:-:S03]  /*91e0*/  PRMT R0, R0, 0x7632, R0 ;  /* 0x0000763200007816 */ /* 0x000fc60000000000 */
[----:B------:R-:W-:Y:S01]  /*91f0*/  STS.U16 [R62+0x80], R4 ;  /* 0x000080043e007388 */ /* 0x000fe20000000400 */
[----:B--2---:R-:W-:-:S03]  /*9200*/  IMAD.WIDE R2, R250, R7, c[0x0][0x358] ;  /* 0x0000d600fa027625 */ /* 0x004fc600078e0207 */
[----:B------:R1:W-:Y:S04]  /*9210*/  STS.U16 [R61+0x80], R0 ;  /* 0x000080003d007388 */ /* 0x0003e80000000400 */
[----:B------:R-:W-:Y:S06]  /*9220*/  BAR.SYNC.DEFER_BLOCKING 0x1, 0x100 ;  /* 0x0044000000007b1d */ /* 0x000fec0000010000 */
[----:B-1----:R-:W2:Y:S01]  /*9230*/  @P3 LDG.E R0, [R2.64] ;  /* 0x0000000402003981 */ /* 0x002ea2000c1e1900 */
[----:B------:R-:W-:-:S02]  /*9240*/  IMAD.MOV.U32 R6, RZ, RZ, c[0x0][0x2f0] ;  /* 0x0000bc00ff067624 */ /* 0x000fc400078e00ff */
        /* <DEDUP_REMOVED lines=10> */
.L_x_1229:
[-C--:B------:R-:W-:Y:S01]  /*92f0*/  LEA.HI R2, R184, R251.reuse, RZ, 0x3 ;  /* 0x000000fbb8027211 */ /* 0x080fe200078f18ff */
[----:B------:R-:W-:Y:S01]  /*9300*/  CS2R R18, SRZ ;  /* 0x0000000000127805 */ /* 0x000fe2000001ff00 */
[C---:B------:R-:W-:Y:S01]  /*9310*/  ISETP.GT.AND P2, PT, R251.reuse, 0x27f, PT ;  /* 0x0000027ffb00780c */ /* 0x040fe20003f44270 */
[----:B------:R-:W-:Y:S01]  /*9320*/  CS2R R16, SRZ ;  /* 0x0000000000107805 */ /* 0x000fe2000001ff00 */
[----:B------:R-:W-:Y:S01]  /*9330*/  LOP3.LUT R0, R2, 0x1ffffff8, RZ, 0xc0, !PT ;  /* 0x1ffffff802007812 */ /* 0x000fe200078ec0ff */
[----:B------:R-:W-:Y:S01]  /*9340*/  CS2R R22, SRZ ;  /* 0x0000000000167805 */ /* 0x000fe2000001ff00 */
[----:B------:R-:W-:Y:S01]  /*9350*/  SHF.R.S32.HI R14, RZ, 0x3, R2 ;  /* 0x00000003ff0e7819 */ /* 0x000fe20000011402 */
[----:B------:R-:W-:Y:S01]  /*9360*/  CS2R R20, SRZ ;  /* 0x0000000000147805 */ /* 0x000fe2000001ff00 */
        /* <DEDUP_REMOVED lines=10> */
[----:B------:R-:W-:Y:S01]  /*9410*/  LEA.HI R2, R184, R251, RZ, 0x6 ;  /* 0x000000fbb8027211 */ /* 0x000fe200078f30ff */
[----:B------:R-:W-:Y:S01]  /*9420*/  CS2R R34, SRZ ;  /* 0x0000000000227805 */ /* 0x000fe2000001ff00 */
[----:B------:R-:W-:Y:S01]  /*9430*/  LOP3.LUT R3, R0, 0x38, R12, 0xf8, !PT ;  /* 0x0000003800037812 */ /* 0x000fe200078ef80c */
[----:B------:R-:W-:Y:S01]  /*9440*/  CS2R R32, SRZ ;  /* 0x0000000000207805 */ /* 0x000fe2000001ff00 */
[----:B------:R-:W-:Y:S01]  /*9450*/  SHF.R.U32.HI R0, RZ, 0x3, R0 ;  /* 0x00000003ff007819 */ /* 0x000fe20000011600 */
[----:B------:R-:W-:Y:S01]  /*9460*/  IMAD.SHL.U32 R2, R2, 0x8, RZ ;  /* 0x0000000802027824 */ /* 0x000fe200078e00ff */
        /* <DEDUP_REMOVED lines=28> */
[----:B-----5:R-:W-:Y:S01]  /*9630*/  IMAD R6, R249, -0x50, R6 ;  /* 0xffffffb0f9067824 */ /* 0x020fe200078e0206 */
[----:B------:R-:W-:Y:S01]  /*9640*/  SHF.R.S32.HI R55, RZ, 0x1f, R248 ;  /* 0x0000001fff377819 */ /* 0x000fe200000114f8 */
[----:B------:R-:W-:Y:S01]  /*9650*/  IMAD.SHL.U32 R0, R0, 0x2, RZ ;  /* 0x0000000200007824 */ /* 0x000fe200078e00ff */
[----:B------:R-:W-:Y:S01]  /*9660*/  SHF.R.S32.HI R13, RZ, 0x1f, R12 ;  /* 0x0000001fff0d7819 */ /* 0x000fe2000001140c */
[----:B------:R-:W-:Y:S01]  /*9670*/  BSSY B0, `(.L_x_1230) ;  /* 0x0000033000007945 */ /* 0x000fe20003800000 */
[----:B------:R-:W-:-:S02]  /*9680*/  IMNMX R54, R6, 0x50, PT ;  /* 0x0000005006367817 */ /* 0x000fc40003800200 */
[----:B------:R-:W1:Y:S01]  /*9690*/  @!P2 LDS.128 R16, [R0+0x7880] ;  /* 0x007880000010a984 */ /* 0x000e620000000c00 */
[----:B------:R-:W-:Y:S01]  /*96a0*/  SHF.R.S32.HI R92, RZ, 0x1f, R250 ;  /* 0x0000001fff5c7819 */ /* 0x000fe200000114fa */
[----:B------:R-:W-:Y:S01]  /*96b0*/  IMAD.WIDE.U32 R2, R248, c[0x0][0x338], R12 ;  /* 0x0000ce00f8027a25 */ /* 0x000fe200078e000c */
[----:B------:R-:W-:Y:S01]  /*96c0*/  ISETP.GE.AND P6, PT, R14, R54, PT ;  /* 0x000000360e00720c */ /* 0x000fe20003fc6270 */
[----:B------:R-:W2:Y:S01]  /*96d0*/  @!P2 LDS.128 R20, [R0+0xa080] ;  /* 0x00a080000014a984 */ /* 0x000ea20000000c00 */
[----:B------:R-:W-:Y:S02]  /*96e0*/  SEL R92, R92, RZ, !P3 ;  /* 0x000000ff5c5c7207 */ /* 0x000fe40005800000 */
[----:B------:R-:W-:Y:S01]  /*96f0*/  SEL R53, R250, RZ, !P3 ;  /* 0x000000fffa357207 */ /* 0x000fe20005800000 */
[----:B------:R-:W3:Y:S01]  /*9700*/  @!P2 LDS.128 R24, [R0+0xc880] ;  /* 0x00c880000018a984 */ /* 0x000ee20000000c00 */
[C---:B------:R-:W-:Y:S02]  /*9710*/  IADD3 R15, R12.reuse, 0x40, RZ ;  /* 0x000000400c0f7810 */ /* 0x040fe40007ffe0ff */
[----:B------:R-:W-:Y:S01]  /*9720*/  IADD3 R52, R12, 0x80, RZ ;  /* 0x000000800c347810 */ /* 0x000fe20007ffe0ff */
        /* <DEDUP_REMOVED lines=14> */
[----:B------:R2:W1:Y:S01]  /*9810*/  @!P0 LDS.128 R88, [R0+0x7080] ;  /* 0x0070800000588984 */ /* 0x0004620000000c00 */
[----:B------:R-:W-:-:S04]  /*9820*/  IADD3 R4, P0, R14, R4, RZ ;  /* 0x000000040e047210 */ /* 0x000fc80007f1e0ff */
[----:B------:R-:W-:Y:S01]  /*9830*/  LEA.HI.X.SX32 R5, R14, R5, 0x1, P0 ;  /* 0x000000050e057211 */ /* 0x000fe200000f0eff */
[----:B--2---:R-:W-:-:S04]  /*9840*/  IMAD R0, R55, c[0x0][0x338], RZ ;  /* 0x0000ce0037007a24 */ /* 0x004fc800078e02ff */
        /* <DEDUP_REMOVED lines=8> */
[----:B-1-34-:R-:W-:Y:S01]  /*98d0*/  IMAD R0, R3, c[0x0][0x330], RZ ;  /* 0x0000cc0003007a24 */ /* 0x01afe200078e02ff */
        /* <DEDUP_REMOVED lines=12> */
.L_x_1231:
[----:B-1-34-:R-:W-:Y:S05]  /*99a0*/  BSYNC B0 ;  /* 0x0000000000007941 */ /* 0x01afea0003800000 */
.L_x_1230:
        /* <DEDUP_REMOVED lines=20> */
.L_x_1233:
[----:B------:R-:W-:Y:S05]  /*9af0*/  BSYNC B0 ;  /* 0x0000000000007941 */ /* 0x000fea0003800000 */
.L_x_1232:
        /* <DEDUP_REMOVED lines=19> */
.L_x_1235:
[----:B------:R-:W-:Y:S05]  /*9c30*/  BSYNC B0 ;  /* 0x0000000000007941 */ /* 0x000fea0003800000 */
.L_x_1234:
        /* <DEDUP_REMOVED lines=23> */
.L_x_1237:
[----:B------:R-:W-:Y:S05]  /*9db0*/  BSYNC B0 ;  /* 0x0000000000007941 */ /* 0x000fea0003800000 */
.L_x_1236:
[----:B------:R-:W-:Y:S01]  /*9dc0*/  BSSY B0, `(.L_x_1238) ;  /* 0x0000012000007945 */ /* 0x000fe20003800000 */
[----:B------:R-:W-:Y:S05]  /*9dd0*/  @P5 BRA `(.L_x_1239) ;  /* 0x0000010000005947 */ /* 0x000fea0003800000 */
[----:B------:R-:W-:Y:S02]  /*9de0*/  IADD3 R0, P0, R2, 0x20, RZ ;  /* 0x0000002002007810 */ /* 0x000fe40007f1e0ff */
[----:B-1----:R-:W-:-:S02]  /*9df0*/  MOV R5, R7 ;  /* 0x0000000700057202 */ /* 0x002fc40000000f00 */
        /* <DEDUP_REMOVED lines=14> */
.L_x_1239:
[----:B------:R-:W-:Y:S05]  /*9ee0*/  BSYNC B0 ;  /* 0x0000000000007941 */ /* 0x000fea0003800000 */
.L_x_1238:
        /* <DEDUP_REMOVED lines=19> */
.L_x_1228:
[----:B------:R-:W-:Y:S01]  /*a020*/  ISETP.NE.U32.AND P0, PT, RZ, c[0x0][0x358], PT ;  /* 0x0000d600ff007a0c */ /* 0x000fe20003f05070 */
[----:B------:R-:W-:-:S03]  /*a030*/  IMAD.MOV.U32 R2, RZ, RZ, 0x4 ;  /* 0x00000004ff027424 */ /* 0x000fc600078e00ff */
        /* <DEDUP_REMOVED lines=15> */
[----:B--2--5:R-:W-:-:S04]  /*a130*/  IADD3 R7, -R0, R4, RZ ;  /* 0x0000000400077210 */ /* 0x024fc80007ffe1ff */
.L_x_1240:
[----:B------:R-:W-:Y:S01]  /*a140*/  SHF.R.S32.HI R14, RZ, 0x1f, R251 ;  /* 0x0000001fff0e7819 */ /* 0x000fe200000114fb */
[----:B-----5:R-:W-:Y:S01]  /*a150*/  IMAD R15, R249, -0x50, R7 ;  /* 0xffffffb0f90f7824 */ /* 0x020fe200078e0207 */
[----:B------:R-:W-:Y:S01]  /*a160*/  SHF.R.S32.HI R19, RZ, 0x1f, R248 ;  /* 0x0000001fff137819 */ /* 0x000fe200000114f8 */
[----:B------:R-:W-:Y:S01]  /*a170*/  BSSY B0, `(.L_x_1241) ;  /* 0x0000026000007945 */ /* 0x000fe20003800000 */
[----:B------:R-:W-:-:S02]  /*a180*/  LEA.HI R14, R14, R251, RZ, 0x3 ;  /* 0x000000fb0e0e7211 */ /* 0x000fc400078f18ff */
[----:B------:R-:W-:Y:S02]  /*a190*/  SHF.R.S32.HI R6, RZ, 0x1f, R250 ;  /* 0x0000001fff067819 */ /* 0x000fe400000114fa */
[----:B------:R-:W-:Y:S02]  /*a1a0*/  LOP3.LUT R0, R14, 0x1ffffff8, RZ, 0xc0, !PT ;  /* 0x1ffffff80e007812 */ /* 0x000fe400078ec0ff */
[----:B------:R-:W-:Y:S02]  /*a1b0*/  SHF.R.S32.HI R14, RZ, 0x3, R14 ;  /* 0x00000003ff0e7819 */ /* 0x000fe4000001140e */
[----:B------:R-:W-:Y:S01]  /*a1c0*/  SEL R20, R6, RZ, !P1 ;  /* 0x000000ff06147207 */ /* 0x000fe20004800000 */
[----:B------:R-:W-:Y:S01]  /*a1d0*/  IMAD.IADD R0, R251, 0x1, -R0 ;  /* 0x00000001fb007824 */ /* 0x000fe200078e0a00 */
[C---:B------:R-:W-:Y:S02]  /*a1e0*/  ISETP.GE.AND P6, PT, R14.reuse, R15, PT ;  /* 0x0000000f0e00720c */ /* 0x040fe40003fc6270 */
[----:B------:R-:W-:Y:S01]  /*a1f0*/  IADD3 R2, P0, R14, R2, RZ ;  /* 0x000000020e027210 */ /* 0x000fe20007f1e0ff */
[----:B------:R-:W-:Y:S01]  /*a200*/  IMAD.SHL.U32 R12, R0, 0x8, RZ ;  /* 0x00000008000c7824 */ /* 0x000fe200078e00ff */
[----:B------:R-:W-:Y:S01]  /*a210*/  SEL R18, R250, RZ, !P1 ;  /* 0x000000fffa127207 */ /* 0x000fe20004800000 */
[----:B------:R-:W-:Y:S01]  /*a220*/  IMAD R0, R19, c[0x0][0x308], RZ ;  /* 0x0000c20013007a24 */ /* 0x000fe200078e02ff */
[----:B------:R-:W-:Y:S01]  /*a230*/  LEA.HI.X.SX32 R3, R14, R3, 0x1, P0 ;  /* 0x000000030e037211 */ /* 0x000fe200000f0eff */
[----:B------:R-:W-:Y:S01]  /*a240*/  IMAD R6, R20, c[0x0][0x310], RZ ;  /* 0x0000c40014067a24 */ /* 0x000fe200078e02ff */
[----:B------:R-:W-:Y:S01]  /*a250*/  SHF.R.S32.HI R13, RZ, 0x1f, R12 ;  /* 0x0000001fff0d7819 */ /* 0x000fe2000001140c */
[----:B------:R-:W-:Y:S01]  /*a260*/  IMAD R0, R248, c[0x0][0x30c], R0 ;  /* 0x0000c300f8007a24 */ /* 0x000fe200078e0200 */
[----:B------:R-:W-:Y:S01]  /*a270*/  IADD3 R16, R12, 0x40, RZ ;  /* 0x000000400c107810 */ /* 0x000fe20007ffe0ff */
[----:B------:R-:W-:Y:S01]  /*a280*/  IMAD R6, R18, c[0x0][0x314], R6 ;  /* 0x0000c50012067a24 */ /* 0x000fe200078e0206 */
[----:B------:R-:W-:Y:S01]  /*a290*/  IADD3 R17, R12, 0x80, RZ ;  /* 0x000000800c117810 */ /* 0x000fe20007ffe0ff */
[----:B------:R-:W-:-:S04]  /*a2a0*/  IMAD.WIDE.U32 R4, R248, c[0x0][0x308], R12 ;  /* 0x0000c200f8047a25 */ /* 0x000fc800078e000c */
[----:B------:R-:W-:Y:S02]  /*a2b0*/  IMAD.IADD R5, R5, 0x1, R0 ;  /* 0x0000000105057824 */ /* 0x000fe400078e0200 */
[----:B------:R-:W-:-:S04]  /*a2c0*/  IMAD.WIDE R2, R249, 0x50, R2 ;  /* 0x00000050f9027825 */ /* 0x000fc800078e0202 */
[----:B------:R-:W-:-:S04]  /*a2d0*/  IMAD.WIDE.U32 R10, R18, c[0x0][0x310], R4 ;  /* 0x0000c400120a7a25 */ /* 0x000fc800078e0004 */
        /* <DEDUP_REMOVED lines=15> */
.L_x_1242:
[----:B------:R-:W-:Y:S05]  /*a3d0*/  BSYNC B0 ;  /* 0x0000000000007941 */ /* 0x000fea0003800000 */
.L_x_1241:
        /* <DEDUP_REMOVED lines=20> */
.L_x_1244:
[----:B------:R-:W-:Y:S05]  /*a520*/  BSYNC B0 ;  /* 0x0000000000007941 */ /* 0x000fea0003800000 */
.L_x_1243:
        /* <DEDUP_REMOVED lines=19> */
.L_x_1246:
[----:B------:R-:W-:Y:S05]  /*a660*/  BSYNC B0 ;  /* 0x0000000000007941 */ /* 0x000fea0003800000 */
.L_x_1245:
        /* <DEDUP_REMOVED lines=23> */
.L_x_1248:
[----:B------:R-:W-:Y:S05]  /*a7e0*/  BSYNC B0 ;  /* 0x0000000000007941 */ /* 0x000fea0003800000 */
.L_x_1247:
        /* <DEDUP_REMOVED lines=18> */
.L_x_1250:
[----:B------:R-:W-:Y:S05]  /*a910*/  BSYNC B0 ;  /* 0x0000000000007941 */ /* 0x000fea0003800000 */
.L_x_1249:
        /* <DEDUP_REMOVED lines=19> */
.L_x_1251:
        /* <DEDUP_REMOVED lines=11> */
.L_x_1427:


//--------------------- .text._ZN7cutlass13device_kernelIN5flash19enable_sm80_to_sm89INS1_16FlashAttnBwdSm80INS1_25CollectiveMainloopBwdSm80ILi2ELi1EN4cute5tupleIJNS5_1CILi64EEENS7_ILi80EEENS7_ILi192EEEEEENS_6half_tEfNS_4arch4Sm80ELb1ELb0ELb0ELb1ELb1ELb0ELb1ELb0ELi2ELi4ELi2ELi2ELb0EEENS1_21CollectiveEpilogueBwdISB_SC_SE_Li256ELb1ELb1ELi4EEENS1_25SingleTileBwdLPTSchedulerILb1ELi80ELb1EEEEEEEEEvNT_6ParamsE --------------------------
	.section	.text._ZN7cutlass13device_kernelIN5flash19enable_sm80_to_sm89INS1_16FlashAttnBwdSm80INS1_25CollectiveMainloopBwdSm80ILi2ELi1EN4cute5tupleIJNS5_1CILi64EEENS7_ILi80EEENS7_ILi192EEEEEENS_6half_tEfNS_4arch4Sm80ELb1ELb0ELb0ELb1ELb1ELb0ELb1ELb0ELi2ELi4ELi2ELi2ELb0EEENS1_21CollectiveEpilogueBwdISB_SC_SE_Li256ELb1ELb1ELi4EEENS1_25SingleTileBwdLPTSchedulerILb1ELi80ELb1EEEEEEEEEvNT_6ParamsE,"ax",@progbits
	.sectioninfo	@"SHI_REGISTERS=255"
	.align	128
.text._ZN7cutlass13device_kernelIN5flash19enable_sm80_to_sm89INS1_16FlashAttnBwdSm80INS1_25CollectiveMainloopBwdSm80ILi2ELi1EN4cute5tupleIJNS5_1CILi64EEENS7_ILi80EEENS7_ILi192EEEEEENS_6half_tEfNS_4arch4Sm80ELb1ELb0ELb0ELb1ELb1ELb0ELb1ELb0ELi2ELi4ELi2ELi2ELb0EEENS1_21CollectiveEpilogueBwdISB_SC_SE_Li256ELb1ELb1ELi4EEENS1_25SingleTileBwdLPTSchedulerILb1ELi80ELb1EEEEEEEEEvNT_6ParamsE:
        .type           _ZN7cutlass13device_kernelIN5flash19enable_sm80_to_sm89INS1_16FlashAttnBwdSm80INS1_25CollectiveMainloopBwdSm80ILi2ELi1EN4cute5tupleIJNS5_1CILi64EEENS7_ILi80EEENS7_ILi192EEEEEENS_6half_tEfNS_4arch4Sm80ELb1ELb0ELb0ELb1ELb1ELb0ELb1ELb0ELi2ELi4ELi2ELi2ELb0EEENS1_21CollectiveEpilogueBwdISB_SC_SE_Li256ELb1ELb1ELi4EEENS1_25SingleTileBwdLPTSchedulerILb1ELi80ELb1EEEEEEEEEvNT_6ParamsE,@function
        .size           _ZN7cutlass13device_kernelIN5flash19enable_sm80_to_sm89INS1_16FlashAttnBwdSm80INS1_25CollectiveMainloopBwdSm80ILi2ELi1EN4cute5tupleIJNS5_1CILi64EEENS7_ILi80EEENS7_ILi192EEEEEENS_6half_tEfNS_4arch4Sm80ELb1ELb0ELb0ELb1ELb1ELb0ELb1ELb0ELi2ELi4ELi2ELi2ELb0EEENS1_21CollectiveEpilogueBwdISB_SC_SE_Li256ELb1ELb1ELi4EEENS1_25SingleTileBwdLPTSchedulerILb1ELi80ELb1EEEEEEEEEvNT_6ParamsE,(.L_x_1428 - _ZN7cutlass13device_kernelIN5flash19enable_sm80_to_sm89INS1_16FlashAttnBwdSm80INS1_25CollectiveMainloopBwdSm80ILi2ELi1EN4cute5tupleIJNS5_1CILi64EEENS7_ILi80EEENS7_ILi192EEEEEENS_6half_tEfNS_4arch4Sm80ELb1ELb0ELb0ELb1ELb1ELb0ELb1ELb0ELi2ELi4ELi2ELi2ELb0EEENS1_21CollectiveEpilogueBwdISB_SC_SE_Li256ELb1ELb1ELi4EEENS1_25SingleTileBwdLPTSchedulerILb1ELi80ELb1EEEEEEEEEvNT_6ParamsE)
        .other          _ZN7cutlass13device_kernelIN5flash19enable_sm80_to_sm89INS1_16FlashAttnBwdSm80INS1_25CollectiveMainloopBwdSm80ILi2ELi1EN4cute5tupleIJNS5_1CILi64EEENS7_ILi80EEENS7_ILi192EEEEEENS_6half_tEfNS_4arch4Sm80ELb1ELb0ELb0ELb1ELb1ELb0ELb1ELb0ELi2ELi4ELi2ELi2ELb0EEENS1_21CollectiveEpilogueBwdISB_SC_SE_Li256ELb1ELb1ELi4EEENS1_25SingleTileBwdLPTSchedulerILb1ELi80ELb1EEEEEEEEEvNT_6ParamsE,@"STO_CUDA_ENTRY STV_DEFAULT"
_ZN7cutlass13device_kernelIN5flash19enable_sm80_to_sm89INS1_16FlashAttnBwdSm80INS1_25CollectiveMainloopBwdSm80ILi2ELi1EN4cute5tupleIJNS5_1CILi64EEENS7_ILi80EEENS7_ILi192EEEEEENS_6half_tEfNS_4arch4Sm80ELb1ELb0ELb0ELb1ELb1ELb0ELb1ELb0ELi2ELi4ELi2ELi2ELb0EEENS1_21CollectiveEpilogueBwdISB_SC_SE_Li256ELb1ELb1ELi4EEENS1_25SingleTileBwdLPTSchedulerILb1ELi80ELb1EEEEEEEEEvNT_6ParamsE:
        /* <DEDUP_REMOVED lines=24> */
.L_x_1253:
[----:B------:R-:W-:-:S04]  /*0180*/  MOV R2, c[0x0][0x3ac] ;  /* 0x0000eb0000027a02 */ /* 0x000fc80000000f00 */
[----:B------:R-:W-:Y:S02]  /*0190*/  ISETP.NE.AND P0, PT, R2, 0x1, PT ;  /* 0x000000010200780c */ /* 0x000fe40003f05270 */
[----:B------:R-:W-:-:S11]  /*01a0*/  MOV R2, R0 ;  /* 0x0000000000027202 */ /* 0x000fd60000000f00 */
[----:B------:R-:W-:-:S05]  /*01b0*/  @P0 IMAD.HI.U32 R3, R0, c[0x0][0x3b0], RZ ;  /* 0x0000ec0000030a27 */ /* 0x000fca00078e00ff */
[----:B------:R-:W-:-:S05]  /*01c0*/  @P0 SHF.R.U32.HI R2, RZ, c[0x0][0x3b4], R3 ;  /* 0x0000ed00ff020a19 */ /* 0x000fca0000011603 */
[----:B------:R-:W-:Y:S02]  /*01d0*/  IMAD R5, R2, c[0x0][0x3ac], RZ ;  /* 0x0000eb0002057a24 */ /* 0x000fe400078e02ff */
.L_x_1254:
        /* <DEDUP_REMOVED lines=16> */
.L_x_1255:
        /* <DEDUP_REMOVED lines=9> */
.L_x_1257:
[----:B------:R-:W-:-:S04]  /*0370*/  MOV R3, c[0x0][0x3d4] ;  /* 0x0000f50000037a02 */ /* 0x000fc80000000f00 */
.L_x_1256:
[----:B-----5:R-:W-:-:S05]  /*0380*/  IADD3 R3, R3, 0x4f, RZ ;  /* 0x0000004f03037810 */ /* 0x020fca0007ffe0ff */
[----:B------:R-:W-:-:S05]  /*0390*/  IMAD.HI R3, R3, 0x66666667, RZ ;  /* 0x6666666703037827 */ /* 0x000fca00078e02ff */
[----:B------:R-:W-:-:S04]  /*03a0*/  SHF.R.U32.HI R0, RZ, 0x1f, R3 ;  /* 0x0000001fff007819 */ /* 0x000fc80000011603 */
[----:B------:R-:W-:-:S04]  /*03b0*/  LEA.HI.SX32 R3, R3, R0, 0x1b ;  /* 0x0000000003037211 */ /* 0x000fc800078fdaff */
[-C--:B------:R-:W-:Y:S02]  /*03c0*/  ISETP.GT.AND P0, PT, R3, R2.reuse, PT ;  /* 0x000000020300720c */ /* 0x080fe40003f04270 */
[----:B------:R-:W-:Y:S02]  /*03d0*/  LOP3.LUT R2, RZ, R2, RZ, 0x33, !PT ;  /* 0x00000002ff027212 */ /* 0x000fe400078e33ff */
[----:B------:R-:W-:-:S03]  /*03e0*/  SEL R231, R231, 0xffffffff, P0 ;  /* 0xffffffffe7e77807 */ /* 0x000fc60000000000 */
[----:B------:R-:W-:Y:S01]  /*03f0*/  IMAD.IADD R232, R3, 0x1, R2 ;  /* 0x0000000103e87824 */ /* 0x000fe200078e0202 */
[----:B------:R-:W-:Y:S05]  /*0400*/  BRA `(.L_x_1258) ;  /* 0x0000038000007947 */ /* 0x000fea0003800000 */
.L_x_1252:
        /* <DEDUP_REMOVED lines=16> */
.L_x_1259:
[----:B------:R-:W-:Y:S02]  /*0510*/  MOV R0, c[0x0][0x3ac] ;  /* 0x0000eb0000007a02 */ /* 0x000fe40000000f00 */
[----:B------:R-:W-:Y:S02]  /*0520*/  MOV R2, R3 ;  /* 0x0000000300027202 */ /* 0x000fe40000000f00 */
[----:B------:R-:W-:-:S13]  /*0530*/  ISETP.NE.AND P0, PT, R0, 0x1, PT ;  /* 0x000000010000780c */ /* 0x000fda0003f05270 */
[----:B------:R-:W-:-:S05]  /*0540*/  @P0 IMAD.HI.U32 R0, R3, c[0x0][0x3b0], RZ ;  /* 0x0000ec0003000a27 */ /* 0x000fca00078e00ff */
[----:B------:R-:W-:-:S05]  /*0550*/  @P0 SHF.R.U32.HI R2, RZ, c[0x0][0x3b4], R0 ;  /* 0x0000ed00ff020a19 */ /* 0x000fca0000011600 */
[----:B------:R-:W-:Y:S02]  /*0560*/  IMAD R4, R2, c[0x0][0x3ac], RZ ;  /* 0x0000eb0002047a24 */ /* 0x000fe400078e02ff */
.L_x_1260:
        /* <DEDUP_REMOVED lines=16> */
.L_x_1261:
        /* <DEDUP_REMOVED lines=9> */
.L_x_1263:
[----:B------:R-:W-:-:S04]  /*0700*/  MOV R3, c[0x0][0x3d4] ;  /* 0x0000f50000037a02 */ /* 0x000fc80000000f00 */
.L_x_1262:
[----:B-----5:R-:W-:-:S05]  /*0710*/  IADD3 R3, R3, 0x4f, RZ ;  /* 0x0000004f03037810 */ /* 0x020fca0007ffe0ff */
[----:B------:R-:W-:-:S05]  /*0720*/  IMAD.HI R3, R3, 0x66666667, RZ ;  /* 0x6666666703037827 */ /* 0x000fca00078e02ff */
[----:B------:R-:W-:-:S04]  /*0730*/  SHF.R.U32.HI R0, RZ, 0x1f, R3 ;  /* 0x0000001fff007819 */ /* 0x000fc80000011603 */
[----:B------:R-:W-:-:S04]  /*0740*/  LEA.HI.SX32 R3, R3, R0, 0x1b ;  /* 0x0000000003037211 */ /* 0x000fc800078fdaff */
[-C--:B------:R-:W-:Y:S02]  /*0750*/  ISETP.GT.AND P0, PT, R3, R2.reuse, PT ;  /* 0x000000020300720c */ /* 0x080fe40003f04270 */
[----:B------:R-:W-:Y:S02]  /*0760*/  LOP3.LUT R2, RZ, R2, RZ, 0x33, !PT ;  /* 0x00000002ff027212 */ /* 0x000fe400078e33ff */
[----:B------:R-:W-:-:S03]  /*0770*/  SEL R231, R231, 0xffffffff, P0 ;  /* 0xffffffffe7e77807 */ /* 0x000fc60000000000 */
[----:B------:R-:W-:Y:S02]  /*0780*/  IMAD.IADD R232, R3, 0x1, R2 ;  /* 0x0000000103e87824 */ /* 0x000fe400078e0202 */
.L_x_1258:
[----:B------:R-:W-:-:S13]  /*0790*/  ISETP.GE.AND P0, PT, R231, RZ, PT ;  /* 0x000000ffe700720c */ /* 0x000fda0003f06270 */
[----:B------:R-:W-:Y:S05]  /*07a0*/  @!P0 EXIT ;  /* 0x000000000000894d */ /* 0x000fea0003800000 */
[----:B------:R-:W-:Y:S01]  /*07b0*/  ISETP.NE.U32.AND P0, PT, RZ, c[0x0][0x2c8], PT ;  /* 0x0000b200ff007a0c */ /* 0x000fe20003f05070 */
[----:B------:R-:W-:-:S03]  /*07c0*/  IMAD.MOV.U32 R6, RZ, RZ, 0x4 ;  /* 0x00000004ff067424 */ /* 0x000fc600078e00ff */
[----:B------:R-:W-:Y:S01]  /*07d0*/  ISETP.NE.AND.EX P6, PT, RZ, c[0x0][0x2cc], PT, P0 ;  /* 0x0000b300ff007a0c */ /* 0x000fe20003fc5300 */
[----:B------:R-:W-:Y:S01]  /*07e0*/  IMAD.WIDE R10, R231, R6, c[0x0][0x2c8] ;  /* 0x0000b200e70a7625 */ /* 0x000fe200078e0206 */
[----:B------:R-:W-:Y:S02]  /*07f0*/  ISETP.NE.U32.AND P0, PT, RZ, c[0x0][0x2d8], PT ;  /* 0x0000b600ff007a0c */ /* 0x000fe40003f05070 */
[----:B------:R-:W-:Y:S02]  /*0800*/  ISETP.NE.U32.AND P2, PT, RZ, c[0x0][0x2d0], PT ;  /* 0x0000b400ff007a0c */ /* 0x000fe40003f45070 */
[----:B------:R-:W-:Y:S02]  /*0810*/  ISETP.NE.AND.EX P0, PT, RZ, c[0x0][0x2dc], PT, P0 ;  /* 0x0000b700ff007a0c */ /* 0x000fe40003f05300 */
[----:B------:R-:W-:-:S05]  /*0820*/  ISETP.NE.AND.EX P2, PT, RZ, c[0x0][0x2d4], PT, P2 ;  /* 0x0000b500ff007a0c */ /* 0x000fca0003f45320 */
[----:B------:R-:W2:Y:S01]  /*0830*/  @P6 LDG.E R0, [R10.64] ;  /* 0x0000000a0a006981 */ /* 0x000ea2000c1e1900 */
[----:B------:R-:W-:Y:S01]  /*0840*/  IMAD.MOV.U32 R230, RZ, RZ, c[0x0][0x168] ;  /* 0x00005a00ffe67624 */ /* 0x000fe200078e00ff */
[----:B-1----:R-:W-:Y:S01]  /*0850*/  MOV R4, RZ ;  /* 0x000000ff00047202 */ /* 0x002fe20000000f00 */
[----:B------:R-:W-:Y:S02]  /*0860*/  IMAD.MOV.U32 R2, RZ, RZ, RZ ;  /* 0x000000ffff027224 */ /* 0x000fe400078e00ff */
[----:B------:R-:W-:-:S04]  /*0870*/  IMAD.WIDE R8, R231, R6, c[0x0][0x2d0] ;  /* 0x0000b400e7087625 */ /* 0x000fc800078e0206 */
[C---:B------:R-:W-:Y:S01]  /*0880*/  @P0 IMAD.WIDE R12, R231.reuse, R6, c[0x0][0x2d8] ;  /* 0x0000b600e70c0625 */ /* 0x040fe200078e0206 */
[----:B------:R1:W5:Y:S04]  /*0890*/  @P6 LDG.E R2, [R10.64] ;  /* 0x0000000a0a026981 */ /* 0x000368000c1e1900 */
[----:B------:R1:W5:Y:S04]  /*08a0*/  @P0 LDG.E R230, [R12.64] ;  /* 0x0000000a0ce60981 */ /* 0x000368000c1e1900 */
[----:B------:R1:W5:Y:S01]  /*08b0*/  @P2 LDG.E R4, [R8.64] ;  /* 0x0000000a08042981 */ /* 0x000362000c1e1900 */
[----:B------:R-:W-:Y:S01]  /*08c0*/  MOV R7, c[0x0][0x198] ;  /* 0x0000660000077a02 */ /* 0x000fe20000000f00 */
[----:B--2---:R-:W-:-:S05]  /*08d0*/  @P6 IMAD R0, R231, 0x40, R0 ;  /* 0x00000040e7006824 */ /* 0x004fca00078e0200 */
[----:B------:R-:W-:-:S04]  /*08e0*/  @P6 SHF.R.S32.HI R3, RZ, 0x1f, R0 ;  /* 0x0000001fff036819 */ /* 0x000fc80000011400 */
[----:B------:R-:W-:Y:S01]  /*08f0*/  @P6 LEA.HI R3, R3, R0, RZ, 0x6 ;  /* 0x0000000003036211 */ /* 0x000fe200078f30ff */
[----:B------:R-:W-:-:S03]  /*0900*/  IMAD.MOV.U32 R0, RZ, RZ, RZ ;  /* 0x000000ffff007224 */ /* 0x000fc600078e00ff */
[----:B------:R-:W-:Y:S01]  /*0910*/  @P6 LOP3.LUT R0, R3, 0xffffffc0, RZ, 0xc0, !PT ;  /* 0xffffffc003006812 */ /* 0x000fe200078ec0ff */
[----:B------:R-:W-:Y:S05]  /*0920*/  @P0 BRA `(.L_x_1264) ;  /* 0x0000004000000947 */ /* 0x000fea0003800000 */
[----:B-1----:R-:W-:Y:S05]  /*0930*/  @!P6 BRA `(.L_x_1264) ;  /* 0x000000300000e947 */ /* 0x002fea0003800000 */
[----:B-----5:R-:W2:Y:S04]  /*0940*/  LDG.E R230, [R10.64] ;  /* 0x0000000a0ae67981 */ /* 0x020ea8000c1e1900 */
[----:B------:R-:W2:Y:S02]  /*0950*/  LDG.E R3, [R10.64+0x4] ;  /* 0x0000040a0a037981 */ /* 0x000ea4000c1e1900 */
[----:B--2---:R-:W-:Y:S02]  /*0960*/  IADD3 R230, -R230, R3, RZ ;  /* 0x00000003e6e67210 */ /* 0x004fe40007ffe1ff */
.L_x_1264:
[----:B-1----:R-:W-:-:S04]  /*0970*/  ISETP.NE.U32.AND P0, PT, RZ, c[0x0][0x2e0], PT ;  /* 0x0000b800ff007a0c */ /* 0x002fc80003f05070 */
[----:B------:R-:W-:-:S13]  /*0980*/  ISETP.NE.AND.EX P0, PT, RZ, c[0x0][0x2e4], PT, P0 ;  /* 0x0000b900ff007a0c */ /* 0x000fda0003f05300 */
[----:B------:R-:W-:Y:S05]  /*0990*/  @!P0 BRA `(.L_x_1265) ;  /* 0x0000003000008947 */ /* 0x000fea0003800000 */
[----:B------:R-:W-:-:S06]  /*09a0*/  IMAD.WIDE R6, R231, R6, c[0x0][0x2e0] ;  /* 0x0000b800e7067625 */ /* 0x000fcc00078e0206 */
[----:B------:R1:W5:Y:S01]  /*09b0*/  LDG.E R7, [R6.64] ;  /* 0x0000000a06077981 */ /* 0x000362000c1e1900 */
[----:B------:R-:W-:Y:S05]  /*09c0*/  BRA `(.L_x_1266) ;  /* 0x0000004000007947 */ /* 0x000fea0003800000 */
.L_x_1265:
[----:B------:R-:W-:Y:S05]  /*09d0*/  @!P2 BRA `(.L_x_1266) ;  /* 0x000000300000a947 */ /* 0x000fea0003800000 */
[----:B------:R-:W2:Y:S04]  /*09e0*/  LDG.E R7, [R8.64] ;  /* 0x0000000a08077981 */ /* 0x000ea8000c1e1900 */
[----:B------:R-:W2:Y:S02]  /*09f0*/  LDG.E R6, [R8.64+0x4] ;  /* 0x0000040a08067981 */ /* 0x000ea4000c1e1900 */
[----:B--2---:R-:W-:-:S05]  /*0a00*/  IADD3 R7, -R7, R6, RZ ;  /* 0x0000000607077210 */ /* 0x004fca0007ffe1ff */
.L_x_1266:
[C---:B-----5:R-:W-:Y:S01]  /*0a10*/  IMAD.IADD R3, R230.reuse, 0x1, -R7 ;  /* 0x00000001e6037824 */ /* 0x060fe200078e0a07 */
[----:B------:R-:W-:Y:S01]  /*0a20*/  IADD3 R5, R230, 0x3f, RZ ;  /* 0x0000003fe6057810 */ /* 0x000fe20007ffe0ff */
[----:B------:R-:W-:Y:S01]  /*0a30*/  CS2R R170, SRZ ;  /* 0x0000000000aa7805 */ /* 0x000fe2000001ff00 */
[----:B------:R-:W-:Y:S01]  /*0a40*/  PLOP3.LUT P0, PT, PT, PT, PT, 0x80, 0x0 ;  /* 0x000000000000781c */ /* 0x000fe20003f0f070 */
[----:B------:R-:W-:Y:S01]  /*0a50*/  IMAD R3, R232, 0x50, R3 ;  /* 0x00000050e8037824 */ /* 0x000fe200078e0203 */
[----:B------:R-:W-:Y:S01]  /*0a60*/  SHF.R.S32.HI R222, RZ, 0x1f, R5 ;  /* 0x0000001fffde7819 */ /* 0x000fe20000011405 */
[----:B------:R-:W-:Y:S01]  /*0a70*/  CS2R R168, SRZ ;  /* 0x0000000000a87805 */ /* 0x000fe2000001ff00 */
[----:B------:R-:W-:Y:S01]  /*0a80*/  CS2R R166, SRZ ;  /* 0x0000000000a67805 */ /* 0x000fe2000001ff00 */
        /* <DEDUP_REMOVED lines=67> */
[----:B-1----:R-:W-:Y:S01]  /*0ec0*/  SHF.R.S32.HI R6, RZ, 0x1f, R223 ;  /* 0x0000001fff067819 */ /* 0x002fe200000114df */
[----:B------:R-:W-:Y:S01]  /*0ed0*/  IMAD.MOV.U32 R13, RZ, RZ, R233 ;  /* 0x000000ffff0d7224 */ /* 0x000fe200078e00e9 */
[----:B------:R-:W-:Y:S01]  /*0ee0*/  SHF.R.S32.HI R9, RZ, 0x1f, R231 ;  /* 0x0000001fff097819 */ /* 0x000fe200000114e7 */
[----:B------:R-:W-:Y:S01]  /*0ef0*/  UMOV UR7, 0x5 ;  /* 0x0000000500077882 */ /* 0x000fe20000000000 */
[----:B------:R-:W-:Y:S01]  /*0f00*/  ISETP.NE.AND P0, PT, R3, 0x1, PT ;  /* 0x000000010300780c */ /* 0x000fe20003f05270 */
[----:B------:R-:W-:Y:S01]  /*0f10*/  ULDC.64 UR4, c[0x0][0x1d8] ;  /* 0x0000760000047ab9 */ /* 0x000fe20000000a00 */
[-C--:B------:R-:W-:Y:S01]  /*0f20*/  LEA.HI R218, R6, R223.reuse, RZ, 0x3 ;  /* 0x000000df06da7211 */ /* 0x080fe200078f18ff */
[----:B------:R-:W-:Y:S01]  /*0f30*/  USHF.L.U64.HI UR5, UR4, UR7, UR5 ;  /* 0x0000000704057299 */ /* 0x000fe20008010205 */
[----:B------:R-:W-:Y:S01]  /*0f40*/  SEL R5, R9, RZ, !P2 ;  /* 0x000000ff09057207 */ /* 0x000fe20005000000 */
[----:B------:R-:W-:Y:S01]  /*0f50*/  USHF.L.U32 UR4, UR4, 0x5, URZ ;  /* 0x0000000504047899 */ /* 0x000fe2000800063f */
[----:B------:R-:W-:Y:S01]  /*0f60*/  LOP3.LUT R8, R218, 0xfffffff8, RZ, 0xc0, !PT ;  /* 0xfffffff8da087812 */ /* 0x000fe200078ec0ff */
[----:B------:R-:W-:Y:S01]  /*0f70*/  IMAD.MOV.U32 R217, RZ, RZ, 0x10 ;  /* 0x00000010ffd97424 */ /* 0x000fe200078e00ff */
[----:B------:R-:W-:Y:S01]  /*0f80*/  SHF.R.S32.HI R229, RZ, 0x3, R218 ;  /* 0x00000003ffe57819 */ /* 0x000fe200000114da */
[----:B------:R-:W-:Y:S01]  /*0f90*/  IMAD R15, R5, c[0x0][0x1e8], RZ ;  /* 0x00007a00050f7a24 */ /* 0x000fe200078e02ff */
[----:B------:R-:W-:Y:S01]  /*0fa0*/  SEL R20, R231, RZ, !P2 ;  /* 0x000000ffe7147207 */ /* 0x000fe20005000000 */
[----:B------:R-:W-:Y:S01]  /*0fb0*/  IMAD R5, R5, c[0x0][0x1b8], RZ ;  /* 0x00006e0005057a24 */ /* 0x000fe200078e02ff */
[----:B------:R-:W-:Y:S01]  /*0fc0*/  ISETP.GT.AND P5, PT, R223, 0x7f, PT ;  /* 0x0000007fdf00780c */ /* 0x000fe20003fa4270 */
[----:B------:R-:W-:Y:S01]  /*0fd0*/  @P0 IMAD.HI.U32 R3, R233, c[0x0][0x24c], RZ ;  /* 0x00009300e9030a27 */ /* 0x000fe200078e00ff */
[----:B------:R-:W-:Y:S01]  /*0fe0*/  SEL R9, R9, RZ, !P6 ;  /* 0x000000ff09097207 */ /* 0x000fe20007000000 */
[----:B------:R-:W-:Y:S01]  /*0ff0*/  CS2R R170, SRZ ;  /* 0x0000000000aa7805 */ /* 0x000fe2000001ff00 */
[----:B------:R-:W-:Y:S01]  /*1000*/  SEL R234, R231, RZ, !P6 ;  /* 0x000000ffe7ea7207 */ /* 0x000fe20007000000 */
[C---:B------:R-:W-:Y:S01]  /*1010*/  IMAD R18, R20.reuse, c[0x0][0x1ec], R15 ;  /* 0x00007b0014127a24 */ /* 0x040fe200078e020f */
[----:B------:R-:W-:Y:S01]  /*1020*/  @P0 SHF.R.U32.HI R13, RZ, c[0x0][0x250], R3 ;  /* 0x00009400ff0d0a19 */ /* 0x000fe20000011603 */
[----:B------:R-:W-:Y:S01]  /*1030*/  IMAD.IADD R3, R223, 0x1, -R8 ;  /* 0x00000001df037824 */ /* 0x000fe200078e0a08 */
[----:B------:R-:W-:Y:S01]  /*1040*/  IADD3 R28, P0, R229, R4, RZ ;  /* 0x00000004e51c7210 */ /* 0x000fe20007f1e0ff */
[----:B------:R-:W-:Y:S01]  /*1050*/  IMAD R14, R20, c[0x0][0x1bc], R5 ;  /* 0x00006f00140e7a24 */ /* 0x000fe200078e0205 */
[----:B------:R-:W-:Y:S01]  /*1060*/  SHF.R.S32.HI R12, RZ, 0x1f, R13 ;  /* 0x0000001fff0c7819 */ /* 0x000fe2000001140d */
[----:B------:R-:W-:Y:S01]  /*1070*/  IMAD.SHL.U32 R16, R3, 0x8, RZ ;  /* 0x0000000803107824 */ /* 0x000fe200078e00ff */
[----:B------:R-:W-:Y:S01]  /*1080*/  ISETP.GT.AND P6, PT, R223, 0x7f, PT ;  /* 0x0000007fdf00780c */ /* 0x000fe20003fc4270 */
[----:B------:R-:W-:Y:S01]  /*1090*/  IMAD.SHL.U32 R225, R229, 0x40, RZ ;  /* 0x00000040e5e17824 */ /* 0x000fe200078e00ff */
[----:B------:R-:W-:Y:S01]  /*10a0*/  LEA.HI R216, R6, R223, RZ, 0x7 ;  /* 0x000000df06d87211 */ /* 0x000fe200078f38ff */
[C---:B------:R-:W-:Y:S01]  /*10b0*/  IMAD R22, R12.reuse, c[0x0][0x1e0], RZ ;  /* 0x000078000c167a24 */ /* 0x040fe200078e02ff */
[----:B------:R-:W-:Y:S01]  /*10c0*/  SHF.R.S32.HI R17, RZ, 0x1f, R16 ;  /* 0x0000001fff117819 */ /* 0x000fe20000011410 */
[----:B------:R-:W-:Y:S01]  /*10d0*/  IMAD R12, R12, c[0x0][0x1b0], RZ ;  /* 0x00006c000c0c7a24 */ /* 0x000fe200078e02ff */
[----:B------:R-:W-:Y:S01]  /*10e0*/  LOP3.LUT R225, R225, 0x1c0, RZ, 0xc0, !PT ;  /* 0x000001c0e1e17812 */ /* 0x000fe200078ec0ff */
[C---:B------:R-:W-:Y:S01]  /*10f0*/  IMAD R22, R13.reuse, c[0x0][0x1e4], R22 ;  /* 0x000079000d167a24 */ /* 0x040fe200078e0216 */
[----:B------:R-:W-:Y:S01]  /*1100*/  SHF.R.S32.HI R216, RZ, 0x7, R216 ;  /* 0x00000007ffd87819 */ /* 0x000fe200000114d8 */
[----:B------:R-:W-:Y:S01]  /*1110*/  IMAD.WIDE.U32 R10, R13, c[0x0][0x1e0], R16 ;  /* 0x000078000d0a7a25 */ /* 0x000fe200078e0010 */
[----:B------:R-:W-:Y:S01]  /*1120*/  LOP3.LUT R8, R225, 0x38, R16, 0xf8, !PT ;  /* 0x00000038e1087812 */ /* 0x000fe200078ef810 */
[----:B------:R-:W-:Y:S01]  /*1130*/  CS2R R168, SRZ ;  /* 0x0000000000a87805 */ /* 0x000fe2000001ff00 */
[----:B------:R-:W-:Y:S01]  /*1140*/  SHF.R.U32.HI R225, RZ, 0x3, R225 ;  /* 0x00000003ffe17819 */ /* 0x000fe200000116e1 */
[----:B------:R-:W-:Y:S01]  /*1150*/  IMAD.IADD R23, R11, 0x1, R22 ;  /* 0x000000010b177824 */ /* 0x000fe200078e0216 */
[----:B------:R-:W-:Y:S01]  /*1160*/  SHF.R.S32.HI R11, RZ, 0x1f, R229 ;  /* 0x0000001fff0b7819 */ /* 0x000fe200000114e5 */
[----:B------:R-:W-:Y:S01]  /*1170*/  IMAD.MOV.U32 R22, RZ, RZ, R10 ;  /* 0x000000ffff167224 */ /* 0x000fe200078e000a */
[----:B------:R-:W-:Y:S01]  /*1180*/  LOP3.LUT R225, R8, R225, RZ, 0x3c, !PT ;  /* 0x000000e108e17212 */ /* 0x000fe200078e3cff */
[----:B------:R-:W-:Y:S01]  /*1190*/  IMAD R12, R13, c[0x0][0x1b4], R12 ;  /* 0x00006d000d0c7a24 */ /* 0x000fe200078e020c */
[-C--:B------:R-:W-:Y:S01]  /*11a0*/  LEA.HI.X.SX32 R29, R4, R11.reuse, 0x1, P0 ;  /* 0x0000000b041d7211 */ /* 0x080fe200000f0eff */
[----:B------:R-:W-:Y:S01]  /*11b0*/  IMAD.WIDE.U32 R22, R20, c[0x0][0x1e8], R22 ;  /* 0x00007a0014167a25 */ /* 0x000fe200078e0016 */
[----:B------:R-:W-:Y:S01]  /*11c0*/  IADD3 R8, R16, 0x80, RZ ;  /* 0x0000008010087810 */ /* 0x000fe20007ffe0ff */
[----:B------:R-:W-:Y:S01]  /*11d0*/  CS2R R166, SRZ ;  /* 0x0000000000a67805 */ /* 0x000fe2000001ff00 */
[----:B------:R-:W-:Y:S01]  /*11e0*/  LEA.HI R249, R216, R216, RZ, 0x1 ;  /* 0x000000d8d8f97211 */ /* 0x000fe200078f08ff */
[----:B------:R-:W-:Y:S01]  /*11f0*/  IMAD.WIDE R28, R232, 0x50, R28 ;  /* 0x00000050e81c7825 */ /* 0x000fe200078e021c */
[----:B------:R-:W-:Y:S01]  /*1200*/  ISETP.GE.AND P4, PT, R8, c[0x0][0x1cc], PT ;  /* 0x0000730008007a0c */ /* 0x000fe20003f86270 */
[----:B------:R-:W-:Y:S01]  /*1210*/  CS2R R164, SRZ ;  /* 0x0000000000a47805 */ /* 0x000fe2000001ff00 */
[----:B------:R-:W-:Y:S01]  /*1220*/  LOP3.LUT R249, R249, 0x1ffffffe, RZ, 0xc0, !PT ;  /* 0x1ffffffef9f97812 */ /* 0x000fe200078ec0ff */
[----:B------:R-:W-:Y:S01]  /*1230*/  IMAD.WIDE.U32 R24, R13, c[0x0][0x1b0], R16 ;  /* 0x00006c000d187a25 */ /* 0x000fe200078e0010 */
[----:B------:R-:W-:Y:S01]  /*1240*/  CS2R R162, SRZ ;  /* 0x0000000000a27805 */ /* 0x000fe2000001ff00 */
        /* <DEDUP_REMOVED lines=8> */
[----:B------:R-:W-:Y:S01]  /*12d0*/  IMAD.IADD R13, R25, 0x1, R12 ;  /* 0x00000001190d7824 */ /* 0x000fe200078e020c */
[----:B------:R-:W-:Y:S01]  /*12e0*/  CS2R R150, SRZ ;  /* 0x0000000000967805 */ /* 0x000fe2000001ff00 */
[----:B------:R-:W-:Y:S01]  /*12f0*/  IMAD.MOV.U32 R12, RZ, RZ, R24 ;  /* 0x000000ffff0c7224 */ /* 0x000fe200078e0018 */
[----:B------:R-:W-:Y:S01]  /*1300*/  CS2R R148, SRZ ;  /* 0x0000000000947805 */ /* 0x000fe2000001ff00 */
[C---:B------:R-:W-:Y:S01]  /*1310*/  IMAD R4, R28.reuse, c[0x0][0x1dc], R5 ;  /* 0x000077001c047a24 */ /* 0x040fe200078e0205 */
[----:B------:R-:W-:Y:S01]  /*1320*/  IADD3 R5, P1, R229, R2, RZ ;  /* 0x00000002e5057210 */ /* 0x000fe20007f3e0ff */
[----:B------:R-:W-:Y:S01]  /*1330*/  IMAD.WIDE.U32 R18, R28, c[0x0][0x1d8], R18 ;  /* 0x000076001c127a25 */ /* 0x000fe200078e0012 */
[----:B------:R-:W-:Y:S01]  /*1340*/  CS2R R146, SRZ ;  /* 0x0000000000927805 */ /* 0x000fe2000001ff00 */
[----:B------:R-:W-:Y:S01]  /*1350*/  CS2R R144, SRZ ;  /* 0x0000000000907805 */ /* 0x000fe2000001ff00 */
[----:B------:R-:W-:Y:S01]  /*1360*/  CS2R R142, SRZ ;  /* 0x00000000008e7805 */ /* 0x000fe2000001ff00 */
[----:B------:R-:W-:Y:S01]  /*1370*/  IMAD.WIDE.U32 R20, R20, c[0x0][0x1b8], R12 ;  /* 0x00006e0014147a25 */ /* 0x000fe200078e000c */
[----:B------:R-:W-:Y:S01]  /*1380*/  LEA R26, P0, R18, c[0x0][0x1c0], 0x1 ;  /* 0x00007000121a7a11 */ /* 0x000fe200078008ff */
[----:B------:R-:W-:Y:S01]  /*1390*/  CS2R R140, SRZ ;  /* 0x00000000008c7805 */ /* 0x000fe2000001ff00 */
[----:B------:R-:W-:Y:S01]  /*13a0*/  LEA.HI.X.SX32 R12, R2, R11, 0x1, P1 ;  /* 0x0000000b020c7211 */ /* 0x000fe200008f0eff */
[----:B------:R-:W-:Y:S01]  /*13b0*/  IMAD.IADD R4, R19, 0x1, R4 ;  /* 0x0000000113047824 */ /* 0x000fe200078e0204 */
[----:B------:R-:W-:Y:S01]  /*13c0*/  ISETP.GE.AND P1, PT, R16, c[0x0][0x1cc], PT ;  /* 0x0000730010007a0c */ /* 0x000fe20003f26270 */
[----:B------:R-:W-:Y:S01]  /*13d0*/  IMAD.MOV.U32 R13, RZ, RZ, c[0x0][0x1d8] ;  /* 0x00007600ff0d7624 */ /* 0x000fe200078e00ff */
[----:B------:R-:W-:Y:S01]  /*13e0*/  CS2R R138, SRZ ;  /* 0x00000000008a7805 */ /* 0x000fe2000001ff00 */
[----:B------:R-:W-:Y:S01]  /*13f0*/  IMAD R11, R29, c[0x0][0x1a8], RZ ;  /* 0x00006a001d0b7a24 */ /* 0x000fe200078e02ff */
[----:B------:R-:W-:Y:S01]  /*1400*/  LEA.HI.X R27, R18, c[0x0][0x1c4], R4, 0x1, P0 ;  /* 0x00007100121b7a11 */ /* 0x000fe200000f0c04 */
[----:B------:R-:W-:Y:S01]  /*1410*/  IMAD.IADD R15, R21, 0x1, R14 ;  /* 0x00000001150f7824 */ /* 0x000fe200078e020e */
[----:B------:R-:W-:Y:S01]  /*1420*/  IADD3 R4, R16, 0x40, RZ ;  /* 0x0000004010047810 */ /* 0x000fe20007ffe0ff */
[----:B------:R-:W-:Y:S01]  /*1430*/  IMAD.MOV.U32 R14, RZ, RZ, R20 ;  /* 0x000000ffff0e7224 */ /* 0x000fe200078e0014 */
[----:B------:R-:W-:Y:S01]  /*1440*/  LEA R20, P0, R13, R26, 0x6 ;  /* 0x0000001a0d147211 */ /* 0x000fe200078030ff */
[----:B------:R-:W-:Y:S01]  /*1450*/  IMAD.MOV.U32 R2, RZ, RZ, c[0x0][0x1dc] ;  /* 0x00007700ff027624 */ /* 0x000fe200078e00ff */
[----:B------:R-:W-:Y:S01]  /*1460*/  ISETP.GE.AND P3, PT, R4, c[0x0][0x1cc], PT ;  /* 0x0000730004007a0c */ /* 0x000fe20003f66270 */
[C---:B------:R-:W-:Y:S01]  /*1470*/  IMAD R10, R28.reuse, c[0x0][0x1ac], R11 ;  /* 0x00006b001c0a7a24 */ /* 0x040fe200078e020b */
[----:B------:R-:W-:Y:S01]  /*1480*/  CS2R R136, SRZ ;  /* 0x0000000000887805 */ /* 0x000fe2000001ff00 */
[----:B------:R-:W-:Y:S01]  /*1490*/  IMAD.IADD R11, R7, 0x1, -R229 ;  /* 0x00000001070b7824 */ /* 0x000fe200078e0ae5 */
[----:B------:R-:W-:Y:S01]  /*14a0*/  LEA.HI.X R21, R13, R27, R2, 0x6, P0 ;  /* 0x0000001b0d157211 */ /* 0x000fe200000f3402 */
[----:B------:R-:W-:Y:S01]  /*14b0*/  IMAD.WIDE.U32 R28, R28, c[0x0][0x1a8], R14 ;  /* 0x00006a001c1c7a25 */ /* 0x000fe200078e000e */
[----:B------:R-:W-:Y:S01]  /*14c0*/  LEA.HI R2, R6, R223, RZ, 0x6 ;  /* 0x000000df06027211 */ /* 0x000fe200078f30ff */
[----:B------:R-:W-:Y:S01]  /*14d0*/  CS2R R134, SRZ ;  /* 0x0000000000867805 */ /* 0x000fe2000001ff00 */
[----:B------:R-:W-:Y:S01]  /*14e0*/  SHF.R.S32.HI R14, RZ, 0x1f, R233 ;  /* 0x0000001fff0e7819 */ /* 0x000fe200000114e9 */
[----:B------:R-:W-:Y:S01]  /*14f0*/  IMAD R11, R232, -0x50, R11 ;  /* 0xffffffb0e80b7824 */ /* 0x000fe200078e020b */
[----:B------:R-:W-:Y:S01]  /*1500*/  SHF.R.S32.HI R2, RZ, 0x6, R2 ;  /* 0x00000006ff027819 */ /* 0x000fe20000011402 */
[----:B------:R-:W-:Y:S01]  /*1510*/  IMAD.U32 R15, RZ, RZ, UR4 ;  /* 0x00000004ff0f7e24 */ /* 0x000fe2000f8e00ff */
[----:B------:R-:W-:Y:S01]  /*1520*/  CS2R R132, SRZ ;  /* 0x0000000000847805 */ /* 0x000fe2000001ff00 */
[----:B------:R-:W-:Y:S01]  /*1530*/  IMAD.U32 R13, RZ, RZ, UR5 ;  /* 0x00000005ff0d7e24 */ /* 0x000fe2000f8e00ff */
[C---:B------:R-:W-:Y:S01]  /*1540*/  ISETP.LT.OR P0, PT, R11.reuse, 0x1, P1 ;  /* 0x000000010b00780c */ /* 0x040fe20000f01670 */
[----:B------:R-:W-:Y:S01]  /*1550*/  IMAD R225, R2, 0x200, R225 ;  /* 0x0000020002e17824 */ /* 0x000fe200078e02e1 */
[----:B------:R-:W-:Y:S01]  /*1560*/  ISETP.LT.OR P2, PT, R11, 0x1, P3 ;  /* 0x000000010b00780c */ /* 0x000fe20001f41670 */
[----:B------:R-:W-:Y:S01]  /*1570*/  IMAD.IADD R10, R29, 0x1, R10 ;  /* 0x000000011d0a7824 */ /* 0x000fe200078e020a */
[----:B------:R-:W-:Y:S01]  /*1580*/  ULDC.64 UR4, c[0x0][0x1a8] ;  /* 0x00006a0000047ab9 */ /* 0x000fe20000000a00 */
[----:B------:R-:W-:Y:S01]  /*1590*/  IMAD.SHL.U32 R225, R225, 0x2, RZ ;  /* 0x00000002e1e17824 */ /* 0x000fe200078e00ff */
[----:B------:R-:W-:Y:S01]  /*15a0*/  USHF.L.U32 UR6, UR4, 0x5, URZ ;  /* 0x0000000504067899 */ /* 0x000fe2000800063f */
[----:B------:R-:W-:Y:S01]  /*15b0*/  IMAD R22, R12, c[0x0][0x178], RZ ;  /* 0x00005e000c167a24 */ /* 0x000fe200078e02ff */
[----:B------:R-:W-:Y:S01]  /*15c0*/  USHF.L.U64.HI UR5, UR4, UR7, UR5 ;  /* 0x0000000704057299 */ /* 0x000fe20008010205 */
[----:B------:R-:W-:Y:S01]  /*15d0*/  IMAD.WIDE.U32 R30, R5, c[0x0][0x178], R16 ;  /* 0x00005e00051e7a25 */ /* 0x000fe200078e0010 */
[----:B------:R-:W-:Y:S01]  /*15e0*/  CS2R R130, SRZ ;  /* 0x0000000000827805 */ /* 0x000fe2000001ff00 */
[----:B------:R-:W-:Y:S01]  /*15f0*/  CS2R R128, SRZ ;  /* 0x0000000000807805 */ /* 0x000fe2000001ff00 */
[----:B------:R-:W-:Y:S01]  /*1600*/  CS2R R126, SRZ ;  /* 0x00000000007e7805 */ /* 0x000fe2000001ff00 */
[----:B------:R-:W-:Y:S01]  /*1610*/  @!PT LDS RZ, [RZ] ;  /* 0x00000000fffff984 */ /* 0x000fe20000000800 */
[----:B------:R-:W-:Y:S01]  /*1620*/  @!PT LDS RZ, [RZ] ;  /* 0x00000000fffff984 */ /* 0x000fe20000000800 */
[----:B------:R-:W-:Y:S01]  /*1630*/  @!PT LDS RZ, [RZ] ;  /* 0x00000000fffff984 */ /* 0x000fe20000000800 */
[----:B------:R1:W-:Y:S01]  /*1640*/  LDGSTS.E.BYPASS.LTC128B.128 [R225+0x7880], [R26.64], !P0 ;  /* 0x078800001ae17fae */ /* 0x0003e2000c101d4a */
[----:B------:R-:W-:Y:S01]  /*1650*/  @!P5 LEA R18, P0, R15, R20, 0x1 ;  /* 0x000000140f12d211 */ /* 0x000fe200078008ff */
[----:B------:R-:W-:Y:S01]  /*1660*/  IMAD R22, R5, c[0x0][0x17c], R22 ;  /* 0x00005f0005167a24 */ /* 0x000fe200078e0216 */
[----:B------:R-:W-:Y:S01]  /*1670*/  CS2R R124, SRZ ;  /* 0x00000000007c7805 */ /* 0x000fe2000001ff00 */
[----:B------:R1:W-:Y:S01]  /*1680*/  LDGSTS.E.BYPASS.LTC128B.128 [R225+0xa080], [R26.64+0x80], !P2 ;  /* 0x0a0800801ae17fae */ /* 0x0003e2000d101d4a */
[----:B------:R-:W-:Y:S01]  /*1690*/  @!P5 LEA.HI.X R19, R15, R21, R13, 0x1, P0 ;  /* 0x000000150f13d211 */ /* 0x000fe200000f0c0d */
[----:B------:R-:W-:Y:S01]  /*16a0*/  IMAD.MOV.U32 R13, RZ, RZ, c[0x0][0x1a8] ;  /* 0x00006a00ff0d7624 */ /* 0x000fe200078e00ff */
[C---:B------:R-:W-:Y:S01]  /*16b0*/  LEA R24, P0, R28.reuse, c[0x0][0x190], 0x1 ;  /* 0x000064001c187a11 */ /* 0x040fe200078008ff */
[----:B------:R-:W-:Y:S01]  /*16c0*/  IMAD.IADD R23, R31, 0x1, R22 ;  /* 0x000000011f177824 */ /* 0x000fe200078e0216 */
[C---:B------:R-:W-:Y:S01]  /*16d0*/  ISETP.LT.OR P2, PT, R11.reuse, 0x1, P4 ;  /* 0x000000010b00780c */ /* 0x040fe20002741670 */
[----:B------:R-:W-:Y:S01]  /*16e0*/  IMAD.MOV.U32 R22, RZ, RZ, R30 ;  /* 0x000000ffff167224 */ /* 0x000fe200078e001e */
[----:B------:R-:W-:Y:S01]  /*16f0*/  LEA.HI.X R25, R28, c[0x0][0x194], R10, 0x1, P0 ;  /* 0x000065001c197a11 */ /* 0x000fe200000f0c0a */
[----:B------:R-:W-:Y:S01]  /*1700*/  IMAD.MOV.U32 R10, RZ, RZ, c[0x0][0x1ac] ;  /* 0x00006b00ff0a7624 */ /* 0x000fe200078e00ff */
[C---:B------:R-:W-:Y:S01]  /*1710*/  ISETP.LT.OR P0, PT, R11.reuse, 0x21, P1 ;  /* 0x000000210b00780c */ /* 0x040fe20000f01670 */
[----:B------:R-:W-:Y:S01]  /*1720*/  IMAD R238, R14, c[0x0][0x180], RZ ;  /* 0x000060000eee7a24 */ /* 0x000fe200078e02ff */
[C---:B------:R-:W-:Y:S01]  /*1730*/  ISETP.LT.OR P1, PT, R11.reuse, 0x21, P3 ;  /* 0x000000210b00780c */ /* 0x040fe20001f21670 */
[----:B------:R-:W-:Y:S01]  /*1740*/  IMAD.U32 R15, RZ, RZ, UR6 ;  /* 0x00000006ff0f7e24 */ /* 0x000fe2000f8e00ff */
[----:B------:R-:W-:Y:S01]  /*1750*/  ISETP.LT.OR P5, PT, R11, 0x21, P4 ;  /* 0x000000210b00780c */ /* 0x000fe200027a1670 */
[C---:B------:R-:W-:Y:S01]  /*1760*/  IMAD R238, R233.reuse, c[0x0][0x184], R238 ;  /* 0x00006100e9ee7a24 */ /* 0x040fe200078e02ee */
[----:B------:R-:W-:Y:S01]  /*1770*/  UMOV UR6, 0x6 ;  /* 0x0000000600067882 */ /* 0x000fe20000000000 */
[----:B------:R-:W-:Y:S01]  /*1780*/  IMAD.WIDE.U32 R22, R233, c[0x0][0x180], R22 ;  /* 0x00006000e9167a25 */ /* 0x000fe200078e0016 */
[----:B------:R-:W-:Y:S01]  /*1790*/  CS2R R122, SRZ ;  /* 0x00000000007a7805 */ /* 0x000fe2000001ff00 */
[----:B------:R1:W-:Y:S01]  /*17a0*/  LDGSTS.E.BYPASS.LTC128B.128 [R225+0xc880], [R26.64+0x100], !P2 ;  /* 0x0c8801001ae17fae */ /* 0x0003e2000d101d4a */
[----:B------:R-:W-:Y:S01]  /*17b0*/  ISETP.GT.AND P2, PT, R223, 0x7f, PT ;  /* 0x0000007fdf00780c */ /* 0x000fe20003f44270 */
[----:B------:R-:W-:Y:S01]  /*17c0*/  IMAD.IADD R239, R23, 0x1, R238 ;  /* 0x0000000117ef7824 */ /* 0x000fe200078e02ee */
[----:B------:R-:W-:Y:S01]  /*17d0*/  CS2R R120, SRZ ;  /* 0x0000000000787805 */ /* 0x000fe2000001ff00 */
[----:B------:R2:W-:Y:S01]  /*17e0*/  LDGSTS.E.BYPASS.LTC128B.128 [R225+0x8880], [R20.64], !P0 ;  /* 0x0888000014e17fae */ /* 0x0005e2000c101d4a */
[----:B------:R-:W-:Y:S01]  /*17f0*/  IMAD.MOV.U32 R238, RZ, RZ, R22 ;  /* 0x000000ffffee7224 */ /* 0x000fe200078e0016 */
[----:B------:R-:W-:Y:S01]  /*1800*/  CS2R R118, SRZ ;  /* 0x0000000000767805 */ /* 0x000fe2000001ff00 */
[----:B------:R-:W-:Y:S01]  /*1810*/  IMAD R251, R9, c[0x0][0x188], RZ ;  /* 0x0000620009fb7a24 */ /* 0x000fe200078e02ff */
[----:B------:R2:W-:Y:S01]  /*1820*/  LDGSTS.E.BYPASS.LTC128B.128 [R225+0xb080], [R20.64+0x80], !P1 ;  /* 0x0b08008014e17fae */ /* 0x0005e2000c901d4a */
[C---:B------:R-:W-:Y:S01]  /*1830*/  LEA R30, P1, R13.reuse, R24, 0x6 ;  /* 0x000000180d1e7211 */ /* 0x040fe200078230ff */
[C---:B------:R-:W-:Y:S01]  /*1840*/  IMAD.WIDE.U32 R238, R234.reuse, c[0x0][0x188], R238 ;  /* 0x00006200eaee7a25 */ /* 0x040fe200078e00ee */
[----:B------:R-:W-:Y:S01]  /*1850*/  CS2R R116, SRZ ;  /* 0x0000000000747805 */ /* 0x000fe2000001ff00 */
[----:B------:R2:W-:Y:S01]  /*1860*/  LDGSTS.E.BYPASS.LTC128B.128 [R225+0xd880], [R20.64+0x100], !P5 ;  /* 0x0d88010014e17fae */ /* 0x0005e2000e901d4a */
[----:B------:R-:W-:Y:S01]  /*1870*/  LEA.HI.X R31, R13, R25, R10, 0x6, P1 ;  /* 0x000000190d1f7211 */ /* 0x000fe200008f340a */
[----:B------:R-:W-:Y:S01]  /*1880*/  IMAD.U32 R13, RZ, RZ, UR5 ;  /* 0x00000005ff0d7e24 */ /* 0x000fe2000f8e00ff */
[----:B------:R-:W-:Y:S01]  /*1890*/  ISETP.GT.AND P1, PT, R223, 0x7f, PT ;  /* 0x0000007fdf00780c */ /* 0x000fe20003f24270 */
[----:B------:R-:W-:Y:S01]  /*18a0*/  ULDC.64 UR4, c[0x0][0x178] ;  /* 0x00005e0000047ab9 */ /* 0x000fe20000000a00 */
[C---:B------:R-:W-:Y:S01]  /*18b0*/  @!P2 ISETP.GE.AND P0, PT, R11.reuse, 0x41, PT ;  /* 0x000000410b00a80c */ /* 0x040fe20003f06270 */
[----:B------:R-:W-:Y:S01]  /*18c0*/  USHF.L.U64.HI UR8, UR4, UR6, UR5 ;  /* 0x0000000604087299 */ /* 0x000fe20008010205 */
[----:B------:R-:W-:Y:S01]  /*18d0*/  @!P2 ISETP.LT.OR P3, PT, R11, 0x41, P3 ;  /* 0x000000410b00a80c */ /* 0x000fe20001f61670 */
[----:B------:R-:W-:Y:S01]  /*18e0*/  IMAD R251, R234, c[0x0][0x18c], R251 ;  /* 0x00006300eafb7a24 */ /* 0x000fe200078e02fb */
[----:B------:R-:W-:Y:S01]  /*18f0*/  @!P2 ISETP.GE.OR P4, PT, R16, c[0x0][0x1cc], !P0 ;  /* 0x000073001000aa0c */ /* 0x000fe20004786670 */
[----:B------:R-:W-:Y:S01]  /*1900*/  USHF.L.U32 UR12, UR4, 0x6, URZ ;  /* 0x00000006040c7899 */ /* 0x000fe2000800063f */
[----:B------:R-:W-:Y:S01]  /*1910*/  @!P2 ISETP.GE.OR P2, PT, R8, c[0x0][0x1cc], !P0 ;  /* 0x000073000800aa0c */ /* 0x000fe20004746670 */
[----:B------:R-:W-:Y:S01]  /*1920*/  IMAD.IADD R251, R239, 0x1, R251 ;  /* 0x00000001effb7824 */ /* 0x000fe200078e02fb */
[----:B------:R-:W-:Y:S01]  /*1930*/  ISETP.GE.AND P5, PT, R16, c[0x0][0x19c], PT ;  /* 0x0000670010007a0c */ /* 0x000fe20003fa6270 */
[----:B------:R-:W-:Y:S01]  /*1940*/  IMAD.MOV.U32 R250, RZ, RZ, R238 ;  /* 0x000000fffffa7224 */ /* 0x000fe200078e00ee */
[----:B------:R-:W-:Y:S01]  /*1950*/  SHF.R.S32.HI R10, RZ, 0x1f, R252 ;  /* 0x0000001fff0a7819 */ /* 0x000fe200000114fc */
[----:B------:R-:W-:Y:S01]  /*1960*/  USHF.L.U32 UR9, UR4, 0x5, URZ ;  /* 0x0000000504097899 */ /* 0x000fe2000800063f */
[----:B------:R-:W-:Y:S01]  /*1970*/  @!P1 LEA R28, P0, R15, R30, 0x1 ;  /* 0x0000001e0f1c9211 */ /* 0x000fe200078008ff */
[----:B------:R-:W-:Y:S01]  /*1980*/  IMAD R12, R12, c[0x0][0x208], RZ ;  /* 0x000082000c0c7a24 */ /* 0x000fe200078e02ff */
[----:B------:R-:W-:Y:S01]  /*1990*/  CS2R R114, SRZ ;  /* 0x0000000000727805 */ /* 0x000fe2000001ff00 */
[----:B------:R-:W-:Y:S01]  /*19a0*/  IMAD.WIDE.U32 R32, R5, c[0x0][0x208], R16 ;  /* 0x0000820005207a25 */ /* 0x000fe200078e0010 */
[----:B------:R-:W-:Y:S01]  /*19b0*/  @!P1 LEA.HI.X R29, R15, R31, R13, 0x1, P0 ;  /* 0x0000001f0f1d9211 */ /* 0x000fe200000f0c0d */
[----:B------:R3:W-:Y:S01]  /*19c0*/  @!P1 LDGSTS.E.BYPASS.LTC128B.128 [R225+0x9880], [R18.64], !P4 ;  /* 0x0988000012e19fae */ /* 0x0007e2000e101d4a */
[C---:B------:R-:W-:Y:S01]  /*19d0*/  ISETP.LT.OR P0, PT, R11.reuse, 0x1, P5 ;  /* 0x000000010b00780c */ /* 0x040fe20002f01670 */
[----:B------:R-:W-:Y:S01]  /*19e0*/  IMAD R13, R252, UR8, RZ ;  /* 0x00000008fc0d7c24 */ /* 0x000fe2000f8e02ff */
[----:B------:R-:W-:Y:S01]  /*19f0*/  USHF.L.U64.HI UR8, UR4, UR7, UR5 ;  /* 0x0000000704087299 */ /* 0x000fe20008010205 */
[----:B------:R3:W-:Y:S01]  /*1a00*/  @!P1 LDGSTS.E.BYPASS.LTC128B.128 [R225+0xc080], [R18.64+0x80], !P3 ;  /* 0x0c08008012e19fae */ /* 0x0007e2000d901d4a */
[----:B------:R-:W-:Y:S01]  /*1a10*/  ISETP.GE.AND P3, PT, R4, c[0x0][0x19c], PT ;  /* 0x0000670004007a0c */ /* 0x000fe20003f66270 */
[----:B------:R-:W-:Y:S01]  /*1a20*/  IMAD R13, R10, UR12, R13 ;  /* 0x0000000c0a0d7c24 */ /* 0x000fe2000f8e020d */
[----:B------:R-:W-:Y:S01]  /*1a30*/  ISETP.GE.AND P4, PT, R8, c[0x0][0x19c], PT ;  /* 0x0000670008007a0c */ /* 0x000fe20003f86270 */
[----:B------:R3:W-:Y:S01]  /*1a40*/  @!P1 LDGSTS.E.BYPASS.LTC128B.128 [R225+0xe880], [R18.64+0x100], !P2 ;  /* 0x0e88010012e19fae */ /* 0x0007e2000d101d4a */
[C---:B------:R-:W-:Y:S01]  /*1a50*/  ISETP.LT.OR P2, PT, R11.reuse, 0x1, P3 ;  /* 0x000000010b00780c */ /* 0x040fe20001f41670 */
[----:B------:R-:W-:Y:S01]  /*1a60*/  IMAD.U32 R15, RZ, RZ, UR9 ;  /* 0x00000009ff0f7e24 */ /* 0x000fe2000f8e00ff */
[----:B------:R-:W-:Y:S01]  /*1a70*/  ISETP.LT.OR P1, PT, R11, 0x1, P4 ;  /* 0x000000010b00780c */ /* 0x000fe20002721670 */
[----:B--2---:R-:W-:Y:S01]  /*1a80*/  IMAD.SHL.U32 R21, R223, 0x4, RZ ;  /* 0x00000004df157824 */ /* 0x004fe200078e00ff */
[----:B------:R-:W-:Y:S01]  /*1a90*/  ULDC.64 UR4, c[0x0][0x208] ;  /* 0x0000820000047ab9 */ /* 0x000fe20000000a00 */
[----:B------:R2:W-:Y:S01]  /*1aa0*/  LDGSTS.E.BYPASS.LTC128B.128 [R225+0x80], [R24.64], !P0 ;  /* 0x0008000018e17fae */ /* 0x0005e2000c101d4a */
[----:B------:R-:W-:Y:S01]  /*1ab0*/  IMAD R20, R0, 0xc0, RZ ;  /* 0x000000c000147824 */ /* 0x000fe200078e02ff */
[----:B------:R-:W-:Y:S01]  /*1ac0*/  USHF.L.U64.HI UR6, UR4, UR6, UR5 ;  /* 0x0000000604067299 */ /* 0x000fe20008010205 */
[----:B------:R-:W-:Y:S01]  /*1ad0*/  IMAD R12, R5, c[0x0][0x20c], R12 ;  /* 0x00008300050c7a24 */ /* 0x000fe200078e020c */
[----:B------:R-:W-:Y:S01]  /*1ae0*/  USHF.L.U64.HI UR5, UR4, UR7, UR5 ;  /* 0x0000000704057299 */ /* 0x000fe20008010205 */
[----:B------:R-:W-:Y:S01]  /*1af0*/  IMAD R221, R9, c[0x0][0x278], RZ ;  /* 0x00009e0009dd7a24 */ /* 0x000fe200078e02ff */
[----:B------:R-:W-:Y:S01]  /*1b00*/  CS2R R112, SRZ ;  /* 0x0000000000707805 */ /* 0x000fe2000001ff00 */
[----:B------:R-:W-:Y:S01]  /*1b10*/  IMAD.IADD R33, R33, 0x1, R12 ;  /* 0x0000000121217824 */ /* 0x000fe200078e020c */
[----:B------:R2:W-:Y:S01]  /*1b20*/  LDGSTS.E.BYPASS.LTC128B.128 [R225+0x2880], [R24.64+0x80], !P2 ;  /* 0x0288008018e17fae */ /* 0x0005e2000d101d4a */
[----:B------:R-:W-:Y:S01]  /*1b30*/  ISETP.LT.OR P2, PT, R11, 0x21, P5 ;  /* 0x000000210b00780c */ /* 0x000fe20002f41670 */
[----:B------:R-:W-:Y:S01]  /*1b40*/  IMAD R5, R252, UR6, RZ ;  /* 0x00000006fc057c24 */ /* 0x000fe2000f8e02ff */
[----:B------:R-:W-:Y:S01]  /*1b50*/  USHF.L.U32 UR6, UR4, 0x5, URZ ;  /* 0x0000000504067899 */ /* 0x000fe2000800063f */
[----:B------:R2:W-:Y:S01]  /*1b60*/  LDGSTS.E.BYPASS.LTC128B.128 [R225+0x5080], [R24.64+0x100], !P1 ;  /* 0x0508010018e17fae */ /* 0x0005e2000c901d4a */
[----:B------:R-:W-:Y:S01]  /*1b70*/  ISETP.GE.AND P1, PT, R4, c[0x0][0x16c], PT ;  /* 0x00005b0004007a0c */ /* 0x000fe20003f26270 */
[----:B------:R-:W-:Y:S01]  /*1b80*/  IMAD R221, R234, c[0x0][0x27c], R221 ;  /* 0x00009f00eadd7a24 */ /* 0x000fe200078e02dd */
[----:B------:R-:W-:Y:S01]  /*1b90*/  CS2R R102, SRZ ;  /* 0x0000000000667805 */ /* 0x000fe2000001ff00 */
[----:B------:R-:W-:Y:S01]  /*1ba0*/  IMAD R247, R9, c[0x0][0x218], RZ ;  /* 0x0000860009f77a24 */ /* 0x000fe200078e02ff */
[----:B------:R-:W-:Y:S01]  /*1bb0*/  CS2R R100, SRZ ;  /* 0x0000000000647805 */ /* 0x000fe2000001ff00 */
[----:B------:R-:W-:Y:S01]  /*1bc0*/  IMAD R242, R14, c[0x0][0x288], RZ ;  /* 0x0000a2000ef27a24 */ /* 0x000fe200078e02ff */
[----:B------:R-:W-:Y:S01]  /*1bd0*/  CS2R R98, SRZ ;  /* 0x0000000000627805 */ /* 0x000fe2000001ff00 */
[----:B------:R-:W-:Y:S01]  /*1be0*/  IMAD R247, R234, c[0x0][0x21c], R247 ;  /* 0x00008700eaf77a24 */ /* 0x000fe200078e02f7 */
[----:B------:R-:W-:Y:S01]  /*1bf0*/  CS2R R96, SRZ ;  /* 0x0000000000607805 */ /* 0x000fe2000001ff00 */
[----:B---3--:R-:W-:Y:S01]  /*1c00*/  IMAD.WIDE.U32 R18, R252, UR12, R250 ;  /* 0x0000000cfc127c25 */ /* 0x008fe2000f8e00fa */
[----:B------:R3:W-:Y:S01]  /*1c10*/  LDGSTS.E.BYPASS.LTC128B.128 [R225+0x1080], [R30.64], !P2 ;  /* 0x010800001ee17fae */ /* 0x0007e2000d101d4a */
[----:B------:R-:W-:Y:S01]  /*1c20*/  ISETP.LT.OR P2, PT, R11, 0x21, P3 ;  /* 0x000000210b00780c */ /* 0x000fe20001f41670 */
[----:B------:R-:W-:Y:S01]  /*1c30*/  USHF.L.U32 UR12, UR4, 0x6, URZ ;  /* 0x00000006040c7899 */ /* 0x000fe2000800063f */
[----:B------:R-:W-:Y:S01]  /*1c40*/  IMAD.IADD R13, R19, 0x1, R13 ;  /* 0x00000001130d7824 */ /* 0x000fe200078e020d */
[C---:B------:R-:W-:Y:S01]  /*1c50*/  LEA R22, P0, R18.reuse, c[0x0][0x160], 0x1 ;  /* 0x0000580012167a11 */ /* 0x040fe200078008ff */
[----:B------:R-:W-:Y:S01]  /*1c60*/  IMAD.U32 R19, RZ, RZ, UR9 ;  /* 0x00000009ff137e24 */ /* 0x000fe2000f8e00ff */
[----:B------:R-:W-:Y:S01]  /*1c70*/  CS2R R94, SRZ ;  /* 0x00000000005e7805 */ /* 0x000fe2000001ff00 */
[----:B------:R-:W-:Y:S01]  /*1c80*/  IMAD R242, R233, c[0x0][0x28c], R242 ;  /* 0x0000a300e9f27a24 */ /* 0x000fe200078e02f2 */
[----:B------:R-:W-:Y:S01]  /*1c90*/  LEA.HI.X R23, R18, c[0x0][0x164], R13, 0x1, P0 ;  /* 0x0000590012177a11 */ /* 0x000fe200000f0c0d */
[----:B------:R-:W-:Y:S01]  /*1ca0*/  IMAD.U32 R13, RZ, RZ, UR8 ;  /* 0x00000008ff0d7e24 */ /* 0x000fe2000f8e00ff */
[----:B------:R-:W-:Y:S01]  /*1cb0*/  LEA R18, P0, R19, R22, 0x1 ;  /* 0x0000001613127211 */ /* 0x000fe200078008ff */
[----:B------:R-:W-:Y:S01]  /*1cc0*/  IMAD R5, R10, UR12, R5 ;  /* 0x0000000c0a057c24 */ /* 0x000fe2000f8e0205 */
[----:B------:R-:W-:Y:S01]  /*1cd0*/  CS2R R92, SRZ ;  /* 0x00000000005c7805 */ /* 0x000fe2000001ff00 */
[----:B------:R-:W-:Y:S01]  /*1ce0*/  IMAD.SHL.U32 R213, R216, 0x8, RZ ;  /* 0x00000008d8d57824 */ /* 0x000fe200078e00ff */
[----:B------:R-:W-:Y:S01]  /*1cf0*/  LEA.HI.X R19, R15, R23, R13, 0x1, P0 ;  /* 0x000000170f137211 */ /* 0x000fe200000f0c0d */
[----:B------:R3:W-:Y:S01]  /*1d00*/  LDGSTS.E.BYPASS.LTC128B.128 [R225+0x3880], [R30.64+0x80], !P2 ;  /* 0x038800801ee17fae */ /* 0x0007e2000d101d4a */
[----:B------:R-:W-:Y:S01]  /*1d10*/  ISETP.GE.AND P0, PT, R16, c[0x0][0x16c], PT ;  /* 0x00005b0010007a0c */ /* 0x000fe20003f06270 */
[C---:B------:R-:W-:Y:S01]  /*1d20*/  IMAD R219, R9.reuse, c[0x0][0x290], RZ ;  /* 0x0000a40009db7a24 */ /* 0x040fe200078e02ff */
[----:B------:R-:W-:Y:S01]  /*1d30*/  SHF.R.S32.HI R15, RZ, 0x1f, R0 ;  /* 0x0000001fff0f7819 */ /* 0x000fe20000011400 */
[----:B------:R-:W-:Y:S01]  /*1d40*/  IMAD R241, R9, c[0x0][0x240], RZ ;  /* 0x0000900009f17a24 */ /* 0x000fe200078e02ff */
[----:B------:R-:W-:Y:S01]  /*1d50*/  SEL R13, RZ, 0x1, P0 ;  /* 0x00000001ff0d7807 */ /* 0x000fe20000000000 */
[C---:B------:R-:W-:Y:S01]  /*1d60*/  IMAD R219, R234.reuse, c[0x0][0x294], R219 ;  /* 0x0000a500eadb7a24 */ /* 0x040fe200078e02db */
[C---:B-1----:R-:W-:Y:S01]  /*1d70*/  IADD3 R26, P0, R21.reuse, R0, RZ ;  /* 0x00000000151a7210 */ /* 0x042fe20007f1e0ff */
[----:B------:R-:W-:Y:S01]  /*1d80*/  IMAD R241, R234, c[0x0][0x244], R241 ;  /* 0x00009100eaf17a24 */ /* 0x000fe200078e02f1 */
[----:B------:R-:W-:Y:S01]  /*1d90*/  SEL R0, RZ, 0xffffffff, P1 ;  /* 0xffffffffff007807 */ /* 0x000fe20000800000 */
[----:B------:R-:W-:Y:S01]  /*1da0*/  IMAD.MOV.U32 R215, RZ, RZ, 0x20 ;  /* 0x00000020ffd77424 */ /* 0x000fe200078e00ff */
[----:B------:R-:W-:Y:S01]  /*1db0*/  LEA.HI.X.SX32 R27, R21, R15, 0x1, P0 ;  /* 0x0000000f151b7211 */ /* 0x000fe200000f0eff */
[----:B------:R-:W-:Y:S01]  /*1dc0*/  IMAD.IADD R249, R216, 0x1, -R249 ;  /* 0x00000001d8f97824 */ /* 0x000fe200078e0af9 */
[----:B------:R-:W-:Y:S01]  /*1dd0*/  SHF.R.S32.HI R15, RZ, 0x1f, R223 ;  /* 0x0000001fff0f7819 */ /* 0x000fe200000114df */
[----:B------:R-:W-:Y:S01]  /*1de0*/  IMAD.SHL.U32 R0, R0, 0x2, RZ ;  /* 0x0000000200007824 */ /* 0x000fe200078e00ff */
[----:B--2---:R-:W-:Y:S01]  /*1df0*/  IADD3 R24, P0, R20, R223, RZ ;  /* 0x000000df14187210 */ /* 0x004fe20007f1e0ff */
[----:B------:R-:W-:Y:S01]  /*1e00*/  IMAD.WIDE.U32 R244, R233, c[0x0][0x270], R26 ;  /* 0x00009c00e9f47a25 */ /* 0x000fe200078e001a */
[----:B------:R-:W-:Y:S01]  /*1e10*/  ISETP.GE.AND P1, PT, R8, c[0x0][0x16c], PT ;  /* 0x00005b0008007a0c */ /* 0x000fe20003f26270 */
[----:B------:R-:W-:Y:S01]  /*1e20*/  CS2R R90, SRZ ;  /* 0x00000000005a7805 */ /* 0x000fe2000001ff00 */
[----:B------:R-:W-:Y:S01]  /*1e30*/  LEA.HI.X.SX32 R25, R20, R15, 0x1, P0 ;  /* 0x0000000f14197211 */ /* 0x000fe200000f0eff */
[----:B------:R-:W-:Y:S01]  /*1e40*/  IMAD.MOV.U32 R206, RZ, RZ, 0x120 ;  /* 0x00000120ffce7424 */ /* 0x000fe200078e00ff */
[C---:B------:R-:W-:Y:S01]  /*1e50*/  @!P6 ISETP.LT.OR P0, PT, R11.reuse, 0x41, P5 ;  /* 0x000000410b00e80c */ /* 0x040fe20002f01670 */
[----:B------:R-:W-:Y:S01]  /*1e60*/  IMAD R240, R232, -0x50, R7 ;  /* 0xffffffb0e8f07824 */ /* 0x000fe200078e0207 */
[----:B------:R-:W-:Y:S01]  /*1e70*/  @!P6 ISETP.LT.OR P5, PT, R11, 0x41, P3 ;  /* 0x000000410b00e80c */ /* 0x000fe20001fa1670 */
[----:B------:R-:W-:Y:S01]  /*1e80*/  IMAD.WIDE.U32 R24, R233, c[0x0][0x238], R24 ;  /* 0x00008e00e9187a25 */ /* 0x000fe200078e0018 */
[----:B------:R-:W-:Y:S01]  /*1e90*/  SEL R21, RZ, 0x4, P1 ;  /* 0x00000004ff157807 */ /* 0x000fe20000800000 */
[----:B------:R-:W-:Y:S01]  /*1ea0*/  CS2R R88, SRZ ;  /* 0x0000000000587805 */ /* 0x000fe2000001ff00 */
[C---:B------:R-:W-:Y:S01]  /*1eb0*/  ISETP.LT.OR P1, PT, R11.reuse, 0x21, P4 ;  /* 0x000000210b00780c */ /* 0x040fe20002721670 */
[----:B------:R-:W-:Y:S01]  /*1ec0*/  CS2R R86, SRZ ;  /* 0x0000000000567805 */ /* 0x000fe2000001ff00 */
[----:B------:R-:W-:Y:S01]  /*1ed0*/  @!P6 ISETP.LT.OR P3, PT, R11, 0x41, P4 ;  /* 0x000000410b00e80c */ /* 0x000fe20002761670 */
[----:B------:R-:W-:Y:S01]  /*1ee0*/  CS2R R84, SRZ ;  /* 0x0000000000547805 */ /* 0x000fe2000001ff00 */
[----:B------:R-:W-:Y:S01]  /*1ef0*/  ISETP.GT.AND P2, PT, R223, 0x7f, PT ;  /* 0x0000007fdf00780c */ /* 0x000fe20003f44270 */
[----:B------:R-:W-:Y:S01]  /*1f00*/  CS2R R82, SRZ ;  /* 0x0000000000527805 */ /* 0x000fe2000001ff00 */
[----:B------:R-:W-:Y:S01]  /*1f10*/  LOP3.LUT R0, R0, 0x2, R13, 0xe2, !PT ;  /* 0x0000000200007812 */ /* 0x000fe200078ee20d */
[----:B------:R-:W-:Y:S01]  /*1f20*/  CS2R R80, SRZ ;  /* 0x0000000000507805 */ /* 0x000fe2000001ff00 */
[----:B------:R-:W-:Y:S01]  /*1f30*/  LOP3.LUT R213, R213, 0x8, RZ, 0xc0, !PT ;  /* 0x00000008d5d57812 */ /* 0x000fe200078ec0ff */
[----:B------:R-:W-:Y:S01]  /*1f40*/  CS2R R78, SRZ ;  /* 0x00000000004e7805 */ /* 0x000fe2000001ff00 */
[----:B------:R-:W-:Y:S01]  /*1f50*/  P2R R11, PR, RZ, 0x20 ;  /* 0x00000020ff0b7803 */ /* 0x000fe20000000000 */
[----:B------:R-:W-:Y:S01]  /*1f60*/  CS2R R76, SRZ ;  /* 0x00000000004c7805 */ /* 0x000fe2000001ff00 */
[----:B------:R-:W-:Y:S01]  /*1f70*/  LOP3.LUT R0, R0, R21, RZ, 0xfc, !PT ;  /* 0x0000001500007212 */ /* 0x000fe200078efcff */
[----:B------:R3:W-:Y:S01]  /*1f80*/  LDGSTS.E.BYPASS.LTC128B.128 [R225+0x6080], [R30.64+0x100], !P1 ;  /* 0x060801001ee17fae */ /* 0x0007e2000c901d4a */
[----:B------:R-:W-:Y:S01]  /*1f90*/  ISETP.NE.AND P1, PT, R11, RZ, PT ;  /* 0x000000ff0b00720c */ /* 0x000fe20003f25270 */
[----:B------:R-:W-:Y:S01]  /*1fa0*/  IMAD.SHL.U32 R11, R252, 0x40, RZ ;  /* 0x00000040fc0b7824 */ /* 0x000fe200078e00ff */
[C---:B------:R-:W-:Y:S01]  /*1fb0*/  LOP3.LUT P4, RZ, R0.reuse, 0x1, RZ, 0xc0, !PT ;  /* 0x0000000100ff7812 */ /* 0x040fe2000788c0ff */
[----:B------:R1:W-:Y:S01]  /*1fc0*/  @!P2 LDGSTS.E.BYPASS.LTC128B.128 [R225+0x2080], [R28.64], !P0 ;  /* 0x020800001ce1afae */ /* 0x0003e2000c101d4a */
[C---:B------:R-:W-:Y:S01]  /*1fd0*/  LOP3.LUT P6, RZ, R0.reuse, 0x2, RZ, 0xc0, !PT ;  /* 0x0000000200ff7812 */ /* 0x040fe200078cc0ff */
[----:B------:R-:W-:Y:S01]  /*1fe0*/  IMAD.WIDE.U32 R20, R233, c[0x0][0x210], R32 ;  /* 0x00008400e9147a25 */ /* 0x000fe200078e0020 */
[-CC-:B------:R-:W-:Y:S01]  /*1ff0*/  IADD3 R13, -R229, R230.reuse, -R11.reuse ;  /* 0x000000e6e50d7210 */ /* 0x180fe20007ffe90b */
[----:B------:R-:W-:Y:S01]  /*2000*/  CS2R R74, SRZ ;  /* 0x00000000004a7805 */ /* 0x000fe2000001ff00 */
[----:B------:R-:W-:Y:S01]  /*2010*/  LOP3.LUT P5, RZ, R0, 0x4, RZ, 0xc0, !PT ;  /* 0x0000000400ff7812 */ /* 0x000fe200078ac0ff */
[C---:B------:R-:W-:Y:S01]  /*2020*/  IMAD R0, R14.reuse, c[0x0][0x270], RZ ;  /* 0x00009c000e007a24 */ /* 0x040fe200078e02ff */
[----:B------:R-:W-:Y:S01]  /*2030*/  SHF.R.S32.HI R12, RZ, 0x1f, R11 ;  /* 0x0000001fff0c7819 */ /* 0x000fe2000001140b */
[----:B------:R-:W-:Y:S01]  /*2040*/  CS2R R72, SRZ ;  /* 0x0000000000487805 */ /* 0x000fe2000001ff00 */
[C---:B------:R-:W-:Y:S01]  /*2050*/  ISETP.LT.OR P0, PT, R13.reuse, 0x1, !P5 ;  /* 0x000000010d00780c */ /* 0x040fe20006f01670 */
[----:B------:R1:W-:Y:S01]  /*2060*/  @!P2 LDGSTS.E.BYPASS.LTC128B.128 [R225+0x4880], [R28.64+0x80], !P1 ;  /* 0x048800801ce1afae */ /* 0x0003e2000c901d4a */
[----:B------:R-:W-:Y:S01]  /*2070*/  ISETP.LT.OR P1, PT, R13, 0x1, !P6 ;  /* 0x000000010d00780c */ /* 0x000fe20007721670 */
[----:B------:R-:W-:Y:S01]  /*2080*/  IMAD R15, R233, c[0x0][0x274], R0 ;  /* 0x00009d00e90f7a24 */ /* 0x000fe200078e0200 */
[----:B------:R-:W-:Y:S01]  /*2090*/  CS2R R70, SRZ ;  /* 0x0000000000467805 */ /* 0x000fe2000001ff00 */
[----:B------:R1:W-:Y:S01]  /*20a0*/  @!P2 LDGSTS.E.BYPASS.LTC128B.128 [R225+0x7080], [R28.64+0x100], !P3 ;  /* 0x070801001ce1afae */ /* 0x0003e2000d901d4a */
[----:B------:R-:W-:Y:S01]  /*20b0*/  ISETP.LT.OR P2, PT, R13, 0x1, !P4 ;  /* 0x000000010d00780c */ /* 0x000fe20006741670 */
[----:B------:R-:W-:Y:S01]  /*20c0*/  IMAD R0, R14, c[0x0][0x210], RZ ;  /* 0x000084000e007a24 */ /* 0x000fe200078e02ff */
[----:B------:R-:W-:Y:S01]  /*20d0*/  ISETP.GE.AND P3, PT, R16, c[0x0][0x1fc], PT ;  /* 0x00007f0010007a0c */ /* 0x000fe20003f66270 */
[----:B------:R-:W0:Y:S01]  /*20e0*/  LDGDEPBAR ;  /* 0x00000000000079af */ /* 0x000e220000000000 */
[----:B------:R-:W-:Y:S01]  /*20f0*/  IMAD.IADD R245, R245, 0x1, R15 ;  /* 0x00000001f5f57824 */ /* 0x000fe200078e020f */
[----:B------:R-:W-:Y:S01]  /*2100*/  CS2R R68, SRZ ;  /* 0x0000000000447805 */ /* 0x000fe2000001ff00 */
[----:B------:R-:W-:Y:S01]  /*2110*/  IMAD R0, R233, c[0x0][0x214], R0 ;  /* 0x00008500e9007a24 */ /* 0x000fe200078e0200 */
[----:B------:R-:W-:Y:S01]  /*2120*/  CS2R R66, SRZ ;  /* 0x0000000000427805 */ /* 0x000fe2000001ff00 */
[C---:B------:R-:W-:Y:S01]  /*2130*/  IMAD.WIDE.U32 R244, R234.reuse, c[0x0][0x278], R244 ;  /* 0x00009e00eaf47a25 */ /* 0x040fe200078e00f4 */
[----:B------:R-:W-:Y:S01]  /*2140*/  CS2R R64, SRZ ;  /* 0x0000000000407805 */ /* 0x000fe2000001ff00 */
[----:B------:R-:W-:Y:S01]  /*2150*/  CS2R R62, SRZ ;  /* 0x00000000003e7805 */ /* 0x000fe2000001ff00 */
[----:B------:R-:W-:Y:S01]  /*2160*/  CS2R R60, SRZ ;  /* 0x00000000003c7805 */ /* 0x000fe2000001ff00 */
[----:B------:R-:W-:Y:S01]  /*2170*/  IMAD.IADD R21, R21, 0x1, R0 ;  /* 0x0000000115157824 */ /* 0x000fe200078e0200 */
[----:B------:R2:W-:Y:S01]  /*2180*/  LDGSTS.E.BYPASS.LTC128B.128 [R225+0xf080], [R22.64], !P2 ;  /* 0x0f08000016e17fae */ /* 0x0005e2000d101d4a */
[----:B------:R-:W-:Y:S01]  /*2190*/  ISETP.LT.OR P2, PT, R13, 0x21, !P4 ;  /* 0x000000210d00780c */ /* 0x000fe20006741670 */
[----:B------:R-:W-:Y:S01]  /*21a0*/  IMAD.IADD R221, R245, 0x1, R221 ;  /* 0x00000001f5dd7824 */ /* 0x000fe200078e02dd */
[----:B------:R-:W-:Y:S01]  /*21b0*/  IADD3 R0, -R11, R230, -R229 ;  /* 0x000000e60b007210 */ /* 0x000fe20007ffe9e5 */
[----:B------:R2:W-:Y:S01]  /*21c0*/  LDGSTS.E.BYPASS.LTC128B.128 [R225+0x11080], [R22.64+0x80], !P1 ;  /* 0x1108008016e17fae */ /* 0x0005e2000c901d4a */
[----:B------:R-:W-:Y:S01]  /*21d0*/  ISETP.GT.AND P1, PT, R223, 0xf, PT ;  /* 0x0000000fdf00780c */ /* 0x000fe20003f24270 */
[----:B------:R-:W-:Y:S01]  /*21e0*/  IMAD.WIDE.U32 R236, R234, c[0x0][0x218], R20 ;  /* 0x00008600eaec7a25 */ /* 0x000fe200078e0014 */
[----:B------:R-:W-:Y:S01]  /*21f0*/  CS2R R58, SRZ ;  /* 0x00000000003a7805 */ /* 0x000fe2000001ff00 */
[----:B------:R2:W-:Y:S01]  /*2200*/  LDGSTS.E.BYPASS.LTC128B.128 [R225+0x13080], [R22.64+0x100], !P0 ;  /* 0x1308010016e17fae */ /* 0x0005e2000c101d4a */
[----:B------:R-:W-:Y:S01]  /*2210*/  ISETP.LT.OR P0, PT, R13, 0x21, !P6 ;  /* 0x000000210d00780c */ /* 0x000fe20007701670 */
[----:B------:R-:W-:Y:S01]  /*2220*/  IMAD.IADD R247, R237, 0x1, R247 ;  /* 0x00000001edf77824 */ /* 0x000fe200078e02f7 */
[----:B------:R-:W-:Y:S01]  /*2230*/  P2R R10, PR, RZ, 0x2 ;  /* 0x00000002ff0a7803 */ /* 0x000fe20000000000 */
[----:B------:R-:W-:Y:S01]  /*2240*/  IMAD.MOV.U32 R246, RZ, RZ, R236 ;  /* 0x000000fffff67224 */ /* 0x000fe200078e00ec */
[----:B------:R-:W-:Y:S01]  /*2250*/  ISETP.LT.OR P1, PT, R13, 0x21, !P5 ;  /* 0x000000210d00780c */ /* 0x000fe20006f21670 */
[----:B------:R4:W-:Y:S01]  /*2260*/  LDGSTS.E.BYPASS.LTC128B.128 [R225+0x10080], [R18.64], !P2 ;  /* 0x1008000012e17fae */ /* 0x0009e2000d101d4a */
[----:B------:R-:W-:Y:S01]  /*2270*/  ISETP.GT.AND P2, PT, R223, 0xf, PT ;  /* 0x0000000fdf00780c */ /* 0x000fe20003f44270 */
[----:B------:R-:W-:Y:S01]  /*2280*/  IMAD.WIDE.U32 R20, R252, UR12, R246 ;  /* 0x0000000cfc147c25 */ /* 0x000fe2000f8e00f6 */
[----:B------:R-:W-:Y:S01]  /*2290*/  CS2R R56, SRZ ;  /* 0x0000000000387805 */ /* 0x000fe2000001ff00 */
[----:B------:R-:W-:Y:S01]  /*22a0*/  CS2R R54, SRZ ;  /* 0x0000000000367805 */ /* 0x000fe2000001ff00 */
[----:B------:R-:W-:Y:S01]  /*22b0*/  CS2R R52, SRZ ;  /* 0x0000000000347805 */ /* 0x000fe2000001ff00 */
[----:B------:R-:W-:Y:S01]  /*22c0*/  IMAD.IADD R5, R21, 0x1, R5 ;  /* 0x0000000115057824 */ /* 0x000fe200078e0205 */
[----:B------:R-:W-:Y:S01]  /*22d0*/  CS2R R50, SRZ ;  /* 0x0000000000327805 */ /* 0x000fe2000001ff00 */
[----:B------:R4:W-:Y:S01]  /*22e0*/  LDGSTS.E.BYPASS.LTC128B.128 [R225+0x12080], [R18.64+0x80], !P0 ;  /* 0x1208008012e17fae */ /* 0x0009e2000c101d4a */
[----:B------:R-:W-:Y:S01]  /*22f0*/  IMAD R14, R14, c[0x0][0x238], RZ ;  /* 0x00008e000e0e7a24 */ /* 0x000fe200078e02ff */
[----:B------:R-:W-:Y:S01]  /*2300*/  CS2R R48, SRZ ;  /* 0x0000000000307805 */ /* 0x000fe2000001ff00 */
[----:B------:R-:W-:Y:S01]  /*2310*/  CS2R R46, SRZ ;  /* 0x00000000002e7805 */ /* 0x000fe2000001ff00 */
[----:B------:R4:W-:Y:S01]  /*2320*/  LDGSTS.E.BYPASS.LTC128B.128 [R225+0x14080], [R18.64+0x100], !P1 ;  /* 0x1408010012e17fae */ /* 0x0009e2000c901d4a */
[----:B------:R-:W-:Y:S01]  /*2330*/  ISETP.LT.OR P1, PT, R0, 0x1, P3 ;  /* 0x000000010000780c */ /* 0x000fe20001f21670 */
[----:B------:R-:W-:Y:S01]  /*2340*/  IMAD R14, R233, c[0x0][0x23c], R14 ;  /* 0x00008f00e90e7a24 */ /* 0x000fe200078e020e */
[----:B------:R-:W-:Y:S01]  /*2350*/  @!P2 IADD3 R13, P0, R11, R244, RZ ;  /* 0x000000f40b0da210 */ /* 0x000fe20007f1e0ff */
[----:B------:R-:W-:Y:S01]  /*2360*/  CS2R R44, SRZ ;  /* 0x00000000002c7805 */ /* 0x000fe2000001ff00 */
[----:B------:R-:W-:-:S02]  /*2370*/  UMOV UR4, URZ ;  /* 0x0000003f00047c82 */ /* 0x000fc40008000000 */
[----:B------:R-:W-:Y:S01]  /*2380*/  UMOV UR13, 0x1 ;  /* 0x00000001000d7882 */ /* 0x000fe20000000000 */
[----:B------:R-:W-:Y:S01]  /*2390*/  @!P2 IMAD.X R10, R12, 0x1, R221, P0 ;  /* 0x000000010c0aa824 */ /* 0x000fe200000e06dd */
[----:B-1----:R-:W-:Y:S01]  /*23a0*/  @!P2 LEA R28, P0, R13, c[0x0][0x258], 0x2 ;  /* 0x000096000d1caa11 */ /* 0x002fe200078010ff */
[----:B--2---:R-:W-:-:S03]  /*23b0*/  IMAD.U32 R22, RZ, RZ, UR6 ;  /* 0x00000006ff167e24 */ /* 0x004fc6000f8e00ff */
[----:B------:R-:W-:Y:S01]  /*23c0*/  @!P2 LEA.HI.X R29, R13, c[0x0][0x25c], R10, 0x2, P0 ;  /* 0x000097000d1daa11 */ /* 0x000fe200000f140a */
[----:B------:R-:W-:Y:S01]  /*23d0*/  @!P2 IMAD.SHL.U32 R13, R223, 0x10, RZ ;  /* 0x00000010df0da824 */ /* 0x000fe200078e00ff */
[----:B---3--:R-:W-:Y:S01]  /*23e0*/  LEA R30, P0, R20, c[0x0][0x1f0], 0x1 ;  /* 0x00007c00141e7a11 */ /* 0x008fe200078008ff */
[----:B------:R-:W-:-:S03]  /*23f0*/  IMAD.U32 R10, RZ, RZ, UR6 ;  /* 0x00000006ff0a7e24 */ /* 0x000fc6000f8e00ff */
[----:B------:R1:W-:Y:S01]  /*2400*/  @!P2 LDGSTS.E.BYPASS.LTC128B.128 [R13+0x21080], [R28.64] ;  /* 0x210800001c0dafae */ /* 0x0003e2000b901d4a */
[----:B------:R-:W-:Y:S02]  /*2410*/  ISETP.GE.AND P2, PT, R4, c[0x0][0x1fc], PT ;  /* 0x00007f0004007a0c */ /* 0x000fe40003f46270 */
[----:B------:R-:W-:Y:S01]  /*2420*/  LEA.HI.X R31, R20, c[0x0][0x1f4], R5, 0x1, P0 ;  /* 0x00007d00141f7a11 */ /* 0x000fe200000f0c05 */
[----:B------:R-:W0:Y:S01]  /*2430*/  LDGDEPBAR ;  /* 0x00000000000079af */ /* 0x000e220000000000 */
[----:B------:R-:W-:Y:S01]  /*2440*/  ISETP.LT.OR P0, PT, R0, 0x1, P2 ;  /* 0x000000010000780c */ /* 0x000fe20001701670 */
[----:B------:R-:W-:Y:S01]  /*2450*/  IMAD.U32 R5, RZ, RZ, UR5 ;  /* 0x00000005ff057e24 */ /* 0x000fe2000f8e00ff */
[----:B------:R-:W-:Y:S01]  /*2460*/  LEA.HI R20, R6, R223, RZ, 0x4 ;  /* 0x000000df06147211 */ /* 0x000fe200078f20ff */
[----:B------:R2:W-:Y:S10]  /*2470*/  LDGSTS.E.BYPASS.LTC128B.128 [R225+0x1b080], [R30.64], !P1 ;  /* 0x1b0800001ee17fae */ /* 0x0005f4000c901d4a */
[----:B------:R2:W-:Y:S01]  /*2480*/  LDGSTS.E.BYPASS.LTC128B.128 [R225+0x1d080], [R30.64+0x80], !P0 ;  /* 0x1d0800801ee17fae */ /* 0x0005e2000c101d4a */
[----:B------:R-:W-:-:S04]  /*2490*/  LEA R22, P0, R22, R30, 0x1 ;  /* 0x0000001e16167211 */ /* 0x000fc800078008ff */
[----:B------:R-:W-:Y:S02]  /*24a0*/  LEA.HI.X R23, R10, R31, R5, 0x1, P0 ;  /* 0x0000001f0a177211 */ /* 0x000fe400000f0c05 */
[----:B------:R-:W-:Y:S02]  /*24b0*/  ISETP.GE.AND P0, PT, R8, c[0x0][0x1fc], PT ;  /* 0x00007f0008007a0c */ /* 0x000fe40003f06270 */
[----:B------:R-:W-:Y:S02]  /*24c0*/  SHF.R.S32.HI R10, RZ, 0x4, R20 ;  /* 0x00000004ff0a7819 */ /* 0x000fe40000011414 */
[----:B------:R-:W-:Y:S02]  /*24d0*/  ISETP.LT.OR P1, PT, R0, 0x1, P0 ;  /* 0x000000010000780c */ /* 0x000fe40000721670 */
[----:B------:R-:W-:Y:S02]  /*24e0*/  LEA.HI R5, R20, R10, RZ, 0x1 ;  /* 0x0000000a14057211 */ /* 0x000fe400078f08ff */
[----:B------:R-:W-:-:S02]  /*24f0*/  ISETP.LT.OR P0, PT, R0, 0x21, P0 ;  /* 0x000000210000780c */ /* 0x000fc40000701670 */
[----:B------:R-:W-:-:S05]  /*2500*/  LOP3.LUT R5, R5, 0xfffffffe, RZ, 0xc0, !PT ;  /* 0xfffffffe05057812 */ /* 0x000fca00078ec0ff */
[----:B------:R-:W-:Y:S02]  /*2510*/  IMAD.IADD R5, R10, 0x1, -R5 ;  /* 0x000000010a057824 */ /* 0x000fe400078e0a05 */
[----:B------:R2:W-:Y:S01]  /*2520*/  LDGSTS.E.BYPASS.LTC128B.128 [R225+0x1f080], [R30.64+0x100], !P1 ;  /* 0x1f0801001ee17fae */ /* 0x0005e2000c901d4a */
[----:B------:R-:W-:Y:S01]  /*2530*/  ISETP.LT.OR P1, PT, R0, 0x21, P3 ;  /* 0x000000210000780c */ /* 0x000fe20001f21670 */
[----:B------:R-:W-:Y:S01]  /*2540*/  IMAD.SHL.U32 R220, R5, 0x8, RZ ;  /* 0x0000000805dc7824 */ /* 0x000fe200078e00ff */
[----:B------:R-:W-:Y:S02]  /*2550*/  ISETP.GE.AND P3, PT, R16, c[0x0][0x1fc], PT ;  /* 0x00007f0010007a0c */ /* 0x000fe40003f66270 */
[----:B------:R-:W-:Y:S02]  /*2560*/  LEA.HI R16, R6, R223, RZ, 0x2 ;  /* 0x000000df06107211 */ /* 0x000fe400078f10ff */
[----:B------:R-:W-:Y:S02]  /*2570*/  LOP3.LUT R220, R220, 0x8, RZ, 0xc0, !PT ;  /* 0x00000008dcdc7812 */ /* 0x000fe400078ec0ff */
[----:B-1----:R-:W-:-:S02]  /*2580*/  SHF.R.S32.HI R13, RZ, 0x2, R16 ;  /* 0x00000002ff0d7819 */ /* 0x002fc40000011410 */
[----:B----4-:R-:W-:Y:S02]  /*2590*/  SHF.R.S32.HI R18, RZ, 0x1f, R16 ;  /* 0x0000001fff127819 */ /* 0x010fe40000011410 */
[----:B------:R-:W-:Y:S01]  /*25a0*/  LOP3.LUT R16, R16, 0x3ffffffc, RZ, 0xc0, !PT ;  /* 0x3ffffffc10107812 */ /* 0x000fe200078ec0ff */
[----:B------:R1:W-:Y:S01]  /*25b0*/  LDGSTS.E.BYPASS.LTC128B.128 [R225+0x1c080], [R22.64], !P1 ;  /* 0x1c08000016e17fae */ /* 0x0003e2000c901d4a */
[----:B------:R-:W-:Y:S01]  /*25c0*/  LEA.HI R15, R18, R13, RZ, 0x3 ;  /* 0x0000000d120f7211 */ /* 0x000fe200078f18ff */
[----:B------:R-:W-:Y:S01]  /*25d0*/  IMAD.WIDE.U32 R18, R233, c[0x0][0x288], R26 ;  /* 0x0000a200e9127a25 */ /* 0x000fe200078e001a */
[----:B------:R-:W-:Y:S02]  /*25e0*/  ISETP.LT.OR P1, PT, R0, 0x21, P2 ;  /* 0x000000210000780c */ /* 0x000fe40001721670 */
[----:B------:R-:W-:Y:S01]  /*25f0*/  LOP3.LUT R0, R15, 0xfffffff8, RZ, 0xc0, !PT ;  /* 0xfffffff80f007812 */ /* 0x000fe200078ec0ff */
[----:B------:R-:W-:Y:S01]  /*2600*/  IMAD.IADD R243, R19, 0x1, R242 ;  /* 0x0000000113f37824 */ /* 0x000fe200078e02f2 */
[----:B------:R-:W-:Y:S01]  /*2610*/  LEA.HI R19, R6, R223, RZ, 0x5 ;  /* 0x000000df06137211 */ /* 0x000fe200078f28ff */
[----:B------:R-:W-:Y:S01]  /*2620*/  IMAD.MOV.U32 R242, RZ, RZ, R18 ;  /* 0x000000fffff27224 */ /* 0x000fe200078e0012 */
[----:B------:R-:W-:Y:S01]  /*2630*/  ISETP.GE.AND P2, PT, R8, c[0x0][0x1fc], PT ;  /* 0x00007f0008007a0c */ /* 0x000fe20003f46270 */
[----:B------:R-:W-:Y:S01]  /*2640*/  IMAD.IADD R0, R13, 0x1, -R0 ;  /* 0x000000010d007824 */ /* 0x000fe200078e0a00 */
[----:B------:R-:W-:Y:S01]  /*2650*/  SHF.R.S32.HI R13, RZ, 0x1f, R19 ;  /* 0x0000001fff0d7819 */ /* 0x000fe20000011413 */
[----:B------:R-:W-:Y:S01]  /*2660*/  IMAD.WIDE.U32 R242, R234, c[0x0][0x290], R242 ;  /* 0x0000a400eaf27a25 */ /* 0x000fe200078e00f2 */
[----:B------:R-:W-:-:S02]  /*2670*/  SHF.R.S32.HI R10, RZ, 0x5, R19 ;  /* 0x00000005ff0a7819 */ /* 0x000fc40000011413 */
[----:B------:R-:W-:Y:S01]  /*2680*/  SEL R6, RZ, 0x1, P3 ;  /* 0x00000001ff067807 */ /* 0x000fe20001800000 */
[----:B------:R1:W-:Y:S01]  /*2690*/  LDGSTS.E.BYPASS.LTC128B.128 [R225+0x1e080], [R22.64+0x80], !P1 ;  /* 0x1e08008016e17fae */ /* 0x0003e2000c901d4a */
[----:B------:R-:W-:Y:S01]  /*26a0*/  LEA.HI R13, R13, R10, RZ, 0x2 ;  /* 0x0000000a0d0d7211 */ /* 0x000fe200078f10ff */
[----:B------:R-:W-:Y:S01]  /*26b0*/  IMAD.IADD R16, R223, 0x1, -R16 ;  /* 0x00000001df107824 */ /* 0x000fe200078e0a10 */
[----:B------:R-:W-:Y:S01]  /*26c0*/  ISETP.GE.AND P1, PT, R4, c[0x0][0x1fc], PT ;  /* 0x00007f0004007a0c */ /* 0x000fe20003f26270 */
[----:B------:R1:W-:Y:S01]  /*26d0*/  LDGSTS.E.BYPASS.LTC128B.128 [R225+0x20080], [R22.64+0x100], !P0 ;  /* 0x2008010016e17fae */ /* 0x0003e2000c101d4a */
[----:B------:R-:W-:Y:S01]  /*26e0*/  LOP3.LUT R13, R13, 0xfffffffc, RZ, 0xc0, !PT ;  /* 0xfffffffc0d0d7812 */ /* 0x000fe200078ec0ff */
[----:B------:R-:W-:Y:S01]  /*26f0*/  IMAD.IADD R219, R243, 0x1, R219 ;  /* 0x00000001f3db7824 */ /* 0x000fe200078e02db */
[----:B------:R-:W-:Y:S01]  /*2700*/  IADD3 R11, P0, R11, R242, RZ ;  /* 0x000000f20b0b7210 */ /* 0x000fe20007f1e0ff */
[----:B------:R-:W-:Y:S01]  /*2710*/  IMAD.IADD R15, R25, 0x1, R14 ;  /* 0x00000001190f7824 */ /* 0x000fe200078e020e */
[----:B------:R-:W-:Y:S01]  /*2720*/  ISETP.GE.AND P3, PT, R223, 0x10, PT ;  /* 0x00000010df00780c */ /* 0x000fe20003f66270 */
[----:B------:R-:W-:Y:S01]  /*2730*/  IMAD.IADD R4, R10, 0x1, -R13 ;  /* 0x000000010a047824 */ /* 0x000fe200078e0a0d */
[----:B------:R-:W-:Y:S01]  /*2740*/  SEL R226, RZ, 0x4, P2 ;  /* 0x00000004ffe27807 */ /* 0x000fe20001000000 */
[----:B------:R-:W-:-:S02]  /*2750*/  IMAD.X R12, R12, 0x1, R219, P0 ;  /* 0x000000010c0c7824 */ /* 0x000fc400000e06db */
[C---:B------:R-:W-:Y:S01]  /*2760*/  IMAD.SHL.U32 R18, R4.reuse, 0x100, RZ ;  /* 0x0000010004127824 */ /* 0x040fe200078e00ff */
[----:B------:R-:W-:Y:S01]  /*2770*/  LEA.HI R13, R4, R4, RZ, 0x1 ;  /* 0x00000004040d7211 */ /* 0x000fe200078f08ff */
[----:B------:R-:W-:-:S04]  /*2780*/  IMAD.MOV.U32 R14, RZ, RZ, R24 ;  /* 0x000000ffff0e7224 */ /* 0x000fc800078e0018 */
[----:B------:R-:W-:Y:S02]  /*2790*/  IMAD.SHL.U32 R13, R13, 0x100, RZ ;  /* 0x000001000d0d7824 */ /* 0x000fe400078e00ff */
[----:B------:R-:W-:-:S03]  /*27a0*/  IMAD.WIDE.U32 R234, R234, c[0x0][0x240], R14 ;  /* 0x00009000eaea7a25 */ /* 0x000fc600078e000e */
[----:B------:R-:W-:Y:S01]  /*27b0*/  LOP3.LUT R13, R13, 0x7ffffe00, RZ, 0xc0, !PT ;  /* 0x7ffffe000d0d7812 */ /* 0x000fe200078ec0ff */
[----:B------:R-:W-:Y:S02]  /*27c0*/  IMAD.SHL.U32 R14, R4, 0x10, RZ ;  /* 0x00000010040e7824 */ /* 0x000fe400078e00ff */
[----:B------:R-:W-:Y:S02]  /*27d0*/  IMAD.IADD R241, R235, 0x1, R241 ;  /* 0x00000001ebf17824 */ /* 0x000fe400078e02f1 */
[----:B------:R-:W-:Y:S01]  /*27e0*/  IMAD R13, R16, 0x2, R13 ;  /* 0x00000002100d7824 */ /* 0x000fe200078e020d */
[----:B------:R-:W-:Y:S01]  /*27f0*/  LOP3.LUT R16, R19, 0xffffffe0, RZ, 0xc0, !PT ;  /* 0xffffffe013107812 */ /* 0x000fe200078ec0ff */
[----:B-1----:R-:W-:Y:S02]  /*2800*/  IMAD.SHL.U32 R22, R0, 0x10, RZ ;  /* 0x0000001000167824 */ /* 0x002fe400078e00ff */
[----:B------:R-:W-:-:S03]  /*2810*/  IMAD.SHL.U32 R19, R10, 0x100, RZ ;  /* 0x000001000a137824 */ /* 0x000fc600078e00ff */
[----:B------:R-:W-:Y:S02]  /*2820*/  LOP3.LUT R17, R213, 0x70, R22, 0xf8, !PT ;  /* 0x00000070d5117812 */ /* 0x000fe400078ef816 */
[----:B------:R-:W-:Y:S02]  /*2830*/  LEA R22, P0, R11, c[0x0][0x280], 0x2 ;  /* 0x0000a0000b167a11 */ /* 0x000fe400078010ff */
[----:B------:R-:W-:Y:S02]  /*2840*/  LOP3.LUT R17, R17, 0x100, R18, 0xf8, !PT ;  /* 0x0000010011117812 */ /* 0x000fe400078ef812 */
[----:B------:R-:W-:Y:S01]  /*2850*/  LEA.HI.X R23, R11, c[0x0][0x284], R12, 0x2, P0 ;  /* 0x0000a1000b177a11 */ /* 0x000fe200000f140c */
[----:B------:R-:W-:Y:S01]  /*2860*/  @!P3 IMAD.SHL.U32 R11, R223, 0x10, RZ ;  /* 0x00000010df0bb824 */ /* 0x000fe200078e00ff */
[----:B------:R-:W-:Y:S02]  /*2870*/  SHF.R.U32.HI R8, RZ, 0x3, R17 ;  /* 0x00000003ff087819 */ /* 0x000fe40000011611 */
[----:B------:R-:W-:-:S02]  /*2880*/  LOP3.LUT R12, R20, 0xfffffff0, RZ, 0xc0, !PT ;  /* 0xfffffff0140c7812 */ /* 0x000fc400078ec0ff */
[----:B------:R-:W-:Y:S01]  /*2890*/  LOP3.LUT R18, R17, 0x28, R8, 0x78, !PT ;  /* 0x0000002811127812 */ /* 0x000fe200078e7808 */
[C---:B------:R-:W-:Y:S01]  /*28a0*/  IMAD.IADD R8, R223.reuse, 0x1, -R16 ;  /* 0x00000001df087824 */ /* 0x040fe200078e0a10 */
[----:B------:R-:W-:Y:S01]  /*28b0*/  LOP3.LUT P0, RZ, R0, 0x1, RZ, 0xc0, !PT ;  /* 0x0000000100ff7812 */ /* 0x000fe2000780c0ff */
[----:B------:R-:W-:Y:S01]  /*28c0*/  IMAD.IADD R12, R223, 0x1, -R12 ;  /* 0x00000001df0c7824 */ /* 0x000fe200078e0a0c */
[----:B------:R1:W-:Y:S01]  /*28d0*/  @!P3 LDGSTS.E.BYPASS.LTC128B.128 [R11+0x21280], [R22.64] ;  /* 0x21280000160bbfae */ /* 0x0003e2000b901d4a */
[----:B------:R-:W-:Y:S01]  /*28e0*/  IMAD.IADD R18, R13, 0x1, R18 ;  /* 0x000000010d127824 */ /* 0x000fe200078e0212 */
[----:B------:R-:W-:Y:S01]  /*28f0*/  SHF.R.S32.HI R17, RZ, 0x1f, R8 ;  /* 0x0000001fff117819 */ /* 0x000fe20000011408 */
[----:B------:R-:W-:Y:S01]  /*2900*/  IMAD.SHL.U32 R16, R12, 0x10, RZ ;  /* 0x000000100c107824 */ /* 0x000fe200078e00ff */
[----:B------:R-:W-:Y:S01]  /*2910*/  SHF.R.S32.HI R211, RZ, 0x1f, R12 ;  /* 0x0000001fffd37819 */ /* 0x000fe2000001140c */
[----:B------:R-:W-:Y:S01]  /*2920*/  IMAD.SHL.U32 R227, R18, 0x2, RZ ;  /* 0x0000000212e37824 */ /* 0x000fe200078e00ff */
[----:B------:R-:W-:Y:S01]  /*2930*/  LEA.HI R13, R17, R8, RZ, 0x2 ;  /* 0x00000008110d7211 */ /* 0x000fe200078f10ff */
[----:B------:R-:W0:Y:S01]  /*2940*/  LDGDEPBAR ;  /* 0x00000000000079af */ /* 0x000e220000000000 */
[----:B------:R-:W-:-:S02]  /*2950*/  LEA.HI R211, R211, R12, RZ, 0x3 ;  /* 0x0000000cd3d37211 */ /* 0x000fc400078f18ff */
[----:B------:R-:W-:Y:S01]  /*2960*/  LOP3.LUT R9, R13, 0x7ffffffc, RZ, 0xc0, !PT ;  /* 0x7ffffffc0d097812 */ /* 0x000fe200078ec0ff */
[----:B------:R-:W0:Y:S01]  /*2970*/  LDGDEPBAR ;  /* 0x00000000000079af */ /* 0x000e220000000000 */
[C---:B------:R-:W-:Y:S02]  /*2980*/  IADD3 R0, R227.reuse, 0x21480, RZ ;  /* 0x00021480e3007810 */ /* 0x040fe40007ffe0ff */
[----:B------:R-:W-:Y:S01]  /*2990*/  IADD3 R224, R227, 0x215a0, RZ ;  /* 0x000215a0e3e07810 */ /* 0x000fe20007ffe0ff */
[----:B------:R-:W-:Y:S01]  /*29a0*/  IMAD.IADD R8, R8, 0x1, -R9 ;  /* 0x0000000108087824 */ /* 0x000fe200078e0a09 */
[----:B------:R-:W-:Y:S01]  /*29b0*/  @P0 IADD3 R224, R0, 0xe0, RZ ;  /* 0x000000e000e00810 */ /* 0x000fe20007ffe0ff */
[----:B------:R-:W-:Y:S01]  /*29c0*/  IMAD.SHL.U32 R0, R2, 0x8, RZ ;  /* 0x0000000802007824 */ /* 0x000fe200078e00ff */
[----:B------:R-:W-:Y:S01]  /*29d0*/  SEL R9, RZ, 0xffffffff, P1 ;  /* 0xffffffffff097807 */ /* 0x000fe20000800000 */
[----:B------:R-:W-:Y:S01]  /*29e0*/  IMAD R249, R249, 0x4, R8 ;  /* 0x00000004f9f97824 */ /* 0x000fe200078e0208 */
[----:B------:R-:W-:-:S02]  /*29f0*/  LOP3.LUT P0, RZ, R3, 0x2, RZ, 0xc0, !PT ;  /* 0x0000000203ff7812 */ /* 0x000fc4000780c0ff */
[C---:B------:R-:W-:Y:S01]  /*2a00*/  LOP3.LUT P1, RZ, R3.reuse, 0x4, RZ, 0xc0, !PT ;  /* 0x0000000403ff7812 */ /* 0x040fe2000782c0ff */
[----:B------:R-:W-:Y:S01]  /*2a10*/  IMAD.SHL.U32 R3, R3, 0x40, RZ ;  /* 0x0000004003037824 */ /* 0x000fe200078e00ff */
[C---:B------:R-:W-:Y:S01]  /*2a20*/  LOP3.LUT R15, R211.reuse, 0xfffffff8, RZ, 0xc0, !PT ;  /* 0xfffffff8d30f7812 */ /* 0x040fe200078ec0ff */
[----:B------:R-:W-:Y:S01]  /*2a30*/  IMAD.SHL.U32 R211, R211, 0x40, RZ ;  /* 0x00000040d3d37824 */ /* 0x000fe200078e00ff */
[----:B------:R-:W-:Y:S01]  /*2a40*/  LOP3.LUT R16, R16, 0xf0, RZ, 0xc0, !PT ;  /* 0x000000f010107812 */ /* 0x000fe200078ec0ff */
[----:B-1----:R-:W-:Y:S01]  /*2a50*/  IMAD.SHL.U32 R11, R5, 0x20, RZ ;  /* 0x00000020050b7824 */ /* 0x002fe200078e00ff */
[----:B------:R-:W-:Y:S01]  /*2a60*/  LOP3.LUT R3, R3, 0x1c0, RZ, 0xc0, !PT ;  /* 0x000001c003037812 */ /* 0x000fe200078ec0ff */
[----:B------:R-:W-:Y:S01]  /*2a70*/  IMAD.IADD R2, R12, 0x1, -R15 ;  /* 0x000000010c027824 */ /* 0x000fe200078e0a0f */
[----:B------:R-:W-:Y:S01]  /*2a80*/  LEA.HI.SX32 R228, R13, R14, 0x1e ;  /* 0x0000000e0de47211 */ /* 0x000fe200078ff2ff */
[----:B------:R-:W-:Y:S01]  /*2a90*/  IMAD.SHL.U32 R9, R9, 0x2, RZ ;  /* 0x0000000209097824 */ /* 0x000fe200078e00ff */
[----:B------:R-:W-:Y:S01]  /*2aa0*/  SEL R209, R217, 0xfffffff0, !P0 ;  /* 0xfffffff0d9d17807 */ /* 0x000fe20004000000 */
[----:B------:R-:W-:Y:S01]  /*2ab0*/  IMAD.SHL.U32 R249, R249, 0x2, RZ ;  /* 0x00000002f9f97824 */ /* 0x000fe200078e00ff */
[----:B------:R-:W-:-:S02]  /*2ac0*/  LOP3.LUT R10, R3, 0x8, R218, 0xf8, !PT ;  /* 0x00000008030a7812 */ /* 0x000fc400078ef8da */
[----:B------:R-:W-:Y:S02]  /*2ad0*/  LOP3.LUT R11, R11, 0x20, RZ, 0xc0, !PT ;  /* 0x000000200b0b7812 */ /* 0x000fe400078ec0ff */
[----:B------:R-:W-:Y:S02]  /*2ae0*/  LOP3.LUT R13, R3, 0x30, R14, 0xf8, !PT ;  /* 0x00000030030d7812 */ /* 0x000fe400078ef80e */
[----:B------:R-:W-:Y:S02]  /*2af0*/  SEL R207, R215, 0xffffffe0, !P1 ;  /* 0xffffffe0d7cf7807 */ /* 0x000fe40004800000 */
[----:B------:R-:W-:Y:S02]  /*2b00*/  SHF.R.U32.HI R3, RZ, 0x3, R3 ;  /* 0x00000003ff037819 */ /* 0x000fe40000011603 */
[C---:B------:R-:W-:Y:S02]  /*2b10*/  LOP3.LUT P1, RZ, R2.reuse, 0x4, RZ, 0xc0, !PT ;  /* 0x0000000402ff7812 */ /* 0x040fe4000782c0ff */
[C---:B------:R-:W-:Y:S01]  /*2b20*/  LOP3.LUT P0, RZ, R2.reuse, 0x2, RZ, 0xc0, !PT ;  /* 0x0000000202ff7812 */ /* 0x040fe2000780c0ff */
[----:B------:R-:W-:Y:S01]  /*2b30*/  IMAD.SHL.U32 R2, R2, 0x40, RZ ;  /* 0x0000004002027824 */ /* 0x000fe200078e00ff */
[----:B------:R-:W-:-:S02]  /*2b40*/  LOP3.LUT R212, R16, 0x100, R19, 0xf8, !PT ;  /* 0x0000010010d47812 */ /* 0x000fc400078ef813 */
[----:B------:R-:W-:Y:S02]  /*2b50*/  LOP3.LUT R0, R11, 0x18, R0, 0xf8, !PT ;  /* 0x000000180b007812 */ /* 0x000fe400078ef800 */
[----:B------:R-:W-:Y:S02]  /*2b60*/  LOP3.LUT R11, R10, R3, RZ, 0x3c, !PT ;  /* 0x000000030a0b7212 */ /* 0x000fe400078e3cff */
[----:B------:R-:W-:Y:S02]  /*2b70*/  LOP3.LUT R218, R13, 0x8, R218, 0xf8, !PT ;  /* 0x000000080dda7812 */ /* 0x000fe400078ef8da */
[----:B------:R-:W-:Y:S01]  /*2b80*/  SHF.R.U32.HI R13, RZ, 0x3, R212 ;  /* 0x00000003ff0d7819 */ /* 0x000fe200000116d4 */
[----:B------:R-:W-:Y:S01]  /*2b90*/  IMAD R216, R216, 0x200, R11 ;  /* 0x00000200d8d87824 */ /* 0x000fe200078e020b */
[----:B------:R-:W-:Y:S02]  /*2ba0*/  LOP3.LUT R2, R2, 0x1c0, RZ, 0xc0, !PT ;  /* 0x000001c002027812 */ /* 0x000fe400078ec0ff */
[----:B------:R-:W-:Y:S01]  /*2bb0*/  LOP3.LUT R13, R13, 0x38, RZ, 0xc0, !PT ;  /* 0x000000380d0d7812 */ /* 0x000fe200078ec0ff */
[----:B------:R-:W-:Y:S01]  /*2bc0*/  IMAD.SHL.U32 R216, R216, 0x2, RZ ;  /* 0x00000002d8d87824 */ /* 0x000fe200078e00ff */
[----:B------:R-:W-:-:S02]  /*2bd0*/  LOP3.LUT R211, R211, 0xfffffe00, RZ, 0xc0, !PT ;  /* 0xfffffe00d3d37812 */ /* 0x000fc400078ec0ff */
[----:B------:R-:W-:Y:S01]  /*2be0*/  SHF.R.U32.HI R11, RZ, 0x3, R2 ;  /* 0x00000003ff0b7819 */ /* 0x000fe20000011602 */
[----:B------:R-:W-:Y:S01]  /*2bf0*/  IMAD R209, R209, 0x2, R216 ;  /* 0x00000002d1d17824 */ /* 0x000fe200078e02d8 */
        /* <DEDUP_REMOVED lines=8> */
[----:B------:R-:W-:Y:S01]  /*2c80*/  LOP3.LUT R213, R16, R213, RZ, 0xfc, !PT ;  /* 0x000000d510d57212 */ /* 0x000fe200078efcff */
[----:B------:R-:W-:Y:S01]  /*2c90*/  IMAD.IADD R220, R3, 0x1, R220 ;  /* 0x0000000103dc7824 */ /* 0x000fe200078e02dc */
[----:B------:R-:W-:Y:S01]  /*2ca0*/  SEL R217, R217, 0xfffffff0, !P0 ;  /* 0xfffffff0d9d97807 */ /* 0x000fe20004000000 */
[----:B------:R-:W-:Y:S01]  /*2cb0*/  IMAD R218, R5, 0x200, R218 ;  /* 0x0000020005da7824 */ /* 0x000fe200078e02da */
[----:B------:R-:W-:Y:S01]  /*2cc0*/  LOP3.LUT R213, R213, 0x18, R12, 0x78, !PT ;  /* 0x00000018d5d57812 */ /* 0x000fe200078e780c */
        /* <DEDUP_REMOVED lines=8> */
[----:B------:R-:W-:Y:S01]  /*2d50*/  IMAD.IADD R210, R220, 0x1, R217 ;  /* 0x00000001dcd27824 */ /* 0x000fe200078e02d9 */
[----:B------:R-:W-:Y:S01]  /*2d60*/  LOP3.LUT R9, R9, 0x2, R6, 0xe2, !PT ;  /* 0x0000000209097812 */ /* 0x000fe200078ee206 */
[----:B------:R-:W-:Y:S01]  /*2d70*/  IMAD R214, R215, 0x2, R214 ;  /* 0x00000002d7d67824 */ /* 0x000fe200078e02d6 */
[----:B------:R-:W-:Y:S01]  /*2d80*/  LOP3.LUT R211, R0, R211, RZ, 0xfc, !PT ;  /* 0x000000d300d37212 */ /* 0x000fe200078efcff */
[----:B------:R-:W-:Y:S01]  /*2d90*/  IMAD R206, R206, 0x2, R213 ;  /* 0x00000002cece7824 */ /* 0x000fe200078e02d5 */
[----:B------:R-:W-:Y:S01]  /*2da0*/  LOP3.LUT R226, R9, R226, RZ, 0xfc, !PT ;  /* 0x000000e209e27212 */ /* 0x000fe200078efcff */
[----:B------:R-:W-:Y:S01]  /*2db0*/  IMAD.IADD R215, R220, 0x1, R215 ;  /* 0x00000001dcd77824 */ /* 0x000fe200078e02d7 */
[----:B------:R-:W-:Y:S01]  /*2dc0*/  LEA R212, R212, 0x23c80, 0x1 ;  /* 0x00023c80d4d47811 */ /* 0x000fe200078e08ff */
[----:B------:R-:W-:Y:S01]  /*2dd0*/  IMAD.IADD R0, R204, 0x1, R205 ;  /* 0x00000001cc007824 */ /* 0x000fe200078e02cd */
[----:B--2---:R-:W-:-:S02]  /*2de0*/  LEA R211, R211, 0x80, 0x1 ;  /* 0x00000080d3d37811 */ /* 0x004fc400078e08ff */
.L_x_1270:
[----:B------:R-:W-:Y:S04]  /*2df0*/  DEPBAR.LE SB0, 0x1 ;  /* 0x000080400000791a */ /* 0x000fe80000000000 */
[----:B------:R-:W-:Y:S01]  /*2e00*/  BAR.SYNC.DEFER_BLOCKING 0x0 ;  /* 0x0000000000007b1d */ /* 0x000fe20000010000 */
[----:B------:R-:W-:Y:S01]  /*2e10*/  MOV R3, UR4 ;  /* 0x0000000400037c02 */ /* 0x000fe20008000f00 */
[----:B------:R-:W-:Y:S01]  /*2e20*/  IMAD.U32 R104, RZ, RZ, UR4 ;  /* 0x00000004ff687e24 */ /* 0x000fe2000f8e00ff */
[----:B------:R-:W-:Y:S02]  /*2e30*/  MOV R42, UR4 ;  /* 0x00000004002a7c02 */ /* 0x000fe40008000f00 */
[----:B------:R-:W-:Y:S01]  /*2e40*/  IADD3 R248, R252, 0x1, RZ ;  /* 0x00000001fcf87810 */ /* 0x000fe20007ffe0ff */
[----:B------:R-:W-:Y:S02]  /*2e50*/  IMAD R3, R3, 0x3000, R220 ;  /* 0x0000300003037824 */ /* 0x000fe400078e02dc */
[----:B------:R-:W-:Y:S01]  /*2e60*/  IMAD R42, R42, 0x3000, R217 ;  /* 0x000030002a2a7824 */ /* 0x000fe200078e02d9 */
[----:B------:R-:W-:Y:S01]  /*2e70*/  ISETP.GE.AND P3, PT, R248, R222, PT ;  /* 0x000000def800720c */ /* 0x000fe20003f66270 */
[----:B------:R-:W-:Y:S02]  /*2e80*/  IMAD.SHL.U32 R174, R3, 0x2, RZ ;  /* 0x0000000203ae7824 */ /* 0x000fe400078e00ff */
[--C-:B------:R-:W-:Y:S02]  /*2e90*/  IMAD.IADD R37, R220, 0x1, R42.reuse ;  /* 0x00000001dc257824 */ /* 0x100fe400078e022a */
[----:B------:R-:W-:Y:S02]  /*2ea0*/  IMAD R43, R104, 0x3000, R215 ;  /* 0x00003000682b7824 */ /* 0x000fe400078e02d7 */
        /* <DEDUP_REMOVED lines=158> */
[----:B--2-4-:R-:W-:Y:S01]  /*3890*/  ISETP.GT.AND P1, PT, R223, 0xf, PT ;  /* 0x0000000fdf00780c */ /* 0x014fe20003f24270 */
[----:B------:R-:W-:Y:S01]  /*38a0*/  IMAD.WIDE.U32 R26, R248, c[0x0][0x178], RZ ;  /* 0x00005e00f81a7a25 */ /* 0x000fe200078e00ff */
[----:B------:R-:W-:Y:S03]  /*38b0*/  SHF.R.S32.HI R25, RZ, 0x1f, R248 ;  /* 0x0000001fff197819 */ /* 0x000fe600000114f8 */
[----:B------:R-:W-:Y:S02]  /*38c0*/  IMAD.SHL.U32 R31, R26, 0x40, RZ ;  /* 0x000000401a1f7824 */ /* 0x000fe400078e00ff */
[----:B------:R-:W-:Y:S02]  /*38d0*/  IMAD R25, R25, c[0x0][0x178], RZ ;  /* 0x00005e0019197a24 */ /* 0x000fe400078e02ff */
[C---:B------:R-:W-:Y:S01]  /*38e0*/  IMAD R30, R248.reuse, -0x40, R230 ;  /* 0xffffffc0f81e7824 */ /* 0x040fe200078e02e6 */
[----:B------:R-:W-:Y:S01]  /*38f0*/  IADD3 R24, P2, R31, R238, RZ ;  /* 0x000000ee1f187210 */ /* 0x000fe20007f5e0ff */
[----:B------:R-:W-:Y:S02]  /*3900*/  IMAD R25, R248, c[0x0][0x17c], R25 ;  /* 0x00005f00f8197a24 */ /* 0x000fe400078e0219 */
[----:B------:R-:W-:Y:S01]  /*3910*/  @!P1 LEA R28, R252, 0x40, 0x6 ;  /* 0x00000040fc1c9811 */ /* 0x000fe200078e30ff */
[----:B------:R-:W-:Y:S02]  /*3920*/  IMAD.IADD R30, R30, 0x1, -R229 ;  /* 0x000000011e1e7824 */ /* 0x000fe400078e0ae5 */
[----:B------:R-:W-:Y:S01]  /*3930*/  IMAD.IADD R25, R27, 0x1, R25 ;  /* 0x000000011b197824 */ /* 0x000fe200078e0219 */
[C---:B------:R-:W-:Y:S04]  /*3940*/  @!P1 IADD3 R29, P0, R28.reuse, R244, RZ ;  /* 0x000000f41c1d9210 */ /* 0x040fe80007f1e0ff */
[----:B------:R-:W-:Y:S02]  /*3950*/  @!P1 LEA.HI.X.SX32 R28, R28, R221, 0x1, P0 ;  /* 0x000000dd1c1c9211 */ /* 0x000fe400000f0eff */
[----:B------:R-:W-:Y:S02]  /*3960*/  IADD3 R27, P1, P0, R238, UR9, R31 ;  /* 0x00000009ee1b7c10 */ /* 0x000fe4000f83e01f */
[----:B------:R-:W-:Y:S04]  /*3970*/  SHF.L.U64.HI R25, R26, 0x6, R25 ;  /* 0x000000061a197819 */ /* 0x000fe80000010219 */
[----:B------:R-:W-:Y:S01]  /*3980*/  IADD3.X R26, R251, UR8, R25, P1, P0 ;  /* 0x00000008fb1a7c10 */ /* 0x000fe20008fe0419 */
[----:B------:R-:W-:Y:S01]  /*3990*/  IMAD.X R25, R25, 0x1, R251, P2 ;  /* 0x0000000119197824 */ /* 0x000fe200010e06fb */
[----:B------:R-:W-:Y:S02]  /*39a0*/  ISETP.GT.AND P1, PT, R223, 0xf, PT ;  /* 0x0000000fdf00780c */ /* 0x000fe40003f24270 */
[----:B------:R-:W-:Y:S11]  /*39b0*/  ISETP.LT.OR P2, PT, R30, 0x21, !P4 ;  /* 0x000000211e00780c */ /* 0x000ff60006741670 */
[C---:B------:R-:W-:Y:S04]  /*39c0*/  @!P1 LEA R34, P0, R29.reuse, c[0x0][0x258], 0x2 ;  /* 0x000096001d229a11 */ /* 0x040fe800078010ff */
[----:B------:R-:W-:Y:S02]  /*39d0*/  @!P1 LEA.HI.X R35, R29, c[0x0][0x25c], R28, 0x2, P0 ;  /* 0x000097001d239a11 */ /* 0x000fe400000f141c */
[C---:B------:R-:W-:Y:S02]  /*39e0*/  LEA R28, P0, R27.reuse, c[0x0][0x160], 0x1 ;  /* 0x000058001b1c7a11 */ /* 0x040fe400078008ff */
[----:B------:R-:W-:Y:S02]  /*39f0*/  LEA R36, P1, R24, c[0x0][0x160], 0x1 ;  /* 0x0000580018247a11 */ /* 0x000fe400078208ff */
[----:B------:R-:W-:Y:S01]  /*3a00*/  LEA.HI.X R29, R27, c[0x0][0x164], R26, 0x1, P0 ;  /* 0x000059001b1d7a11 */ /* 0x000fe200000f0c1a */
[----:B------:R-:W-:Y:S01]  /*3a10*/  IMAD.SHL.U32 R27, R223, 0x4, RZ ;  /* 0x00000004df1b7824 */ /* 0x000fe200078e00ff */
[----:B------:R-:W-:Y:S02]  /*3a20*/  ISETP.LT.OR P0, PT, R30, 0x1, !P4 ;  /* 0x000000011e00780c */ /* 0x000fe40006701670 */
[----:B------:R-:W-:Y:S01]  /*3a30*/  LEA.HI.X R37, R24, c[0x0][0x164], R25, 0x1, P1 ;  /* 0x0000590018257a11 */ /* 0x000fe200008f0c19 */
[----:B------:R-:W-:Y:S01]  /*3a40*/  IMAD.U32 R24, RZ, RZ, UR13 ;  /* 0x0000000dff187e24 */ /* 0x000fe2000f8e00ff */
[----:B------:R-:W-:Y:S02]  /*3a50*/  IADD3 R25, R225, 0xf080, RZ ;  /* 0x0000f080e1197810 */ /* 0x000fe40007ffe0ff */
[----:B------:R-:W-:Y:S03]  /*3a60*/  ISETP.LT.OR P1, PT, R30, 0x1, !P6 ;  /* 0x000000011e00780c */ /* 0x000fe60007721670 */
        /* <DEDUP_REMOVED lines=9> */
[----:B------:R-:W-:Y:S03]  /*3b00*/  ISETP.LT.OR P0, PT, R30, 0x21, !P5 ;  /* 0x000000211e00780c */ /* 0x000fe60006f01670 */
[----:B------:R2:W-:Y:S01]  /*3b10*/  LDGSTS.E.BYPASS.LTC128B.128 [R25+0x1000], [R28.64], !P2 ;  /* 0x010000001c197fae */ /* 0x0005e2000d101d4a */
[----:B------:R-:W-:Y:S03]  /*3b20*/  ISETP.GT.AND P2, PT, R223, 0xf, PT ;  /* 0x0000000fdf00780c */ /* 0x000fe60003f44270 */
[----:B------:R2:W-:Y:S06]  /*3b30*/  LDGSTS.E.BYPASS.LTC128B.128 [R25+0x3000], [R28.64+0x80], !P1 ;  /* 0x030000801c197fae */ /* 0x0005ec000c901d4a */
[----:B------:R2:W-:Y:S04]  /*3b40*/  LDGSTS.E.BYPASS.LTC128B.128 [R25+0x5000], [R28.64+0x100], !P0 ;  /* 0x050001001c197fae */ /* 0x0005e8000c101d4a */
[----:B------:R-:W-:Y:S04]  /*3b50*/  @!P2 IMAD R24, R24, 0x40, R27 ;  /* 0x000000401818a824 */ /* 0x000fe800078e021b */
[----:B------:R-:W-:Y:S05]  /*3b60*/  @!P2 IMAD.SHL.U32 R31, R24, 0x4, RZ ;  /* 0x00000004181fa824 */ /* 0x000fea00078e00ff */
[----:B------:R2:W-:Y:S02]  /*3b70*/  @!P2 LDGSTS.E.BYPASS.LTC128B.128 [R31+0x21080], [R34.64] ;  /* 0x21080000221fafae */ /* 0x0005e4000b901d4a */
.L_x_1268:
[C---:B-12-4-:R-:W-:Y:S01]  /*3b80*/  HMMA.16816.F32 R24, R104.reuse, R2, RZ ;  /* 0x000000026818723c */ /* 0x056fe200000018ff */
[----:B------:R-:W-:Y:S03]  /*3b90*/  LDSM.16.M88.2 R2, [R208+0x7880] ;  /* 0x00788000d002783b */ /* 0x000fe60000000100 */
[----:B------:R-:W-:Y:S01]  /*3ba0*/  IMAD.IADD R188, R205, 0x1, R214 ;  /* 0x00000001cdbc7824 */ /* 0x000fe200078e02d6 */
[----:B------:R-:W0:Y:S03]  /*3bb0*/  LDGDEPBAR ;  /* 0x00000000000079af */ /* 0x000e260000000000 */
[C---:B------:R-:W-:Y:S08]  /*3bc0*/  HMMA.16816.F32 R28, R104.reuse, R108, RZ ;  /* 0x0000006c681c723c */ /* 0x040ff000000018ff */
[C---:B------:R-:W-:Y:S08]  /*3bd0*/  HMMA.16816.F32 R32, R104.reuse, R32, RZ ;  /* 0x000000206820723c */ /* 0x040ff000000018ff */
        /* <DEDUP_REMOVED lines=8> */
[C---:B------:R-:W-:Y:S08]  /*3c60*/  HMMA.16816.F32 R28, R176.reuse, R180, R28 ;  /* 0x000000b4b01c723c */ /* 0x040ff0000000181c */
[C---:B------:R-:W-:Y:S01]  /*3c70*/  HMMA.16816.F32 R32, R176.reuse, R182, R32 ;  /* 0x000000b6b020723c */ /* 0x040fe20000001820 */
[----:B------:R-:W-:Y:S07]  /*3c80*/  LDSM.16.M88.4 R180, [R188] ;  /* 0x00000000bcb4783b */ /* 0x000fee0000000200 */
[C---:B------:R-:W-:Y:S01]  /*3c90*/  HMMA.16816.F32 R36, R176.reuse, R184, R36 ;  /* 0x000000b8b024723c */ /* 0x040fe20000001824 */
[----:B------:R-:W3:Y:S07]  /*3ca0*/  LDSM.16.M88.2 R184, [R207+0x7880] ;  /* 0x00788000cfb8783b */ /* 0x000eee0000000100 */
[----:B------:R-:W-:Y:S01]  /*3cb0*/  HMMA.16816.F32 R40, R176, R186, R40 ;  /* 0x000000bab028723c */ /* 0x000fe20000001828 */
[----:B------:R-:W-:Y:S07]  /*3cc0*/  LDSM.16.M88.2 R176, [R216+0xa880] ;  /* 0x00a88000d8b0783b */ /* 0x000fee0000000100 */
[C---:B-1----:R-:W-:Y:S01]  /*3cd0*/  HMMA.16816.F32 R24, R108.reuse, R2, R24 ;  /* 0x000000026c18723c */ /* 0x042fe20000001818 */
[----:B------:R-:W1:Y:S07]  /*3ce0*/  LDSM.16.M88.2 R2, [R207+0x8080] ;  /* 0x00808000cf02783b */ /* 0x000e6e0000000100 */
[C---:B--2---:R-:W-:Y:S01]  /*3cf0*/  HMMA.16816.F32 R28, R108.reuse, R104, R28 ;  /* 0x000000686c1c723c */ /* 0x044fe2000000181c */
[----:B------:R-:W2:Y:S07]  /*3d00*/  LDSM.16.M88.2 R104, [R207+0x8880] ;  /* 0x00888000cf68783b */ /* 0x000eae0000000100 */
[C---:B----4-:R-:W-:Y:S01]  /*3d10*/  HMMA.16816.F32 R32, R108.reuse, R106, R32 ;  /* 0x0000006a6c20723c */ /* 0x050fe20000001820 */
[----:B------:R-:W4:Y:S07]  /*3d20*/  LDSM.16.M88.2 R106, [R207+0x9080] ;  /* 0x00908000cf6a783b */ /* 0x000f2e0000000100 */
[C---:B-----5:R-:W-:Y:S08]  /*3d30*/  HMMA.16816.F32 R36, R108.reuse, R172, R36 ;  /* 0x000000ac6c24723c */ /* 0x060ff00000001824 */
[----:B---3--:R-:W-:Y:S01]  /*3d40*/  HMMA.16816.F32 R40, R108, R174, R40 ;  /* 0x000000ae6c28723c */ /* 0x008fe20000001828 */
[----:B------:R-:W3:Y:S04]  /*3d50*/  LDSM.16.M88.2 R108, [R207+0x9880] ;  /* 0x00988000cf6c783b */ /* 0x000ee80000000100 */
[----:B------:R-:W-:Y:S03]  /*3d60*/  LDSM.16.M88.2 R110, [R216+0xa080] ;  /* 0x00a08000d86e783b */ /* 0x000fe60000000100 */
[C---:B------:R-:W-:Y:S01]  /*3d70*/  HMMA.16816.F32 R24, R180.reuse, R184, R24 ;  /* 0x000000b8b418723c */ /* 0x040fe20000001818 */
[----:B------:R-:W5:Y:S07]  /*3d80*/  LDSM.16.M88.4 R172, [R204+0x1d080] ;  /* 0x01d08000ccac783b */ /* 0x000f6e0000000200 */
[C---:B-1----:R-:W-:Y:S01]  /*3d90*/  HMMA.16816.F32 R28, R180.reuse, R2, R28 ;  /* 0x00000002b41c723c */ /* 0x042fe2000000181c */
[----:B------:R-:W1:Y:S07]  /*3da0*/  LDSM.16.M88.2 R2, [R216+0xb080] ;  /* 0x00b08000d802783b */ /* 0x000e6e0000000100 */
[C---:B--2---:R-:W-:Y:S01]  /*3db0*/  HMMA.16816.F32 R32, R180.reuse, R104, R32 ;  /* 0x00000068b420723c */ /* 0x044fe20000001820 */
[----:B------:R-:W2:Y:S07]  /*3dc0*/  LDSM.16.M88.2 R104, [R216+0xb880] ;  /* 0x00b88000d868783b */ /* 0x000eae0000000100 */
[C---:B----4-:R-:W-:Y:S01]  /*3dd0*/  HMMA.16816.F32 R36, R180.reuse, R106, R36 ;  /* 0x0000006ab424723c */ /* 0x050fe20000001824 */
[----:B------:R-:W4:Y:S07]  /*3de0*/  LDSM.16.M88.2 R106, [R216+0xc080] ;  /* 0x00c08000d86a783b */ /* 0x000f2e0000000100 */
[----:B---3--:R-:W-:Y:S01]  /*3df0*/  HMMA.16816.F32 R40, R180, R108, R40 ;  /* 0x0000006cb428723c */ /* 0x008fe20000001828 */
[----:B------:R-:W-:Y:S04]  /*3e00*/  LDSM.16.M88.2 R108, [R209+0xa080] ;  /* 0x00a08000d16c783b */ /* 0x000fe80000000100 */
[----:B------:R-:W3:Y:S03]  /*3e10*/  LDSM.16.M88.4 R180, [R0+0x1d080] ;  /* 0x01d0800000b4783b */ /* 0x000ee60000000200 */
        /* <DEDUP_REMOVED lines=8> */
[----:B----4-:R-:W-:Y:S01]  /*3ea0*/  HMMA.16816.F32 R40, R172, R106, R40 ;  /* 0x0000006aac28723c */ /* 0x010fe20000001828 */
[----:B------:R-:W4:Y:S04]  /*3eb0*/  LDSM.16.M88.2 R106, [R209+0xc080] ;  /* 0x00c08000d16a783b */ /* 0x000f280000000100 */
[----:B------:R-:W-:Y:S03]  /*3ec0*/  LDSM.16.M88.4 R172, [R214+0x2000] ;  /* 0x00200000d6ac783b */ /* 0x000fe60000000200 */
[C---:B---3--:R-:W-:Y:S01]  /*3ed0*/  HMMA.16816.F32 R24, R180.reuse, R108, R24 ;  /* 0x0000006cb418723c */ /* 0x048fe20000001818 */
[----:B------:R-:W3:Y:S07]  /*3ee0*/  LDSM.16.M88.2 R108, [R208+0xa080] ;  /* 0x00a08000d06c783b */ /* 0x000eee0000000100 */
[C---:B-----5:R-:W-:Y:S01]  /*3ef0*/  HMMA.16816.F32 R28, R180.reuse, R110, R28 ;  /* 0x0000006eb41c723c */ /* 0x060fe2000000181c */
[----:B------:R-:W5:Y:S07]  /*3f00*/  LDSM.16.M88.2 R110, [R208+0xa880] ;  /* 0x00a88000d06e783b */ /* 0x000f6e0000000100 */
[C---:B-1----:R-:W-:Y:S01]  /*3f10*/  HMMA.16816.F32 R32, R180.reuse, R2, R32 ;  /* 0x00000002b420723c */ /* 0x042fe20000001820 */
[----:B------:R-:W1:Y:S07]  /*3f20*/  LDSM.16.M88.2 R2, [R208+0xb080] ;  /* 0x00b08000d002783b */ /* 0x000e6e0000000100 */
[C---:B--2---:R-:W-:Y:S01]  /*3f30*/  HMMA.16816.F32 R36, R180.reuse, R104, R36 ;  /* 0x00000068b424723c */ /* 0x044fe20000001824 */
[----:B------:R-:W2:Y:S07]  /*3f40*/  LDSM.16.M88.2 R104, [R208+0xb880] ;  /* 0x00b88000d068783b */ /* 0x000eae0000000100 */
[----:B----4-:R-:W-:Y:S01]  /*3f50*/  HMMA.16816.F32 R40, R180, R106, R40 ;  /* 0x0000006ab428723c */ /* 0x010fe20000001828 */
[----:B------:R-:W4:Y:S04]  /*3f60*/  LDSM.16.M88.2 R106, [R208+0xc080] ;  /* 0x00c08000d06a783b */ /* 0x000f280000000100 */
[----:B------:R-:W-:Y:S02]  /*3f70*/  LDSM.16.M88.2 R180, [R207+0xb880] ;  /* 0x00b88000cfb4783b */ /* 0x000fe40000000100 */
[----:B------:R-:W-:Y:S01]  /*3f80*/  IMAD.IADD R182, R240, 0x1, -R249 ;  /* 0x00000001f0b67824 */ /* 0x000fe200078e0af9 */
[C---:B---3--:R-:W-:Y:S01]  /*3f90*/  HMMA.16816.F32 R24, R172.reuse, R108, R24 ;  /* 0x0000006cac18723c */ /* 0x048fe20000001818 */
[----:B------:R-:W3:Y:S04]  /*3fa0*/  LDSM.16.M88.2 R108, [R207+0xa080] ;  /* 0x00a08000cf6c783b */ /* 0x000ee80000000100 */
[----:B------:R-:W-:Y:S03]  /*3fb0*/  IMAD R183, R252, 0x40, R240 ;  /* 0x00000040fcb77824 */ /* 0x000fe600078e02f0 */
[C---:B-----5:R-:W-:Y:S01]  /*3fc0*/  HMMA.16816.F32 R28, R172.reuse, R110, R28 ;  /* 0x0000006eac1c723c */ /* 0x060fe2000000181c */
[----:B------:R-:W5:Y:S03]  /*3fd0*/  LDSM.16.M88.2 R110, [R207+0xa880] ;  /* 0x00a88000cf6e783b */ /* 0x000f660000000100 */
[----:B------:R-:W-:Y:S04]  /*3fe0*/  IADD3 R183, -R230, 0x1, R183 ;  /* 0x00000001e6b77810 */ /* 0x000fe80007ffe1b7 */
[----:B------:R-:W-:Y:S01]  /*3ff0*/  IADD3 R183, -R249, R228, R183 ;  /* 0x000000e4f9b77210 */ /* 0x000fe20007ffe1b7 */
[C---:B-1----:R-:W-:Y:S01]  /*4000*/  HMMA.16816.F32 R32, R172.reuse, R2, R32 ;  /* 0x00000002ac20723c */ /* 0x042fe20000001820 */
[----:B------:R-:W1:Y:S02]  /*4010*/  LDSM.16.M88.2 R2, [R207+0xb080] ;  /* 0x00b08000cf02783b */ /* 0x000e640000000100 */
[----:B------:R-:W-:Y:S02]  /*4020*/  IMNMX R184, R182, R183, PT ;  /* 0x000000b7b6b87217 */ /* 0x000fe40003800200 */
[----:B------:R-:W-:Y:S02]  /*4030*/  IADD3 R183, R183, 0x8, RZ ;  /* 0x00000008b7b77810 */ /* 0x000fe40007ffe0ff */
[----:B------:R-:W-:Y:S01]  /*4040*/  ISETP.GT.AND P0, PT, R184, RZ, PT ;  /* 0x000000ffb800720c */ /* 0x000fe20003f04270 */
[C---:B--2---:R-:W-:Y:S01]  /*4050*/  HMMA.16816.F32 R36, R172.reuse, R104, R36 ;  /* 0x00000068ac24723c */ /* 0x044fe20000001824 */
[----:B------:R-:W2:Y:S03]  /*4060*/  LDSM.16.M88.2 R104, [R207+0xc080] ;  /* 0x00c08000cf68783b */ /* 0x000ea60000000100 */
[----:B------:R-:W-:Y:S04]  /*4070*/  IMNMX R182, R182, R183, PT ;  /* 0x000000b7b6b67217 */ /* 0x000fe80003800200 */
[----:B----4-:R-:W-:Y:S01]  /*4080*/  HMMA.16816.F32 R40, R172, R106, R40 ;  /* 0x0000006aac28723c */ /* 0x010fe20000001828 */
[----:B------:R-:W-:Y:S02]  /*4090*/  LDSM.16.M88.2 R106, [R216+0xc880] ;  /* 0x00c88000d86a783b */ /* 0x000fe40000000100 */
[C---:B------:R-:W-:Y:S02]  /*40a0*/  ISETP.GT.AND P2, PT, R182.reuse, 0x31, PT ;  /* 0x00000031b600780c */ /* 0x040fe40003f44270 */
[----:B------:R-:W4:Y:S01]  /*40b0*/  LDSM.16.M88.4 R172, [R204+0x1f080] ;  /* 0x01f08000ccac783b */ /* 0x000f220000000200 */
[----:B------:R-:W-:Y:S02]  /*40c0*/  ISETP.GT.AND P1, PT, R182, 0x40, PT ;  /* 0x00000040b600780c */ /* 0x000fe40003f24270 */
[C---:B---3--:R-:W-:Y:S01]  /*40d0*/  HMMA.16816.F32 R24, R176.reuse, R108, R24 ;  /* 0x0000006cb018723c */ /* 0x048fe20000001818 */
[----:B------:R-:W3:Y:S04]  /*40e0*/  LDSM.16.M88.2 R108, [R216+0xd080] ;  /* 0x00d08000d86c783b */ /* 0x000ee80000000100 */
[----:B------:R-:W-:Y:S03]  /*40f0*/  FSEL R22, R22, -INF , P1 ;  /* 0xff80000016167808 */ /* 0x000fe60000800000 */
[C---:B-----5:R-:W-:Y:S01]  /*4100*/  HMMA.16816.F32 R28, R176.reuse, R110, R28 ;  /* 0x0000006eb01c723c */ /* 0x060fe2000000181c */
[----:B------:R-:W5:Y:S03]  /*4110*/  LDSM.16.M88.2 R110, [R216+0xd880] ;  /* 0x00d88000d86e783b */ /* 0x000f660000000100 */
[--C-:B------:R-:W-:Y:S04]  /*4120*/  FFMA.FTZ R22, R22, c[0x0][0x29c], -R189.reuse ;  /* 0x0000a70016167a23 */ /* 0x100fe800000108bd */
[C---:B-1----:R-:W-:Y:S01]  /*4130*/  HMMA.16816.F32 R32, R176.reuse, R2, R32 ;  /* 0x00000002b020723c */ /* 0x042fe20000001820 */
[----:B------:R-:W1:Y:S01]  /*4140*/  LDSM.16.M88.2 R2, [R216+0xe080] ;  /* 0x00e08000d802783b */ /* 0x000e620000000100 */
[----:B------:R-:W-:Y:S06]  /*4150*/  MUFU.EX2 R22, R22 ;  /* 0x0000001600167308 */ /* 0x000fec0000000800 */
[C---:B------:R-:W-:Y:S07]  /*4160*/  HMMA.16816.F32 R36, R176.reuse, R180, R36 ;  /* 0x000000b4b024723c */ /* 0x040fee0000001824 */
[----:B------:R-:W-:Y:S01]  /*4170*/  FSEL R181, R4, -INF , P0 ;  /* 0xff80000004b57808 */ /* 0x000fe20000000000 */
[----:B--2---:R-:W-:Y:S01]  /*4180*/  HMMA.16816.F32 R40, R176, R104, R40 ;  /* 0x00000068b028723c */ /* 0x004fe20000001828 */
[----:B------:R-:W2:Y:S02]  /*4190*/  LDSM.16.M88.2 R104, [R216+0xe880] ;  /* 0x00e88000d868783b */ /* 0x000ea40000000100 */
[C---:B------:R-:W-:Y:S01]  /*41a0*/  ISETP.GT.AND P0, PT, R184.reuse, 0x1, PT ;  /* 0x00000001b800780c */ /* 0x040fe20003f04270 */
[--C-:B------:R-:W-:Y:S01]  /*41b0*/  FFMA.FTZ R180, R181, c[0x0][0x29c], -R190.reuse ;  /* 0x0000a700b5b47a23 */ /* 0x100fe200000108be */
[----:B------:R-:W-:Y:S02]  /*41c0*/  LDSM.16.M88.4 R176, [R0+0x1f080] ;  /* 0x01f0800000b0783b */ /* 0x000fe40000000200 */
[----:B------:R-:W-:Y:S01]  /*41d0*/  FSEL R5, R5, -INF , P0 ;  /* 0xff80000005057808 */ /* 0x000fe20000000000 */
[C---:B----4-:R-:W-:Y:S01]  /*41e0*/  HMMA.16816.F32 R24, R172.reuse, R106, R24 ;  /* 0x0000006aac18723c */ /* 0x050fe20000001818 */
[----:B------:R-:W4:Y:S01]  /*41f0*/  LDSM.16.M88.2 R106, [R209+0xc880] ;  /* 0x00c88000d16a783b */ /* 0x000f220000000100 */
[----:B------:R-:W-:Y:S03]  /*4200*/  MUFU.EX2 R180, R180 ;  /* 0x000000b400b47308 */ /* 0x000fe60000000800 */
[--C-:B------:R-:W-:Y:S01]  /*4210*/  FFMA.FTZ R181, R5, c[0x0][0x29c], -R190.reuse ;  /* 0x0000a70005b57a23 */ /* 0x100fe200000108be */
[----:B------:R-:W-:Y:S01]  /*4220*/  ISETP.GT.AND P0, PT, R184, 0x10, PT ;  /* 0x00000010b800780c */ /* 0x000fe20003f04270 */
[----:B------:R-:W-:Y:S01]  /*4230*/  LDSM.16.M88.2 R4, [R209+0xe080] ;  /* 0x00e08000d104783b */ /* 0x000fe20000000100 */
[C---:B---3--:R-:W-:Y:S03]  /*4240*/  HMMA.16816.F32 R28, R172.reuse, R108, R28 ;  /* 0x0000006cac1c723c */ /* 0x048fe6000000181c */
[----:B------:R-:W3:Y:S01]  /*4250*/  LDSM.16.M88.2 R108, [R209+0xd080] ;  /* 0x00d08000d16c783b */ /* 0x000ee20000000100 */
[----:B------:R-:W-:Y:S04]  /*4260*/  MUFU.EX2 R181, R181 ;  /* 0x000000b500b57308 */ /* 0x000fe80000000800 */
[C---:B-----5:R-:W-:Y:S07]  /*4270*/  HMMA.16816.F32 R32, R172.reuse, R110, R32 ;  /* 0x0000006eac20723c */ /* 0x060fee0000001820 */
[----:B------:R-:W-:Y:S01]  /*4280*/  FSEL R111, R8, -INF , P0 ;  /* 0xff800000086f7808 */ /* 0x000fe20000000000 */
[C---:B-1----:R-:W-:Y:S01]  /*4290*/  HMMA.16816.F32 R36, R172.reuse, R2, R36 ;  /* 0x00000002ac24723c */ /* 0x042fe20000001824 */
[----:B------:R-:W1:Y:S02]  /*42a0*/  LDSM.16.M88.2 R2, [R209+0xd880] ;  /* 0x00d88000d102783b */ /* 0x000e640000000100 */
[C---:B------:R-:W-:Y:S05]  /*42b0*/  ISETP.GT.AND P0, PT, R184.reuse, 0x11, PT ;  /* 0x00000011b800780c */ /* 0x040fea0003f04270 */
[----:B--2---:R-:W-:Y:S07]  /*42c0*/  HMMA.16816.F32 R40, R172, R104, R40 ;  /* 0x00000068ac28723c */ /* 0x004fee0000001828 */
[--C-:B------:R-:W-:Y:S01]  /*42d0*/  FFMA.FTZ R172, R111, c[0x0][0x29c], -R190.reuse ;  /* 0x0000a7006fac7a23 */ /* 0x100fe200000108be */
[C---:B----4-:R-:W-:Y:S01]  /*42e0*/  HMMA.16816.F32 R24, R176.reuse, R106, R24 ;  /* 0x0000006ab018723c */ /* 0x050fe20000001818 */
[----:B------:R-:W-:Y:S04]  /*42f0*/  LDSM.16.M88.4 R104, [R214+0x4000] ;  /* 0x00400000d668783b */ /* 0x000fe80000000200 */
[----:B------:R-:W-:Y:S01]  /*4300*/  FSEL R111, R9, -INF , P0 ;  /* 0xff800000096f7808 */ /* 0x000fe20000000000 */
[----:B------:R-:W-:Y:S01]  /*4310*/  MUFU.EX2 R172, R172 ;  /* 0x000000ac00ac7308 */ /* 0x000fe20000000800 */
[----:B------:R-:W2:Y:S01]  /*4320*/  LDSM.16.M88.2 R8, [R209+0xe880] ;  /* 0x00e88000d108783b */ /* 0x000ea20000000100 */
[----:B------:R-:W-:Y:S01]  /*4330*/  ISETP.GT.AND P0, PT, R184, 0x20, PT ;  /* 0x00000020b800780c */ /* 0x000fe20003f04270 */
[C---:B---3--:R-:W-:Y:S03]  /*4340*/  HMMA.16816.F32 R28, R176.reuse, R108, R28 ;  /* 0x0000006cb01c723c */ /* 0x048fe6000000181c */
[--C-:B------:R-:W-:Y:S01]  /*4350*/  FFMA.FTZ R173, R111, c[0x0][0x29c], -R190.reuse ;  /* 0x0000a7006fad7a23 */ /* 0x100fe200000108be */
[----:B------:R-:W-:Y:S01]  /*4360*/  FSEL R175, R12, -INF , P0 ;  /* 0xff8000000caf7808 */ /* 0x000fe20000000000 */
[----:B------:R-:W3:Y:S01]  /*4370*/  LDSM.16.M88.2 R110, [R208+0xc880] ;  /* 0x00c88000d06e783b */ /* 0x000ee20000000100 */
[C---:B------:R-:W-:Y:S03]  /*4380*/  ISETP.GT.AND P0, PT, R184.reuse, 0x21, PT ;  /* 0x00000021b800780c */ /* 0x040fe60003f04270 */
[----:B------:R-:W4:Y:S03]  /*4390*/  MUFU.EX2 R173, R173 ;  /* 0x000000ad00ad7308 */ /* 0x000f260000000800 */
[----:B------:R-:W-:Y:S01]  /*43a0*/  FSEL R109, R13, -INF , P0 ;  /* 0xff8000000d6d7808 */ /* 0x000fe20000000000 */
[--C-:B------:R-:W-:Y:S01]  /*43b0*/  FFMA.FTZ R174, R175, c[0x0][0x29c], -R190.reuse ;  /* 0x0000a700afae7a23 */ /* 0x100fe200000108be */
[C---:B-1----:R-:W-:Y:S01]  /*43c0*/  HMMA.16816.F32 R32, R176.reuse, R2, R32 ;  /* 0x00000002b020723c */ /* 0x042fe20000001820 */
[----:B------:R-:W1:Y:S02]  /*43d0*/  LDSM.16.M88.2 R12, [R208+0xd080] ;  /* 0x00d08000d00c783b */ /* 0x000e640000000100 */
[----:B------:R-:W-:Y:S01]  /*43e0*/  ISETP.GT.AND P0, PT, R184, 0x30, PT ;  /* 0x00000030b800780c */ /* 0x000fe20003f04270 */
[--C-:B------:R-:W-:Y:S01]  /*43f0*/  FFMA.FTZ R175, R109, c[0x0][0x29c], -R190.reuse ;  /* 0x0000a7006daf7a23 */ /* 0x100fe200000108be */
[----:B------:R-:W5:Y:S01]  /*4400*/  LDSM.16.M88.2 R2, [R208+0xd880] ;  /* 0x00d88000d002783b */ /* 0x000f620000000100 */
[----:B------:R-:W-:Y:S01]  /*4410*/  MUFU.EX2 R174, R174 ;  /* 0x000000ae00ae7308 */ /* 0x000fe20000000800 */
[----:B------:R-:W-:Y:S01]  /*4420*/  FSEL R109, R16, -INF , P0 ;  /* 0xff800000106d7808 */ /* 0x000fe20000000000 */
[C---:B------:R-:W-:Y:S01]  /*4430*/  HMMA.16816.F32 R36, R176.reuse, R4, R36 ;  /* 0x00000004b024723c */ /* 0x040fe20000001824 */
[----:B------:R-:W4:Y:S02]  /*4440*/  LDSM.16.M88.2 R4, [R208+0xe080] ;  /* 0x00e08000d004783b */ /* 0x000f240000000100 */
[C---:B------:R-:W-:Y:S01]  /*4450*/  ISETP.GT.AND P0, PT, R184.reuse, 0x31, PT ;  /* 0x00000031b800780c */ /* 0x040fe20003f04270 */
[--C-:B------:R-:W-:Y:S03]  /*4460*/  FFMA.FTZ R185, R109, c[0x0][0x29c], -R190.reuse ;  /* 0x0000a7006db97a23 */ /* 0x100fe600000108be */
[----:B------:R-:W-:Y:S01]  /*4470*/  FSEL R17, R17, -INF , P0 ;  /* 0xff80000011117808 */ /* 0x000fe20000000000 */
[----:B------:R-:W1:Y:S01]  /*4480*/  MUFU.EX2 R175, R175 ;  /* 0x000000af00af7308 */ /* 0x000e620000000800 */
[----:B------:R-:W-:Y:S01]  /*4490*/  ISETP.GT.AND P0, PT, R184, 0x40, PT ;  /* 0x00000040b800780c */ /* 0x000fe20003f04270 */
[----:B--2---:R-:W-:Y:S01]  /*44a0*/  HMMA.16816.F32 R40, R176, R8, R40 ;  /* 0x00000008b028723c */ /* 0x004fe20000001828 */
[----:B------:R-:W2:Y:S07]  /*44b0*/  LDSM.16.M88.2 R8, [R208+0xe880] ;  /* 0x00e88000d008783b */ /* 0x000eae0000000100 */
[----:B------:R-:W-:Y:S01]  /*44c0*/  MUFU.EX2 R185, R185 ;  /* 0x000000b900b97308 */ /* 0x000fe20000000800 */
[--C-:B------:R-:W-:Y:S01]  /*44d0*/  FFMA.FTZ R176, R17, c[0x0][0x29c], -R190.reuse ;  /* 0x0000a70011b07a23 */ /* 0x100fe200000108be */
[C---:B---3--:R-:W-:Y:S01]  /*44e0*/  HMMA.16816.F32 R24, R104.reuse, R110, R24 ;  /* 0x0000006e6818723c */ /* 0x048fe20000001818 */
[----:B------:R-:W-:Y:S04]  /*44f0*/  LDSM.16.M88.2 R16, [R207+0xc880] ;  /* 0x00c88000cf10783b */ /* 0x000fe80000000100 */
[----:B------:R-:W3:Y:S01]  /*4500*/  LDSM.16.M88.4 R108, [R188+0x4000] ;  /* 0x00400000bc6c783b */ /* 0x000ee20000000200 */
[----:B------:R-:W-:Y:S02]  /*4510*/  FSEL R177, R20, -INF , P0 ;  /* 0xff80000014b17808 */ /* 0x000fe40000000000 */
[----:B------:R-:W2:Y:S01]  /*4520*/  MUFU.EX2 R176, R176 ;  /* 0x000000b000b07308 */ /* 0x000ea20000000800 */
[----:B------:R-:W-:Y:S01]  /*4530*/  ISETP.GT.AND P0, PT, R184, 0x41, PT ;  /* 0x00000041b800780c */ /* 0x000fe20003f04270 */
[C---:B-1----:R-:W-:Y:S01]  /*4540*/  HMMA.16816.F32 R28, R104.reuse, R12, R28 ;  /* 0x0000000c681c723c */ /* 0x042fe2000000181c */
[----:B------:R-:W1:Y:S02]  /*4550*/  LDSM.16.M88.2 R12, [R207+0xd080] ;  /* 0x00d08000cf0c783b */ /* 0x000e640000000100 */
[----:B------:R-:W-:Y:S01]  /*4560*/  FSEL R21, R21, -INF , P0 ;  /* 0xff80000015157808 */ /* 0x000fe20000000000 */
[--C-:B------:R-:W-:Y:S01]  /*4570*/  FFMA.FTZ R20, R177, c[0x0][0x29c], -R190.reuse ;  /* 0x0000a700b1147a23 */ /* 0x100fe200000108be */
[----:B------:R-:W-:Y:S03]  /*4580*/  ISETP.GT.AND P0, PT, R182, RZ, PT ;  /* 0x000000ffb600720c */ /* 0x000fe60003f04270 */
[C---:B-----5:R-:W-:Y:S01]  /*4590*/  HMMA.16816.F32 R32, R104.reuse, R2, R32 ;  /* 0x000000026820723c */ /* 0x060fe20000001820 */
[----:B------:R-:W5:Y:S01]  /*45a0*/  LDSM.16.M88.2 R2, [R207+0xd880] ;  /* 0x00d88000cf02783b */ /* 0x000f620000000100 */
[----:B------:R-:W-:Y:S02]  /*45b0*/  MUFU.EX2 R20, R20 ;  /* 0x0000001400147308 */ /* 0x000fe40000000800 */
[----:B------:R-:W-:Y:S01]  /*45c0*/  FSEL R6, R6, -INF , P0 ;  /* 0xff80000006067808 */ /* 0x000fe20000000000 */
[----:B------:R-:W-:Y:S01]  /*45d0*/  FFMA.FTZ R190, R21, c[0x0][0x29c], -R190 ;  /* 0x0000a70015be7a23 */ /* 0x000fe200000108be */
[----:B------:R-:W-:Y:S02]  /*45e0*/  ISETP.GT.AND P0, PT, R182, 0x1, PT ;  /* 0x00000001b600780c */ /* 0x000fe40003f04270 */
[C---:B----4-:R-:W-:Y:S01]  /*45f0*/  HMMA.16816.F32 R36, R104.reuse, R4, R36 ;  /* 0x000000046824723c */ /* 0x050fe20000001824 */
[----:B------:R-:W4:Y:S03]  /*4600*/  LDSM.16.M88.2 R4, [R207+0xe080] ;  /* 0x00e08000cf04783b */ /* 0x000f260000000100 */
[--C-:B------:R-:W-:Y:S01]  /*4610*/  FFMA.FTZ R177, R6, c[0x0][0x29c], -R189.reuse ;  /* 0x0000a70006b17a23 */ /* 0x100fe200000108bd */
[----:B------:R-:W-:Y:S01]  /*4620*/  FSEL R6, R7, -INF , P0 ;  /* 0xff80000007067808 */ /* 0x000fe20000000000 */
[----:B------:R-:W-:Y:S01]  /*4630*/  MUFU.EX2 R21, R190 ;  /* 0x000000be00157308 */ /* 0x000fe20000000800 */
[----:B------:R-:W-:Y:S01]  /*4640*/  ISETP.GT.AND P0, PT, R182, 0x10, PT ;  /* 0x00000010b600780c */ /* 0x000fe20003f04270 */
[----:B--2---:R-:W-:Y:S01]  /*4650*/  HMMA.16816.F32 R40, R104, R8, R40 ;  /* 0x000000086828723c */ /* 0x004fe20000001828 */
[----:B------:R-:W2:Y:S03]  /*4660*/  LDS R9, [R228.X4+0x21280] ;  /* 0x02128000e4097984 */ /* 0x000ea60000004800 */
[--C-:B------:R-:W-:Y:S01]  /*4670*/  FFMA.FTZ R178, R6, c[0x0][0x29c], -R189.reuse ;  /* 0x0000a70006b27a23 */ /* 0x100fe200000108bd */
[----:B------:R-:W-:Y:S02]  /*4680*/  FSEL R6, R10, -INF , P0 ;  /* 0xff8000000a067808 */ /* 0x000fe40000000000 */
[----:B------:R-:W-:Y:S01]  /*4690*/  ISETP.GT.AND P0, PT, R182, 0x11, PT ;  /* 0x00000011b600780c */ /* 0x000fe20003f04270 */
[----:B------:R-:W-:Y:S01]  /*46a0*/  MUFU.EX2 R177, R177 ;  /* 0x000000b100b17308 */ /* 0x000fe20000000800 */
[C---:B---3--:R-:W-:Y:S05]  /*46b0*/  HMMA.16816.F32 R24, R108.reuse, R16, R24 ;  /* 0x000000106c18723c */ /* 0x048fea0000001818 */
[--C-:B------:R-:W-:Y:S01]  /*46c0*/  FFMA.FTZ R10, R6, c[0x0][0x29c], -R189.reuse ;  /* 0x0000a700060a7a23 */ /* 0x100fe200000108bd */
[----:B------:R-:W-:Y:S01]  /*46d0*/  FSEL R184, R11, -INF , P0 ;  /* 0xff8000000bb87808 */ /* 0x000fe20000000000 */
[----:B------:R-:W3:Y:S01]  /*46e0*/  LDSM.16.M88.2 R6, [R207+0xe880] ;  /* 0x00e88000cf06783b */ /* 0x000ee20000000100 */
[C---:B-1----:R-:W-:Y:S01]  /*46f0*/  HMMA.16816.F32 R28, R108.reuse, R12, R28 ;  /* 0x0000000c6c1c723c */ /* 0x042fe2000000181c */
[----:B------:R-:W1:Y:S02]  /*4700*/  MUFU.EX2 R8, R178 ;  /* 0x000000b200087308 */ /* 0x000e640000000800 */
[----:B------:R-:W-:Y:S01]  /*4710*/  ISETP.GT.AND P0, PT, R182, 0x20, PT ;  /* 0x00000020b600780c */ /* 0x000fe20003f04270 */
[--C-:B------:R-:W-:Y:S03]  /*4720*/  FFMA.FTZ R11, R184, c[0x0][0x29c], -R189.reuse ;  /* 0x0000a700b80b7a23 */ /* 0x100fe600000108bd */
[----:B------:R-:W-:Y:S01]  /*4730*/  FSEL R14, R14, -INF , P0 ;  /* 0xff8000000e0e7808 */ /* 0x000fe20000000000 */
[C---:B-----5:R-:W-:Y:S03]  /*4740*/  HMMA.16816.F32 R32, R108.reuse, R2, R32 ;  /* 0x000000026c20723c */ /* 0x060fe60000001820 */
[----:B------:R-:W-:Y:S01]  /*4750*/  ISETP.GT.AND P0, PT, R182, 0x21, PT ;  /* 0x00000021b600780c */ /* 0x000fe20003f04270 */
[----:B------:R-:W-:Y:S01]  /*4760*/  MUFU.EX2 R10, R10 ;  /* 0x0000000a000a7308 */ /* 0x000fe20000000800 */
[--C-:B------:R-:W-:Y:S02]  /*4770*/  FFMA.FTZ R12, R14, c[0x0][0x29c], -R189.reuse ;  /* 0x0000a7000e0c7a23 */ /* 0x100fe400000108bd */
[----:B------:R-:W-:Y:S01]  /*4780*/  FSEL R14, R15, -INF , P0 ;  /* 0xff8000000f0e7808 */ /* 0x000fe20000000000 */
[C---:B----4-:R-:W-:Y:S03]  /*4790*/  HMMA.16816.F32 R36, R108.reuse, R4, R36 ;  /* 0x000000046c24723c */ /* 0x050fe60000001824 */
[----:B------:R-:W-:Y:S01]  /*47a0*/  ISETP.GT.AND P0, PT, R182, 0x30, PT ;  /* 0x00000030b600780c */ /* 0x000fe20003f04270 */
[----:B------:R-:W-:Y:S02]  /*47b0*/  FFMA.FTZ R13, R14, c[0x0][0x29c], -R189 ;  /* 0x0000a7000e0d7a23 */ /* 0x000fe400000108bd */
[----:B------:R-:W-:Y:S01]  /*47c0*/  MUFU.EX2 R12, R12 ;  /* 0x0000000c000c7308 */ /* 0x000fe20000000800 */
[----:B------:R-:W-:Y:S01]  /*47d0*/  FSEL R18, R18, -INF , P0 ;  /* 0xff80000012127808 */ /* 0x000fe20000000000 */
[----:B--2---:R-:W-:Y:S01]  /*47e0*/  FADD.FTZ R16, R29, -R9 ;  /* 0x800000091d107221 */ /* 0x004fe20000010000 */
[----:B------:R-:W-:Y:S03]  /*47f0*/  ISETP.GT.AND P0, PT, R182, 0x41, PT ;  /* 0x00000041b600780c */ /* 0x000fe60003f04270 */
[----:B------:R-:W-:Y:S01]  /*4800*/  FMUL.FTZ R16, R173, R16 ;  /* 0x00000010ad107220 */ /* 0x000fe20000410000 */
[----:B------:R-:W-:Y:S01]  /*4810*/  FSEL R14, R23, -INF , P0 ;  /* 0xff800000170e7808 */ /* 0x000fe20000000000 */
[----:B------:R-:W-:Y:S01]  /*4820*/  FFMA.FTZ R5, R18, c[0x0][0x29c], -R189 ;  /* 0x0000a70012057a23 */ /* 0x000fe200000108bd */
[----:B------:R-:W-:Y:S01]  /*4830*/  FSEL R4, R19, -INF , P2 ;  /* 0xff80000013047808 */ /* 0x000fe20001000000 */
[--C-:B------:R-:W-:Y:S01]  /*4840*/  FADD.FTZ R18, R33, -R9.reuse ;  /* 0x8000000921127221 */ /* 0x100fe20000010000 */
[----:B------:R-:W2:Y:S01]  /*4850*/  MUFU.EX2 R11, R11 ;  /* 0x0000000b000b7308 */ /* 0x000ea20000000800 */
[----:B------:R-:W-:Y:S02]  /*4860*/  FADD.FTZ R15, R28, -R9 ;  /* 0x800000091c0f7221 */ /* 0x000fe40000010000 */
[----:B------:R-:W-:Y:S02]  /*4870*/  FMUL.FTZ R18, R175, R18 ;  /* 0x00000012af127220 */ /* 0x000fe40000410000 */
[--C-:B------:R-:W-:Y:S01]  /*4880*/  FFMA.FTZ R4, R4, c[0x0][0x29c], -R189.reuse ;  /* 0x0000a70004047a23 */ /* 0x100fe200000108bd */
[----:B---3--:R-:W-:Y:S03]  /*4890*/  HMMA.16816.F32 R40, R108, R6, R40 ;  /* 0x000000066c28723c */ /* 0x008fe60000001828 */
[----:B------:R-:W-:Y:S01]  /*48a0*/  FFMA.FTZ R189, R14, c[0x0][0x29c], -R189 ;  /* 0x0000a7000ebd7a23 */ /* 0x000fe200000108bd */
[----:B------:R-:W3:Y:S01]  /*48b0*/  MUFU.EX2 R13, R13 ;  /* 0x0000000d000d7308 */ /* 0x000ee20000000800 */
[----:B------:R-:W4:Y:S01]  /*48c0*/  LDS R14, [R228.X4+0x212a0] ;  /* 0x0212a000e40e7984 */ /* 0x000f220000004800 */
[--C-:B------:R-:W-:Y:S01]  /*48d0*/  FADD.FTZ R17, R32, -R9.reuse ;  /* 0x8000000920117221 */ /* 0x100fe20000010000 */
[----:B------:R-:W-:Y:S01]  /*48e0*/  F2FP.PACK_AB R32, R176, R185 ;  /* 0x000000b9b020723e */ /* 0x000fe200000000ff */
[--C-:B------:R-:W-:Y:S04]  /*48f0*/  FADD.FTZ R7, R24, -R9.reuse ;  /* 0x8000000918077221 */ /* 0x100fe80000010000 */
[--C-:B------:R-:W-:Y:S02]  /*4900*/  FADD.FTZ R6, R25, -R9.reuse ;  /* 0x8000000919067221 */ /* 0x100fe40000010000 */
[----:B------:R-:W-:Y:S01]  /*4910*/  FMUL.FTZ R7, R180, R7 ;  /* 0x00000007b4077220 */ /* 0x000fe20000410000 */
[C---:B------:R-:W-:Y:S01]  /*4920*/  F2FP.PACK_AB R180, R181.reuse, R180 ;  /* 0x000000b4b5b4723e */ /* 0x040fe200000000ff */
[----:B------:R-:W-:Y:S01]  /*4930*/  FMUL.FTZ R6, R181, R6 ;  /* 0x00000006b5067220 */ /* 0x000fe20000410000 */
[----:B------:R-:W-:Y:S01]  /*4940*/  MUFU.EX2 R5, R5 ;  /* 0x0000000500057308 */ /* 0x000fe20000000800 */
[--C-:B------:R-:W-:Y:S02]  /*4950*/  FADD.FTZ R36, R36, -R9.reuse ;  /* 0x8000000924247221 */ /* 0x100fe40000010000 */
[--C-:B------:R-:W-:Y:S01]  /*4960*/  FADD.FTZ R37, R37, -R9.reuse ;  /* 0x8000000925257221 */ /* 0x100fe20000010000 */
[----:B------:R-:W-:Y:S01]  /*4970*/  F2FP.PACK_AB R6, R6, R7 ;  /* 0x000000070606723e */ /* 0x000fe200000000ff */
[----:B------:R-:W-:Y:S01]  /*4980*/  STS [R227+0x21480], R180 ;  /* 0x021480b4e3007388 */ /* 0x000fe20000000800 */
[----:B------:R-:W-:Y:S01]  /*4990*/  FMUL.FTZ R15, R172, R15 ;  /* 0x0000000fac0f7220 */ /* 0x000fe20000410000 */
[----:B------:R-:W-:Y:S01]  /*49a0*/  F2FP.PACK_AB R172, R173, R172 ;  /* 0x000000acadac723e */ /* 0x000fe200000000ff */
[--C-:B------:R-:W-:Y:S02]  /*49b0*/  FADD.FTZ R28, R41, -R9.reuse ;  /* 0x80000009291c7221 */ /* 0x100fe40000010000 */
[----:B------:R-:W-:Y:S01]  /*49c0*/  FADD.FTZ R7, R40, -R9 ;  /* 0x8000000928077221 */ /* 0x000fe20000010000 */
[----:B-1----:R-:W-:Y:S01]  /*49d0*/  F2FP.PACK_AB R9, R8, R177 ;  /* 0x000000b10809723e */ /* 0x002fe200000000ff */
[----:B------:R-:W-:Y:S01]  /*49e0*/  FMUL.FTZ R28, R21, R28 ;  /* 0x0000001c151c7220 */ /* 0x000fe20000410000 */
[----:B------:R-:W1:Y:S01]  /*49f0*/  MUFU.EX2 R4, R4 ;  /* 0x0000000400047308 */ /* 0x000e620000000800 */
[----:B------:R-:W-:Y:S01]  /*4a00*/  FMUL.FTZ R7, R20, R7 ;  /* 0x0000000714077220 */ /* 0x000fe20000410000 */
[----:B------:R-:W-:Y:S01]  /*4a10*/  F2FP.PACK_AB R16, R16, R15 ;  /* 0x0000000f1010723e */ /* 0x000fe200000000ff */
[----:B------:R5:W-:Y:S01]  /*4a20*/  STS [R224], R9 ;  /* 0x00000009e0007388 */ /* 0x000be20000000800 */
[----:B------:R-:W-:Y:S01]  /*4a30*/  FMUL.FTZ R17, R174, R17 ;  /* 0x00000011ae117220 */ /* 0x000fe20000410000 */
[----:B------:R-:W-:Y:S01]  /*4a40*/  F2FP.PACK_AB R174, R175, R174 ;  /* 0x000000aeafae723e */ /* 0x000fe200000000ff */
[----:B------:R-:W-:Y:S01]  /*4a50*/  FMUL.FTZ R36, R185, R36 ;  /* 0x00000024b9247220 */ /* 0x000fe20000410000 */
[----:B------:R-:W-:Y:S01]  /*4a60*/  F2FP.PACK_AB R28, R28, R7 ;  /* 0x000000071c1c723e */ /* 0x000fe200000000ff */
[----:B------:R-:W-:Y:S01]  /*4a70*/  STS [R227+0x21c80], R172 ;  /* 0x021c80ace3007388 */ /* 0x000fe20000000800 */
[----:B--2---:R-:W-:Y:S01]  /*4a80*/  F2FP.PACK_AB R7, R11, R10 ;  /* 0x0000000a0b07723e */ /* 0x004fe200000000ff */
[----:B------:R-:W2:Y:S01]  /*4a90*/  MUFU.EX2 R189, R189 ;  /* 0x000000bd00bd7308 */ /* 0x000ea20000000800 */
[----:B---3--:R-:W-:Y:S01]  /*4aa0*/  F2FP.PACK_AB R15, R13, R12 ;  /* 0x0000000c0d0f723e */ /* 0x008fe200000000ff */
[----:B------:R-:W-:Y:S01]  /*4ab0*/  FMUL.FTZ R37, R176, R37 ;  /* 0x00000025b0257220 */ /* 0x000fe20000410000 */
[----:B------:R-:W-:Y:S01]  /*4ac0*/  F2FP.PACK_AB R18, R18, R17 ;  /* 0x000000111212723e */ /* 0x000fe200000000ff */
[----:B------:R2:W-:Y:S01]  /*4ad0*/  STS [R224+0x800], R7 ;  /* 0x00080007e0007388 */ /* 0x0005e20000000800 */
[----:B------:R-:W-:Y:S01]  /*4ae0*/  F2FP.PACK_AB R20, R21, R20 ;  /* 0x000000141514723e */ /* 0x000fe200000000ff */
[--C-:B----4-:R-:W-:Y:S01]  /*4af0*/  FADD.FTZ R40, R26, -R14.reuse ;  /* 0x8000000e1a287221 */ /* 0x110fe20000010000 */
[----:B------:R-:W-:Y:S01]  /*4b00*/  F2FP.PACK_AB R36, R37, R36 ;  /* 0x000000242524723e */ /* 0x000fe200000000ff */
[----:B------:R-:W-:Y:S01]  /*4b10*/  STS [R227+0x22480], R174 ;  /* 0x022480aee3007388 */ /* 0x000fe20000000800 */
[--C-:B------:R-:W-:Y:S02]  /*4b20*/  FADD.FTZ R19, R30, -R14.reuse ;  /* 0x8000000e1e137221 */ /* 0x100fe40000010000 */
[----:B------:R-:W-:Y:S01]  /*4b30*/  FMUL.FTZ R40, R177, R40 ;  /* 0x00000028b1287220 */ /* 0x000fe20000410000 */
[----:B------:R-:W-:Y:S01]  /*4b40*/  STS [R224+0x1000], R15 ;  /* 0x0010000fe0007388 */ /* 0x000fe20000000800 */
[--C-:B------:R-:W-:Y:S01]  /*4b50*/  FADD.FTZ R30, R31, -R14.reuse ;  /* 0x8000000e1f1e7221 */ /* 0x100fe20000010000 */
[----:B-1----:R-:W-:Y:S01]  /*4b60*/  F2FP.PACK_AB R17, R4, R5 ;  /* 0x000000050411723e */ /* 0x002fe200000000ff */
[----:B------:R-:W-:Y:S01]  /*4b70*/  FMUL.FTZ R19, R10, R19 ;  /* 0x000000130a137220 */ /* 0x000fe20000410000 */
[----:B------:R-:W-:Y:S01]  /*4b80*/  STS [R227+0x22c80], R32 ;  /* 0x022c8020e3007388 */ /* 0x000fe20000000800 */
[----:B------:R-:W-:Y:S02]  /*4b90*/  FMUL.FTZ R30, R11, R30 ;  /* 0x0000001e0b1e7220 */ /* 0x000fe40000410000 */
[--C-:B-----5:R-:W-:Y:S01]  /*4ba0*/  FADD.FTZ R9, R27, -R14.reuse ;  /* 0x8000000e1b097221 */ /* 0x120fe20000010000 */
[----:B------:R-:W-:Y:S01]  /*4bb0*/  STS [R224+0x1800], R17 ;  /* 0x00180011e0007388 */ /* 0x000fe20000000800 */
[--C-:B------:R-:W-:Y:S01]  /*4bc0*/  FADD.FTZ R11, R34, -R14.reuse ;  /* 0x8000000e220b7221 */ /* 0x100fe20000010000 */
[----:B------:R-:W-:Y:S01]  /*4bd0*/  F2FP.PACK_AB R19, R30, R19 ;  /* 0x000000131e13723e */ /* 0x000fe200000000ff */
[----:B------:R-:W-:Y:S01]  /*4be0*/  FMUL.FTZ R9, R8, R9 ;  /* 0x0000000908097220 */ /* 0x000fe20000410000 */
[----:B------:R-:W-:Y:S01]  /*4bf0*/  STS [R227+0x23480], R20 ;  /* 0x02348014e3007388 */ /* 0x000fe20000000800 */
[--C-:B------:R-:W-:Y:S02]  /*4c00*/  FADD.FTZ R8, R35, -R14.reuse ;  /* 0x8000000e23087221 */ /* 0x100fe40000010000 */
[----:B------:R-:W-:Y:S01]  /*4c10*/  FMUL.FTZ R11, R12, R11 ;  /* 0x0000000b0c0b7220 */ /* 0x000fe20000410000 */
[----:B------:R-:W-:Y:S01]  /*4c20*/  F2FP.PACK_AB R9, R9, R40 ;  /* 0x000000280909723e */ /* 0x000fe200000000ff */
[----:B------:R-:W-:Y:S01]  /*4c30*/  FMUL.FTZ R8, R13, R8 ;  /* 0x000000080d087220 */ /* 0x000fe20000410000 */
[----:B--2---:R-:W-:Y:S01]  /*4c40*/  F2FP.PACK_AB R7, R189, R22 ;  /* 0x00000016bd07723e */ /* 0x004fe200000000ff */
[--C-:B------:R-:W-:Y:S02]  /*4c50*/  FADD.FTZ R38, R38, -R14.reuse ;  /* 0x8000000e26267221 */ /* 0x100fe40000010000 */
[--C-:B------:R-:W-:Y:S01]  /*4c60*/  FADD.FTZ R39, R39, -R14.reuse ;  /* 0x8000000e27277221 */ /* 0x100fe20000010000 */
[----:B------:R-:W-:Y:S01]  /*4c70*/  F2FP.PACK_AB R21, R8, R11 ;  /* 0x0000000b0815723e */ /* 0x000fe200000000ff */
[----:B------:R-:W-:Y:S01]  /*4c80*/  STS [R224+0x2000], R7 ;  /* 0x00200007e0007388 */ /* 0x000fe20000000800 */
[----:B------:R-:W-:Y:S02]  /*4c90*/  FMUL.FTZ R38, R5, R38 ;  /* 0x0000002605267220 */ /* 0x000fe40000410000 */
[----:B------:R-:W-:Y:S01]  /*4ca0*/  FMUL.FTZ R39, R4, R39 ;  /* 0x0000002704277220 */ /* 0x000fe20000410000 */
[----:B------:R-:W-:Y:S01]  /*4cb0*/  BAR.SYNC.DEFER_BLOCKING 0x0 ;  /* 0x0000000000007b1d */ /* 0x000fe20000010000 */
[--C-:B------:R-:W-:Y:S02]  /*4cc0*/  FADD.FTZ R13, R42, -R14.reuse ;  /* 0x8000000e2a0d7221 */ /* 0x100fe40000010000 */
[----:B------:R-:W-:Y:S01]  /*4cd0*/  FADD.FTZ R14, R43, -R14 ;  /* 0x8000000e2b0e7221 */ /* 0x000fe20000010000 */
[----:B------:R-:W-:Y:S01]  /*4ce0*/  F2FP.PACK_AB R39, R39, R38 ;  /* 0x000000262727723e */ /* 0x000fe200000000ff */
[----:B------:R-:W-:Y:S02]  /*4cf0*/  FMUL.FTZ R13, R22, R13 ;  /* 0x0000000d160d7220 */ /* 0x000fe40000410000 */
[----:B------:R-:W-:Y:S02]  /*4d00*/  FMUL.FTZ R14, R189, R14 ;  /* 0x0000000ebd0e7220 */ /* 0x000fe40000410000 */
[----:B------:R-:W-:Y:S03]  /*4d10*/  IMAD.SHL.U32 R110, R218, 0x2, RZ ;  /* 0x00000002da6e7824 */ /* 0x000fe600078e00ff */
        /* <DEDUP_REMOVED lines=129> */
[----:B------:R-:W-:Y:S02]  /*5530*/  LEA R8, P0, R9, c[0x0][0x280], 0x2 ;  /* 0x0000a00009087a11 */ /* 0x000fe400078010ff */
[----:B------:R-:W-:Y:S02]  /*5540*/  IADD3 R6, -R229, R230, -R6 ;  /* 0x000000e6e5067210 */ /* 0x000fe40007ffe906 */
[----:B------:R-:W-:Y:S01]  /*5550*/  LEA.HI.X R9, R9, c[0x0][0x284], R4, 0x2, P0 ;  /* 0x0000a10009097a11 */ /* 0x000fe200000f1404 */
[----:B------:R-:W-:Y:S01]  /*5560*/  IMAD.X R4, R3, 0x1, R247, P1 ;  /* 0x0000000103047824 */ /* 0x000fe200008e06f7 */
[C---:B------:R-:W-:Y:S02]  /*5570*/  LEA R10, P0, R5.reuse, c[0x0][0x1f0], 0x1 ;  /* 0x00007c00050a7a11 */ /* 0x040fe400078008ff */
[----:B------:R-:W-:Y:S02]  /*5580*/  ISETP.LT.OR P2, PT, R6, 0x1, !P3 ;  /* 0x000000010600780c */ /* 0x000fe40005f41670 */
[----:B------:R-:W-:Y:S02]  /*5590*/  LEA.HI.X R11, R5, c[0x0][0x1f4], R4, 0x1, P0 ;  /* 0x00007d00050b7a11 */ /* 0x000fe400000f0c04 */
[C---:B------:R-:W-:Y:S02]  /*55a0*/  LEA R4, P0, R7.reuse, c[0x0][0x1f0], 0x1 ;  /* 0x00007c0007047a11 */ /* 0x040fe400078008ff */
        /* <DEDUP_REMOVED lines=20> */
.L_x_1269:
        /* <DEDUP_REMOVED lines=11> */
[----:B------:R-:W-:Y:S03]  /*57a0*/  LEA.HI.X.SX32 R3, R252, R241, 0x1, P0 ;  /* 0x000000f1fc037211 */ /* 0x000fe600000f0eff */
[----:B------:R-:W-:Y:S04]  /*57b0*/  IMAD.MOV.U32 R252, RZ, RZ, R248 ;  /* 0x000000fffffc7224 */ /* 0x000fe800078e00f8 */
        /* <DEDUP_REMOVED lines=11> */
[----:B------:R-:W1:Y:S07]  /*5870*/  LDSM.16.M88.4 R172, [R212+0x1000] ;  /* 0x00100000d4ac783b */ /* 0x000e6e0000000200 */
[-C--:B------:R-:W-:Y:S08]  /*5880*/  HMMA.16816.F32 R4, R184, R188.reuse, R4 ;  /* 0x000000bcb804723c */ /* 0x080ff00000001804 */
[C---:B------:R-:W-:Y:S08]  /*5890*/  HMMA.16816.F32 R8, R192.reuse, R188, R8 ;  /* 0x000000bcc008723c */ /* 0x040ff00000001808 */
[-C--:B------:R-:W-:Y:S08]  /*58a0*/  HMMA.16816.F32 R12, R192, R190.reuse, R12 ;  /* 0x000000bec00c723c */ /* 0x080ff0000000180c */
[C---:B------:R-:W-:Y:S01]  /*58b0*/  HMMA.16816.F32 R16, R184.reuse, R190, R16 ;  /* 0x000000beb810723c */ /* 0x040fe20000001810 */
        /* <DEDUP_REMOVED lines=9> */
[----:B------:R-:W3:Y:S07]  /*5950*/  LDSM.16.MT88.4 R192, [R211+0x6000] ;  /* 0x00600000d3c0783b */ /* 0x000eee0000004200 */
[----:B------:R-:W-:Y:S01]  /*5960*/  HMMA.16816.F32 R108, R184, R202, R108 ;  /* 0x000000cab86c723c */ /* 0x000fe2000000186c */
[----:B------:R-:W4:Y:S04]  /*5970*/  LDSM.16.M88.4 R184, [R212+0x1800] ;  /* 0x00180000d4b8783b */ /* 0x000f280000000200 */
[----:B------:R-:W5:Y:S03]  /*5980*/  LDSM.16.M88.4 R200, [R212+0x1c00] ;  /* 0x001c0000d4c8783b */ /* 0x000f660000000200 */
        /* <DEDUP_REMOVED lines=9> */
[----:B------:R-:W-:Y:S07]  /*5a20*/  LDSM.16.MT88.4 R188, [R211+0x2000] ;  /* 0x00200000d3bc783b */ /* 0x000fee0000004200 */
[-C--:B---3--:R-:W-:Y:S08]  /*5a30*/  HMMA.16816.F32 R36, R172, R192.reuse, R36 ;  /* 0x000000c0ac24723c */ /* 0x088ff00000001824 */
[C---:B------:R-:W-:Y:S08]  /*5a40*/  HMMA.16816.F32 R40, R180.reuse, R192, R40 ;  /* 0x000000c0b428723c */ /* 0x040ff00000001828 */
[-C--:B------:R-:W-:Y:S01]  /*5a50*/  HMMA.16816.F32 R104, R180, R194.reuse, R104 ;  /* 0x000000c2b468723c */ /* 0x080fe20000001868 */
[----:B------:R-:W-:Y:S07]  /*5a60*/  LDSM.16.M88.4 R180, [R212+0x2000] ;  /* 0x00200000d4b4783b */ /* 0x000fee0000000200 */
[----:B------:R-:W-:Y:S01]  /*5a70*/  HMMA.16816.F32 R108, R172, R194, R108 ;  /* 0x000000c2ac6c723c */ /* 0x000fe2000000186c */
[----:B------:R-:W2:Y:S04]  /*5a80*/  LDSM.16.MT88.4 R172, [R211+0x6800] ;  /* 0x00680000d3ac783b */ /* 0x000ea80000004200 */
[----:B------:R-:W3:Y:S03]  /*5a90*/  LDSM.16.M88.4 R192, [R212+0x2400] ;  /* 0x00240000d4c0783b */ /* 0x000ee60000000200 */
[-C--:B----4-:R-:W-:Y:S08]  /*5aa0*/  HMMA.16816.F32 R4, R184, R196.reuse, R4 ;  /* 0x000000c4b804723c */ /* 0x090ff00000001804 */
[C---:B-----5:R-:W-:Y:S08]  /*5ab0*/  HMMA.16816.F32 R8, R200.reuse, R196, R8 ;  /* 0x000000c4c808723c */ /* 0x060ff00000001808 */
        /* <DEDUP_REMOVED lines=233> */
.L_x_1267:
        /* <DEDUP_REMOVED lines=8> */
[--C-:B-1----:R-:W-:Y:S02]  /*69d0*/  SHF.R.S32.HI R6, RZ, 0x2, R5.reuse ;  /* 0x00000002ff067819 */ /* 0x102fe40000011405 */
        /* <DEDUP_REMOVED lines=624> */
[----:B--2---:R-:W-:-:S04]  /*90e0*/  IADD3 R77, -R77, R2, RZ ;  /* 0x000000024d4d7210 */ /* 0x004fc80007ffe1ff */
.L_x_1272:
[-C--:B---3--:R-:W-:Y:S01]  /*90f0*/  LEA.HI R2, R0, R223.reuse, RZ, 0x3 ;  /* 0x000000df00027211 */ /* 0x088fe200078f18ff */
[----:B-----5:R-:W-:Y:S01]  /*9100*/  IMAD R77, R232, -0x50, R77 ;  /* 0xffffffb0e84d7824 */ /* 0x020fe200078e024d */
[----:B------:R-:W-:Y:S01]  /*9110*/  LEA.HI R0, R0, R223, RZ, 0x6 ;  /* 0x000000df00007211 */ /* 0x000fe200078f30ff */
[----:B------:R-:W-:Y:S01]  /*9120*/  CS2R R42, SRZ ;  /* 0x00000000002a7805 */ /* 0x000fe2000001ff00 */
[----:B------:R-:W-:Y:S01]  /*9130*/  LOP3.LUT R80, R2, 0x1ffffff8, RZ, 0xc0, !PT ;  /* 0x1ffffff802507812 */ /* 0x000fe200078ec0ff */
[----:B------:R-:W-:Y:S01]  /*9140*/  CS2R R40, SRZ ;  /* 0x0000000000287805 */ /* 0x000fe2000001ff00 */
[----:B------:R-:W-:Y:S01]  /*9150*/  SHF.R.S32.HI R2, RZ, 0x3, R2 ;  /* 0x00000003ff027819 */ /* 0x000fe20000011402 */
[----:B------:R-:W-:Y:S01]  /*9160*/  IMAD.SHL.U32 R0, R0, 0x8, RZ ;  /* 0x0000000800007824 */ /* 0x000fe200078e00ff */
[C---:B------:R-:W-:Y:S01]  /*9170*/  ISETP.GT.AND P0, PT, R223.reuse, 0x7f, PT ;  /* 0x0000007fdf00780c */ /* 0x040fe20003f04270 */
[----:B------:R-:W-:Y:S01]  /*9180*/  IMAD.IADD R80, R223, 0x1, -R80 ;  /* 0x00000001df507824 */ /* 0x000fe200078e0a50 */
[----:B------:R-:W-:Y:S01]  /*9190*/  IMNMX R77, R77, 0x50, PT ;  /* 0x000000504d4d7817 */ /* 0x000fe20003800200 */
[----:B------:R-:W-:Y:S01]  /*91a0*/  IMAD.SHL.U32 R3, R2, 0x40, RZ ;  /* 0x0000004002037824 */ /* 0x000fe200078e00ff */
[----:B------:R-:W-:Y:S01]  /*91b0*/  CS2R R46, SRZ ;  /* 0x00000000002e7805 */ /* 0x000fe2000001ff00 */
        /* <DEDUP_REMOVED lines=12> */
[----:B------:R-:W-:Y:S01]  /*9280*/  CS2R R12, SRZ ;  /* 0x00000000000c7805 */ /* 0x000fe2000001ff00 */
[----:B------:R-:W-:Y:S01]  /*9290*/  LOP3.LUT R3, R4, R3, RZ, 0x3c, !PT ;  /* 0x0000000304037212 */ /* 0x000fe200078e3cff */
[----:B------:R-:W-:Y:S01]  /*92a0*/  IMAD.WIDE.U32 R84, R233, c[0x0][0x338], R80 ;  /* 0x0000ce00e9547a25 */ /* 0x000fe200078e0050 */
[----:B------:R-:W-:Y:S01]  /*92b0*/  CS2R R4, SRZ ;  /* 0x0000000000047805 */ /* 0x000fe2000001ff00 */
[----:B------:R-:W-:Y:S01]  /*92c0*/  ISETP.GE.AND P6, PT, R2, R77, PT ;  /* 0x0000004d0200720c */ /* 0x000fe20003fc6270 */
[----:B------:R-:W-:Y:S01]  /*92d0*/  CS2R R66, SRZ ;  /* 0x0000000000427805 */ /* 0x000fe2000001ff00 */
[----:B------:R-:W-:Y:S01]  /*92e0*/  LOP3.LUT R78, R3, 0x7ffffe00, R0, 0xf8, !PT ;  /* 0x7ffffe00034e7812 */ /* 0x000fe200078ef800 */
[----:B------:R-:W-:Y:S01]  /*92f0*/  CS2R R64, SRZ ;  /* 0x0000000000407805 */ /* 0x000fe2000001ff00 */
[----:B------:R-:W-:Y:S01]  /*9300*/  SHF.R.S32.HI R0, RZ, 0x1f, R233 ;  /* 0x0000001fff007819 */ /* 0x000fe200000114e9 */
[----:B------:R-:W-:Y:S01]  /*9310*/  CS2R R70, SRZ ;  /* 0x0000000000467805 */ /* 0x000fe2000001ff00 */
[----:B------:R-:W-:Y:S01]  /*9320*/  SHF.R.S32.HI R3, RZ, 0x1f, R231 ;  /* 0x0000001fff037819 */ /* 0x000fe200000114e7 */
[----:B------:R-:W-:Y:S01]  /*9330*/  IMAD.SHL.U32 R78, R78, 0x2, RZ ;  /* 0x000000024e4e7824 */ /* 0x000fe200078e00ff */
[C---:B------:R-:W-:Y:S01]  /*9340*/  ISETP.GT.AND P2, PT, R223.reuse, 0x27f, PT ;  /* 0x0000027fdf00780c */ /* 0x040fe20003f44270 */
[----:B------:R-:W-:Y:S01]  /*9350*/  IMAD R76, R0, c[0x0][0x338], RZ ;  /* 0x0000ce00004c7a24 */ /* 0x000fe200078e02ff */
[----:B------:R-:W-:Y:S01]  /*9360*/  ISETP.GT.AND P1, PT, R223, 0x17f, PT ;  /* 0x0000017fdf00780c */ /* 0x000fe20003f24270 */
[----:B------:R-:W-:Y:S01]  /*9370*/  CS2R R68, SRZ ;  /* 0x0000000000447805 */ /* 0x000fe2000001ff00 */
[----:B------:R-:W-:Y:S01]  /*9380*/  SEL R3, R3, RZ, !P3 ;  /* 0x000000ff03037207 */ /* 0x000fe20005800000 */
[----:B------:R-:W-:Y:S01]  /*9390*/  IMAD R76, R233, c[0x0][0x33c], R76 ;  /* 0x0000cf00e94c7a24 */ /* 0x000fe200078e024c */
[----:B------:R-:W1:Y:S01]  /*93a0*/  @!P0 LDS.128 R40, [R78+0x9880] ;  /* 0x009880004e288984 */ /* 0x000e620000000c00 */
[----:B------:R-:W-:Y:S01]  /*93b0*/  SEL R231, R231, RZ, !P3 ;  /* 0x000000ffe7e77207 */ /* 0x000fe20005800000 */
[----:B------:R-:W-:Y:S01]  /*93c0*/  CS2R R74, SRZ ;  /* 0x00000000004a7805 */ /* 0x000fe2000001ff00 */
[----:B------:R-:W-:Y:S01]  /*93d0*/  IMAD.IADD R85, R85, 0x1, R76 ;  /* 0x0000000155557824 */ /* 0x000fe200078e024c */
[----:B------:R-:W2:Y:S01]  /*93e0*/  @!P0 LDS.128 R44, [R78+0xc080] ;  /* 0x00c080004e2c8984 */ /* 0x000ea20000000c00 */
[----:B------:R-:W-:Y:S01]  /*93f0*/  IMAD R76, R3, c[0x0][0x340], RZ ;  /* 0x0000d000034c7a24 */ /* 0x000fe200078e02ff */
[----:B------:R-:W-:Y:S01]  /*9400*/  CS2R R72, SRZ ;  /* 0x0000000000487805 */ /* 0x000fe2000001ff00 */
[----:B------:R-:W-:Y:S01]  /*9410*/  CS2R R54, SRZ ;  /* 0x0000000000367805 */ /* 0x000fe2000001ff00 */
[----:B------:R-:W3:Y:S01]  /*9420*/  @!P0 LDS.128 R48, [R78+0xe880] ;  /* 0x00e880004e308984 */ /* 0x000ee20000000c00 */
[----:B------:R-:W-:Y:S01]  /*9430*/  CS2R R52, SRZ ;  /* 0x0000000000347805 */ /* 0x000fe2000001ff00 */
[----:B------:R-:W-:Y:S01]  /*9440*/  CS2R R58, SRZ ;  /* 0x00000000003a7805 */ /* 0x000fe2000001ff00 */
[----:B------:R-:W-:Y:S01]  /*9450*/  CS2R R56, SRZ ;  /* 0x0000000000387805 */ /* 0x000fe2000001ff00 */
[----:B------:R-:W4:Y:S01]  /*9460*/  @!P0 LDS.128 R4, [R78+0x2080] ;  /* 0x002080004e048984 */ /* 0x000f220000000c00 */
[----:B------:R-:W-:Y:S01]  /*9470*/  CS2R R62, SRZ ;  /* 0x00000000003e7805 */ /* 0x000fe2000001ff00 */
[----:B------:R-:W-:Y:S01]  /*9480*/  CS2R R60, SRZ ;  /* 0x00000000003c7805 */ /* 0x000fe2000001ff00 */
[----:B------:R-:W-:Y:S01]  /*9490*/  CS2R R30, SRZ ;  /* 0x00000000001e7805 */ /* 0x000fe2000001ff00 */
[----:B------:R-:W1:Y:S01]  /*94a0*/  @!P0 LDS.128 R8, [R78+0x4880] ;  /* 0x004880004e088984 */ /* 0x000e620000000c00 */
[----:B------:R-:W-:Y:S01]  /*94b0*/  CS2R R28, SRZ ;  /* 0x00000000001c7805 */ /* 0x000fe2000001ff00 */
[----:B------:R-:W-:Y:S01]  /*94c0*/  CS2R R34, SRZ ;  /* 0x0000000000227805 */ /* 0x000fe2000001ff00 */
[----:B------:R-:W-:Y:S01]  /*94d0*/  CS2R R32, SRZ ;  /* 0x0000000000207805 */ /* 0x000fe2000001ff00 */
[----:B------:R-:W1:Y:S01]  /*94e0*/  @!P0 LDS.128 R12, [R78+0x7080] ;  /* 0x007080004e0c8984 */ /* 0x000e620000000c00 */
[C---:B------:R-:W-:Y:S01]  /*94f0*/  IADD3 R86, P0, R2.reuse, R82, RZ ;  /* 0x0000005202567210 */ /* 0x040fe20007f1e0ff */
        /* <DEDUP_REMOVED lines=8> */
[----:B------:R-:W-:Y:S01]  /*9580*/  LEA.HI.X.SX32 R87, R2, R83, 0x1, P0 ;  /* 0x0000005302577211 */ /* 0x000fe200000f0eff */
[C---:B------:R-:W-:Y:S01]  /*9590*/  IMAD R76, R231.reuse, c[0x0][0x344], R76 ;  /* 0x0000d100e74c7a24 */ /* 0x040fe200078e024c */
[----:B------:R-:W-:Y:S01]  /*95a0*/  BSSY B0, `(.L_x_1273) ;  /* 0x0000020000007945 */ /* 0x000fe20003800000 */
[----:B------:R-:W-:Y:S01]  /*95b0*/  IMAD.WIDE.U32 R82, R231, c[0x0][0x340], R84 ;  /* 0x0000d000e7527a25 */ /* 0x000fe200078e0054 */
[----:B------:R-:W1:Y:S01]  /*95c0*/  @!P2 LDS.128 R64, [R78+0x7880] ;  /* 0x007880004e40a984 */ /* 0x000e620000000c00 */
[----:B------:R-:W-:-:S02]  /*95d0*/  IADD3 R79, R80, 0x40, RZ ;  /* 0x00000040504f7810 */ /* 0x000fc40007ffe0ff */
[----:B------:R-:W-:Y:S01]  /*95e0*/  IMAD.WIDE R84, R232, 0x50, R86 ;  /* 0x00000050e8547825 */ /* 0x000fe200078e0256 */
[----:B------:R-:W1:Y:S03]  /*95f0*/  @!P2 LDS.128 R68, [R78+0xa080] ;  /* 0x00a080004e44a984 */ /* 0x000e660000000c00 */
[----:B------:R-:W-:Y:S01]  /*9600*/  IMAD.IADD R87, R83, 0x1, R76 ;  /* 0x0000000153577824 */ /* 0x000fe200078e024c */
        /* <DEDUP_REMOVED lines=12> */
[----:B---34-:R-:W-:Y:S01]  /*96d0*/  IMAD R76, R85, c[0x0][0x330], RZ ;  /* 0x0000cc00554c7a24 */ /* 0x018fe200078e02ff */
        /* <DEDUP_REMOVED lines=12> */
.L_x_1274:
[----:B---34-:R-:W-:Y:S05]  /*97a0*/  BSYNC B0 ;  /* 0x0000000000007941 */ /* 0x018fea0003800000 */
.L_x_1273:
        /* <DEDUP_REMOVED lines=20> */
.L_x_1276:
[----:B------:R-:W-:Y:S05]  /*98f0*/  BSYNC B0 ;  /* 0x0000000000007941 */ /* 0x000fea0003800000 */
.L_x_1275:
        /* <DEDUP_REMOVED lines=20> */
.L_x_1278:
[----:B------:R-:W-:Y:S05]  /*9a40*/  BSYNC B0 ;  /* 0x0000000000007941 */ /* 0x000fea0003800000 */
.L_x_1277:
        /* <DEDUP_REMOVED lines=23> */
.L_x_1280:
[----:B------:R-:W-:Y:S05]  /*9bc0*/  BSYNC B0 ;  /* 0x0000000000007941 */ /* 0x000fea0003800000 */
.L_x_1279:
        /* <DEDUP_REMOVED lines=18> */
.L_x_1282:
[----:B------:R-:W-:Y:S05]  /*9cf0*/  BSYNC B0 ;  /* 0x0000000000007941 */ /* 0x000fea0003800000 */
.L_x_1281:
        /* <DEDUP_REMOVED lines=19> */
.L_x_1271:
[----:B------:R-:W-:Y:S01]  /*9e30*/  ISETP.NE.U32.AND P0, PT, RZ, c[0x0][0x358], PT ;  /* 0x0000d600ff007a0c */ /* 0x000fe20003f05070 */
[----:B------:R-:W-:-:S03]  /*9e40*/  IMAD.MOV.U32 R0, RZ, RZ, 0x4 ;  /* 0x00000004ff007424 */ /* 0x000fc600078e00ff */
[----:B------:R-:W-:Y:S01]  /*9e50*/  ISETP.NE.AND.EX P1, PT, RZ, c[0x0][0x35c], PT, P0 ;  /* 0x0000d700ff007a0c */ /* 0x000fe20003f25300 */
[----:B-1----:R-:W-:Y:S01]  /*9e60*/  IMAD.WIDE R6, R231, R0, c[0x0][0x358] ;  /* 0x0000d600e7067625 */ /* 0x002fe200078e0200 */
        /* <DEDUP_REMOVED lines=13> */
[----:B--2---:R-:W-:-:S04]  /*9f40*/  IADD3 R5, -R5, R0, RZ ;  /* 0x0000000005057210 */ /* 0x004fc80007ffe1ff */
.L_x_1283:
[----:B-1----:R-:W-:Y:S01]  /*9f50*/  SHF.R.S32.HI R2, RZ, 0x1f, R223 ;  /* 0x0000001fff027819 */ /* 0x002fe200000114df */
[----:B-----5:R-:W-:Y:S01]  /*9f60*/  IMAD R5, R232, -0x50, R5 ;  /* 0xffffffb0e8057824 */ /* 0x020fe200078e0205 */
[----:B------:R-:W-:Y:S01]  /*9f70*/  SHF.R.S32.HI R0, RZ, 0x1f, R233 ;  /* 0x0000001fff007819 */ /* 0x000fe200000114e9 */
[----:B------:R-:W-:Y:S01]  /*9f80*/  BSSY B0, `(.L_x_1284) ;  /* 0x0000026000007945 */ /* 0x000fe20003800000 */
[----:B------:R-:W-:-:S02]  /*9f90*/  LEA.HI R2, R2, R223, RZ, 0x3 ;  /* 0x000000df02027211 */ /* 0x000fc400078f18ff */
[----:B------:R-:W-:Y:S01]  /*9fa0*/  SHF.R.S32.HI R3, RZ, 0x1f, R231 ;  /* 0x0000001fff037819 */ /* 0x000fe200000114e7 */
[----:B------:R-:W-:Y:S01]  /*9fb0*/  IMAD R4, R0, c[0x0][0x308], RZ ;  /* 0x0000c20000047a24 */ /* 0x000fe200078e02ff */
[----:B------:R-:W-:Y:S02]  /*9fc0*/  LOP3.LUT R6, R2, 0x1ffffff8, RZ, 0xc0, !PT ;  /* 0x1ffffff802067812 */ /* 0x000fe400078ec0ff */
[----:B------:R-:W-:Y:S01]  /*9fd0*/  SHF.R.S32.HI R2, RZ, 0x3, R2 ;  /* 0x00000003ff027819 */ /* 0x000fe20000011402 */
[----:B------:R-:W-:Y:S01]  /*9fe0*/  IMAD R11, R233, c[0x0][0x30c], R4 ;  /* 0x0000c300e90b7a24 */ /* 0x000fe200078e0204 */
[----:B------:R-:W-:Y:S01]  /*9ff0*/  SEL R3, R3, RZ, !P1 ;  /* 0x000000ff03037207 */ /* 0x000fe20004800000 */
[----:B------:R-:W-:Y:S01]  /*a000*/  IMAD.IADD R6, R223, 0x1, -R6 ;  /* 0x00000001df067824 */ /* 0x000fe200078e0a06 */
[C---:B------:R-:W-:Y:S02]  /*a010*/  ISETP.GE.AND P6, PT, R2.reuse, R5, PT ;  /* 0x000000050200720c */ /* 0x040fe40003fc6270 */
[----:B------:R-:W-:Y:S01]  /*a020*/  IADD3 R14, P0, R2, R12, RZ ;  /* 0x0000000c020e7210 */ /* 0x000fe20007f1e0ff */
[----:B------:R-:W-:Y:S01]  /*a030*/  IMAD.SHL.U32 R6, R6, 0x8, RZ ;  /* 0x0000000806067824 */ /* 0x000fe200078e00ff */
[----:B------:R-:W-:Y:S01]  /*a040*/  SEL R231, R231, RZ, !P1 ;  /* 0x000000ffe7e77207 */ /* 0x000fe20004800000 */
[----:B------:R-:W-:Y:S01]  /*a050*/  IMAD R4, R3, c[0x0][0x310], RZ ;  /* 0x0000c40003047a24 */ /* 0x000fe200078e02ff */
[----:B------:R-:W-:-:S02]  /*a060*/  LEA.HI.X.SX32 R15, R2, R13, 0x1, P0 ;  /* 0x0000000d020f7211 */ /* 0x000fc400000f0eff */
[----:B------:R-:W-:Y:S01]  /*a070*/  SHF.R.S32.HI R7, RZ, 0x1f, R6 ;  /* 0x0000001fff077819 */ /* 0x000fe20000011406 */
[----:B------:R-:W-:Y:S01]  /*a080*/  IMAD R17, R231, c[0x0][0x314], R4 ;  /* 0x0000c500e7117a24 */ /* 0x000fe200078e0204 */
[----:B------:R-:W-:Y:S01]  /*a090*/  IADD3 R4, R6, 0x80, RZ ;  /* 0x0000008006047810 */ /* 0x000fe20007ffe0ff */
[----:B------:R-:W-:-:S04]  /*a0a0*/  IMAD.WIDE R14, R232, 0x50, R14 ;  /* 0x00000050e80e7825 */ /* 0x000fc800078e020e */
[----:B------:R-:W-:-:S04]  /*a0b0*/  IMAD.WIDE.U32 R8, R233, c[0x0][0x308], R6 ;  /* 0x0000c200e9087a25 */ /* 0x000fc800078e0006 */
[----:B------:R-:W-:-:S04]  /*a0c0*/  IMAD.IADD R9, R9, 0x1, R11 ;  /* 0x0000000109097824 */ /* 0x000fc800078e020b */
[----:B------:R-:W-:Y:S01]  /*a0d0*/  IMAD.WIDE.U32 R12, R231, c[0x0][0x310], R8 ;  /* 0x0000c400e70c7a25 */ /* 0x000fe200078e0008 */
[----:B------:R-:W-:-:S03]  /*a0e0*/  IADD3 R8, R6, 0x40, RZ ;  /* 0x0000004006087810 */ /* 0x000fc60007ffe0ff */
        /* <DEDUP_REMOVED lines=15> */
.L_x_1285:
[----:B------:R-:W-:Y:S05]  /*a1e0*/  BSYNC B0 ;  /* 0x0000000000007941 */ /* 0x000fea0003800000 */
.L_x_1284:
[----:B------:R-:W-:Y:S01]  /*a1f0*/  IADD3 R10, R2, 0x20, RZ ;  /* 0x00000020020a7810 */ /* 0x000fe20007ffe0ff */
[----:B------:R-:W-:Y:S03]  /*a200*/  BSSY B0, `(.L_x_1286) ;  /* 0x0000013000007945 */ /* 0x000fe60003800000 */
[----:B------:R-:W-:-:S13]  /*a210*/  ISETP.GE.AND P5, PT, R10, R5, PT ;  /* 0x000000050a00720c */ /* 0x000fda0003fa6270 */
        /* <DEDUP_REMOVED lines=17> */
.L_x_1287:
[----:B------:R-:W-:Y:S05]  /*a330*/  BSYNC B0 ;  /* 0x0000000000007941 */ /* 0x000fea0003800000 */
.L_x_1286:
        /* <DEDUP_REMOVED lines=20> */
.L_x_1289:
[----:B------:R-:W-:Y:S05]  /*a480*/  BSYNC B0 ;  /* 0x0000000000007941 */ /* 0x000fea0003800000 */
.L_x_1288:
        /* <DEDUP_REMOVED lines=23> */
.L_x_1291:
[----:B------:R-:W-:Y:S05]  /*a600*/  BSYNC B0 ;  /* 0x0000000000007941 */ /* 0x000fea0003800000 */
.L_x_1290:
        /* <DEDUP_REMOVED lines=18> */
.L_x_1293:
[----:B------:R-:W-:Y:S05]  /*a730*/  BSYNC B0 ;  /* 0x0000000000007941 */ /* 0x000fea0003800000 */
.L_x_1292:
[----:B------:R-:W-:Y:S05]  /*a740*/  @P4 EXIT ;  /* 0x000000000000494d */ /* 0x000fea0003800000 */
[----:B------:R-:W-:Y:S01]  /*a750*/  IADD3 R0, P0, R14, 0x40, RZ ;  /* 0x000000400e007810 */ /* 0x000fe20007f1e0ff */
[----:B------:R-:W-:Y:S01]  /*a760*/  IMAD.MOV.U32 R11, RZ, RZ, R13 ;  /* 0x000000ffff0b7224 */ /* 0x000fe200078e000d */
[----:B------:R-:W-:-:S03]  /*a770*/  ISETP.GE.AND P1, PT, R6, c[0x0][0x324], PT ;  /* 0x0000c90006007a0c */ /* 0x000fc60003f26270 */
[----:B------:R-:W-:Y:S01]  /*a780*/  IMAD.X R14, RZ, RZ, R15, P0 ;  /* 0x000000ffff0e7224 */ /* 0x000fe200000e060f */
[----:B------:R-:W-:Y:S01]  /*a790*/  ISETP.GE.AND P0, PT, R8, c[0x0][0x324], PT ;  /* 0x0000c90008007a0c */ /* 0x000fe20003f06270 */
[----:B------:R-:W-:-:S04]  /*a7a0*/  IMAD.WIDE.U32 R10, R0, c[0x0][0x330], R10 ;  /* 0x0000cc00000a7a25 */ /* 0x000fc800078e000a */
[----:B-1----:R-:W-:Y:S01]  /*a7b0*/  IMAD R3, R14, c[0x0][0x330], RZ ;  /* 0x0000cc000e037a24 */ /* 0x002fe200078e02ff */
        /* <DEDUP_REMOVED lines=10> */
.L_x_1294:
        /* <DEDUP_REMOVED lines=10> */
.L_x_1428:


//--------------------- .text._ZN7cutlass13device_kernelIN5flash19enable_sm80_to_sm89INS1_16FlashAttnBwdSm80INS1_25CollectiveMainloopBwdSm80ILi2ELi1EN4cute5tupleIJNS5_1CILi64EEENS7_ILi80EEENS7_ILi192EEEEEENS_6half_tEfNS_4arch4Sm80ELb1ELb0ELb0ELb1ELb0ELb0ELb1ELb0ELi2ELi4ELi2ELi2ELb0EEENS1_24CollectiveEpilogueBwdGQAISB_fSE_Li256ELb1ELb0EEENS1_25SingleTileBwdLPTSchedulerILb1ELi80ELb0EEEEEEEEEvNT_6ParamsE --------------------------
	.section	.text._ZN7cutlass13device_kernelIN5flash19enable_sm80_to_sm89INS1_16FlashAttnBwdSm80INS1_25CollectiveMainloopBwdSm80ILi2ELi1EN4cute5tupleIJNS5_1CILi64EEENS7_ILi80EEENS7_ILi192EEEEEENS_6half_tEfNS_4arch4Sm80ELb1ELb0ELb0ELb1ELb0ELb0ELb1ELb0ELi2ELi4ELi2ELi2ELb0EEENS1_24CollectiveEpilogueBwdGQAISB_fSE_Li256ELb1ELb0EEENS1_25SingleTileBwdLPTSchedulerILb1ELi80ELb0EEEEEEEEEvNT_6ParamsE,"ax",@progbits
	.sectioninfo	@"SHI_REGISTERS=255"
	.align	128
.text._ZN7cutlass13device_kernelIN5flash19enable_sm80_to_sm89INS1_16FlashAttnBwdSm80INS1_25CollectiveMainloopBwdSm80ILi2ELi1EN4cute5tupleIJNS5_1CILi64EEENS7_ILi80EEENS7_ILi192EEEEEENS_6half_tEfNS_4arch4Sm80ELb1ELb0ELb0ELb1ELb0ELb0ELb1ELb0ELi2ELi4ELi2ELi2ELb0EEENS1_24CollectiveEpilogueBwdGQAISB_fSE_Li256ELb1ELb0EEENS1_25SingleTileBwdLPTSchedulerILb1ELi80ELb0EEEEEEEEEvNT_6ParamsE:
        .type           _ZN7cutlass13device_kernelIN5flash19enable_sm80_to_sm89INS1_16FlashAttnBwdSm80INS1_25CollectiveMainloopBwdSm80ILi2ELi1EN4cute5tupleIJNS5_1CILi64EEENS7_ILi80EEENS7_ILi192EEEEEENS_6half_tEfNS_4arch4Sm80ELb1ELb0ELb0ELb1ELb0ELb0ELb1ELb0ELi2ELi4ELi2ELi2ELb0EEENS1_24CollectiveEpilogueBwdGQAISB_fSE_Li256ELb1ELb0EEENS1_25SingleTileBwdLPTSchedulerILb1ELi80ELb0EEEEEEEEEvNT_6ParamsE,@function
        .size           _ZN7cutlass13device_kernelIN5flash19enable_sm80_to_sm89INS1_16FlashAttnBwdSm80INS1_25CollectiveMainloopBwdSm80ILi2ELi1EN4cute5tupleIJNS5_1CILi64EEENS7_ILi80EEENS7_ILi192EEEEEENS_6half_tEfNS_4arch4Sm80ELb1ELb0ELb0ELb1ELb0ELb0ELb1ELb0ELi2ELi4ELi2ELi2ELb0EEENS1_24CollectiveEpilogueBwdGQAISB_fSE_Li256ELb1ELb0EEENS1_25SingleTileBwdLPTSchedulerILb1ELi80ELb0EEEEEEEEEvNT_6ParamsE,(.L_x_1429 - _ZN7cutlass13device_kernelIN5flash19enable_sm80_to_sm89INS1_16FlashAttnBwdSm80INS1_25CollectiveMainloopBwdSm80ILi2ELi1EN4cute5tupleIJNS5_1CILi64EEENS7_ILi80EEENS7_ILi192EEEEEENS_6half_tEfNS_4arch4Sm80ELb1ELb0ELb0ELb1ELb0ELb0ELb1ELb0ELi2ELi4ELi2ELi2ELb0EEENS1_24CollectiveEpilogueBwdGQAISB_fSE_Li256ELb1ELb0EEENS1_25SingleTileBwdLPTSchedulerILb1ELi80ELb0EEEEEEEEEvNT_6ParamsE)
        .other          _ZN7cutlass13device_kernelIN5flash19enable_sm80_to_sm89INS1_16FlashAttnBwdSm80INS1_25CollectiveMainloopBwdSm80ILi2ELi1EN4cute5tupleIJNS5_1CILi64EEENS7_ILi80EEENS7_ILi192EEEEEENS_6half_tEfNS_4arch4Sm80ELb1ELb0ELb0ELb1ELb0ELb0ELb1ELb0ELi2ELi4ELi2ELi2ELb0EEENS1_24CollectiveEpilogueBwdGQAISB_fSE_Li256ELb1ELb0EEENS1_25SingleTileBwdLPTSchedulerILb1ELi80ELb0EEEEEEEEEvNT_6ParamsE,@"STO_CUDA_ENTRY STV_DEFAULT"
_ZN7cutlass13device_kernelIN5flash19enable_sm80_to_sm89INS1_16FlashAttnBwdSm80INS1_25CollectiveMainloopBwdSm80ILi2ELi1EN4cute5tupleIJNS5_1CILi64EEENS7_ILi80EEENS7_ILi192EEEEEENS_6half_tEfNS_4arch4Sm80ELb1ELb0ELb0ELb1ELb0ELb0ELb1ELb0ELi2ELi4ELi2ELi2ELb0EEENS1_24CollectiveEpilogueBwdGQAISB_fSE_Li256ELb1ELb0EEENS1_25SingleTileBwdLPTSchedulerILb1ELi80ELb0EEEEEEEEEvNT_6ParamsE:
        /* <DEDUP_REMOVED lines=30> */
.L_x_1296:
        /* <DEDUP_REMOVED lines=8> */
.L_x_1297:
        /* <DEDUP_REMOVED lines=21> */
.L_x_1298:
        /* <DEDUP_REMOVED lines=14> */
.L_x_1300:
[----:B------:R-:W-:Y:S02]  /*0490*/  ULDC UR4, c[0x0][0x3dc] ;  /* 0x0000f70000047ab9 */ /* 0x000fe40000000800 */
.L_x_1299:
[----:B------:R-:W-:-:S04]  /*04a0*/  UIADD3 UR4, UR4, 0x4f, URZ ;  /* 0x0000004f04047890 */ /* 0x000fc8000fffe03f */
[----:B------:R-:W-:-:S04]  /*04b0*/  UIMAD.WIDE UR4, UR4, 0x66666667, URZ ;  /* 0x66666667040478a5 */ /* 0x000fc8000f8e023f */
[----:B------:R-:W-:-:S04]  /*04c0*/  USHF.R.U32.HI UR4, URZ, 0x1f, UR5 ;  /* 0x0000001f3f047899 */ /* 0x000fc80008011605 */
[----:B------:R-:W-:-:S04]  /*04d0*/  ULEA.HI.SX32 UR4, UR5, UR4, 0x1b ;  /* 0x0000000405047291 */ /* 0x000fc8000f8fda3f */
[----:B------:R-:W-:-:S04]  /*04e0*/  UISETP.GE.AND UP0, UPT, UR11, UR4, UPT ;  /* 0x000000040b00728c */ /* 0x000fc8000bf06270 */
[----:B------:R-:W-:-:S06]  /*04f0*/  USEL UR7, UR7, 0xffffffff, !UP0 ;  /* 0xffffffff07077887 */ /* 0x000fcc000c000000 */
[----:B------:R-:W-:Y:S01]  /*0500*/  MOV R234, UR7 ;  /* 0x0000000700ea7c02 */ /* 0x000fe20008000f00 */
[----:B------:R-:W-:Y:S05]  /*0510*/  BRA `(.L_x_1301) ;  /* 0x0000049000007947 */ /* 0x000fea0003800000 */
.L_x_1295:
        /* <DEDUP_REMOVED lines=22> */
.L_x_1302:
        /* <DEDUP_REMOVED lines=8> */
.L_x_1303:
        /* <DEDUP_REMOVED lines=21> */
.L_x_1304:
        /* <DEDUP_REMOVED lines=14> */
.L_x_1306:
[----:B------:R-:W-:Y:S02]  /*0930*/  ULDC UR4, c[0x0][0x3dc] ;  /* 0x0000f70000047ab9 */ /* 0x000fe40000000800 */
.L_x_1305:
[----:B------:R-:W-:-:S04]  /*0940*/  UIADD3 UR4, UR4, 0x4f, URZ ;  /* 0x0000004f04047890 */ /* 0x000fc8000fffe03f */
[----:B------:R-:W-:-:S04]  /*0950*/  UIMAD.WIDE UR4, UR4, 0x66666667, URZ ;  /* 0x66666667040478a5 */ /* 0x000fc8000f8e023f */
[----:B------:R-:W-:-:S04]  /*0960*/  USHF.R.U32.HI UR4, URZ, 0x1f, UR5 ;  /* 0x0000001f3f047899 */ /* 0x000fc80008011605 */
[----:B------:R-:W-:-:S04]  /*0970*/  ULEA.HI.SX32 UR4, UR5, UR4, 0x1b ;  /* 0x0000000405047291 */ /* 0x000fc8000f8fda3f */
[----:B------:R-:W-:-:S04]  /*0980*/  UISETP.GE.AND UP0, UPT, UR11, UR4, UPT ;  /* 0x000000040b00728c */ /* 0x000fc8000bf06270 */
[----:B------:R-:W-:-:S06]  /*0990*/  USEL UR7, UR7, 0xffffffff, !UP0 ;  /* 0xffffffff07077887 */ /* 0x000fcc000c000000 */
[----:B------:R-:W-:-:S04]  /*09a0*/  MOV R234, UR7 ;  /* 0x0000000700ea7c02 */ /* 0x000fc80008000f00 */
.L_x_1301:
[----:B------:R-:W-:-:S13]  /*09b0*/  ISETP.GE.AND P0, PT, R234, RZ, PT ;  /* 0x000000ffea00720c */ /* 0x000fda0003f06270 */
        /* <DEDUP_REMOVED lines=9> */
[----:B------:R-:W2:Y:S02]  /*0a50*/  @P6 LDG.E R3, [R16.64] ;  /* 0x0000000c10036981 */ /* 0x000ea4000c1e1900 */
[CC--:B------:R-:W-:Y:S02]  /*0a60*/  @P0 IMAD.WIDE R4, R234.reuse, R9.reuse, c[0x0][0x2d8] ;  /* 0x0000b600ea040625 */ /* 0x0c0fe400078e0209 */
[----:B------:R-:W3:Y:S02]  /*0a70*/  @P6 LDG.E R13, [R16.64] ;  /* 0x0000000c100d6981 */ /* 0x000ee4000c1e1900 */
[C---:B------:R-:W-:Y:S02]  /*0a80*/  IMAD.WIDE R14, R234.reuse, R9, c[0x0][0x2d0] ;  /* 0x0000b400ea0e7625 */ /* 0x040fe400078e0209 */
[----:B------:R1:W4:Y:S04]  /*0a90*/  @P0 LDG.E R2, [R4.64] ;  /* 0x0000000c04020981 */ /* 0x000328000c1e1900 */
[----:B------:R-:W5:Y:S01]  /*0aa0*/  @P2 LDG.E R11, [R14.64] ;  /* 0x0000000c0e0b2981 */ /* 0x000f62000c1e1900 */
[----:B------:R-:W-:Y:S01]  /*0ab0*/  ULDC UR9, c[0x0][0x168] ;  /* 0x00005a0000097ab9 */ /* 0x000fe20000000800 */
[----:B------:R-:W-:Y:S01]  /*0ac0*/  CS2R R6, SRZ ;  /* 0x0000000000067805 */ /* 0x000fe2000001ff00 */
[----:B------:R-:W-:Y:S01]  /*0ad0*/  ULDC UR14, c[0x0][0x198] ;  /* 0x00006600000e7ab9 */ /* 0x000fe20000000800 */
[----:B-1----:R-:W-:Y:S01]  /*0ae0*/  CS2R R4, SRZ ;  /* 0x0000000000047805 */ /* 0x002fe2000001ff00 */
[----:B--2---:R-:W-:-:S05]  /*0af0*/  @P6 IMAD R3, R234, 0x40, R3 ;  /* 0x00000040ea036824 */ /* 0x004fca00078e0203 */
[----:B------:R-:W-:Y:S01]  /*0b00*/  @P6 SHF.R.S32.HI R0, RZ, 0x1f, R3 ;  /* 0x0000001fff006819 */ /* 0x000fe20000011403 */
[----:B----4-:R1:W2:Y:S03]  /*0b10*/  @P0 R2UR UR9, R2 ;  /* 0x00000000020903c2 */ /* 0x0102a600000e0000 */
[----:B------:R-:W-:Y:S01]  /*0b20*/  @P6 LEA.HI R0, R0, R3, RZ, 0x6 ;  /* 0x0000000300006211 */ /* 0x000fe200078f30ff */
[----:B------:R-:W-:Y:S01]  /*0b30*/  IMAD.MOV.U32 R3, RZ, RZ, RZ ;  /* 0x000000ffff037224 */ /* 0x000fe200078e00ff */
[--C-:B---3--:R-:W-:Y:S01]  /*0b40*/  @P6 SHF.R.S32.HI R5, RZ, 0x1f, R13.reuse ;  /* 0x0000001fff056819 */ /* 0x108fe2000001140d */
[----:B------:R-:W-:Y:S01]  /*0b50*/  @P6 IMAD.MOV.U32 R4, RZ, RZ, R13 ;  /* 0x000000ffff046224 */ /* 0x000fe200078e000d */
[--C-:B-----5:R-:W-:Y:S01]  /*0b60*/  @P2 SHF.R.S32.HI R7, RZ, 0x1f, R11.reuse ;  /* 0x0000001fff072819 */ /* 0x120fe2000001140b */
[----:B------:R-:W-:Y:S01]  /*0b70*/  @P2 IMAD.MOV.U32 R6, RZ, RZ, R11 ;  /* 0x000000ffff062224 */ /* 0x000fe200078e000b */
[----:B------:R-:W-:Y:S01]  /*0b80*/  @P6 LOP3.LUT R3, R0, 0xffffffc0, RZ, 0xc0, !PT ;  /* 0xffffffc000036812 */ /* 0x000fe200078ec0ff */
[----:B-12---:R-:W-:Y:S05]  /*0b90*/  @P0 BRA `(.L_x_1307) ;  /* 0x0000006000000947 */ /* 0x006fea0003800000 */
[----:B------:R-:W-:Y:S05]  /*0ba0*/  @!P6 BRA `(.L_x_1307) ;  /* 0x000000500000e947 */ /* 0x000fea0003800000 */
[----:B------:R-:W2:Y:S04]  /*0bb0*/  LDG.E R2, [R16.64] ;  /* 0x0000000c10027981 */ /* 0x000ea8000c1e1900 */
[----:B------:R-:W3:Y:S01]  /*0bc0*/  LDG.E R0, [R16.64+0x4] ;  /* 0x0000040c10007981 */ /* 0x000ee2000c1e1900 */
[----:B--2---:R-:W1:Y:S08]  /*0bd0*/  R2UR UR9, R2 ;  /* 0x00000000020973c2 */ /* 0x004e7000000e0000 */
[----:B---3--:R-:W1:Y:S02]  /*0be0*/  R2UR UR4, R0 ;  /* 0x00000000000473c2 */ /* 0x008e6400000e0000 */
[----:B-1----:R-:W-:-:S06]  /*0bf0*/  UIADD3 UR9, -UR9, UR4, URZ ;  /* 0x0000000409097290 */ /* 0x002fcc000fffe13f */
.L_x_1307:
[----:B------:R-:W-:-:S04]  /*0c00*/  ISETP.NE.U32.AND P0, PT, RZ, c[0x0][0x2e0], PT ;  /* 0x0000b800ff007a0c */ /* 0x000fc80003f05070 */
[----:B------:R-:W-:-:S13]  /*0c10*/  ISETP.NE.AND.EX P0, PT, RZ, c[0x0][0x2e4], PT, P0 ;  /* 0x0000b900ff007a0c */ /* 0x000fda0003f05300 */
[----:B------:R-:W-:Y:S05]  /*0c20*/  @!P0 BRA `(.L_x_1308) ;  /* 0x0000004000008947 */ /* 0x000fea0003800000 */
[----:B------:R-:W-:-:S05]  /*0c30*/  IMAD.WIDE R8, R234, R9, c[0x0][0x2e0] ;  /* 0x0000b800ea087625 */ /* 0x000fca00078e0209 */
[----:B------:R-:W2:Y:S02]  /*0c40*/  LDG.E R0, [R8.64] ;  /* 0x0000000c08007981 */ /* 0x000ea4000c1e1900 */
[----:B--2---:R1:W2:Y:S02]  /*0c50*/  R2UR UR14, R0 ;  /* 0x00000000000e73c2 */ /* 0x0042a400000e0000 */
[----:B-12---:R-:W-:Y:S05]  /*0c60*/  BRA `(.L_x_1309) ;  /* 0x0000006000007947 */ /* 0x006fea0003800000 */
.L_x_1308:
[----:B------:R-:W-:Y:S05]  /*0c70*/  @!P2 BRA `(.L_x_1309) ;  /* 0x000000500000a947 */ /* 0x000fea0003800000 */
[----:B------:R-:W2:Y:S04]  /*0c80*/  LDG.E R0, [R14.64] ;  /* 0x0000000c0e007981 */ /* 0x000ea8000c1e1900 */
[----:B------:R-:W3:Y:S01]  /*0c90*/  LDG.E R2, [R14.64+0x4] ;  /* 0x0000040c0e027981 */ /* 0x000ee2000c1e1900 */
[----:B--2---:R-:W1:Y:S08]  /*0ca0*/  R2UR UR14, R0 ;  /* 0x00000000000e73c2 */ /* 0x004e7000000e0000 */
[----:B---3--:R-:W1:Y:S02]  /*0cb0*/  R2UR UR4, R2 ;  /* 0x00000000020473c2 */ /* 0x008e6400000e0000 */
[----:B-1----:R-:W-:-:S06]  /*0cc0*/  UIADD3 UR14, -UR14, UR4, URZ ;  /* 0x000000040e0e7290 */ /* 0x002fcc000fffe13f */
.L_x_1309:
[----:B------:R-:W-:Y:S01]  /*0cd0*/  UIADD3 UR6, -UR14, UR9, URZ ;  /* 0x000000090e067290 */ /* 0x000fe2000fffe13f */
[----:B------:R-:W-:Y:S01]  /*0ce0*/  PLOP3.LUT P0, PT, PT, PT, PT, 0x80, 0x0 ;  /* 0x000000000000781c */ /* 0x000fe20003f0f070 */
[----:B------:R-:W-:Y:S01]  /*0cf0*/  ULDC UR4, c[0x0][0x2a4] ;  /* 0x0000a90000047ab9 */ /* 0x000fe20000000800 */
[----:B------:R-:W-:Y:S01]  /*0d00*/  CS2R R170, SRZ ;  /* 0x0000000000aa7805 */ /* 0x000fe2000001ff00 */
[----:B------:R-:W-:Y:S01]  /*0d10*/  UIMAD UR6, UR11, 0x50, UR6 ;  /* 0x000000500b0678a4 */ /* 0x000fe2000f8e0206 */
        /* <DEDUP_REMOVED lines=72> */
[----:B------:R-:W-:Y:S01]  /*11a0*/  SHF.R.S32.HI R17, RZ, 0x1f, R226 ;  /* 0x0000001fff117819 */ /* 0x000fe200000114e2 */
[----:B------:R-:W-:Y:S01]  /*11b0*/  ULDC.64 UR6, c[0x0][0x248] ;  /* 0x0000920000067ab9 */ /* 0x000fe20000000a00 */
[----:B------:R-:W-:Y:S01]  /*11c0*/  IMAD.U32 R14, RZ, RZ, UR11 ;  /* 0x0000000bff0e7e24 */ /* 0x000fe2000f8e00ff */
[----:B------:R-:W-:Y:S01]  /*11d0*/  UISETP.NE.AND UP0, UPT, UR6, 0x1, UPT ;  /* 0x000000010600788c */ /* 0x000fe2000bf05270 */
[----:B------:R-:W-:Y:S01]  /*11e0*/  LEA.HI R218, R17, R226, RZ, 0x3 ;  /* 0x000000e211da7211 */ /* 0x000fe200078f18ff */
[----:B------:R-:W-:Y:S01]  /*11f0*/  UIMAD.WIDE.U32 UR6, UR10, UR7, URZ ;  /* 0x000000070a0672a5 */ /* 0x000fe2000f8e003f */
[----:B------:R-:W-:Y:S01]  /*1200*/  SEL R26, R234, RZ, !P2 ;  /* 0x000000ffea1a7207 */ /* 0x000fe20005000000 */
[----:B------:R-:W-:Y:S01]  /*1210*/  ULDC UR4, c[0x0][0x250] ;  /* 0x0000940000047ab9 */ /* 0x000fe20000000800 */
[----:B------:R-:W-:Y:S01]  /*1220*/  LOP3.LUT R11, R218, 0xfffffff8, RZ, 0xc0, !PT ;  /* 0xfffffff8da0b7812 */ /* 0x000fe200078ec0ff */
[----:B------:R-:W-:Y:S01]  /*1230*/  UMOV UR15, UR10 ;  /* 0x0000000a000f7c82 */ /* 0x000fe20008000000 */
[----:B------:R-:W-:Y:S01]  /*1240*/  SHF.R.S32.HI R233, RZ, 0x3, R218 ;  /* 0x00000003ffe97819 */ /* 0x000fe200000114da */
[----:B------:R-:W-:Y:S01]  /*1250*/  IMAD.U32 R240, RZ, RZ, UR10 ;  /* 0x0000000afff07e24 */ /* 0x000fe2000f8e00ff */
[----:B------:R-:W-:Y:S01]  /*1260*/  SEL R236, R234, RZ, !P6 ;  /* 0x000000ffeaec7207 */ /* 0x000fe20007000000 */
[----:B------:R-:W-:Y:S01]  /*1270*/  IMAD.IADD R2, R226, 0x1, -R11 ;  /* 0x00000001e2027824 */ /* 0x000fe200078e0a0b */
[----:B------:R-:W-:Y:S01]  /*1280*/  @UP0 USHF.R.U32.HI UR15, URZ, UR4, UR7 ;  /* 0x000000043f0f0299 */ /* 0x000fe20008011607 */
[----:B------:R-:W-:Y:S01]  /*1290*/  SHF.R.S32.HI R9, RZ, 0x1f, R233 ;  /* 0x0000001fff097819 */ /* 0x000fe200000114e9 */
[C---:B------:R-:W-:Y:S01]  /*12a0*/  IMAD.SHL.U32 R13, R233.reuse, 0x40, RZ ;  /* 0x00000040e90d7824 */ /* 0x040fe200078e00ff */
[----:B------:R-:W-:Y:S01]  /*12b0*/  ULDC.64 UR6, c[0x0][0x1e0] ;  /* 0x0000780000067ab9 */ /* 0x000fe20000000a00 */
[----:B------:R-:W-:Y:S01]  /*12c0*/  IMAD.SHL.U32 R22, R2, 0x8, RZ ;  /* 0x0000000802167824 */ /* 0x000fe200078e00ff */
[----:B------:R-:W-:Y:S01]  /*12d0*/  USHF.R.S32.HI UR4, URZ, 0x1f, UR15 ;  /* 0x0000001f3f047899 */ /* 0x000fe2000801140f */
[C---:B------:R-:W-:Y:S01]  /*12e0*/  IADD3 R29, P1, R233.reuse, R4, RZ ;  /* 0x00000004e91d7210 */ /* 0x040fe20007f3e0ff */
[----:B------:R-:W-:Y:S01]  /*12f0*/  IMAD.U32 R31, RZ, RZ, UR15 ;  /* 0x0000000fff1f7e24 */ /* 0x000fe2000f8e00ff */
[----:B------:R-:W-:Y:S01]  /*1300*/  IADD3 R6, P0, R233, R6, RZ ;  /* 0x00000006e9067210 */ /* 0x000fe20007f1e0ff */
[----:B------:R-:W-:Y:S01]  /*1310*/  UIMAD UR6, UR4, UR6, URZ ;  /* 0x00000006040672a4 */ /* 0x000fe2000f8e023f */
[----:B------:R-:W-:Y:S01]  /*1320*/  SHF.R.S32.HI R23, RZ, 0x1f, R22 ;  /* 0x0000001fff177819 */ /* 0x000fe20000011416 */
[C---:B------:R-:W-:Y:S01]  /*1330*/  IMAD.X R10, R9.reuse, 0x1, R5, P1 ;  /* 0x00000001090a7824 */ /* 0x040fe200008e0605 */
[----:B------:R-:W-:Y:S01]  /*1340*/  SHF.R.S32.HI R4, RZ, 0x1f, R234 ;  /* 0x0000001fff047819 */ /* 0x000fe200000114ea */
[----:B------:R-:W-:Y:S01]  /*1350*/  UIMAD UR6, UR15, UR7, UR6 ;  /* 0x000000070f0672a4 */ /* 0x000fe2000f8e0206 */
[----:B------:R-:W-:Y:S01]  /*1360*/  IMAD.X R7, R9, 0x1, R7, P0 ;  /* 0x0000000109077824 */ /* 0x000fe200000e0607 */
[----:B------:R-:W-:Y:S01]  /*1370*/  IADD3 R0, -R233, UR14, RZ ;  /* 0x0000000ee9007c10 */ /* 0x000fe2000fffe1ff */
[----:B------:R-:W-:Y:S01]  /*1380*/  IMAD.WIDE.U32 R18, R31, c[0x0][0x1e0], R22 ;  /* 0x000078001f127a25 */ /* 0x000fe200078e0016 */
[----:B------:R-:W-:Y:S01]  /*1390*/  SEL R5, R4, RZ, !P2 ;  /* 0x000000ff04057207 */ /* 0x000fe20005000000 */
[----:B------:R-:W-:Y:S01]  /*13a0*/  USHF.R.S32.HI UR17, URZ, 0x1f, UR8 ;  /* 0x0000001f3f117899 */ /* 0x000fe20008011408 */
[----:B------:R-:W-:Y:S01]  /*13b0*/  LOP3.LUT R13, R13, 0x1c0, RZ, 0xc0, !PT ;  /* 0x000001c00d0d7812 */ /* 0x000fe200078ec0ff */
[----:B------:R-:W-:Y:S01]  /*13c0*/  IMAD.WIDE R14, R14, 0x50, R6 ;  /* 0x000000500e0e7825 */ /* 0x000fe200078e0206 */
[----:B------:R-:W-:Y:S01]  /*13d0*/  IADD3 R19, R19, UR6, RZ ;  /* 0x0000000613137c10 */ /* 0x000fe2000fffe0ff */
[----:B------:R-:W-:Y:S01]  /*13e0*/  ULDC.64 UR6, c[0x0][0x1b0] ;  /* 0x00006c0000067ab9 */ /* 0x000fe20000000a00 */
[-C--:B------:R-:W-:Y:S01]  /*13f0*/  LEA.HI R6, R17, R226.reuse, RZ, 0x6 ;  /* 0x000000e211067211 */ /* 0x080fe200078f30ff */
[----:B------:R-:W-:Y:S01]  /*1400*/  IMAD R7, R5, c[0x0][0x1e8], RZ ;  /* 0x00007a0005077a24 */ /* 0x000fe200078e02ff */
[----:B------:R-:W-:Y:S01]  /*1410*/  IADD3 R8, R22, 0x80, RZ ;  /* 0x0000008016087810 */ /* 0x000fe20007ffe0ff */
[----:B------:R-:W-:Y:S01]  /*1420*/  IMAD.WIDE.U32 R18, R26, c[0x0][0x1e8], R18 ;  /* 0x00007a001a127a25 */ /* 0x000fe200078e0012 */
[----:B------:R-:W-:Y:S01]  /*1430*/  UIMAD UR6, UR4, UR6, URZ ;  /* 0x00000006040672a4 */ /* 0x000fe2000f8e023f */
[----:B------:R-:W-:Y:S01]  /*1440*/  SEL R4, R4, RZ, !P6 ;  /* 0x000000ff04047207 */ /* 0x000fe20007000000 */
[----:B------:R-:W-:Y:S01]  /*1450*/  USHF.R.S32.HI UR4, URZ, 0x1f, UR10 ;  /* 0x0000001f3f047899 */ /* 0x000fe2000801140a */
[----:B------:R-:W-:Y:S01]  /*1460*/  IMAD R7, R26, c[0x0][0x1ec], R7 ;  /* 0x00007b001a077a24 */ /* 0x000fe200078e0207 */
[----:B------:R-:W-:Y:S01]  /*1470*/  ISETP.GE.AND P5, PT, R8, c[0x0][0x1cc], PT ;  /* 0x0000730008007a0c */ /* 0x000fe20003fa6270 */
[----:B------:R-:W-:Y:S01]  /*1480*/  IMAD.U32 R9, RZ, RZ, UR11 ;  /* 0x0000000bff097e24 */ /* 0x000fe2000f8e00ff */
[----:B------:R-:W-:Y:S01]  /*1490*/  UIMAD UR6, UR15, UR7, UR6 ;  /* 0x000000070f0672a4 */ /* 0x000fe2000f8e0206 */
[----:B------:R-:W-:Y:S01]  /*14a0*/  IMAD R24, R10, c[0x0][0x178], RZ ;  /* 0x00005e000a187a24 */ /* 0x000fe200078e02ff */
[----:B------:R-:W-:Y:S01]  /*14b0*/  ISETP.GT.AND P6, PT, R226, 0x7f, PT ;  /* 0x0000007fe200780c */ /* 0x000fe20003fc4270 */
[----:B------:R-:W-:Y:S01]  /*14c0*/  IMAD.IADD R19, R19, 0x1, R7 ;  /* 0x0000000113137824 */ /* 0x000fe200078e0207 */
[----:B------:R-:W-:Y:S01]  /*14d0*/  USHF.L.U32 UR15, UR8, 0x6, URZ ;  /* 0x00000006080f7899 */ /* 0x000fe2000800063f */
[----:B------:R-:W-:Y:S01]  /*14e0*/  IMAD R7, R15, c[0x0][0x1d8], RZ ;  /* 0x000076000f077a24 */ /* 0x000fe200078e02ff */
[----:B------:R-:W-:Y:S01]  /*14f0*/  LEA.HI R216, R17, R226, RZ, 0x7 ;  /* 0x000000e211d87211 */ /* 0x000fe200078f38ff */
[----:B------:R-:W-:Y:S01]  /*1500*/  IMAD R9, R9, -0x50, R0 ;  /* 0xffffffb009097824 */ /* 0x000fe200078e0200 */
[----:B------:R-:W-:Y:S01]  /*1510*/  LOP3.LUT R0, R13, 0x38, R22, 0xf8, !PT ;  /* 0x000000380d007812 */ /* 0x000fe200078ef816 */
[C---:B------:R-:W-:Y:S01]  /*1520*/  IMAD R24, R29.reuse, c[0x0][0x17c], R24 ;  /* 0x00005f001d187a24 */ /* 0x040fe200078e0218 */
[----:B------:R-:W-:Y:S01]  /*1530*/  SHF.R.U32.HI R13, RZ, 0x3, R13 ;  /* 0x00000003ff0d7819 */ /* 0x000fe2000001160d */
[----:B------:R-:W-:Y:S01]  /*1540*/  IMAD.WIDE.U32 R20, R29, c[0x0][0x178], R22 ;  /* 0x00005e001d147a25 */ /* 0x000fe200078e0016 */
[----:B------:R-:W-:Y:S01]  /*1550*/  SHF.R.S32.HI R216, RZ, 0x7, R216 ;  /* 0x00000007ffd87819 */ /* 0x000fe200000114d8 */
[----:B------:R-:W-:Y:S01]  /*1560*/  UIMAD UR14, UR11, -0x50, UR14 ;  /* 0xffffffb00b0e78a4 */ /* 0x000fe2000f8e020e */
        /* <DEDUP_REMOVED lines=9> */
[----:B------:R-:W-:Y:S01]  /*1600*/  IMAD.MOV.U32 R24, RZ, RZ, R20 ;  /* 0x000000ffff187224 */ /* 0x000fe200078e0014 */
[----:B------:R-:W-:Y:S01]  /*1610*/  LEA R20, P0, R18, c[0x0][0x1c0], 0x1 ;  /* 0x0000700012147a11 */ /* 0x000fe200078008ff */
[----:B------:R-:W-:Y:S01]  /*1620*/  IMAD.IADD R0, R19, 0x1, R7 ;  /* 0x0000000113007824 */ /* 0x000fe200078e0207 */
[----:B------:R-:W-:Y:S01]  /*1630*/  CS2R R160, SRZ ;  /* 0x0000000000a07805 */ /* 0x000fe2000001ff00 */
[----:B------:R-:W-:Y:S01]  /*1640*/  IMAD.MOV.U32 R11, RZ, RZ, c[0x0][0x1d8] ;  /* 0x00007600ff0b7624 */ /* 0x000fe200078e00ff */
[----:B------:R-:W-:Y:S01]  /*1650*/  CS2R R158, SRZ ;  /* 0x00000000009e7805 */ /* 0x000fe2000001ff00 */
[----:B------:R-:W-:Y:S01]  /*1660*/  IMAD.WIDE.U32 R240, R240, c[0x0][0x180], R24 ;  /* 0x00006000f0f07a25 */ /* 0x000fe200078e0018 */
[----:B------:R-:W-:Y:S01]  /*1670*/  LEA.HI.X R21, R18, c[0x0][0x1c4], R0, 0x1, P0 ;  /* 0x0000710012157a11 */ /* 0x000fe200000f0c00 */
[----:B------:R-:W-:Y:S01]  /*1680*/  CS2R R156, SRZ ;  /* 0x00000000009c7805 */ /* 0x000fe2000001ff00 */
[C---:B------:R-:W-:Y:S01]  /*1690*/  ISETP.GE.AND P0, PT, R22.reuse, c[0x0][0x1cc], PT ;  /* 0x0000730016007a0c */ /* 0x040fe20003f06270 */
[----:B------:R-:W-:Y:S01]  /*16a0*/  IMAD.MOV.U32 R7, RZ, RZ, c[0x0][0x1dc] ;  /* 0x00007700ff077624 */ /* 0x000fe200078e00ff */
[----:B------:R-:W-:Y:S01]  /*16b0*/  SHF.R.S32.HI R0, RZ, 0x6, R6 ;  /* 0x00000006ff007819 */ /* 0x000fe20000011406 */
[----:B------:R-:W-:Y:S01]  /*16c0*/  IMAD.WIDE.U32 R30, R31, c[0x0][0x1b0], R22 ;  /* 0x00006c001f1e7a25 */ /* 0x000fe200078e0016 */
[----:B------:R-:W-:Y:S01]  /*16d0*/  ISETP.LT.OR P2, PT, R9, 0x1, P0 ;  /* 0x000000010900780c */ /* 0x000fe20000741670 */
[----:B------:R-:W-:Y:S01]  /*16e0*/  CS2R R154, SRZ ;  /* 0x00000000009a7805 */ /* 0x000fe2000001ff00 */
[----:B------:R-:W-:Y:S01]  /*16f0*/  IADD3 R6, R22, 0x40, RZ ;  /* 0x0000004016067810 */ /* 0x000fe20007ffe0ff */
[----:B------:R-:W-:Y:S01]  /*1700*/  IMAD R228, R0, 0x200, R13 ;  /* 0x0000020000e47824 */ /* 0x000fe200078e020d */
[C---:B------:R-:W-:Y:S01]  /*1710*/  LEA R24, P1, R11.reuse, R20, 0x6 ;  /* 0x000000140b187211 */ /* 0x040fe200078230ff */
[C---:B------:R-:W-:Y:S01]  /*1720*/  IMAD.SHL.U32 R13, R11.reuse, 0x20, RZ ;  /* 0x000000200b0d7824 */ /* 0x040fe200078e00ff */
[----:B------:R-:W-:Y:S01]  /*1730*/  ISETP.GE.AND P4, PT, R6, c[0x0][0x1cc], PT ;  /* 0x0000730006007a0c */ /* 0x000fe20003f86270 */
[----:B------:R-:W-:Y:S01]  /*1740*/  IMAD.SHL.U32 R228, R228, 0x2, RZ ;  /* 0x00000002e4e47824 */ /* 0x000fe200078e00ff */
[----:B------:R-:W-:Y:S01]  /*1750*/  LEA.HI.X R25, R11, R21, R7, 0x6, P1 ;  /* 0x000000150b197211 */ /* 0x000fe200008f3407 */
[----:B------:R-:W-:Y:S01]  /*1760*/  IMAD.MOV.U32 R7, RZ, RZ, 0x5 ;  /* 0x00000005ff077424 */ /* 0x000fe200078e00ff */
[----:B------:R-:W-:Y:S01]  /*1770*/  ISETP.LT.OR P3, PT, R9, 0x1, P4 ;  /* 0x000000010900780c */ /* 0x000fe20002761670 */
        /* <DEDUP_REMOVED lines=8> */
[----:B------:R-:W-:Y:S01]  /*1800*/  SHF.L.U64.HI R11, R11, R7, c[0x0][0x1dc] ;  /* 0x000077000b0b7619 */ /* 0x000fe20000010207 */
[----:B------:R-:W-:Y:S01]  /*1810*/  IMAD.MOV.U32 R16, RZ, RZ, c[0x0][0x1a8] ;  /* 0x00006a00ff107624 */ /* 0x000fe200078e00ff */
[----:B------:R-:W-:Y:S01]  /*1820*/  IADD3 R31, R31, UR6, RZ ;  /* 0x000000061f1f7c10 */ /* 0x000fe2000fffe0ff */
[----:B------:R-:W-:Y:S01]  /*1830*/  ULDC.64 UR6, c[0x0][0x180] ;  /* 0x0000600000067ab9 */ /* 0x000fe20000000a00 */
[C---:B------:R-:W-:Y:S01]  /*1840*/  ISETP.LT.OR P5, PT, R9.reuse, 0x21, P5 ;  /* 0x000000210900780c */ /* 0x040fe20002fa1670 */
[----:B------:R-:W-:Y:S01]  /*1850*/  UIMAD UR6, UR4, UR6, URZ ;  /* 0x00000006040672a4 */ /* 0x000fe2000f8e023f */
[----:B------:R-:W-:Y:S01]  /*1860*/  IMAD R10, R10, c[0x0][0x208], RZ ;  /* 0x000082000a0a7a24 */ /* 0x000fe200078e02ff */
[----:B------:R1:W-:Y:S01]  /*1870*/  LDGSTS.E.BYPASS.LTC128B.128 [R228+0xa080], [R20.64+0x80], !P3 ;  /* 0x0a08008014e47fae */ /* 0x0003e2000d901d4c */
[----:B------:R-:W-:Y:S01]  /*1880*/  ISETP.GT.AND P3, PT, R226, 0x7f, PT ;  /* 0x0000007fe200780c */ /* 0x000fe20003f64270 */
[----:B------:R-:W-:Y:S01]  /*1890*/  IMAD.WIDE.U32 R26, R26, c[0x0][0x1b8], R30 ;  /* 0x00006e001a1a7a25 */ /* 0x000fe200078e001e */
[----:B------:R-:W-:Y:S01]  /*18a0*/  UIMAD UR6, UR10, UR7, UR6 ;  /* 0x000000070a0672a4 */ /* 0x000fe2000f8e0206 */
[----:B------:R1:W-:Y:S01]  /*18b0*/  LDGSTS.E.BYPASS.LTC128B.128 [R228+0xc880], [R20.64+0x100], !P2 ;  /* 0x0c88010014e47fae */ /* 0x0003e2000d101d4c */
[----:B------:R-:W-:Y:S01]  /*18c0*/  ISETP.LT.OR P2, PT, R9, 0x21, P4 ;  /* 0x000000210900780c */ /* 0x000fe20002741670 */
[----:B------:R-:W-:Y:S01]  /*18d0*/  IMAD.IADD R27, R27, 0x1, R5 ;  /* 0x000000011b1b7824 */ /* 0x000fe200078e0205 */
[----:B------:R-:W-:Y:S01]  /*18e0*/  CS2R R152, SRZ ;  /* 0x0000000000987805 */ /* 0x000fe2000001ff00 */
[----:B------:R2:W-:Y:S01]  /*18f0*/  LDGSTS.E.BYPASS.LTC128B.128 [R228+0x8880], [R24.64], !P1 ;  /* 0x0888000018e47fae */ /* 0x0005e2000c901d4c */
[----:B------:R-:W-:Y:S01]  /*1900*/  ISETP.GE.AND P1, PT, R6, c[0x0][0x16c], PT ;  /* 0x00005b0006007a0c */ /* 0x000fe20003f26270 */
[----:B------:R-:W-:Y:S01]  /*1910*/  IMAD R5, R15, c[0x0][0x1a8], RZ ;  /* 0x00006a000f057a24 */ /* 0x000fe200078e02ff */
[----:B------:R-:W-:Y:S01]  /*1920*/  IADD3 R241, R241, UR6, RZ ;  /* 0x00000006f1f17c10 */ /* 0x000fe2000fffe0ff */
[----:B------:R-:W-:Y:S01]  /*1930*/  IMAD.MOV.U32 R222, RZ, RZ, c[0x0][0x178] ;  /* 0x00005e00ffde7624 */ /* 0x000fe200078e00ff */
[----:B------:R-:W-:Y:S01]  /*1940*/  SEL R12, RZ, 0xffffffff, P1 ;  /* 0xffffffffff0c7807 */ /* 0x000fe20000800000 */
[----:B------:R-:W-:Y:S01]  /*1950*/  IMAD R5, R14, c[0x0][0x1ac], R5 ;  /* 0x00006b000e057a24 */ /* 0x000fe200078e0205 */
[----:B------:R-:W-:Y:S01]  /*1960*/  ISETP.GT.AND P1, PT, R226, 0x7f, PT ;  /* 0x0000007fe200780c */ /* 0x000fe20003f24270 */
[----:B------:R-:W-:Y:S01]  /*1970*/  IMAD.WIDE.U32 R14, R14, c[0x0][0x1a8], R26 ;  /* 0x00006a000e0e7a25 */ /* 0x000fe200078e001a */
[----:B------:R-:W-:Y:S01]  /*1980*/  @!P3 LEA R18, P0, R13, R24, 0x1 ;  /* 0x000000180d12b211 */ /* 0x000fe200078008ff */
[----:B------:R2:W-:Y:S01]  /*1990*/  LDGSTS.E.BYPASS.LTC128B.128 [R228+0xb080], [R24.64+0x80], !P2 ;  /* 0x0b08008018e47fae */ /* 0x0005e2000d101d4c */
[----:B------:R-:W-:Y:S01]  /*19a0*/  ULDC.64 UR6, c[0x0][0x270] ;  /* 0x00009c0000067ab9 */ /* 0x000fe20000000a00 */
[----:B------:R-:W-:Y:S01]  /*19b0*/  IMAD.IADD R5, R15, 0x1, R5 ;  /* 0x000000010f057824 */ /* 0x000fe200078e0205 */
[----:B------:R-:W-:Y:S01]  /*19c0*/  @!P3 LEA.HI.X R19, R13, R25, R11, 0x1, P0 ;  /* 0x000000190d13b211 */ /* 0x000fe200000f0c0b */
[----:B------:R2:W-:Y:S01]  /*19d0*/  LDGSTS.E.BYPASS.LTC128B.128 [R228+0xd880], [R24.64+0x100], !P5 ;  /* 0x0d88010018e47fae */ /* 0x0005e2000e901d4c */
[----:B------:R-:W-:Y:S01]  /*19e0*/  ISETP.GE.AND P0, PT, R22, c[0x0][0x16c], PT ;  /* 0x00005b0016007a0c */ /* 0x000fe20003f06270 */
[----:B------:R-:W-:Y:S01]  /*19f0*/  IMAD.SHL.U32 R12, R12, 0x2, RZ ;  /* 0x000000020c0c7824 */ /* 0x000fe200078e00ff */
[----:B------:R-:W-:Y:S01]  /*1a00*/  UIMAD UR6, UR4, UR6, URZ ;  /* 0x00000006040672a4 */ /* 0x000fe2000f8e023f */
[----:B------:R-:W-:Y:S01]  /*1a10*/  IMAD R251, R4, c[0x0][0x188], RZ ;  /* 0x0000620004fb7a24 */ /* 0x000fe200078e02ff */
[----:B------:R-:W-:Y:S01]  /*1a20*/  SEL R11, RZ, 0x1, P0 ;  /* 0x00000001ff0b7807 */ /* 0x000fe20000000000 */
[----:B------:R-:W-:Y:S01]  /*1a30*/  IMAD.WIDE.U32 R240, R236, c[0x0][0x188], R240 ;  /* 0x00006200ecf07a25 */ /* 0x000fe200078e00f0 */
[C---:B------:R-:W-:Y:S01]  /*1a40*/  @!P3 ISETP.GE.AND P0, PT, R9.reuse, 0x41, PT ;  /* 0x000000410900b80c */ /* 0x040fe20003f06270 */
[----:B------:R-:W-:Y:S01]  /*1a50*/  UIMAD UR16, UR10, UR7, UR6 ;  /* 0x000000070a1072a4 */ /* 0x000fe2000f8e0206 */
[----:B------:R-:W-:Y:S01]  /*1a60*/  @!P1 ISETP.LT.OR P2, PT, R9, 0x41, P4 ;  /* 0x000000410900980c */ /* 0x000fe20002741670 */
[----:B-1----:R-:W-:Y:S01]  /*1a70*/  IMAD R20, R29, c[0x0][0x20c], R10 ;  /* 0x000083001d147a24 */ /* 0x002fe200078e020a */
[----:B------:R-:W-:Y:S01]  /*1a80*/  ISETP.GT.AND P4, PT, R226, 0x7f, PT ;  /* 0x0000007fe200780c */ /* 0x000fe20003f84270 */
[----:B------:R-:W-:Y:S01]  /*1a90*/  IMAD R251, R236, c[0x0][0x18c], R251 ;  /* 0x00006300ecfb7a24 */ /* 0x000fe200078e02fb */
[----:B------:R-:W-:Y:S01]  /*1aa0*/  LOP3.LUT R12, R12, 0x2, R11, 0xe2, !PT ;  /* 0x000000020c0c7812 */ /* 0x000fe200078ee20b */
[----:B------:R-:W-:Y:S01]  /*1ab0*/  IMAD.MOV.U32 R11, RZ, RZ, c[0x0][0x1ac] ;  /* 0x00006b00ff0b7624 */ /* 0x000fe200078e00ff */
[----:B------:R-:W-:Y:S01]  /*1ac0*/  ULDC.64 UR6, c[0x0][0x210] ;  /* 0x0000840000067ab9 */ /* 0x000fe20000000a00 */
[----:B------:R-:W-:Y:S01]  /*1ad0*/  IMAD.SHL.U32 R13, R222, 0x40, RZ ;  /* 0x00000040de0d7824 */ /* 0x000fe200078e00ff */
[----:B------:R-:W-:Y:S01]  /*1ae0*/  UIMAD UR6, UR4, UR6, URZ ;  /* 0x00000006040672a4 */ /* 0x000fe2000f8e023f */
[----:B------:R-:W-:Y:S01]  /*1af0*/  IMAD.IADD R251, R241, 0x1, R251 ;  /* 0x00000001f1fb7824 */ /* 0x000fe200078e02fb */
[----:B------:R-:W-:Y:S01]  /*1b00*/  CS2R R150, SRZ ;  /* 0x0000000000967805 */ /* 0x000fe2000001ff00 */
[----:B------:R-:W-:Y:S01]  /*1b10*/  @!P1 ISETP.GE.OR P3, PT, R22, c[0x0][0x1cc], !P0 ;  /* 0x0000730016009a0c */ /* 0x000fe20004766670 */
[----:B------:R-:W-:Y:S01]  /*1b20*/  IMAD.MOV.U32 R250, RZ, RZ, R240 ;  /* 0x000000fffffa7224 */ /* 0x000fe200078e00f0 */
[----:B------:R-:W-:Y:S01]  /*1b30*/  UIMAD UR6, UR10, UR7, UR6 ;  /* 0x000000070a0672a4 */ /* 0x000fe2000f8e0206 */
[----:B------:R-:W-:Y:S01]  /*1b40*/  IMAD.SHL.U32 R232, R226, 0x4, RZ ;  /* 0x00000004e2e87824 */ /* 0x000fe200078e00ff */
[----:B------:R-:W-:Y:S01]  /*1b50*/  @!P4 ISETP.GE.OR P1, PT, R8, c[0x0][0x1cc], !P0 ;  /* 0x000073000800ca0c */ /* 0x000fe20004726670 */
[----:B------:R-:W-:Y:S01]  /*1b60*/  IMAD.WIDE.U32 R30, R13, UR8, R250 ;  /* 0x000000080d1e7c25 */ /* 0x000fe2000f8e00fa */
[C---:B------:R-:W-:Y:S01]  /*1b70*/  LEA R32, P0, R14.reuse, c[0x0][0x190], 0x1 ;  /* 0x000064000e207a11 */ /* 0x040fe200078008ff */
[----:B------:R-:W-:Y:S01]  /*1b80*/  CS2R R148, SRZ ;  /* 0x0000000000947805 */ /* 0x000fe2000001ff00 */
[----:B------:R-:W-:Y:S01]  /*1b90*/  CS2R R146, SRZ ;  /* 0x0000000000927805 */ /* 0x000fe2000001ff00 */
[----:B------:R-:W-:Y:S01]  /*1ba0*/  IMAD.WIDE.U32 R28, R29, c[0x0][0x208], R22 ;  /* 0x000082001d1c7a25 */ /* 0x000fe200078e0016 */
[----:B------:R-:W-:Y:S01]  /*1bb0*/  LEA.HI.X R33, R14, c[0x0][0x194], R5, 0x1, P0 ;  /* 0x000065000e217a11 */ /* 0x000fe200000f0c05 */
[----:B------:R-:W-:Y:S01]  /*1bc0*/  CS2R R144, SRZ ;  /* 0x0000000000907805 */ /* 0x000fe2000001ff00 */
[----:B------:R-:W-:Y:S01]  /*1bd0*/  CS2R R142, SRZ ;  /* 0x00000000008e7805 */ /* 0x000fe2000001ff00 */
[----:B------:R1:W-:Y:S01]  /*1be0*/  @!P4 LDGSTS.E.BYPASS.LTC128B.128 [R228+0x9880], [R18.64], !P3 ;  /* 0x0988000012e4cfae */ /* 0x0003e2000d901d4c */
[----:B------:R-:W-:Y:S01]  /*1bf0*/  ISETP.GE.AND P3, PT, R8, c[0x0][0x19c], PT ;  /* 0x0000670008007a0c */ /* 0x000fe20003f66270 */
[----:B------:R-:W-:Y:S01]  /*1c00*/  IMAD.MOV.U32 R5, RZ, RZ, 0x6 ;  /* 0x00000006ff057424 */ /* 0x000fe200078e00ff */
[----:B------:R-:W-:Y:S01]  /*1c10*/  CS2R R140, SRZ ;  /* 0x00000000008c7805 */ /* 0x000fe2000001ff00 */
[----:B------:R1:W-:Y:S01]  /*1c20*/  @!P4 LDGSTS.E.BYPASS.LTC128B.128 [R228+0xc080], [R18.64+0x80], !P2 ;  /* 0x0c08008012e4cfae */ /* 0x0003e2000d101d4c */
[----:B------:R-:W-:Y:S01]  /*1c30*/  ISETP.GE.AND P2, PT, R6, c[0x0][0x19c], PT ;  /* 0x0000670006007a0c */ /* 0x000fe20003f46270 */
[----:B------:R-:W-:Y:S01]  /*1c40*/  IMAD.SHL.U32 R14, R16, 0x20, RZ ;  /* 0x00000020100e7824 */ /* 0x000fe200078e00ff */
[----:B------:R-:W-:Y:S01]  /*1c50*/  ISETP.LT.OR P5, PT, R9, 0x1, P3 ;  /* 0x000000010900780c */ /* 0x000fe20001fa1670 */
[----:B------:R1:W-:Y:S01]  /*1c60*/  @!P4 LDGSTS.E.BYPASS.LTC128B.128 [R228+0xe880], [R18.64+0x100], !P1 ;  /* 0x0e88010012e4cfae */ /* 0x0003e2000c901d4c */
[----:B------:R-:W-:Y:S01]  /*1c70*/  ISETP.GE.AND P4, PT, R22, c[0x0][0x19c], PT ;  /* 0x0000670016007a0c */ /* 0x000fe20003f86270 */
[----:B------:R-:W-:Y:S01]  /*1c80*/  IMAD.IADD R21, R29, 0x1, R20 ;  /* 0x000000011d157824 */ /* 0x000fe200078e0214 */
[C---:B------:R-:W-:Y:S01]  /*1c90*/  ISETP.LT.OR P1, PT, R9.reuse, 0x1, P2 ;  /* 0x000000010900780c */ /* 0x040fe20001721670 */
[----:B------:R-:W-:Y:S01]  /*1ca0*/  IMAD.MOV.U32 R20, RZ, RZ, R28 ;  /* 0x000000ffff147224 */ /* 0x000fe200078e001c */
[----:B------:R-:W-:Y:S01]  /*1cb0*/  ISETP.LT.OR P0, PT, R9, 0x1, P4 ;  /* 0x000000010900780c */ /* 0x000fe20002701670 */
[C---:B------:R-:W-:Y:S01]  /*1cc0*/  IMAD.SHL.U32 R223, R222.reuse, 0x20, RZ ;  /* 0x00000020dedf7824 */ /* 0x040fe200078e00ff */
[C---:B------:R-:W-:Y:S01]  /*1cd0*/  SHF.L.U64.HI R10, R222.reuse, R5, c[0x0][0x17c] ;  /* 0x00005f00de0a7619 */ /* 0x040fe20000010205 */
[----:B------:R-:W-:Y:S01]  /*1ce0*/  IMAD.MOV.U32 R224, RZ, RZ, c[0x0][0x208] ;  /* 0x00008200ffe07624 */ /* 0x000fe200078e00ff */
[----:B------:R-:W-:Y:S01]  /*1cf0*/  SHF.L.U64.HI R222, R222, R7, c[0x0][0x17c] ;  /* 0x00005f00dede7619 */ /* 0x000fe20000010207 */
[----:B------:R-:W-:Y:S01]  /*1d00*/  IMAD R221, R4, c[0x0][0x278], RZ ;  /* 0x00009e0004dd7a24 */ /* 0x000fe200078e02ff */
[----:B------:R-:W-:Y:S01]  /*1d10*/  CS2R R138, SRZ ;  /* 0x00000000008a7805 */ /* 0x000fe2000001ff00 */
[----:B------:R-:W-:Y:S01]  /*1d20*/  IMAD R10, R10, UR8, RZ ;  /* 0x000000080a0a7c24 */ /* 0x000fe2000f8e02ff */
[----:B------:R-:W-:Y:S01]  /*1d30*/  CS2R R136, SRZ ;  /* 0x0000000000887805 */ /* 0x000fe2000001ff00 */
[----:B------:R-:W-:Y:S01]  /*1d40*/  IMAD R221, R236, c[0x0][0x27c], R221 ;  /* 0x00009f00ecdd7a24 */ /* 0x000fe200078e02dd */
[----:B------:R-:W-:Y:S01]  /*1d50*/  CS2R R134, SRZ ;  /* 0x0000000000867805 */ /* 0x000fe2000001ff00 */
[----:B------:R-:W-:Y:S01]  /*1d60*/  IMAD R10, R13, UR17, R10 ;  /* 0x000000110d0a7c24 */ /* 0x000fe2000f8e020a */
[----:B------:R-:W-:Y:S01]  /*1d70*/  CS2R R132, SRZ ;  /* 0x0000000000847805 */ /* 0x000fe2000001ff00 */
[----:B------:R3:W-:Y:S01]  /*1d80*/  LDGSTS.E.BYPASS.LTC128B.128 [R228+0x80], [R32.64], !P0 ;  /* 0x0008000020e47fae */ /* 0x0007e2000c101d4c */
[C---:B------:R-:W-:Y:S01]  /*1d90*/  LEA R26, P0, R16.reuse, R32, 0x6 ;  /* 0x00000020101a7211 */ /* 0x040fe200078030ff */
[----:B------:R-:W-:Y:S01]  /*1da0*/  IMAD.IADD R10, R31, 0x1, R10 ;  /* 0x000000011f0a7824 */ /* 0x000fe200078e020a */
[----:B------:R-:W-:Y:S01]  /*1db0*/  CS2R R130, SRZ ;  /* 0x0000000000827805 */ /* 0x000fe2000001ff00 */
[----:B------:R3:W-:Y:S01]  /*1dc0*/  LDGSTS.E.BYPASS.LTC128B.128 [R228+0x2880], [R32.64+0x80], !P1 ;  /* 0x0288008020e47fae */ /* 0x0007e2000c901d4c */
[C---:B------:R-:W-:Y:S01]  /*1dd0*/  ISETP.LT.OR P1, PT, R9.reuse, 0x21, P4 ;  /* 0x000000210900780c */ /* 0x040fe20002721670 */
[----:B------:R-:W-:Y:S01]  /*1de0*/  IMAD.U32 R13, RZ, RZ, UR10 ;  /* 0x0000000aff0d7e24 */ /* 0x000fe2000f8e00ff */
[C---:B------:R-:W-:Y:S01]  /*1df0*/  LEA.HI.X R27, R16.reuse, R33, R11, 0x6, P0 ;  /* 0x00000021101b7211 */ /* 0x040fe200000f340b */
[----:B------:R3:W-:Y:S01]  /*1e00*/  LDGSTS.E.BYPASS.LTC128B.128 [R228+0x5080], [R32.64+0x100], !P5 ;  /* 0x0508010020e47fae */ /* 0x0007e2000e901d4c */
[----:B------:R-:W-:Y:S01]  /*1e10*/  SHF.L.U64.HI R11, R16, R7, c[0x0][0x1ac] ;  /* 0x00006b00100b7619 */ /* 0x000fe20000010207 */
[----:B------:R-:W-:Y:S01]  /*1e20*/  IMAD R247, R4, c[0x0][0x218], RZ ;  /* 0x0000860004f77a24 */ /* 0x000fe200078e02ff */
[----:B--2---:R-:W-:Y:S01]  /*1e30*/  @!P6 LEA R24, P0, R14, R26, 0x1 ;  /* 0x0000001a0e18e211 */ /* 0x004fe200078008ff */
[----:B------:R-:W-:Y:S01]  /*1e40*/  IMAD.SHL.U32 R225, R224, 0x20, RZ ;  /* 0x00000020e0e17824 */ /* 0x000fe200078e00ff */
[C---:B------:R-:W-:Y:S01]  /*1e50*/  ISETP.LT.OR P5, PT, R9.reuse, 0x21, P3 ;  /* 0x000000210900780c */ /* 0x040fe20001fa1670 */
[----:B------:R-:W-:Y:S01]  /*1e60*/  IMAD R247, R236, c[0x0][0x21c], R247 ;  /* 0x00008700ecf77a24 */ /* 0x000fe200078e02f7 */
[----:B------:R-:W-:Y:S01]  /*1e70*/  @!P6 LEA.HI.X R25, R14, R27, R11, 0x1, P0 ;  /* 0x0000001b0e19e211 */ /* 0x000fe200000f0c0b */
[----:B------:R-:W-:Y:S01]  /*1e80*/  IMAD.U32 R14, RZ, RZ, UR15 ;  /* 0x0000000fff0e7e24 */ /* 0x000fe2000f8e00ff */
[----:B------:R-:W-:Y:S01]  /*1e90*/  ISETP.GE.AND P0, PT, R8, c[0x0][0x16c], PT ;  /* 0x00005b0008007a0c */ /* 0x000fe20003f06270 */
[----:B------:R2:W-:Y:S01]  /*1ea0*/  LDGSTS.E.BYPASS.LTC128B.128 [R228+0x1080], [R26.64], !P1 ;  /* 0x010800001ae47fae */ /* 0x0005e2000c901d4c */
[----:B------:R-:W-:Y:S01]  /*1eb0*/  ISETP.GT.AND P1, PT, R226, 0x7f, PT ;  /* 0x0000007fe200780c */ /* 0x000fe20003f24270 */
[----:B------:R-:W-:Y:S01]  /*1ec0*/  IMAD R219, R4, c[0x0][0x290], RZ ;  /* 0x0000a40004db7a24 */ /* 0x000fe200078e02ff */
[----:B------:R-:W-:Y:S01]  /*1ed0*/  SEL R11, RZ, 0x4, P0 ;  /* 0x00000004ff0b7807 */ /* 0x000fe20000000000 */
[----:B------:R-:W-:Y:S01]  /*1ee0*/  IMAD.SHL.U32 R211, R216, 0x8, RZ ;  /* 0x00000008d8d37824 */ /* 0x000fe200078e00ff */
[----:B-1----:R-:W-:Y:S01]  /*1ef0*/  LEA R18, P0, R30, c[0x0][0x160], 0x1 ;  /* 0x000058001e127a11 */ /* 0x002fe200078008ff */
[----:B------:R-:W-:Y:S01]  /*1f00*/  IMAD R219, R236, c[0x0][0x294], R219 ;  /* 0x0000a500ecdb7a24 */ /* 0x000fe200078e02db */
[----:B------:R-:W-:Y:S01]  /*1f10*/  ISETP.LT.OR P6, PT, R9, 0x21, P2 ;  /* 0x000000210900780c */ /* 0x000fe200017c1670 */
[----:B------:R-:W-:Y:S01]  /*1f20*/  IMAD R235, R4, c[0x0][0x240], RZ ;  /* 0x0000900004eb7a24 */ /* 0x000fe200078e02ff */
[----:B------:R-:W-:Y:S01]  /*1f30*/  LEA.HI.X R19, R30, c[0x0][0x164], R10, 0x1, P0 ;  /* 0x000059001e137a11 */ /* 0x000fe200000f0c0a */
[----:B------:R-:W-:Y:S01]  /*1f40*/  IMAD.MOV.U32 R217, RZ, RZ, 0x10 ;  /* 0x00000010ffd97424 */ /* 0x000fe200078e00ff */
[----:B------:R-:W-:Y:S01]  /*1f50*/  IADD3 R10, P0, R232, R3, RZ ;  /* 0x00000003e80a7210 */ /* 0x000fe20007f1e0ff */
[----:B------:R-:W-:Y:S01]  /*1f60*/  IMAD R235, R236, c[0x0][0x244], R235 ;  /* 0x00009100eceb7a24 */ /* 0x000fe200078e02eb */
[----:B------:R-:W-:Y:S01]  /*1f70*/  LOP3.LUT R211, R211, 0x8, RZ, 0xc0, !PT ;  /* 0x00000008d3d37812 */ /* 0x000fe200078ec0ff */
[----:B------:R-:W-:Y:S01]  /*1f80*/  IMAD.MOV.U32 R215, RZ, RZ, 0x20 ;  /* 0x00000020ffd77424 */ /* 0x000fe200078e00ff */
[C---:B------:R-:W-:Y:S01]  /*1f90*/  @!P1 ISETP.LT.OR P4, PT, R9.reuse, 0x41, P4 ;  /* 0x000000410900980c */ /* 0x040fe20002781670 */
[----:B------:R-:W-:Y:S01]  /*1fa0*/  IMAD.SHL.U32 R0, R0, 0x8, RZ ;  /* 0x0000000800007824 */ /* 0x000fe200078e00ff */
[C---:B------:R-:W-:Y:S01]  /*1fb0*/  @!P1 ISETP.LT.OR P2, PT, R9.reuse, 0x41, P2 ;  /* 0x000000410900980c */ /* 0x040fe20001741670 */
[----:B------:R-:W-:Y:S01]  /*1fc0*/  CS2R R128, SRZ ;  /* 0x0000000000807805 */ /* 0x000fe2000001ff00 */
[----:B------:R-:W-:Y:S01]  /*1fd0*/  @!P1 ISETP.LT.OR P3, PT, R9, 0x41, P3 ;  /* 0x000000410900980c */ /* 0x000fe20001f61670 */
[----:B------:R2:W-:Y:S01]  /*1fe0*/  LDGSTS.E.BYPASS.LTC128B.128 [R228+0x3880], [R26.64+0x80], !P6 ;  /* 0x038800801ae47fae */ /* 0x0005e2000f101d4c */
[----:B------:R-:W-:Y:S01]  /*1ff0*/  LOP3.LUT R9, R12, R11, RZ, 0xfc, !PT ;  /* 0x0000000b0c097212 */ /* 0x000fe200078efcff */
[----:B------:R-:W-:Y:S01]  /*2000*/  IMAD.U32 R12, RZ, RZ, UR10 ;  /* 0x0000000aff0c7e24 */ /* 0x000fe2000f8e00ff */
[----:B------:R-:W-:Y:S01]  /*2010*/  SHF.R.S32.HI R11, RZ, 0x1f, R3 ;  /* 0x0000001fff0b7819 */ /* 0x000fe20000011403 */
[----:B------:R2:W-:Y:S01]  /*2020*/  LDGSTS.E.BYPASS.LTC128B.128 [R228+0x6080], [R26.64+0x100], !P5 ;  /* 0x060801001ae47fae */ /* 0x0005e2000e901d4c */
[C---:B------:R-:W-:Y:S01]  /*2030*/  LOP3.LUT P5, RZ, R9.reuse, 0x1, RZ, 0xc0, !PT ;  /* 0x0000000109ff7812 */ /* 0x040fe200078ac0ff */
[----:B------:R-:W-:Y:S01]  /*2040*/  IMAD.WIDE.U32 R238, R12, c[0x0][0x210], R20 ;  /* 0x000084000cee7a25 */ /* 0x000fe200078e0014 */
[----:B------:R-:W-:Y:S01]  /*2050*/  LEA.HI.X.SX32 R11, R232, R11, 0x1, P0 ;  /* 0x0000000be80b7211 */ /* 0x000fe200000f0eff */
[----:B------:R1:W-:Y:S01]  /*2060*/  @!P1 LDGSTS.E.BYPASS.LTC128B.128 [R228+0x2080], [R24.64], !P4 ;  /* 0x0208000018e49fae */ /* 0x0003e2000e101d4c */
[----:B------:R-:W-:Y:S01]  /*2070*/  ISETP.GT.AND P0, PT, R226, 0x7f, PT ;  /* 0x0000007fe200780c */ /* 0x000fe20003f04270 */
[----:B------:R-:W-:Y:S01]  /*2080*/  CS2R R126, SRZ ;  /* 0x00000000007e7805 */ /* 0x000fe2000001ff00 */
[----:B------:R-:W-:Y:S01]  /*2090*/  LOP3.LUT P4, RZ, R9, 0x2, RZ, 0xc0, !PT ;  /* 0x0000000209ff7812 */ /* 0x000fe2000788c0ff */
[----:B------:R-:W-:Y:S01]  /*20a0*/  IMAD.WIDE.U32 R244, R13, c[0x0][0x270], R10 ;  /* 0x00009c000df47a25 */ /* 0x000fe200078e000a */
[----:B------:R-:W-:Y:S01]  /*20b0*/  LOP3.LUT P6, RZ, R9, 0x4, RZ, 0xc0, !PT ;  /* 0x0000000409ff7812 */ /* 0x000fe200078cc0ff */
[----:B------:R-:W-:Y:S01]  /*20c0*/  CS2R R124, SRZ ;  /* 0x00000000007c7805 */ /* 0x000fe2000001ff00 */
[----:B------:R-:W-:Y:S01]  /*20d0*/  IADD3 R9, -R233, UR9, -R14 ;  /* 0x00000009e9097c10 */ /* 0x000fe2000fffe90e */
[----:B------:R-:W-:Y:S01]  /*20e0*/  CS2R R122, SRZ ;  /* 0x00000000007a7805 */ /* 0x000fe2000001ff00 */
[----:B------:R-:W-:Y:S01]  /*20f0*/  IADD3 R245, R245, UR16, RZ ;  /* 0x00000010f5f57c10 */ /* 0x000fe2000fffe0ff */
[----:B------:R-:W-:Y:S01]  /*2100*/  USHF.R.S32.HI UR16, URZ, 0x1f, UR15 ;  /* 0x0000001f3f107899 */ /* 0x000fe2000801140f */
[C---:B------:R-:W-:Y:S01]  /*2110*/  ISETP.LT.OR P1, PT, R9.reuse, 0x1, !P4 ;  /* 0x000000010900780c */ /* 0x040fe20006721670 */
[----:B------:R-:W-:Y:S01]  /*2120*/  CS2R R120, SRZ ;  /* 0x0000000000787805 */ /* 0x000fe2000001ff00 */
[----:B------:R-:W-:Y:S01]  /*2130*/  SHF.L.U64.HI R12, R224, R5, c[0x0][0x20c] ;  /* 0x00008300e00c7619 */ /* 0x000fe20000010205 */
[----:B------:R1:W-:Y:S01]  /*2140*/  @!P0 LDGSTS.E.BYPASS.LTC128B.128 [R228+0x4880], [R24.64+0x80], !P2 ;  /* 0x0488008018e48fae */ /* 0x0003e2000d101d4c */
[----:B------:R-:W-:Y:S01]  /*2150*/  ISETP.LT.OR P2, PT, R9, 0x1, !P5 ;  /* 0x000000010900780c */ /* 0x000fe20006f41670 */
[----:B------:R-:W-:Y:S01]  /*2160*/  IMAD.WIDE.U32 R244, R236, c[0x0][0x278], R244 ;  /* 0x00009e00ecf47a25 */ /* 0x000fe200078e00f4 */
[----:B------:R-:W-:Y:S01]  /*2170*/  IADD3 R239, R239, UR6, RZ ;  /* 0x00000006efef7c10 */ /* 0x000fe2000fffe0ff */
[----:B------:R1:W-:Y:S01]  /*2180*/  @!P0 LDGSTS.E.BYPASS.LTC128B.128 [R228+0x7080], [R24.64+0x100], !P3 ;  /* 0x0708010018e48fae */ /* 0x0003e2000d901d4c */
[C---:B------:R-:W-:Y:S01]  /*2190*/  ISETP.LT.OR P0, PT, R9.reuse, 0x1, !P6 ;  /* 0x000000010900780c */ /* 0x040fe20007701670 */
[----:B------:R-:W-:Y:S01]  /*21a0*/  IMAD R12, R12, UR8, RZ ;  /* 0x000000080c0c7c24 */ /* 0x000fe2000f8e02ff */
[----:B------:R-:W-:Y:S01]  /*21b0*/  ISETP.LT.OR P3, PT, R9, 0x21, !P5 ;  /* 0x000000210900780c */ /* 0x000fe20006f61670 */
[----:B------:R-:W0:Y:S01]  /*21c0*/  LDGDEPBAR ;  /* 0x00000000000079af */ /* 0x000e220000000000 */
[----:B------:R-:W-:Y:S01]  /*21d0*/  IMAD.IADD R221, R245, 0x1, R221 ;  /* 0x00000001f5dd7824 */ /* 0x000fe200078e02dd */
[----:B------:R-:W-:Y:S01]  /*21e0*/  ULDC.64 UR6, c[0x0][0x288] ;  /* 0x0000a20000067ab9 */ /* 0x000fe20000000a00 */
[----:B------:R-:W-:Y:S01]  /*21f0*/  IMAD.WIDE.U32 R238, R236, c[0x0][0x218], R238 ;  /* 0x00008600ecee7a25 */ /* 0x000fe200078e00ee */
[----:B------:R-:W-:Y:S01]  /*2200*/  UIMAD UR6, UR4, UR6, URZ ;  /* 0x00000006040672a4 */ /* 0x000fe2000f8e023f */
[----:B------:R-:W-:Y:S01]  /*2210*/  CS2R R118, SRZ ;  /* 0x0000000000767805 */ /* 0x000fe2000001ff00 */
[----:B------:R4:W-:Y:S01]  /*2220*/  LDGSTS.E.BYPASS.LTC128B.128 [R228+0xf080], [R18.64], !P2 ;  /* 0x0f08000012e47fae */ /* 0x0009e2000d101d4c */
[----:B------:R-:W-:Y:S01]  /*2230*/  ISETP.LT.OR P2, PT, R9, 0x21, !P4 ;  /* 0x000000210900780c */ /* 0x000fe20006741670 */
[----:B------:R-:W-:Y:S01]  /*2240*/  IMAD.IADD R247, R239, 0x1, R247 ;  /* 0x00000001eff77824 */ /* 0x000fe200078e02f7 */
[----:B------:R-:W-:Y:S01]  /*2250*/  UIMAD UR6, UR10, UR7, UR6 ;  /* 0x000000070a0672a4 */ /* 0x000fe2000f8e0206 */
[----:B------:R4:W-:Y:S01]  /*2260*/  LDGSTS.E.BYPASS.LTC128B.128 [R228+0x11080], [R18.64+0x80], !P1 ;  /* 0x1108008012e47fae */ /* 0x0009e2000c901d4c */
[----:B------:R-:W-:Y:S01]  /*2270*/  ISETP.LT.OR P1, PT, R9, 0x21, !P6 ;  /* 0x000000210900780c */ /* 0x000fe20007721670 */
[----:B------:R-:W-:Y:S01]  /*2280*/  IMAD.MOV.U32 R246, RZ, RZ, R238 ;  /* 0x000000fffff67224 */ /* 0x000fe200078e00ee */
[----:B------:R-:W-:Y:S01]  /*2290*/  CS2R R116, SRZ ;  /* 0x0000000000747805 */ /* 0x000fe2000001ff00 */
[----:B------:R4:W-:Y:S01]  /*22a0*/  LDGSTS.E.BYPASS.LTC128B.128 [R228+0x13080], [R18.64+0x100], !P0 ;  /* 0x1308010012e47fae */ /* 0x0009e2000c101d4c */
[C---:B------:R-:W-:Y:S01]  /*22b0*/  LEA R20, P0, R223.reuse, R18, 0x1 ;  /* 0x00000012df147211 */ /* 0x040fe200078008ff */
[----:B------:R-:W-:Y:S01]  /*22c0*/  CS2R R114, SRZ ;  /* 0x0000000000727805 */ /* 0x000fe2000001ff00 */
[----:B------:R-:W-:Y:S01]  /*22d0*/  CS2R R112, SRZ ;  /* 0x0000000000707805 */ /* 0x000fe2000001ff00 */
[----:B------:R-:W-:Y:S01]  /*22e0*/  CS2R R102, SRZ ;  /* 0x0000000000667805 */ /* 0x000fe2000001ff00 */
[----:B------:R-:W-:Y:S01]  /*22f0*/  LEA.HI.X R21, R223, R19, R222, 0x1, P0 ;  /* 0x00000013df157211 */ /* 0x000fe200000f0cde */
[----:B------:R-:W-:Y:S01]  /*2300*/  CS2R R100, SRZ ;  /* 0x0000000000647805 */ /* 0x000fe2000001ff00 */
[C---:B------:R-:W-:Y:S01]  /*2310*/  ISETP.GT.AND P0, PT, R226.reuse, 0xf, PT ;  /* 0x0000000fe200780c */ /* 0x040fe20003f04270 */
[----:B------:R-:W-:Y:S01]  /*2320*/  CS2R R98, SRZ ;  /* 0x0000000000627805 */ /* 0x000fe2000001ff00 */
[----:B------:R-:W-:Y:S01]  /*2330*/  CS2R R96, SRZ ;  /* 0x0000000000607805 */ /* 0x000fe2000001ff00 */
[----:B------:R5:W-:Y:S01]  /*2340*/  LDGSTS.E.BYPASS.LTC128B.128 [R228+0x10080], [R20.64], !P3 ;  /* 0x1008000014e47fae */ /* 0x000be2000d901d4c */
[C---:B------:R-:W-:Y:S01]  /*2350*/  ISETP.GT.AND P3, PT, R226.reuse, 0xf, PT ;  /* 0x0000000fe200780c */ /* 0x040fe20003f64270 */
[----:B------:R-:W-:Y:S01]  /*2360*/  CS2R R94, SRZ ;  /* 0x00000000005e7805 */ /* 0x000fe2000001ff00 */
[----:B------:R-:W-:Y:S01]  /*2370*/  P2R R5, PR, RZ, 0x1 ;  /* 0x00000001ff057803 */ /* 0x000fe20000000000 */
[----:B------:R5:W-:Y:S01]  /*2380*/  LDGSTS.E.BYPASS.LTC128B.128 [R228+0x12080], [R20.64+0x80], !P2 ;  /* 0x1208008014e47fae */ /* 0x000be2000d101d4c */
[----:B------:R-:W-:Y:S01]  /*2390*/  ISETP.GT.AND P2, PT, R226, 0xf, PT ;  /* 0x0000000fe200780c */ /* 0x000fe20003f44270 */
[C---:B------:R-:W-:Y:S01]  /*23a0*/  IMAD.SHL.U32 R5, R224.reuse, 0x40, RZ ;  /* 0x00000040e0057824 */ /* 0x040fe200078e00ff */
[----:B------:R-:W-:Y:S01]  /*23b0*/  SHF.L.U64.HI R224, R224, R7, c[0x0][0x20c] ;  /* 0x00008300e0e07619 */ /* 0x000fe20000010207 */
[----:B------:R5:W-:Y:S01]  /*23c0*/  LDGSTS.E.BYPASS.LTC128B.128 [R228+0x14080], [R20.64+0x100], !P1 ;  /* 0x1408010014e47fae */ /* 0x000be2000c901d4c */
[----:B------:R-:W-:Y:S01]  /*23d0*/  IMAD R7, R3, 0xc0, RZ ;  /* 0x000000c003077824 */ /* 0x000fe200078e02ff */
[----:B------:R-:W-:Y:S01]  /*23e0*/  SHF.R.S32.HI R3, RZ, 0x1f, R226 ;  /* 0x0000001fff037819 */ /* 0x000fe200000114e2 */
[C---:B------:R-:W-:Y:S01]  /*23f0*/  IMAD R9, R5.reuse, UR17, R12 ;  /* 0x0000001105097c24 */ /* 0x040fe2000f8e020c */
[----:B------:R-:W-:Y:S01]  /*2400*/  CS2R R92, SRZ ;  /* 0x00000000005c7805 */ /* 0x000fe2000001ff00 */
[----:B------:R-:W-:Y:S01]  /*2410*/  CS2R R90, SRZ ;  /* 0x00000000005a7805 */ /* 0x000fe2000001ff00 */
[----:B------:R-:W-:Y:S01]  /*2420*/  @!P3 IADD3 R13, P0, R244, UR15, RZ ;  /* 0x0000000ff40dbc10 */ /* 0x000fe2000ff1e0ff */
[----:B------:R-:W-:Y:S01]  /*2430*/  CS2R R88, SRZ ;  /* 0x0000000000587805 */ /* 0x000fe2000001ff00 */
[----:B------:R-:W-:Y:S01]  /*2440*/  CS2R R86, SRZ ;  /* 0x0000000000567805 */ /* 0x000fe2000001ff00 */
[----:B----4-:R-:W-:Y:S01]  /*2450*/  IMAD.WIDE.U32 R18, R5, UR8, R246 ;  /* 0x0000000805127c25 */ /* 0x010fe2000f8e00f6 */
[----:B------:R-:W-:Y:S01]  /*2460*/  @!P3 IADD3.X R12, R221, UR16, RZ, P0, !PT ;  /* 0x00000010dd0cbc10 */ /* 0x000fe200087fe4ff */
[----:B------:R-:W-:Y:S01]  /*2470*/  CS2R R84, SRZ ;  /* 0x0000000000547805 */ /* 0x000fe2000001ff00 */
[----:B-1----:R-:W-:Y:S01]  /*2480*/  @!P2 LEA R24, P0, R13, c[0x0][0x258], 0x2 ;  /* 0x000096000d18aa11 */ /* 0x002fe200078010ff */
[----:B------:R-:W-:Y:S01]  /*2490*/  IMAD.IADD R9, R19, 0x1, R9 ;  /* 0x0000000113097824 */ /* 0x000fe200078e0209 */
[----:B------:R-:W-:Y:S01]  /*24a0*/  IADD3 R5, -R14, UR9, -R233 ;  /* 0x000000090e057c10 */ /* 0x000fe2000fffe9e9 */
[----:B------:R-:W-:Y:S01]  /*24b0*/  IMAD.U32 R14, RZ, RZ, UR10 ;  /* 0x0000000aff0e7e24 */ /* 0x000fe2000f8e00ff */
[----:B------:R-:W-:Y:S01]  /*24c0*/  @!P2 LEA.HI.X R25, R13, c[0x0][0x25c], R12, 0x2, P0 ;  /* 0x000097000d19aa11 */ /* 0x000fe200000f140c */
[----:B------:R-:W-:Y:S01]  /*24d0*/  @!P2 IMAD.SHL.U32 R12, R226, 0x10, RZ ;  /* 0x00000010e20ca824 */ /* 0x000fe200078e00ff */
[----:B------:R-:W-:Y:S01]  /*24e0*/  ISETP.GE.AND P3, PT, R22, c[0x0][0x1fc], PT ;  /* 0x00007f0016007a0c */ /* 0x000fe20003f66270 */
[----:B------:R-:W-:Y:S01]  /*24f0*/  CS2R R82, SRZ ;  /* 0x0000000000527805 */ /* 0x000fe2000001ff00 */
[----:B--2---:R-:W-:Y:S01]  /*2500*/  LEA R26, P0, R18, c[0x0][0x1f0], 0x1 ;  /* 0x00007c00121a7a11 */ /* 0x004fe200078008ff */
[----:B------:R-:W-:Y:S01]  /*2510*/  CS2R R80, SRZ ;  /* 0x0000000000507805 */ /* 0x000fe2000001ff00 */
[----:B------:R1:W-:Y:S01]  /*2520*/  @!P2 LDGSTS.E.BYPASS.LTC128B.128 [R12+0x21080], [R24.64] ;  /* 0x21080000180cafae */ /* 0x0003e2000b901d4c */
[----:B------:R-:W-:Y:S01]  /*2530*/  ISETP.GE.AND P2, PT, R6, c[0x0][0x1fc], PT ;  /* 0x00007f0006007a0c */ /* 0x000fe20003f46270 */
[----:B------:R-:W-:Y:S01]  /*2540*/  CS2R R78, SRZ ;  /* 0x00000000004e7805 */ /* 0x000fe2000001ff00 */
[C---:B------:R-:W-:Y:S01]  /*2550*/  ISETP.LT.OR P1, PT, R5.reuse, 0x1, P3 ;  /* 0x000000010500780c */ /* 0x040fe20001f21670 */
[----:B------:R-:W0:Y:S01]  /*2560*/  LDGDEPBAR ;  /* 0x00000000000079af */ /* 0x000e220000000000 */
[----:B------:R-:W-:Y:S01]  /*2570*/  LEA.HI.X R27, R18, c[0x0][0x1f4], R9, 0x1, P0 ;  /* 0x00007d00121b7a11 */ /* 0x000fe200000f0c09 */
[----:B------:R-:W-:Y:S01]  /*2580*/  IMAD.U32 R18, RZ, RZ, UR10 ;  /* 0x0000000aff127e24 */ /* 0x000fe2000f8e00ff */
[----:B------:R-:W-:Y:S01]  /*2590*/  ISETP.LT.OR P0, PT, R5, 0x1, P2 ;  /* 0x000000010500780c */ /* 0x000fe20001701670 */
[----:B------:R-:W-:Y:S01]  /*25a0*/  CS2R R76, SRZ ;  /* 0x00000000004c7805 */ /* 0x000fe2000001ff00 */
[-C--:B------:R-:W-:Y:S01]  /*25b0*/  LEA.HI R13, R17, R226.reuse, RZ, 0x2 ;  /* 0x000000e2110d7211 */ /* 0x080fe200078f10ff */
[----:B------:R-:W-:Y:S01]  /*25c0*/  IMAD.WIDE.U32 R18, R18, c[0x0][0x288], R10 ;  /* 0x0000a20012127a25 */ /* 0x000fe200078e000a */
[----:B------:R-:W-:Y:S01]  /*25d0*/  ISETP.LT.OR P3, PT, R5, 0x21, P3 ;  /* 0x000000210500780c */ /* 0x000fe20001f61670 */
[----:B------:R-:W-:Y:S01]  /*25e0*/  CS2R R74, SRZ ;  /* 0x00000000004a7805 */ /* 0x000fe2000001ff00 */
[----:B------:R-:W-:Y:S01]  /*25f0*/  SHF.R.S32.HI R11, RZ, 0x2, R13 ;  /* 0x00000002ff0b7819 */ /* 0x000fe2000001140d */
[----:B------:R-:W-:Y:S01]  /*2600*/  CS2R R72, SRZ ;  /* 0x0000000000487805 */ /* 0x000fe2000001ff00 */
[----:B------:R-:W-:Y:S01]  /*2610*/  IADD3 R19, R19, UR6, RZ ;  /* 0x0000000613137c10 */ /* 0x000fe2000fffe0ff */
[----:B------:R3:W-:Y:S01]  /*2620*/  LDGSTS.E.BYPASS.LTC128B.128 [R228+0x1b080], [R26.64], !P1 ;  /* 0x1b0800001ae47fae */ /* 0x0007e2000c901d4c */
[----:B------:R-:W-:Y:S01]  /*2630*/  LEA.HI R9, R17, R226, RZ, 0x5 ;  /* 0x000000e211097211 */ /* 0x000fe200078f28ff */
[----:B------:R-:W-:Y:S01]  /*2640*/  ULDC.64 UR6, c[0x0][0x238] ;  /* 0x00008e0000067ab9 */ /* 0x000fe20000000a00 */
[----:B------:R-:W-:Y:S01]  /*2650*/  CS2R R70, SRZ ;  /* 0x0000000000467805 */ /* 0x000fe2000001ff00 */
[----:B------:R3:W-:Y:S01]  /*2660*/  LDGSTS.E.BYPASS.LTC128B.128 [R228+0x1d080], [R26.64+0x80], !P0 ;  /* 0x1d0800801ae47fae */ /* 0x0007e2000c101d4c */
[C---:B-----5:R-:W-:Y:S01]  /*2670*/  LEA R20, P0, R225.reuse, R26, 0x1 ;  /* 0x0000001ae1147211 */ /* 0x060fe200078008ff */
[----:B------:R-:W-:Y:S01]  /*2680*/  IMAD.WIDE.U32 R242, R236, c[0x0][0x290], R18 ;  /* 0x0000a400ecf27a25 */ /* 0x000fe200078e0012 */
[----:B------:R-:W-:Y:S01]  /*2690*/  UIMAD UR6, UR4, UR6, URZ ;  /* 0x00000006040672a4 */ /* 0x000fe2000f8e023f */
[----:B------:R-:W-:Y:S01]  /*26a0*/  CS2R R68, SRZ ;  /* 0x0000000000447805 */ /* 0x000fe2000001ff00 */
[----:B------:R-:W-:Y:S01]  /*26b0*/  LEA.HI.X R21, R225, R27, R224, 0x1, P0 ;  /* 0x0000001be1157211 */ /* 0x000fe200000f0ce0 */
[----:B------:R-:W-:Y:S01]  /*26c0*/  IMAD.IADD R219, R243, 0x1, R219 ;  /* 0x00000001f3db7824 */ /* 0x000fe200078e02db */
[CC--:B-1----:R-:W-:Y:S01]  /*26d0*/  IADD3 R24, P0, R7.reuse, R226.reuse, RZ ;  /* 0x000000e207187210 */ /* 0x0c2fe20007f1e0ff */
[----:B------:R-:W-:Y:S01]  /*26e0*/  UIMAD UR6, UR10, UR7, UR6 ;  /* 0x000000070a0672a4 */ /* 0x000fe2000f8e0206 */
[----:B------:R-:W-:Y:S01]  /*26f0*/  SHF.R.S32.HI R12, RZ, 0x1f, R13 ;  /* 0x0000001fff0c7819 */ /* 0x000fe2000001140d */
[----:B------:R-:W-:Y:S01]  /*2700*/  CS2R R66, SRZ ;  /* 0x0000000000427805 */ /* 0x000fe2000001ff00 */
[----:B------:R-:W-:Y:S01]  /*2710*/  LEA.HI.X.SX32 R25, R7, R3, 0x1, P0 ;  /* 0x0000000307197211 */ /* 0x000fe200000f0eff */
[----:B------:R-:W-:Y:S01]  /*2720*/  CS2R R64, SRZ ;  /* 0x0000000000407805 */ /* 0x000fe2000001ff00 */
[----:B------:R-:W-:Y:S01]  /*2730*/  ISETP.GE.AND P0, PT, R8, c[0x0][0x1fc], PT ;  /* 0x00007f0008007a0c */ /* 0x000fe20003f06270 */
[----:B------:R-:W-:Y:S01]  /*2740*/  CS2R R62, SRZ ;  /* 0x00000000003e7805 */ /* 0x000fe2000001ff00 */
[----:B------:R-:W-:Y:S01]  /*2750*/  LEA.HI R3, R17, R226, RZ, 0x4 ;  /* 0x000000e211037211 */ /* 0x000fe200078f20ff */
[----:B------:R-:W-:Y:S01]  /*2760*/  IMAD.WIDE.U32 R14, R14, c[0x0][0x238], R24 ;  /* 0x00008e000e0e7a25 */ /* 0x000fe200078e0018 */
[C---:B------:R-:W-:Y:S01]  /*2770*/  ISETP.LT.OR P1, PT, R5.reuse, 0x1, P0 ;  /* 0x000000010500780c */ /* 0x040fe20000721670 */
[----:B------:R-:W-:Y:S01]  /*2780*/  CS2R R60, SRZ ;  /* 0x00000000003c7805 */ /* 0x000fe2000001ff00 */
[----:B------:R-:W-:Y:S01]  /*2790*/  ISETP.LT.OR P0, PT, R5, 0x21, P0 ;  /* 0x000000210500780c */ /* 0x000fe20000701670 */
[----:B------:R-:W-:Y:S01]  /*27a0*/  CS2R R58, SRZ ;  /* 0x00000000003a7805 */ /* 0x000fe2000001ff00 */
[----:B------:R-:W-:Y:S01]  /*27b0*/  LEA.HI R12, R12, R11, RZ, 0x3 ;  /* 0x0000000b0c0c7211 */ /* 0x000fe200078f18ff */
[----:B------:R-:W-:Y:S01]  /*27c0*/  CS2R R56, SRZ ;  /* 0x0000000000387805 */ /* 0x000fe2000001ff00 */
[----:B------:R-:W-:Y:S01]  /*27d0*/  SHF.R.S32.HI R10, RZ, 0x4, R3 ;  /* 0x00000004ff0a7819 */ /* 0x000fe20000011403 */
[----:B------:R-:W-:Y:S01]  /*27e0*/  CS2R R54, SRZ ;  /* 0x0000000000367805 */ /* 0x000fe2000001ff00 */
[----:B------:R-:W-:Y:S01]  /*27f0*/  LOP3.LUT R12, R12, 0xfffffff8, RZ, 0xc0, !PT ;  /* 0xfffffff80c0c7812 */ /* 0x000fe200078ec0ff */
[----:B------:R-:W-:Y:S01]  /*2800*/  CS2R R52, SRZ ;  /* 0x0000000000347805 */ /* 0x000fe2000001ff00 */
[----:B------:R-:W-:Y:S01]  /*2810*/  LEA.HI R7, R3, R10, RZ, 0x1 ;  /* 0x0000000a03077211 */ /* 0x000fe200078f08ff */
[----:B------:R-:W-:Y:S01]  /*2820*/  CS2R R50, SRZ ;  /* 0x0000000000327805 */ /* 0x000fe2000001ff00 */
[----:B------:R-:W-:Y:S01]  /*2830*/  LOP3.LUT R13, R13, 0x3ffffffc, RZ, 0xc0, !PT ;  /* 0x3ffffffc0d0d7812 */ /* 0x000fe200078ec0ff */
[----:B------:R3:W-:Y:S01]  /*2840*/  LDGSTS.E.BYPASS.LTC128B.128 [R228+0x1f080], [R26.64+0x100], !P1 ;  /* 0x1f0801001ae47fae */ /* 0x0007e2000c901d4c */
[----:B------:R-:W-:Y:S01]  /*2850*/  ISETP.LT.OR P1, PT, R5, 0x21, P2 ;  /* 0x000000210500780c */ /* 0x000fe20001721670 */
[----:B------:R-:W-:Y:S01]  /*2860*/  IMAD.IADD R11, R11, 0x1, -R12 ;  /* 0x000000010b0b7824 */ /* 0x000fe200078e0a0c */
[----:B------:R-:W-:Y:S01]  /*2870*/  LOP3.LUT R5, R7, 0xfffffffe, RZ, 0xc0, !PT ;  /* 0xfffffffe07057812 */ /* 0x000fe200078ec0ff */
[----:B------:R1:W-:Y:S01]  /*2880*/  LDGSTS.E.BYPASS.LTC128B.128 [R228+0x1c080], [R20.64], !P3 ;  /* 0x1c08000014e47fae */ /* 0x0003e2000d901d4c */
[--C-:B------:R-:W-:Y:S01]  /*2890*/  SHF.R.S32.HI R7, RZ, 0x1f, R9.reuse ;  /* 0x0000001fff077819 */ /* 0x100fe20000011409 */
[----:B------:R-:W-:Y:S01]  /*28a0*/  IMAD.SHL.U32 R16, R11, 0x10, RZ ;  /* 0x000000100b107824 */ /* 0x000fe200078e00ff */
[----:B------:R-:W-:Y:S01]  /*28b0*/  SHF.R.S32.HI R12, RZ, 0x5, R9 ;  /* 0x00000005ff0c7819 */ /* 0x000fe20000011409 */
[----:B------:R-:W-:Y:S01]  /*28c0*/  IMAD.IADD R5, R10, 0x1, -R5 ;  /* 0x000000010a057824 */ /* 0x000fe200078e0a05 */
[----:B------:R-:W-:Y:S01]  /*28d0*/  ISETP.GE.AND P3, PT, R8, c[0x0][0x1fc], PT ;  /* 0x00007f0008007a0c */ /* 0x000fe20003f66270 */
[----:B------:R-:W-:Y:S01]  /*28e0*/  IMAD.IADD R13, R226, 0x1, -R13 ;  /* 0x00000001e20d7824 */ /* 0x000fe200078e0a0d */
[----:B------:R-:W-:Y:S01]  /*28f0*/  LEA.HI R7, R7, R12, RZ, 0x2 ;  /* 0x0000000c07077211 */ /* 0x000fe200078f10ff */
[----:B------:R-:W-:Y:S01]  /*2900*/  IMAD.SHL.U32 R220, R5, 0x8, RZ ;  /* 0x0000000805dc7824 */ /* 0x000fe200078e00ff */
[----:B------:R-:W-:Y:S01]  /*2910*/  LOP3.LUT R16, R211, 0x70, R16, 0xf8, !PT ;  /* 0x00000070d3107812 */ /* 0x000fe200078ef810 */
[----:B------:R1:W-:Y:S01]  /*2920*/  LDGSTS.E.BYPASS.LTC128B.128 [R228+0x1e080], [R20.64+0x80], !P1 ;  /* 0x1e08008014e47fae */ /* 0x0003e2000c901d4c */
[----:B------:R-:W-:Y:S01]  /*2930*/  ISETP.GE.AND P1, PT, R6, c[0x0][0x1fc], PT ;  /* 0x00007f0006007a0c */ /* 0x000fe20003f26270 */
[----:B------:R-:W-:Y:S01]  /*2940*/  CS2R R48, SRZ ;  /* 0x0000000000307805 */ /* 0x000fe2000001ff00 */
[----:B------:R-:W-:Y:S01]  /*2950*/  LOP3.LUT R7, R7, 0xfffffffc, RZ, 0xc0, !PT ;  /* 0xfffffffc07077812 */ /* 0x000fe200078ec0ff */
[----:B------:R1:W-:Y:S01]  /*2960*/  LDGSTS.E.BYPASS.LTC128B.128 [R228+0x20080], [R20.64+0x100], !P0 ;  /* 0x2008010014e47fae */ /* 0x0003e2000c101d4c */
[----:B------:R-:W-:Y:S01]  /*2970*/  IADD3 R6, P0, R242, UR15, RZ ;  /* 0x0000000ff2067c10 */ /* 0x000fe2000ff1e0ff */
[----:B------:R-:W-:Y:S01]  /*2980*/  CS2R R46, SRZ ;  /* 0x00000000002e7805 */ /* 0x000fe2000001ff00 */
[----:B------:R-:W-:Y:S01]  /*2990*/  LOP3.LUT R3, R3, 0xfffffff0, RZ, 0xc0, !PT ;  /* 0xfffffff003037812 */ /* 0x000fe200078ec0ff */
[----:B------:R-:W-:Y:S01]  /*29a0*/  CS2R R44, SRZ ;  /* 0x00000000002c7805 */ /* 0x000fe2000001ff00 */
[----:B------:R-:W-:Y:S01]  /*29b0*/  IADD3.X R17, R219, UR16, RZ, P0, !PT ;  /* 0x00000010db117c10 */ /* 0x000fe200087fe4ff */
[----:B------:R-:W-:Y:S01]  /*29c0*/  UMOV UR4, URZ ;  /* 0x0000003f00047c82 */ /* 0x000fe20008000000 */
[----:B------:R-:W-:Y:S01]  /*29d0*/  LEA R18, P0, R6, c[0x0][0x280], 0x2 ;  /* 0x0000a00006127a11 */ /* 0x000fe200078010ff */
[----:B------:R-:W-:Y:S01]  /*29e0*/  UMOV UR16, 0x1 ;  /* 0x0000000100107882 */ /* 0x000fe20000000000 */
[----:B------:R-:W-:-:S02]  /*29f0*/  LOP3.LUT R9, R9, 0xffffffe0, RZ, 0xc0, !PT ;  /* 0xffffffe009097812 */ /* 0x000fc400078ec0ff */
[----:B------:R-:W-:Y:S01]  /*2a00*/  LEA.HI.X R19, R6, c[0x0][0x284], R17, 0x2, P0 ;  /* 0x0000a10006137a11 */ /* 0x000fe200000f1411 */
[----:B------:R-:W-:Y:S01]  /*2a10*/  IMAD.IADD R6, R12, 0x1, -R7 ;  /* 0x000000010c067824 */ /* 0x000fe200078e0a07 */
[C---:B------:R-:W-:Y:S01]  /*2a20*/  ISETP.GE.AND P0, PT, R226.reuse, 0x10, PT ;  /* 0x00000010e200780c */ /* 0x040fe20003f06270 */
[----:B------:R-:W-:Y:S01]  /*2a30*/  IMAD.IADD R9, R226, 0x1, -R9 ;  /* 0x00000001e2097824 */ /* 0x000fe200078e0a09 */
[----:B------:R-:W-:Y:S01]  /*2a40*/  IADD3 R15, R15, UR6, RZ ;  /* 0x000000060f0f7c10 */ /* 0x000fe2000fffe0ff */
[C---:B------:R-:W-:Y:S01]  /*2a50*/  IMAD.SHL.U32 R17, R6.reuse, 0x100, RZ ;  /* 0x0000010006117824 */ /* 0x040fe200078e00ff */
[----:B------:R-:W-:Y:S02]  /*2a60*/  LEA.HI R10, R6, R6, RZ, 0x1 ;  /* 0x00000006060a7211 */ /* 0x000fe400078f08ff */
[----:B------:R-:W-:Y:S01]  /*2a70*/  ISETP.GE.AND P2, PT, R22, c[0x0][0x1fc], PT ;  /* 0x00007f0016007a0c */ /* 0x000fe20003f46270 */
[----:B------:R-:W-:Y:S01]  /*2a80*/  IMAD.WIDE.U32 R236, R236, c[0x0][0x240], R14 ;  /* 0x00009000ecec7a25 */ /* 0x000fe200078e000e */
[----:B------:R-:W-:-:S02]  /*2a90*/  LOP3.LUT R16, R16, 0x100, R17, 0xf8, !PT ;  /* 0x0000010010107812 */ /* 0x000fc400078ef811 */
[----:B------:R-:W-:Y:S01]  /*2aa0*/  LEA.HI R15, R216, R216, RZ, 0x1 ;  /* 0x000000d8d80f7211 */ /* 0x000fe200078f08ff */
[----:B------:R-:W-:Y:S01]  /*2ab0*/  IMAD.SHL.U32 R10, R10, 0x100, RZ ;  /* 0x000001000a0a7824 */ /* 0x000fe200078e00ff */
[----:B------:R-:W-:Y:S01]  /*2ac0*/  SEL R7, RZ, 0x1, P2 ;  /* 0x00000001ff077807 */ /* 0x000fe20001000000 */
[----:B------:R-:W-:Y:S01]  /*2ad0*/  IMAD.IADD R235, R237, 0x1, R235 ;  /* 0x00000001edeb7824 */ /* 0x000fe200078e02eb */
[----:B-1----:R-:W-:Y:S02]  /*2ae0*/  SHF.R.S32.HI R20, RZ, 0x1f, R9 ;  /* 0x0000001fff147819 */ /* 0x002fe40000011409 */
[----:B------:R-:W-:Y:S01]  /*2af0*/  LOP3.LUT R8, R10, 0x7ffffe00, RZ, 0xc0, !PT ;  /* 0x7ffffe000a087812 */ /* 0x000fe200078ec0ff */
[----:B------:R-:W-:Y:S01]  /*2b00*/  IMAD.IADD R10, R226, 0x1, -R3 ;  /* 0x00000001e20a7824 */ /* 0x000fe200078e0a03 */
[----:B------:R-:W-:Y:S01]  /*2b10*/  LEA.HI R231, R20, R9, RZ, 0x2 ;  /* 0x0000000914e77211 */ /* 0x000fe200078f10ff */
[----:B------:R-:W-:Y:S01]  /*2b20*/  @!P0 IMAD.SHL.U32 R3, R226, 0x10, RZ ;  /* 0x00000010e2038824 */ /* 0x000fe200078e00ff */
[----:B------:R-:W-:Y:S01]  /*2b30*/  LOP3.LUT R15, R15, 0x1ffffffe, RZ, 0xc0, !PT ;  /* 0x1ffffffe0f0f7812 */ /* 0x000fe200078ec0ff */
[----:B------:R-:W-:Y:S01]  /*2b40*/  IMAD R8, R13, 0x2, R8 ;  /* 0x000000020d087824 */ /* 0x000fe200078e0208 */
[----:B------:R-:W-:-:S02]  /*2b50*/  SHF.R.U32.HI R13, RZ, 0x3, R16 ;  /* 0x00000003ff0d7819 */ /* 0x000fc40000011610 */
[----:B------:R1:W-:Y:S01]  /*2b60*/  @!P0 LDGSTS.E.BYPASS.LTC128B.128 [R3+0x21280], [R18.64] ;  /* 0x2128000012038fae */ /* 0x0003e2000b901d4c */
[----:B------:R-:W-:Y:S01]  /*2b70*/  LOP3.LUT P0, RZ, R11, 0x1, RZ, 0xc0, !PT ;  /* 0x000000010bff7812 */ /* 0x000fe2000780c0ff */
[----:B------:R-:W-:Y:S01]  /*2b80*/  IMAD.SHL.U32 R11, R12, 0x100, RZ ;  /* 0x000001000c0b7824 */ /* 0x000fe200078e00ff */
[----:B------:R-:W-:Y:S01]  /*2b90*/  LOP3.LUT R13, R16, 0x28, R13, 0x78, !PT ;  /* 0x00000028100d7812 */ /* 0x000fe200078e780d */
[----:B------:R-:W-:Y:S01]  /*2ba0*/  IMAD.SHL.U32 R16, R10, 0x10, RZ ;  /* 0x000000100a107824 */ /* 0x000fe200078e00ff */
[----:B------:R-:W-:Y:S01]  /*2bb0*/  SHF.R.S32.HI R209, RZ, 0x1f, R10 ;  /* 0x0000001fffd17819 */ /* 0x000fe2000001140a */
[----:B------:R-:W-:Y:S01]  /*2bc0*/  IMAD.IADD R248, R216, 0x1, -R15 ;  /* 0x00000001d8f87824 */ /* 0x000fe200078e0a0f */
[----:B------:R-:W-:Y:S01]  /*2bd0*/  LOP3.LUT R4, R231, 0x7ffffffc, RZ, 0xc0, !PT ;  /* 0x7ffffffce7047812 */ /* 0x000fe200078ec0ff */
[----:B------:R-:W-:Y:S01]  /*2be0*/  IMAD.IADD R8, R8, 0x1, R13 ;  /* 0x0000000108087824 */ /* 0x000fe200078e020d */
[----:B------:R-:W-:Y:S01]  /*2bf0*/  LEA.HI R209, R209, R10, RZ, 0x3 ;  /* 0x0000000ad1d17211 */ /* 0x000fe200078f18ff */
[----:B------:R-:W-:Y:S01]  /*2c00*/  IMAD.SHL.U32 R12, R6, 0x10, RZ ;  /* 0x00000010060c7824 */ /* 0x000fe200078e00ff */
[----:B------:R-:W-:Y:S01]  /*2c10*/  LOP3.LUT R16, R16, 0xf0, RZ, 0xc0, !PT ;  /* 0x000000f010107812 */ /* 0x000fe200078ec0ff */
[----:B------:R-:W-:Y:S01]  /*2c20*/  IMAD.SHL.U32 R230, R8, 0x2, RZ ;  /* 0x0000000208e67824 */ /* 0x000fe200078e00ff */
[----:B------:R-:W-:Y:S01]  /*2c30*/  LOP3.LUT R13, R209, 0xfffffff8, RZ, 0xc0, !PT ;  /* 0xfffffff8d10d7812 */ /* 0x000fe200078ec0ff */
[----:B------:R-:W-:Y:S01]  /*2c40*/  IMAD.IADD R9, R9, 0x1, -R4 ;  /* 0x0000000109097824 */ /* 0x000fe200078e0a04 */
[----:B------:R-:W-:Y:S01]  /*2c50*/  SEL R4, RZ, 0xffffffff, P1 ;  /* 0xffffffffff047807 */ /* 0x000fe20000800000 */
[----:B------:R-:W-:Y:S01]  /*2c60*/  IMAD.SHL.U32 R209, R209, 0x40, RZ ;  /* 0x00000040d1d17824 */ /* 0x000fe200078e00ff */
[----:B------:R-:W-:Y:S01]  /*2c70*/  IADD3 R227, R230, 0x215a0, RZ ;  /* 0x000215a0e6e37810 */ /* 0x000fe20007ffe0ff */
[----:B------:R-:W-:Y:S01]  /*2c80*/  IMAD R248, R248, 0x4, R9 ;  /* 0x00000004f8f87824 */ /* 0x000fe200078e0209 */
[----:B------:R-:W-:Y:S01]  /*2c90*/  LOP3.LUT P1, RZ, R2, 0x4, RZ, 0xc0, !PT ;  /* 0x0000000402ff7812 */ /* 0x000fe2000782c0ff */
[----:B------:R-:W-:Y:S01]  /*2ca0*/  IMAD.SHL.U32 R4, R4, 0x2, RZ ;  /* 0x0000000204047824 */ /* 0x000fe200078e00ff */
[----:B------:R-:W-:Y:S01]  /*2cb0*/  LOP3.LUT R210, R16, 0x100, R11, 0xf8, !PT ;  /* 0x0000010010d27812 */ /* 0x000fe200078ef80b */
[----:B------:R-:W-:Y:S01]  /*2cc0*/  IMAD.SHL.U32 R11, R5, 0x20, RZ ;  /* 0x00000020050b7824 */ /* 0x000fe200078e00ff */
[----:B------:R-:W-:Y:S01]  /*2cd0*/  SEL R205, R215, 0xffffffe0, !P1 ;  /* 0xffffffe0d7cd7807 */ /* 0x000fe20004800000 */
[----:B------:R-:W0:Y:S01]  /*2ce0*/  LDGDEPBAR ;  /* 0x00000000000079af */ /* 0x000e220000000000 */
[----:B------:R-:W-:Y:S01]  /*2cf0*/  SHF.R.U32.HI R9, RZ, 0x3, R210 ;  /* 0x00000003ff097819 */ /* 0x000fe200000116d2 */
[----:B------:R-:W-:Y:S01]  /*2d00*/  IMAD.SHL.U32 R248, R248, 0x2, RZ ;  /* 0x00000002f8f87824 */ /* 0x000fe200078e00ff */
[----:B-1----:R-:W-:Y:S01]  /*2d10*/  IADD3 R3, R230, 0x21480, RZ ;  /* 0x00021480e6037810 */ /* 0x002fe20007ffe0ff */
[----:B------:R-:W0:Y:S01]  /*2d20*/  LDGDEPBAR ;  /* 0x00000000000079af */ /* 0x000e220000000000 */
[----:B------:R-:W-:-:S02]  /*2d30*/  LOP3.LUT R11, R11, 0x20, RZ, 0xc0, !PT ;  /* 0x000000200b0b7812 */ /* 0x000fc400078ec0ff */
[----:B------:R-:W-:Y:S01]  /*2d40*/  @P0 IADD3 R227, R3, 0xe0, RZ ;  /* 0x000000e003e30810 */ /* 0x000fe20007ffe0ff */
[C---:B------:R-:W-:Y:S01]  /*2d50*/  IMAD.SHL.U32 R3, R2.reuse, 0x40, RZ ;  /* 0x0000004002037824 */ /* 0x040fe200078e00ff */
[----:B------:R-:W-:Y:S01]  /*2d60*/  LOP3.LUT P0, RZ, R2, 0x2, RZ, 0xc0, !PT ;  /* 0x0000000202ff7812 */ /* 0x000fe2000780c0ff */
[----:B------:R-:W-:Y:S01]  /*2d70*/  IMAD.IADD R2, R10, 0x1, -R13 ;  /* 0x000000010a027824 */ /* 0x000fe200078e0a0d */
[----:B------:R-:W-:Y:S02]  /*2d80*/  LOP3.LUT R220, R220, 0x8, RZ, 0xc0, !PT ;  /* 0x00000008dcdc7812 */ /* 0x000fe400078ec0ff */
[----:B------:R-:W-:Y:S02]  /*2d90*/  SEL R207, R217, 0xfffffff0, !P0 ;  /* 0xfffffff0d9cf7807 */ /* 0x000fe40004000000 */
[C---:B------:R-:W-:Y:S02]  /*2da0*/  LOP3.LUT P1, RZ, R2.reuse, 0x4, RZ, 0xc0, !PT ;  /* 0x0000000402ff7812 */ /* 0x040fe4000782c0ff */
[C---:B------:R-:W-:Y:S01]  /*2db0*/  LOP3.LUT P0, RZ, R2.reuse, 0x2, RZ, 0xc0, !PT ;  /* 0x0000000202ff7812 */ /* 0x040fe2000780c0ff */
[----:B------:R-:W-:Y:S01]  /*2dc0*/  IMAD.SHL.U32 R2, R2, 0x40, RZ ;  /* 0x0000004002027824 */ /* 0x000fe200078e00ff */
[----:B------:R-:W-:-:S02]  /*2dd0*/  LOP3.LUT R3, R3, 0x1c0, RZ, 0xc0, !PT ;  /* 0x000001c003037812 */ /* 0x000fc400078ec0ff */
[----:B------:R-:W-:Y:S02]  /*2de0*/  LOP3.LUT R9, R9, 0x38, RZ, 0xc0, !PT ;  /* 0x0000003809097812 */ /* 0x000fe400078ec0ff */
[C---:B------:R-:W-:Y:S02]  /*2df0*/  LOP3.LUT R13, R3.reuse, 0x30, R12, 0xf8, !PT ;  /* 0x00000030030d7812 */ /* 0x040fe400078ef80c */
[----:B------:R-:W-:Y:S02]  /*2e00*/  LOP3.LUT R2, R2, 0x1c0, RZ, 0xc0, !PT ;  /* 0x000001c002027812 */ /* 0x000fe400078ec0ff */
[----:B------:R-:W-:Y:S02]  /*2e10*/  LOP3.LUT R8, R3, 0x8, R218, 0xf8, !PT ;  /* 0x0000000803087812 */ /* 0x000fe400078ef8da */
[----:B------:R-:W-:Y:S02]  /*2e20*/  LOP3.LUT R4, R4, 0x2, R7, 0xe2, !PT ;  /* 0x0000000204047812 */ /* 0x000fe400078ee207 */
[----:B------:R-:W-:-:S02]  /*2e30*/  SHF.R.U32.HI R3, RZ, 0x3, R3 ;  /* 0x00000003ff037819 */ /* 0x000fc40000011603 */
[----:B------:R-:W-:Y:S02]  /*2e40*/  LOP3.LUT R218, R13, 0x8, R218, 0xf8, !PT ;  /* 0x000000080dda7812 */ /* 0x000fe400078ef8da */
[----:B------:R-:W-:Y:S02]  /*2e50*/  LOP3.LUT R209, R209, 0xfffffe00, RZ, 0xc0, !PT ;  /* 0xfffffe00d1d17812 */ /* 0x000fe400078ec0ff */
[----:B------:R-:W-:Y:S02]  /*2e60*/  SHF.R.U32.HI R7, RZ, 0x3, R2 ;  /* 0x00000003ff077819 */ /* 0x000fe40000011602 */
[----:B------:R-:W-:Y:S02]  /*2e70*/  LOP3.LUT R0, R11, 0x18, R0, 0xf8, !PT ;  /* 0x000000180b007812 */ /* 0x000fe400078ef800 */
[----:B------:R-:W-:Y:S02]  /*2e80*/  LOP3.LUT R210, R9, R210, R220, 0x1e, !PT ;  /* 0x000000d209d27212 */ /* 0x000fe400078e1edc */
[----:B------:R-:W-:-:S02]  /*2e90*/  LOP3.LUT R11, R8, R3, RZ, 0x3c, !PT ;  /* 0x00000003080b7212 */ /* 0x000fc400078e3cff */
[----:B------:R-:W-:Y:S01]  /*2ea0*/  LOP3.LUT R218, R218, R3, RZ, 0x3c, !PT ;  /* 0x00000003dada7212 */ /* 0x000fe200078e3cff */
[----:B------:R-:W-:Y:S01]  /*2eb0*/  IMAD R3, R6, 0x400, R209 ;  /* 0x0000040006037824 */ /* 0x000fe200078e02d1 */
[C---:B------:R-:W-:Y:S01]  /*2ec0*/  LOP3.LUT R220, R7.reuse, R2, R220, 0x1e, !PT ;  /* 0x0000000207dc7212 */ /* 0x040fe200078e1edc */
[----:B------:R-:W-:Y:S01]  /*2ed0*/  IMAD R216, R216, 0x200, R11 ;  /* 0x00000200d8d87824 */ /* 0x000fe200078e020b */
[C---:B------:R-:W-:Y:S01]  /*2ee0*/  LOP3.LUT P2, RZ, R10.reuse, 0x2, RZ, 0xc0, !PT ;  /* 0x000000020aff7812 */ /* 0x040fe2000784c0ff */
[----:B------:R-:W-:Y:S01]  /*2ef0*/  IMAD.SHL.U32 R10, R10, 0x2, RZ ;  /* 0x000000020a0a7824 */ /* 0x000fe200078e00ff */
[----:B------:R-:W-:Y:S01]  /*2f00*/  LOP3.LUT R0, R7, R0, R2, 0x1e, !PT ;  /* 0x0000000007007212 */ /* 0x000fe200078e1e02 */
[----:B------:R-:W-:Y:S01]  /*2f10*/  IMAD.IADD R220, R3, 0x1, R220 ;  /* 0x0000000103dc7824 */ /* 0x000fe200078e02dc */
[----:B------:R-:W-:Y:S01]  /*2f20*/  LOP3.LUT R211, R16, R211, RZ, 0xfc, !PT ;  /* 0x000000d310d37212 */ /* 0x000fe200078efcff */
[----:B------:R-:W-:Y:S01]  /*2f30*/  IMAD.SHL.U32 R216, R216, 0x2, RZ ;  /* 0x00000002d8d87824 */ /* 0x000fe200078e00ff */
[----:B------:R-:W-:Y:S01]  /*2f40*/  LOP3.LUT R209, R0, R209, RZ, 0xfc, !PT ;  /* 0x000000d100d17212 */ /* 0x000fe200078efcff */
[----:B------:R-:W-:Y:S01]  /*2f50*/  IMAD.SHL.U32 R214, R220, 0x2, RZ ;  /* 0x00000002dcd67824 */ /* 0x000fe200078e00ff */
[----:B------:R-:W-:Y:S01]  /*2f60*/  LOP3.LUT R211, R211, 0x18, R10, 0x78, !PT ;  /* 0x00000018d3d37812 */ /* 0x000fe200078e780a */
[----:B------:R-:W-:Y:S01]  /*2f70*/  IMAD.MOV.U32 R0, RZ, RZ, 0x120 ;  /* 0x00000120ff007424 */ /* 0x000fe200078e00ff */
[----:B------:R-:W-:Y:S01]  /*2f80*/  SEL R217, R217, 0xfffffff0, !P0 ;  /* 0xfffffff0d9d97807 */ /* 0x000fe20004000000 */
[--C-:B------:R-:W-:Y:S01]  /*2f90*/  IMAD R207, R207, 0x2, R216.reuse ;  /* 0x00000002cfcf7824 */ /* 0x100fe200078e02d8 */
[----:B------:R-:W-:Y:S01]  /*2fa0*/  SEL R215, R215, 0xffffffe0, !P1 ;  /* 0xffffffe0d7d77807 */ /* 0x000fe20004800000 */
[----:B------:R-:W-:Y:S01]  /*2fb0*/  IMAD.SHL.U32 R211, R211, 0x2, RZ ;  /* 0x00000002d3d37824 */ /* 0x000fe200078e00ff */
[----:B------:R-:W-:Y:S01]  /*2fc0*/  IADD3 R212, R214, 0x1b080, RZ ;  /* 0x0001b080d6d47810 */ /* 0x000fe20007ffe0ff */
[----:B------:R-:W-:Y:S01]  /*2fd0*/  IMAD.SHL.U32 R213, R217, 0x2, RZ ;  /* 0x00000002d9d57824 */ /* 0x000fe200078e00ff */
[----:B------:R-:W-:Y:S01]  /*2fe0*/  SEL R0, R0, 0xe0, !P2 ;  /* 0x000000e000007807 */ /* 0x000fe20005000000 */
[----:B------:R-:W-:Y:S01]  /*2ff0*/  IMAD R206, R205, 0x2, R216 ;  /* 0x00000002cdce7824 */ /* 0x000fe200078e02d8 */
[----:B------:R-:W-:Y:S01]  /*3000*/  SEL R229, RZ, 0x4, P3 ;  /* 0x00000004ffe57807 */ /* 0x000fe20001800000 */
[----:B------:R-:W-:Y:S01]  /*3010*/  IMAD R212, R215, 0x2, R212 ;  /* 0x00000002d7d47824 */ /* 0x000fe200078e02d4 */
[----:B------:R-:W-:Y:S01]  /*3020*/  LEA.HI.SX32 R231, R231, R12, 0x1e ;  /* 0x0000000ce7e77211 */ /* 0x000fe200078ff2ff */
[----:B------:R-:W-:Y:S01]  /*3030*/  IMAD R218, R5, 0x200, R218 ;  /* 0x0000020005da7824 */ /* 0x000fe200078e02da */
[----:B------:R-:W-:Y:S01]  /*3040*/  LOP3.LUT R229, R4, R229, RZ, 0xfc, !PT ;  /* 0x000000e504e57212 */ /* 0x000fe200078efcff */
[----:B------:R-:W-:Y:S01]  /*3050*/  IMAD R0, R0, 0x2, R211 ;  /* 0x0000000200007824 */ /* 0x000fe200078e02d3 */
[----:B------:R-:W-:Y:S01]  /*3060*/  IADD3 R249, R228, 0xf080, RZ ;  /* 0x0000f080e4f97810 */ /* 0x000fe20007ffe0ff */
[----:B------:R-:W-:Y:S01]  /*3070*/  IMAD R205, R205, 0x2, R207 ;  /* 0x00000002cdcd7824 */ /* 0x000fe200078e02cf */
[----:B------:R-:W-:Y:S01]  /*3080*/  LEA R210, R210, 0x23c80, 0x1 ;  /* 0x00023c80d2d27811 */ /* 0x000fe200078e08ff */
[----:B------:R-:W-:Y:S01]  /*3090*/  IMAD.IADD R215, R220, 0x1, R215 ;  /* 0x00000001dcd77824 */ /* 0x000fe200078e02d7 */
[----:B------:R-:W-:Y:S01]  /*30a0*/  IADD3 R252, -R248, UR14, RZ ;  /* 0x0000000ef8fc7c10 */ /* 0x000fe2000fffe1ff */
[----:B------:R-:W-:Y:S01]  /*30b0*/  IMAD.IADD R204, R214, 0x1, R213 ;  /* 0x00000001d6cc7824 */ /* 0x000fe200078e02d5 */
[----:B------:R-:W-:Y:S01]  /*30c0*/  LEA R209, R209, 0x80, 0x1 ;  /* 0x00000080d1d17811 */ /* 0x000fe200078e08ff */
[----:B---3--:R-:W-:-:S02]  /*30d0*/  IMAD.IADD R208, R220, 0x1, R217 ;  /* 0x00000001dcd07824 */ /* 0x008fc400078e02d9 */
.L_x_1313:
        /* <DEDUP_REMOVED lines=172> */
[----:B------:R-:W-:Y:S01]  /*3ba0*/  IMAD.U32 R28, RZ, RZ, UR8 ;  /* 0x00000008ff1c7e24 */ /* 0x000fe2000f8e00ff */
[----:B------:R-:W-:Y:S02]  /*3bb0*/  USHF.R.S32.HI UR17, URZ, 0x1f, UR15 ;  /* 0x0000001f3f117899 */ /* 0x000fe4000801140f */
[----:B------:R-:W-:Y:S02]  /*3bc0*/  ULDC.64 UR6, c[0x0][0x178] ;  /* 0x00005e0000067ab9 */ /* 0x000fe40000000a00 */
[----:B------:R-:W-:Y:S02]  /*3bd0*/  UIMAD UR17, UR17, UR6, URZ ;  /* 0x00000006111172a4 */ /* 0x000fe4000f8e023f */
[----:B------:R-:W-:Y:S02]  /*3be0*/  UIMAD.WIDE.U32 UR18, UR15, UR6, URZ ;  /* 0x000000060f1272a5 */ /* 0x000fe4000f8e003f */
[----:B------:R-:W-:Y:S02]  /*3bf0*/  UIMAD UR17, UR15, UR7, UR17 ;  /* 0x000000070f1172a4 */ /* 0x000fe4000f8e0211 */
[----:B------:R-:W-:Y:S01]  /*3c00*/  USHF.L.U32 UR6, UR18, 0x6, URZ ;  /* 0x0000000612067899 */ /* 0x000fe2000800063f */
[----:B------:R-:W-:Y:S01]  /*3c10*/  @!P3 LEA R28, R28, 0x40, 0x6 ;  /* 0x000000401c1cb811 */ /* 0x000fe200078e30ff */
[----:B------:R-:W-:Y:S03]  /*3c20*/  UIADD3 UR17, UR19, UR17, URZ ;  /* 0x0000001113117290 */ /* 0x000fe6000fffe03f */
[----:B------:R-:W-:Y:S01]  /*3c30*/  @!P3 IADD3 R29, P0, R28, R244, RZ ;  /* 0x000000f41c1db210 */ /* 0x000fe20007f1e0ff */
[----:B------:R-:W-:Y:S01]  /*3c40*/  USHF.L.U64.HI UR17, UR18, 0x6, UR17 ;  /* 0x0000000612117899 */ /* 0x000fe20008010211 */
[----:B------:R-:W-:Y:S02]  /*3c50*/  IADD3 R27, P2, P1, R240, UR6, R223 ;  /* 0x00000006f01b7c10 */ /* 0x000fe4000f95e0df */
[----:B------:R-:W-:Y:S02]  /*3c60*/  @!P3 LEA.HI.X.SX32 R28, R28, R221, 0x1, P0 ;  /* 0x000000dd1c1cb211 */ /* 0x000fe400000f0eff */
[----:B------:R-:W-:Y:S02]  /*3c70*/  ISETP.GT.AND P0, PT, R226, 0xf, PT ;  /* 0x0000000fe200780c */ /* 0x000fe40003f04270 */
[----:B------:R-:W-:Y:S01]  /*3c80*/  IADD3 R25, P3, R240, UR6, RZ ;  /* 0x00000006f0197c10 */ /* 0x000fe2000ff7e0ff */
[----:B------:R-:W-:Y:S01]  /*3c90*/  UIMAD UR6, UR15, -0x40, UR9 ;  /* 0xffffffc00f0678a4 */ /* 0x000fe2000f8e0209 */
[C---:B------:R-:W-:Y:S02]  /*3ca0*/  IADD3.X R26, R251.reuse, UR17, R222, P2, P1 ;  /* 0x00000011fb1a7c10 */ /* 0x040fe400097e24de */
[----:B------:R-:W-:Y:S02]  /*3cb0*/  IADD3.X R24, R251, UR17, RZ, P3, !PT ;  /* 0x00000011fb187c10 */ /* 0x000fe40009ffe4ff */
[----:B------:R-:W-:Y:S02]  /*3cc0*/  ISETP.GT.AND P3, PT, R226, 0xf, PT ;  /* 0x0000000fe200780c */ /* 0x000fe40003f64270 */
[----:B------:R-:W-:Y:S02]  /*3cd0*/  LEA R38, P2, R25, c[0x0][0x160], 0x1 ;  /* 0x0000580019267a11 */ /* 0x000fe400078408ff */
[----:B------:R-:W-:Y:S02]  /*3ce0*/  IADD3 R30, -R233, UR6, RZ ;  /* 0x00000006e91e7c10 */ /* 0x000fe4000fffe1ff */
[----:B------:R-:W-:Y:S02]  /*3cf0*/  @!P0 LEA R34, P0, R29, c[0x0][0x258], 0x2 ;  /* 0x000096001d228a11 */ /* 0x000fe400078010ff */
[----:B------:R-:W-:Y:S02]  /*3d00*/  LEA R36, P1, R27, c[0x0][0x160], 0x1 ;  /* 0x000058001b247a11 */ /* 0x000fe400078208ff */
[----:B------:R-:W-:Y:S01]  /*3d10*/  LEA.HI.X R39, R25, c[0x0][0x164], R24, 0x1, P2 ;  /* 0x0000590019277a11 */ /* 0x000fe200010f0c18 */
[----:B------:R-:W-:Y:S01]  /*3d20*/  IMAD.U32 R25, RZ, RZ, UR16 ;  /* 0x00000010ff197e24 */ /* 0x000fe2000f8e00ff */
[C---:B------:R-:W-:Y:S02]  /*3d30*/  ISETP.LT.OR P2, PT, R30.reuse, 0x1, !P5 ;  /* 0x000000011e00780c */ /* 0x040fe40006f41670 */
[----:B------:R-:W-:Y:S01]  /*3d40*/  LEA.HI.X R37, R27, c[0x0][0x164], R26, 0x1, P1 ;  /* 0x000059001b257a11 */ /* 0x000fe200008f0c1a */
[----:B------:R-:W-:Y:S01]  /*3d50*/  IMAD.U32 R26, RZ, RZ, UR16 ;  /* 0x00000010ff1a7e24 */ /* 0x000fe2000f8e00ff */
[----:B------:R-:W-:Y:S01]  /*3d60*/  ISETP.LT.OR P1, PT, R30, 0x1, !P4 ;  /* 0x000000011e00780c */ /* 0x000fe20006721670 */
[----:B------:R-:W-:Y:S02]  /*3d70*/  @!P3 IMAD R25, R25, 0x40, R232 ;  /* 0x000000401919b824 */ /* 0x000fe400078e02e8 */
[----:B------:R-:W-:Y:S01]  /*3d80*/  @!P3 LEA.HI.X R35, R29, c[0x0][0x25c], R28, 0x2, P0 ;  /* 0x000097001d23ba11 */ /* 0x000fe200000f141c */
[----:B------:R-:W-:Y:S01]  /*3d90*/  IMAD R24, R26, 0x6000, R249 ;  /* 0x000060001a187824 */ /* 0x000fe200078e02f9 */
[C---:B------:R-:W-:Y:S01]  /*3da0*/  ISETP.LT.OR P0, PT, R30.reuse, 0x1, !P6 ;  /* 0x000000011e00780c */ /* 0x040fe20007701670 */
[----:B------:R-:W-:Y:S03]  /*3db0*/  @!P3 IMAD.SHL.U32 R27, R25, 0x4, RZ ;  /* 0x00000004191bb824 */ /* 0x000fe600078e00ff */
[----:B------:R-:W-:Y:S01]  /*3dc0*/  @!PT LDS RZ, [RZ] ;  /* 0x00000000fffff984 */ /* 0x000fe20000000800 */
[----:B------:R-:W-:Y:S01]  /*3dd0*/  @!PT LDS RZ, [RZ] ;  /* 0x00000000fffff984 */ /* 0x000fe20000000800 */
[----:B------:R-:W-:Y:S01]  /*3de0*/  @!PT LDS RZ, [RZ] ;  /* 0x00000000fffff984 */ /* 0x000fe20000000800 */
[----:B------:R2:W-:Y:S01]  /*3df0*/  LDGSTS.E.BYPASS.LTC128B.128 [R24], [R38.64], !P2 ;  /* 0x0000000026187fae */ /* 0x0005e2000d101d4c */
[C---:B------:R-:W-:Y:S03]  /*3e00*/  ISETP.LT.OR P2, PT, R30.reuse, 0x21, !P5 ;  /* 0x000000211e00780c */ /* 0x040fe60006f41670 */
[----:B------:R2:W-:Y:S01]  /*3e10*/  LDGSTS.E.BYPASS.LTC128B.128 [R24+0x2000], [R38.64+0x80], !P1 ;  /* 0x0200008026187fae */ /* 0x0005e2000c901d4c */
[C---:B------:R-:W-:Y:S04]  /*3e20*/  ISETP.LT.OR P1, PT, R30.reuse, 0x21, !P4 ;  /* 0x000000211e00780c */ /* 0x040fe80006721670 */
[----:B------:R2:W-:Y:S01]  /*3e30*/  LDGSTS.E.BYPASS.LTC128B.128 [R24+0x4000], [R38.64+0x100], !P0 ;  /* 0x0400010026187fae */ /* 0x0005e2000c101d4c */
[----:B------:R-:W-:Y:S04]  /*3e40*/  ISETP.LT.OR P0, PT, R30, 0x21, !P6 ;  /* 0x000000211e00780c */ /* 0x000fe80007701670 */
[----:B------:R2:W-:Y:S04]  /*3e50*/  LDGSTS.E.BYPASS.LTC128B.128 [R24+0x1000], [R36.64], !P2 ;  /* 0x0100000024187fae */ /* 0x0005e8000d101d4c */
[----:B------:R2:W-:Y:S05]  /*3e60*/  LDGSTS.E.BYPASS.LTC128B.128 [R24+0x3000], [R36.64+0x80], !P1 ;  /* 0x0300008024187fae */ /* 0x0005ea000c901d4c */
[----:B------:R2:W-:Y:S04]  /*3e70*/  LDGSTS.E.BYPASS.LTC128B.128 [R24+0x5000], [R36.64+0x100], !P0 ;  /* 0x0500010024187fae */ /* 0x0005e8000c101d4c */
[----:B------:R2:W-:Y:S02]  /*3e80*/  @!P3 LDGSTS.E.BYPASS.LTC128B.128 [R27+0x21080], [R34.64] ;  /* 0x21080000221bbfae */ /* 0x0005e4000b901d4c */
.L_x_1311:
[C---:B-12-4-:R-:W-:Y:S01]  /*3e90*/  HMMA.16816.F32 R24, R104.reuse, R2, RZ ;  /* 0x000000026818723c */ /* 0x056fe200000018ff */
[----:B------:R-:W-:Y:S01]  /*3ea0*/  LDSM.16.M88.2 R2, [R206+0x7880] ;  /* 0x00788000ce02783b */ /* 0x000fe20000000100 */
[----:B------:R-:W-:Y:S03]  /*3eb0*/  ULEA UR6, UR8, UR14, 0x6 ;  /* 0x0000000e08067291 */ /* 0x000fe6000f8e303f */
[----:B------:R-:W0:Y:S01]  /*3ec0*/  LDGDEPBAR ;  /* 0x00000000000079af */ /* 0x000e220000000000 */
[----:B------:R-:W-:Y:S02]  /*3ed0*/  UIADD3 UR6, -UR9, 0x1, UR6 ;  /* 0x0000000109067890 */ /* 0x000fe4000fffe106 */
        /* <DEDUP_REMOVED lines=12> */
[C---:B------:R-:W-:Y:S07]  /*3fa0*/  HMMA.16816.F32 R32, R176.reuse, R182, R32 ;  /* 0x000000b6b020723c */ /* 0x040fee0000001820 */
[----:B------:R-:W-:Y:S01]  /*3fb0*/  IMAD.IADD R182, R213, 0x1, R212 ;  /* 0x00000001d5b67824 */ /* 0x000fe200078e02d4 */
[C---:B------:R-:W-:Y:S04]  /*3fc0*/  HMMA.16816.F32 R36, R176.reuse, R184, R36 ;  /* 0x000000b8b024723c */ /* 0x040fe80000001824 */
[----:B------:R-:W-:Y:S04]  /*3fd0*/  IADD3 R183, -R248, UR6, R231 ;  /* 0x00000006f8b77c10 */ /* 0x000fe8000fffe1e7 */
[----:B------:R-:W-:Y:S01]  /*3fe0*/  HMMA.16816.F32 R40, R176, R186, R40 ;  /* 0x000000bab028723c */ /* 0x000fe20000001828 */
[----:B------:R-:W-:Y:S03]  /*3ff0*/  LDSM.16.M88.4 R176, [R182] ;  /* 0x00000000b6b0783b */ /* 0x000fe60000000200 */
[----:B------:R-:W-:Y:S02]  /*4000*/  IMNMX R184, R252, R183, PT ;  /* 0x000000b7fcb87217 */ /* 0x000fe40003800200 */
[----:B------:R-:W-:Y:S02]  /*4010*/  IADD3 R183, R183, 0x8, RZ ;  /* 0x00000008b7b77810 */ /* 0x000fe40007ffe0ff */
[C---:B-1----:R-:W-:Y:S01]  /*4020*/  HMMA.16816.F32 R24, R108.reuse, R2, R24 ;  /* 0x000000026c18723c */ /* 0x042fe20000001818 */
[----:B------:R-:W1:Y:S04]  /*4030*/  LDSM.16.M88.2 R2, [R205+0x7880] ;  /* 0x00788000cd02783b */ /* 0x000e680000000100 */
[C---:B------:R-:W-:Y:S02]  /*4040*/  ISETP.GT.AND P0, PT, R184.reuse, RZ, PT ;  /* 0x000000ffb800720c */ /* 0x040fe40003f04270 */
[----:B------:R-:W-:Y:S01]  /*4050*/  ISETP.GT.AND P1, PT, R184, 0x40, PT ;  /* 0x00000040b800780c */ /* 0x000fe20003f24270 */
[C---:B--2---:R-:W-:Y:S01]  /*4060*/  HMMA.16816.F32 R28, R108.reuse, R104, R28 ;  /* 0x000000686c1c723c */ /* 0x044fe2000000181c */
[----:B------:R-:W2:Y:S03]  /*4070*/  LDSM.16.M88.2 R104, [R205+0x8880] ;  /* 0x00888000cd68783b */ /* 0x000ea60000000100 */
[----:B------:R-:W-:Y:S02]  /*4080*/  FSEL R4, R4, -INF , P0 ;  /* 0xff80000004047808 */ /* 0x000fe40000000000 */
[----:B------:R-:W-:Y:S02]  /*4090*/  ISETP.GT.AND P0, PT, R184, 0x1, PT ;  /* 0x00000001b800780c */ /* 0x000fe40003f04270 */
[C---:B----4-:R-:W-:Y:S01]  /*40a0*/  HMMA.16816.F32 R32, R108.reuse, R106, R32 ;  /* 0x0000006a6c20723c */ /* 0x050fe20000001820 */
[----:B------:R-:W4:Y:S03]  /*40b0*/  LDSM.16.M88.2 R106, [R205+0x9080] ;  /* 0x00908000cd6a783b */ /* 0x000f260000000100 */
[----:B------:R-:W-:Y:S04]  /*40c0*/  FSEL R20, R20, -INF , P1 ;  /* 0xff80000014147808 */ /* 0x000fe80000800000 */
        /* <DEDUP_REMOVED lines=29> */
[C---:B-1----:R-:W-:Y:S01]  /*42a0*/  HMMA.16816.F32 R28, R176.reuse, R2, R28 ;  /* 0x00000002b01c723c */ /* 0x042fe2000000181c */
[----:B------:R-:W1:Y:S07]  /*42b0*/  LDSM.16.M88.2 R2, [R206+0xb080] ;  /* 0x00b08000ce02783b */ /* 0x000e6e0000000100 */
[C---:B--2---:R-:W-:Y:S01]  /*42c0*/  HMMA.16816.F32 R32, R176.reuse, R104, R32 ;  /* 0x00000068b020723c */ /* 0x044fe20000001820 */
[----:B------:R-:W2:Y:S07]  /*42d0*/  LDSM.16.M88.2 R104, [R206+0xb880] ;  /* 0x00b88000ce68783b */ /* 0x000eae0000000100 */
[C---:B------:R-:W-:Y:S01]  /*42e0*/  HMMA.16816.F32 R36, R176.reuse, R180, R36 ;  /* 0x000000b4b024723c */ /* 0x040fe20000001824 */
[----:B------:R-:W-:Y:S07]  /*42f0*/  LDSM.16.M88.2 R180, [R205+0xb880] ;  /* 0x00b88000cdb4783b */ /* 0x000fee0000000100 */
        /* <DEDUP_REMOVED lines=16> */
[C---:B---3--:R-:W-:Y:S01]  /*4400*/  HMMA.16816.F32 R28, R176.reuse, R174, R28 ;  /* 0x000000aeb01c723c */ /* 0x048fe2000000181c */
[----:B------:R-:W3:Y:S07]  /*4410*/  LDSM.16.M88.2 R174, [R216+0xd880] ;  /* 0x00d88000d8ae783b */ /* 0x000eee0000000100 */
[C---:B-1----:R-:W-:Y:S01]  /*4420*/  HMMA.16816.F32 R32, R176.reuse, R2, R32 ;  /* 0x00000002b020723c */ /* 0x042fe20000001820 */
[----:B------:R-:W1:Y:S07]  /*4430*/  LDSM.16.M88.2 R2, [R216+0xe080] ;  /* 0x00e08000d802783b */ /* 0x000e6e0000000100 */
[C---:B------:R-:W-:Y:S08]  /*4440*/  HMMA.16816.F32 R36, R176.reuse, R180, R36 ;  /* 0x000000b4b024723c */ /* 0x040ff00000001824 */
[----:B--2---:R-:W-:Y:S01]  /*4450*/  HMMA.16816.F32 R40, R176, R104, R40 ;  /* 0x00000068b028723c */ /* 0x004fe20000001828 */
[----:B------:R-:W2:Y:S04]  /*4460*/  LDSM.16.M88.2 R104, [R216+0xe880] ;  /* 0x00e88000d868783b */ /* 0x000ea80000000100 */
[----:B------:R-:W-:Y:S03]  /*4470*/  LDSM.16.M88.4 R176, [R204+0x1f080] ;  /* 0x01f08000ccb0783b */ /* 0x000fe60000000200 */
[C---:B----4-:R-:W-:Y:S01]  /*4480*/  HMMA.16816.F32 R24, R108.reuse, R106, R24 ;  /* 0x0000006a6c18723c */ /* 0x050fe20000001818 */
[----:B------:R-:W4:Y:S07]  /*4490*/  LDSM.16.M88.2 R106, [R207+0xc880] ;  /* 0x00c88000cf6a783b */ /* 0x000f2e0000000100 */
[C---:B-----5:R-:W-:Y:S01]  /*44a0*/  HMMA.16816.F32 R28, R108.reuse, R172, R28 ;  /* 0x000000ac6c1c723c */ /* 0x060fe2000000181c */
[----:B------:R-:W5:Y:S07]  /*44b0*/  LDSM.16.M88.2 R172, [R207+0xd080] ;  /* 0x00d08000cfac783b */ /* 0x000f6e0000000100 */
[C---:B---3--:R-:W-:Y:S07]  /*44c0*/  HMMA.16816.F32 R32, R108.reuse, R174, R32 ;  /* 0x000000ae6c20723c */ /* 0x048fee0000001820 */
[--C-:B------:R-:W-:Y:S01]  /*44d0*/  FFMA.FTZ R174, R4, c[0x0][0x29c], -R189.reuse ;  /* 0x0000a70004ae7a23 */ /* 0x100fe200000108bd */
[C---:B-1----:R-:W-:Y:S01]  /*44e0*/  HMMA.16816.F32 R36, R108.reuse, R2, R36 ;  /* 0x000000026c24723c */ /* 0x042fe20000001824 */
[----:B------:R-:W1:Y:S03]  /*44f0*/  LDSM.16.M88.2 R2, [R207+0xd880] ;  /* 0x00d88000cf02783b */ /* 0x000e660000000100 */
[----:B------:R-:W-:Y:S01]  /*4500*/  FSEL R4, R5, -INF , P0 ;  /* 0xff80000005047808 */ /* 0x000fe20000000000 */
[----:B------:R-:W-:Y:S01]  /*4510*/  MUFU.EX2 R174, R174 ;  /* 0x000000ae00ae7308 */ /* 0x000fe20000000800 */
[----:B------:R-:W-:Y:S02]  /*4520*/  ISETP.GT.AND P0, PT, R184, 0x10, PT ;  /* 0x00000010b800780c */ /* 0x000fe40003f04270 */
[----:B--2---:R-:W-:Y:S04]  /*4530*/  HMMA.16816.F32 R40, R108, R104, R40 ;  /* 0x000000686c28723c */ /* 0x004fe80000001828 */
[--C-:B------:R-:W-:Y:S01]  /*4540*/  FFMA.FTZ R175, R4, c[0x0][0x29c], -R189.reuse ;  /* 0x0000a70004af7a23 */ /* 0x100fe200000108bd */
[----:B------:R-:W-:Y:S01]  /*4550*/  FSEL R8, R8, -INF , P0 ;  /* 0xff80000008087808 */ /* 0x000fe20000000000 */
[----:B------:R-:W2:Y:S01]  /*4560*/  LDSM.16.M88.2 R4, [R207+0xe080] ;  /* 0x00e08000cf04783b */ /* 0x000ea20000000100 */
[----:B------:R-:W-:Y:S01]  /*4570*/  ISETP.GT.AND P0, PT, R184, 0x11, PT ;  /* 0x00000011b800780c */ /* 0x000fe20003f04270 */
[C---:B----4-:R-:W-:Y:S02]  /*4580*/  HMMA.16816.F32 R24, R176.reuse, R106, R24 ;  /* 0x0000006ab018723c */ /* 0x050fe40000001818 */
[----:B------:R-:W-:Y:S01]  /*4590*/  LDSM.16.M88.4 R104, [R212+0x4000] ;  /* 0x00400000d468783b */ /* 0x000fe20000000200 */
[----:B------:R-:W3:Y:S02]  /*45a0*/  MUFU.EX2 R175, R175 ;  /* 0x000000af00af7308 */ /* 0x000ee40000000800 */
[--C-:B------:R-:W-:Y:S01]  /*45b0*/  FFMA.FTZ R180, R8, c[0x0][0x29c], -R189.reuse ;  /* 0x0000a70008b47a23 */ /* 0x100fe200000108bd */
[----:B------:R-:W-:Y:S02]  /*45c0*/  FSEL R108, R9, -INF , P0 ;  /* 0xff800000096c7808 */ /* 0x000fe40000000000 */
[C---:B-----5:R-:W-:Y:S01]  /*45d0*/  HMMA.16816.F32 R28, R176.reuse, R172, R28 ;  /* 0x000000acb01c723c */ /* 0x060fe2000000181c */
[----:B------:R-:W4:Y:S02]  /*45e0*/  LDSM.16.M88.2 R8, [R207+0xe880] ;  /* 0x00e88000cf08783b */ /* 0x000f240000000100 */
[----:B------:R-:W-:Y:S01]  /*45f0*/  ISETP.GT.AND P0, PT, R184, 0x20, PT ;  /* 0x00000020b800780c */ /* 0x000fe20003f04270 */
[--C-:B------:R-:W-:Y:S01]  /*4600*/  FFMA.FTZ R181, R108, c[0x0][0x29c], -R189.reuse ;  /* 0x0000a7006cb57a23 */ /* 0x100fe200000108bd */
[----:B------:R-:W5:Y:S01]  /*4610*/  MUFU.EX2 R180, R180 ;  /* 0x000000b400b47308 */ /* 0x000f620000000800 */
[----:B------:R-:W3:Y:S01]  /*4620*/  LDSM.16.M88.2 R108, [R206+0xc880] ;  /* 0x00c88000ce6c783b */ /* 0x000ee20000000100 */
[----:B------:R-:W-:Y:S02]  /*4630*/  FSEL R12, R12, -INF , P0 ;  /* 0xff8000000c0c7808 */ /* 0x000fe40000000000 */
[----:B------:R-:W-:Y:S03]  /*4640*/  ISETP.GT.AND P0, PT, R184, 0x21, PT ;  /* 0x00000021b800780c */ /* 0x000fe60003f04270 */
[--C-:B------:R-:W-:Y:S01]  /*4650*/  FFMA.FTZ R172, R12, c[0x0][0x29c], -R189.reuse ;  /* 0x0000a7000cac7a23 */ /* 0x100fe200000108bd */
[----:B------:R-:W-:Y:S02]  /*4660*/  FSEL R110, R13, -INF , P0 ;  /* 0xff8000000d6e7808 */ /* 0x000fe40000000000 */
[----:B------:R-:W5:Y:S01]  /*4670*/  LDSM.16.M88.2 R12, [R206+0xd080] ;  /* 0x00d08000ce0c783b */ /* 0x000f620000000100 */
[C---:B-1----:R-:W-:Y:S01]  /*4680*/  HMMA.16816.F32 R32, R176.reuse, R2, R32 ;  /* 0x00000002b020723c */ /* 0x042fe20000001820 */
[----:B------:R-:W1:Y:S02]  /*4690*/  MUFU.EX2 R181, R181 ;  /* 0x000000b500b57308 */ /* 0x000e640000000800 */
[----:B------:R-:W1:Y:S01]  /*46a0*/  LDSM.16.M88.2 R2, [R206+0xd880] ;  /* 0x00d88000ce02783b */ /* 0x000e620000000100 */
[----:B------:R-:W-:Y:S01]  /*46b0*/  ISETP.GT.AND P0, PT, R184, 0x30, PT ;  /* 0x00000030b800780c */ /* 0x000fe20003f04270 */
[--C-:B------:R-:W-:Y:S03]  /*46c0*/  FFMA.FTZ R173, R110, c[0x0][0x29c], -R189.reuse ;  /* 0x0000a7006ead7a23 */ /* 0x100fe600000108bd */
[----:B------:R-:W-:Y:S02]  /*46d0*/  FSEL R16, R16, -INF , P0 ;  /* 0xff80000010107808 */ /* 0x000fe40000000000 */
[----:B------:R-:W-:Y:S01]  /*46e0*/  ISETP.GT.AND P0, PT, R184, 0x31, PT ;  /* 0x00000031b800780c */ /* 0x000fe20003f04270 */
[----:B------:R-:W-:Y:S01]  /*46f0*/  MUFU.EX2 R172, R172 ;  /* 0x000000ac00ac7308 */ /* 0x000fe20000000800 */
[C---:B--2---:R-:W-:Y:S01]  /*4700*/  HMMA.16816.F32 R36, R176.reuse, R4, R36 ;  /* 0x00000004b024723c */ /* 0x044fe20000001824 */
[----:B------:R-:W2:Y:S02]  /*4710*/  LDSM.16.M88.2 R4, [R206+0xe080] ;  /* 0x00e08000ce04783b */ /* 0x000ea40000000100 */
[--C-:B------:R-:W-:Y:S01]  /*4720*/  FFMA.FTZ R185, R16, c[0x0][0x29c], -R189.reuse ;  /* 0x0000a70010b97a23 */ /* 0x100fe200000108bd */
[----:B------:R-:W-:Y:S02]  /*4730*/  FSEL R16, R17, -INF , P0 ;  /* 0xff80000011107808 */ /* 0x000fe40000000000 */
[----:B------:R-:W-:Y:S03]  /*4740*/  ISETP.GT.AND P0, PT, R184, 0x41, PT ;  /* 0x00000041b800780c */ /* 0x000fe60003f04270 */
[----:B------:R-:W-:Y:S01]  /*4750*/  MUFU.EX2 R173, R173 ;  /* 0x000000ad00ad7308 */ /* 0x000fe20000000800 */
[----:B----4-:R-:W-:Y:S01]  /*4760*/  HMMA.16816.F32 R40, R176, R8, R40 ;  /* 0x00000008b028723c */ /* 0x010fe20000001828 */
[----:B------:R-:W4:Y:S08]  /*4770*/  LDSM.16.M88.2 R8, [R206+0xe880] ;  /* 0x00e88000ce08783b */ /* 0x000f300000000100 */
[----:B------:R-:W-:Y:S03]  /*4780*/  MUFU.EX2 R185, R185 ;  /* 0x000000b900b97308 */ /* 0x000fe60000000800 */
[----:B------:R-:W-:Y:S01]  /*4790*/  IMNMX R178, R252, R183, PT ;  /* 0x000000b7fcb27217 */ /* 0x000fe20003800200 */
[C---:B---3--:R-:W-:Y:S01]  /*47a0*/  HMMA.16816.F32 R24, R104.reuse, R108, R24 ;  /* 0x0000006c6818723c */ /* 0x048fe20000001818 */
[----:B------:R-:W-:Y:S04]  /*47b0*/  LDSM.16.M88.4 R108, [R182+0x4000] ;  /* 0x00400000b66c783b */ /* 0x000fe80000000200 */
[--C-:B------:R-:W-:Y:S01]  /*47c0*/  FFMA.FTZ R176, R16, c[0x0][0x29c], -R189.reuse ;  /* 0x0000a70010b07a23 */ /* 0x100fe200000108bd */
[C---:B------:R-:W-:Y:S01]  /*47d0*/  ISETP.GT.AND P2, PT, R178.reuse, 0x31, PT ;  /* 0x00000031b200780c */ /* 0x040fe20003f44270 */
[----:B------:R-:W3:Y:S01]  /*47e0*/  LDSM.16.M88.2 R16, [R205+0xc880] ;  /* 0x00c88000cd10783b */ /* 0x000ee20000000100 */
[C---:B-----5:R-:W-:Y:S03]  /*47f0*/  HMMA.16816.F32 R28, R104.reuse, R12, R28 ;  /* 0x0000000c681c723c */ /* 0x060fe6000000181c */
[----:B------:R-:W-:Y:S01]  /*4800*/  ISETP.GT.AND P1, PT, R178, 0x40, PT ;  /* 0x00000040b200780c */ /* 0x000fe20003f24270 */
[--C-:B------:R-:W-:Y:S01]  /*4810*/  FFMA.FTZ R177, R20, c[0x0][0x29c], -R189.reuse ;  /* 0x0000a70014b17a23 */ /* 0x100fe200000108bd */
[----:B------:R-:W-:Y:S01]  /*4820*/  FSEL R20, R21, -INF , P0 ;  /* 0xff80000015147808 */ /* 0x000fe20000000000 */
[----:B------:R-:W-:Y:S01]  /*4830*/  MUFU.EX2 R176, R176 ;  /* 0x000000b000b07308 */ /* 0x000fe20000000800 */
[----:B------:R-:W-:Y:S01]  /*4840*/  ISETP.GT.AND P0, PT, R178, RZ, PT ;  /* 0x000000ffb200720c */ /* 0x000fe20003f04270 */
[C---:B-1----:R-:W-:Y:S01]  /*4850*/  HMMA.16816.F32 R32, R104.reuse, R2, R32 ;  /* 0x000000026820723c */ /* 0x042fe20000001820 */
[----:B------:R-:W-:Y:S03]  /*4860*/  LDSM.16.M88.2 R2, [R205+0xd880] ;  /* 0x00d88000cd02783b */ /* 0x000fe60000000100 */
[----:B------:R-:W-:Y:S01]  /*4870*/  FSEL R13, R6, -INF , P0 ;  /* 0xff800000060d7808 */ /* 0x000fe20000000000 */
[----:B------:R-:W-:Y:S01]  /*4880*/  FFMA.FTZ R189, R20, c[0x0][0x29c], -R189 ;  /* 0x0000a70014bd7a23 */ /* 0x000fe200000108bd */
[C---:B------:R-:W-:Y:S01]  /*4890*/  ISETP.GT.AND P0, PT, R178.reuse, 0x1, PT ;  /* 0x00000001b200780c */ /* 0x040fe20003f04270 */
[----:B------:R-:W1:Y:S01]  /*48a0*/  LDSM.16.M88.2 R20, [R205+0xd080] ;  /* 0x00d08000cd14783b */ /* 0x000e620000000100 */
[C---:B--2---:R-:W-:Y:S01]  /*48b0*/  HMMA.16816.F32 R36, R104.reuse, R4, R36 ;  /* 0x000000046824723c */ /* 0x044fe20000001824 */
[----:B------:R-:W-:Y:S02]  /*48c0*/  MUFU.EX2 R12, R189 ;  /* 0x000000bd000c7308 */ /* 0x000fe40000000800 */
[----:B------:R-:W2:Y:S01]  /*48d0*/  LDSM.16.M88.2 R4, [R205+0xe080] ;  /* 0x00e08000cd04783b */ /* 0x000ea20000000100 */
[--C-:B------:R-:W-:Y:S01]  /*48e0*/  FFMA.FTZ R6, R13, c[0x0][0x29c], -R188.reuse ;  /* 0x0000a7000d067a23 */ /* 0x100fe200000108bc */
[----:B------:R-:W-:Y:S02]  /*48f0*/  FSEL R7, R7, -INF , P0 ;  /* 0xff80000007077808 */ /* 0x000fe40000000000 */
[----:B------:R-:W-:Y:S01]  /*4900*/  ISETP.GT.AND P0, PT, R178, 0x10, PT ;  /* 0x00000010b200780c */ /* 0x000fe20003f04270 */
[----:B----4-:R-:W-:Y:S01]  /*4910*/  HMMA.16816.F32 R40, R104, R8, R40 ;  /* 0x000000086828723c */ /* 0x010fe20000001828 */
[----:B------:R-:W4:Y:S02]  /*4920*/  LDS R9, [R231.X4+0x21280] ;  /* 0x02128000e7097984 */ /* 0x000f240000004800 */
[----:B------:R5:W-:Y:S01]  /*4930*/  MUFU.EX2 R13, R6 ;  /* 0x00000006000d7308 */ /* 0x000be20000000800 */
[--C-:B------:R-:W-:Y:S01]  /*4940*/  FFMA.FTZ R179, R7, c[0x0][0x29c], -R188.reuse ;  /* 0x0000a70007b37a23 */ /* 0x100fe200000108bc */
[----:B------:R-:W-:Y:S02]  /*4950*/  FSEL R7, R10, -INF , P0 ;  /* 0xff8000000a077808 */ /* 0x000fe40000000000 */
[C---:B------:R-:W-:Y:S02]  /*4960*/  ISETP.GT.AND P0, PT, R178.reuse, 0x11, PT ;  /* 0x00000011b200780c */ /* 0x040fe40003f04270 */
[----:B------:R-:W-:Y:S03]  /*4970*/  FSEL R19, R19, -INF , P2 ;  /* 0xff80000013137808 */ /* 0x000fe60001000000 */
[--C-:B------:R-:W-:Y:S01]  /*4980*/  FFMA.FTZ R10, R7, c[0x0][0x29c], -R188.reuse ;  /* 0x0000a700070a7a23 */ /* 0x100fe200000108bc */
[----:B------:R-:W2:Y:S01]  /*4990*/  MUFU.EX2 R8, R179 ;  /* 0x000000b300087308 */ /* 0x000ea20000000800 */
[----:B------:R-:W-:Y:S01]  /*49a0*/  FSEL R11, R11, -INF , P0 ;  /* 0xff8000000b0b7808 */ /* 0x000fe20000000000 */
[C---:B---3--:R-:W-:Y:S05]  /*49b0*/  HMMA.16816.F32 R24, R108.reuse, R16, R24 ;  /* 0x000000106c18723c */ /* 0x048fea0000001818 */
[----:B------:R-:W-:Y:S01]  /*49c0*/  ISETP.GT.AND P0, PT, R178, 0x20, PT ;  /* 0x00000020b200780c */ /* 0x000fe20003f04270 */
[--C-:B------:R-:W-:Y:S02]  /*49d0*/  FFMA.FTZ R19, R19, c[0x0][0x29c], -R188.reuse ;  /* 0x0000a70013137a23 */ /* 0x100fe400000108bc */
[--C-:B------:R-:W-:Y:S01]  /*49e0*/  FFMA.FTZ R16, R11, c[0x0][0x29c], -R188.reuse ;  /* 0x0000a7000b107a23 */ /* 0x100fe200000108bc */
[----:B------:R-:W-:Y:S01]  /*49f0*/  FSEL R17, R14, -INF , P0 ;  /* 0xff8000000e117808 */ /* 0x000fe20000000000 */
[----:B------:R-:W3:Y:S01]  /*4a00*/  MUFU.EX2 R177, R177 ;  /* 0x000000b100b17308 */ /* 0x000ee20000000800 */
[C---:B------:R-:W-:Y:S01]  /*4a10*/  ISETP.GT.AND P0, PT, R178.reuse, 0x21, PT ;  /* 0x00000021b200780c */ /* 0x040fe20003f04270 */
[----:B-----5:R-:W5:Y:S02]  /*4a20*/  LDSM.16.M88.2 R6, [R205+0xe880] ;  /* 0x00e88000cd06783b */ /* 0x020f640000000100 */
[--C-:B------:R-:W-:Y:S01]  /*4a30*/  FFMA.FTZ R14, R17, c[0x0][0x29c], -R188.reuse ;  /* 0x0000a700110e7a23 */ /* 0x100fe200000108bc */
[----:B------:R-:W-:Y:S01]  /*4a40*/  FSEL R15, R15, -INF , P0 ;  /* 0xff8000000f0f7808 */ /* 0x000fe20000000000 */
[C---:B-1----:R-:W-:Y:S03]  /*4a50*/  HMMA.16816.F32 R28, R108.reuse, R20, R28 ;  /* 0x000000146c1c723c */ /* 0x042fe6000000181c */
[----:B------:R-:W-:Y:S01]  /*4a60*/  ISETP.GT.AND P0, PT, R178, 0x30, PT ;  /* 0x00000030b200780c */ /* 0x000fe20003f04270 */
[----:B------:R1:W-:Y:S03]  /*4a70*/  MUFU.EX2 R11, R16 ;  /* 0x00000010000b7308 */ /* 0x0003e60000000800 */
[----:B------:R-:W-:Y:S01]  /*4a80*/  FSEL R17, R18, -INF , P0 ;  /* 0xff80000012117808 */ /* 0x000fe20000000000 */
[C---:B------:R-:W-:Y:S03]  /*4a90*/  HMMA.16816.F32 R32, R108.reuse, R2, R32 ;  /* 0x000000026c20723c */ /* 0x040fe60000001820 */
[----:B------:R-:W-:Y:S03]  /*4aa0*/  ISETP.GT.AND P0, PT, R178, 0x41, PT ;  /* 0x00000041b200780c */ /* 0x000fe60003f04270 */
[----:B------:R-:W-:Y:S01]  /*4ab0*/  MUFU.EX2 R14, R14 ;  /* 0x0000000e000e7308 */ /* 0x000fe20000000800 */
[----:B------:R-:W-:Y:S01]  /*4ac0*/  FSEL R23, R23, -INF , P0 ;  /* 0xff80000017177808 */ /* 0x000fe20000000000 */
[C---:B--2---:R-:W-:Y:S01]  /*4ad0*/  HMMA.16816.F32 R36, R108.reuse, R4, R36 ;  /* 0x000000046c24723c */ /* 0x044fe20000001824 */
[----:B------:R-:W-:Y:S06]  /*4ae0*/  PLOP3.LUT P0, PT, PT, PT, UP0, 0x80, 0x0 ;  /* 0x000000000000781c */ /* 0x000fec0003f0f008 */
[--C-:B------:R-:W-:Y:S01]  /*4af0*/  FFMA.FTZ R4, R17, c[0x0][0x29c], -R188.reuse ;  /* 0x0000a70011047a23 */ /* 0x100fe200000108bc */
[----:B------:R-:W-:Y:S01]  /*4b00*/  F2FP.PACK_AB R17, R175, R174 ;  /* 0x000000aeaf11723e */ /* 0x000fe200000000ff */
[----:B------:R-:W-:Y:S01]  /*4b10*/  MUFU.EX2 R19, R19 ;  /* 0x0000001300137308 */ /* 0x000fe20000000800 */
[----:B-1----:R-:W1:Y:S02]  /*4b20*/  LDS R16, [R231.X4+0x212a0] ;  /* 0x0212a000e7107984 */ /* 0x002e640000004800 */
[--C-:B----4-:R-:W-:Y:S02]  /*4b30*/  FADD.FTZ R21, R28, -R9.reuse ;  /* 0x800000091c157221 */ /* 0x110fe40000010000 */
[--C-:B------:R-:W-:Y:S01]  /*4b40*/  FADD.FTZ R18, R29, -R9.reuse ;  /* 0x800000091d127221 */ /* 0x100fe20000010000 */
[----:B------:R-:W-:Y:S01]  /*4b50*/  STS [R230+0x21480], R17 ;  /* 0x02148011e6007388 */ /* 0x000fe20000000800 */
[----:B------:R-:W-:Y:S03]  /*4b60*/  FMUL.FTZ R21, R180, R21 ;  /* 0x00000015b4157220 */ /* 0x000fe60000410000 */
[----:B------:R-:W-:Y:S01]  /*4b70*/  MUFU.EX2 R4, R4 ;  /* 0x0000000400047308 */ /* 0x000fe20000000800 */
[----:B-----5:R-:W-:Y:S03]  /*4b80*/  HMMA.16816.F32 R40, R108, R6, R40 ;  /* 0x000000066c28723c */ /* 0x020fe60000001828 */
[--C-:B------:R-:W-:Y:S01]  /*4b90*/  FFMA.FTZ R5, R15, c[0x0][0x29c], -R188.reuse ;  /* 0x0000a7000f057a23 */ /* 0x100fe200000108bc */
[----:B------:R-:W-:Y:S01]  /*4ba0*/  FSEL R15, R22, -INF , P1 ;  /* 0xff800000160f7808 */ /* 0x000fe20000800000 */
[----:B------:R-:W-:Y:S02]  /*4bb0*/  FMUL.FTZ R18, R181, R18 ;  /* 0x00000012b5127220 */ /* 0x000fe40000410000 */
[--C-:B------:R-:W-:Y:S02]  /*4bc0*/  FADD.FTZ R7, R24, -R9.reuse ;  /* 0x8000000918077221 */ /* 0x100fe40000010000 */
[----:B------:R-:W2:Y:S03]  /*4bd0*/  MUFU.EX2 R10, R10 ;  /* 0x0000000a000a7308 */ /* 0x000ea60000000800 */
[--C-:B------:R-:W-:Y:S01]  /*4be0*/  FADD.FTZ R6, R25, -R9.reuse ;  /* 0x8000000919067221 */ /* 0x100fe20000010000 */
[----:B------:R-:W-:Y:S01]  /*4bf0*/  F2FP.PACK_AB R21, R18, R21 ;  /* 0x000000151215723e */ /* 0x000fe200000000ff */
[----:B------:R-:W-:Y:S02]  /*4c00*/  FMUL.FTZ R7, R174, R7 ;  /* 0x00000007ae077220 */ /* 0x000fe40000410000 */
[----:B------:R-:W-:Y:S02]  /*4c10*/  FMUL.FTZ R6, R175, R6 ;  /* 0x00000006af067220 */ /* 0x000fe40000410000 */
[--C-:B------:R-:W-:Y:S01]  /*4c20*/  FFMA.FTZ R15, R15, c[0x0][0x29c], -R188.reuse ;  /* 0x0000a7000f0f7a23 */ /* 0x100fe200000108bc */
[----:B------:R-:W4:Y:S01]  /*4c30*/  MUFU.EX2 R5, R5 ;  /* 0x0000000500057308 */ /* 0x000f220000000800 */
[----:B------:R-:W-:Y:S01]  /*4c40*/  FFMA.FTZ R188, R23, c[0x0][0x29c], -R188 ;  /* 0x0000a70017bc7a23 */ /* 0x000fe200000108bc */
[----:B------:R-:W-:Y:S01]  /*4c50*/  F2FP.PACK_AB R7, R6, R7 ;  /* 0x000000070607723e */ /* 0x000fe200000000ff */
[--C-:B------:R-:W-:Y:S01]  /*4c60*/  FADD.FTZ R20, R33, -R9.reuse ;  /* 0x8000000921147221 */ /* 0x100fe20000010000 */
[----:B------:R-:W-:Y:S01]  /*4c70*/  F2FP.PACK_AB R6, R8, R13 ;  /* 0x0000000d0806723e */ /* 0x000fe200000000ff */
[--C-:B------:R-:W-:Y:S01]  /*4c80*/  FADD.FTZ R40, R40, -R9.reuse ;  /* 0x8000000928287221 */ /* 0x100fe20000010000 */
[----:B------:R-:W-:Y:S01]  /*4c90*/  F2FP.PACK_AB R23, R181, R180 ;  /* 0x000000b4b517723e */ /* 0x000fe200000000ff */
[--C-:B------:R-:W-:Y:S01]  /*4ca0*/  FADD.FTZ R41, R41, -R9.reuse ;  /* 0x8000000929297221 */ /* 0x100fe20000010000 */
[----:B------:R-:W-:Y:S01]  /*4cb0*/  F2FP.PACK_AB R33, R173, R172 ;  /* 0x000000acad21723e */ /* 0x000fe200000000ff */
[----:B------:R5:W-:Y:S01]  /*4cc0*/  STS [R227], R6 ;  /* 0x00000006e3007388 */ /* 0x000be20000000800 */
[----:B------:R-:W-:Y:S01]  /*4cd0*/  MUFU.EX2 R15, R15 ;  /* 0x0000000f000f7308 */ /* 0x000fe20000000800 */
[----:B---3--:R-:W-:Y:S01]  /*4ce0*/  FMUL.FTZ R40, R177, R40 ;  /* 0x00000028b1287220 */ /* 0x008fe20000410000 */
[C---:B------:R-:W-:Y:S01]  /*4cf0*/  F2FP.PACK_AB R177, R12.reuse, R177 ;  /* 0x000000b10cb1723e */ /* 0x040fe200000000ff */
[----:B------:R-:W-:Y:S01]  /*4d00*/  FMUL.FTZ R41, R12, R41 ;  /* 0x000000290c297220 */ /* 0x000fe20000410000 */
[----:B--2---:R-:W-:Y:S01]  /*4d10*/  F2FP.PACK_AB R12, R11, R10 ;  /* 0x0000000a0b0c723e */ /* 0x004fe200000000ff */
[----:B------:R-:W-:Y:S01]  /*4d20*/  STS [R230+0x21c80], R23 ;  /* 0x021c8017e6007388 */ /* 0x000fe20000000800 */
[--C-:B------:R-:W-:Y:S02]  /*4d30*/  FADD.FTZ R29, R32, -R9.reuse ;  /* 0x80000009201d7221 */ /* 0x100fe40000010000 */
[--C-:B------:R-:W-:Y:S01]  /*4d40*/  FADD.FTZ R36, R36, -R9.reuse ;  /* 0x8000000924247221 */ /* 0x100fe20000010000 */
[----:B------:R2:W-:Y:S01]  /*4d50*/  STS [R227+0x800], R12 ;  /* 0x0008000ce3007388 */ /* 0x0005e20000000800 */
[----:B------:R-:W3:Y:S01]  /*4d60*/  MUFU.EX2 R188, R188 ;  /* 0x000000bc00bc7308 */ /* 0x000ee20000000800 */
[----:B------:R-:W-:Y:S01]  /*4d70*/  FMUL.FTZ R29, R172, R29 ;  /* 0x0000001dac1d7220 */ /* 0x000fe20000410000 */
[----:B------:R-:W-:Y:S01]  /*4d80*/  F2FP.PACK_AB R41, R41, R40 ;  /* 0x000000282929723e */ /* 0x000fe200000000ff */
[----:B------:R-:W-:Y:S01]  /*4d90*/  STS [R230+0x22480], R33 ;  /* 0x02248021e6007388 */ /* 0x000fe20000000800 */
[----:B----4-:R-:W-:Y:S01]  /*4da0*/  F2FP.PACK_AB R18, R5, R14 ;  /* 0x0000000e0512723e */ /* 0x010fe200000000ff */
[----:B------:R-:W-:Y:S02]  /*4db0*/  FMUL.FTZ R20, R173, R20 ;  /* 0x00000014ad147220 */ /* 0x000fe40000410000 */
[----:B------:R-:W-:Y:S01]  /*4dc0*/  FMUL.FTZ R36, R185, R36 ;  /* 0x00000024b9247220 */ /* 0x000fe20000410000 */
[----:B------:R-:W-:Y:S01]  /*4dd0*/  F2FP.PACK_AB R185, R176, R185 ;  /* 0x000000b9b0b9723e */ /* 0x000fe200000000ff */
[----:B------:R4:W-:Y:S01]  /*4de0*/  STS [R227+0x1000], R18 ;  /* 0x00100012e3007388 */ /* 0x0009e20000000800 */
[----:B------:R-:W-:Y:S01]  /*4df0*/  F2FP.PACK_AB R29, R20, R29 ;  /* 0x0000001d141d723e */ /* 0x000fe200000000ff */
[----:B------:R-:W-:Y:S01]  /*4e00*/  FADD.FTZ R37, R37, -R9 ;  /* 0x8000000925257221 */ /* 0x000fe20000010000 */
[----:B------:R-:W-:Y:S01]  /*4e10*/  F2FP.PACK_AB R20, R19, R4 ;  /* 0x000000041314723e */ /* 0x000fe200000000ff */
[----:B------:R-:W-:Y:S01]  /*4e20*/  STS [R230+0x22c80], R185 ;  /* 0x022c80b9e6007388 */ /* 0x000fe20000000800 */
[--C-:B-1----:R-:W-:Y:S02]  /*4e30*/  FADD.FTZ R9, R27, -R16.reuse ;  /* 0x800000101b097221 */ /* 0x102fe40000010000 */
[--C-:B------:R-:W-:Y:S01]  /*4e40*/  FADD.FTZ R22, R26, -R16.reuse ;  /* 0x800000101a167221 */ /* 0x100fe20000010000 */
[----:B------:R-:W-:Y:S01]  /*4e50*/  STS [R227+0x1800], R20 ;  /* 0x00180014e3007388 */ /* 0x000fe20000000800 */
[----:B------:R-:W-:Y:S02]  /*4e60*/  FMUL.FTZ R9, R8, R9 ;  /* 0x0000000908097220 */ /* 0x000fe40000410000 */
[----:B------:R-:W-:Y:S01]  /*4e70*/  FMUL.FTZ R22, R13, R22 ;  /* 0x000000160d167220 */ /* 0x000fe20000410000 */
[----:B------:R-:W-:Y:S01]  /*4e80*/  STS [R230+0x23480], R177 ;  /* 0x023480b1e6007388 */ /* 0x000fe20000000800 */
[--C-:B------:R-:W-:Y:S01]  /*4e90*/  FADD.FTZ R13, R30, -R16.reuse ;  /* 0x800000101e0d7221 */ /* 0x100fe20000010000 */
[----:B---3--:R-:W-:Y:S01]  /*4ea0*/  F2FP.PACK_AB R8, R188, R15 ;  /* 0x0000000fbc08723e */ /* 0x008fe200000000ff */
[--C-:B-----5:R-:W-:Y:S01]  /*4eb0*/  FADD.FTZ R6, R31, -R16.reuse ;  /* 0x800000101f067221 */ /* 0x120fe20000010000 */
[----:B------:R-:W-:Y:S01]  /*4ec0*/  F2FP.PACK_AB R22, R9, R22 ;  /* 0x000000160916723e */ /* 0x000fe200000000ff */
[----:B------:R-:W-:Y:S02]  /*4ed0*/  FMUL.FTZ R13, R10, R13 ;  /* 0x0000000d0a0d7220 */ /* 0x000fe40000410000 */
[----:B------:R-:W-:Y:S01]  /*4ee0*/  STS [R227+0x2000], R8 ;  /* 0x00200008e3007388 */ /* 0x000fe20000000800 */
[----:B------:R-:W-:Y:S02]  /*4ef0*/  FMUL.FTZ R6, R11, R6 ;  /* 0x000000060b067220 */ /* 0x000fe40000410000 */
[--C-:B------:R-:W-:Y:S01]  /*4f00*/  FADD.FTZ R11, R34, -R16.reuse ;  /* 0x80000010220b7221 */ /* 0x100fe20000010000 */
[----:B------:R-:W-:Y:S01]  /*4f10*/  BAR.SYNC.DEFER_BLOCKING 0x0 ;  /* 0x0000000000007b1d */ /* 0x000fe20000010000 */
[--C-:B------:R-:W-:Y:S01]  /*4f20*/  FADD.FTZ R10, R35, -R16.reuse ;  /* 0x80000010230a7221 */ /* 0x100fe20000010000 */
[----:B--2---:R-:W-:Y:S01]  /*4f30*/  F2FP.PACK_AB R12, R6, R13 ;  /* 0x0000000d060c723e */ /* 0x004fe200000000ff */
[----:B------:R-:W-:Y:S02]  /*4f40*/  FMUL.FTZ R11, R14, R11 ;  /* 0x0000000b0e0b7220 */ /* 0x000fe40000410000 */
[----:B------:R-:W-:Y:S02]  /*4f50*/  FMUL.FTZ R10, R5, R10 ;  /* 0x0000000a050a7220 */ /* 0x000fe40000410000 */
[----:B------:R-:W-:Y:S02]  /*4f60*/  FMUL.FTZ R37, R176, R37 ;  /* 0x00000025b0257220 */ /* 0x000fe40000410000 */
[--C-:B------:R-:W-:Y:S01]  /*4f70*/  FADD.FTZ R5, R38, -R16.reuse ;  /* 0x8000001026057221 */ /* 0x100fe20000010000 */
[----:B----4-:R-:W-:Y:S01]  /*4f80*/  F2FP.PACK_AB R18, R10, R11 ;  /* 0x0000000b0a12723e */ /* 0x010fe200000000ff */
[--C-:B------:R-:W-:Y:S01]  /*4f90*/  FADD.FTZ R6, R39, -R16.reuse ;  /* 0x8000001027067221 */ /* 0x100fe20000010000 */
[----:B------:R-:W-:Y:S01]  /*4fa0*/  F2FP.PACK_AB R37, R37, R36 ;  /* 0x000000242525723e */ /* 0x000fe200000000ff */
[----:B------:R-:W-:Y:S02]  /*4fb0*/  FMUL.FTZ R5, R4, R5 ;  /* 0x0000000504057220 */ /* 0x000fe40000410000 */
[----:B------:R-:W-:Y:S02]  /*4fc0*/  FMUL.FTZ R6, R19, R6 ;  /* 0x0000000613067220 */ /* 0x000fe40000410000 */
[--C-:B------:R-:W-:Y:S02]  /*4fd0*/  FADD.FTZ R42, R42, -R16.reuse ;  /* 0x800000102a2a7221 */ /* 0x100fe40000010000 */
[----:B------:R-:W-:Y:S01]  /*4fe0*/  FADD.FTZ R43, R43, -R16 ;  /* 0x800000102b2b7221 */ /* 0x000fe20000010000 */
[----:B------:R-:W-:Y:S01]  /*4ff0*/  F2FP.PACK_AB R28, R6, R5 ;  /* 0x00000005061c723e */ /* 0x000fe200000000ff */
[----:B------:R-:W-:Y:S02]  /*5000*/  FMUL.FTZ R42, R15, R42 ;  /* 0x0000002a0f2a7220 */ /* 0x000fe40000410000 */
[----:B------:R-:W-:Y:S01]  /*5010*/  FMUL.FTZ R43, R188, R43 ;  /* 0x0000002bbc2b7220 */ /* 0x000fe20000410000 */
[----:B------:R-:W-:Y:S01]  /*5020*/  STS [R230+0x23c80], R7 ;  /* 0x023c8007e6007388 */ /* 0x000fe20000000800 */
[----:B------:R-:W-:Y:S03]  /*5030*/  IMAD.SHL.U32 R110, R218, 0x2, RZ ;  /* 0x00000002da6e7824 */ /* 0x000fe600078e00ff */
[----:B------:R-:W-:Y:S01]  /*5040*/  STS [R227+0x2800], R22 ;  /* 0x00280016e3007388 */ /* 0x000fe20000000800 */
[----:B------:R-:W-:Y:S03]  /*5050*/  F2FP.PACK_AB R42, R43, R42 ;  /* 0x0000002a2b2a723e */ /* 0x000fe600000000ff */
        /* <DEDUP_REMOVED lines=123> */
[----:B------:R-:W-:Y:S01]  /*5810*/  IADD3 R4, P2, P1, R238, UR6, R225 ;  /* 0x00000006ee047c10 */ /* 0x000fe2000f95e0e1 */
[----:B------:R-:W-:Y:S01]  /*5820*/  USHF.L.U64.HI UR17, UR20, 0x6, UR17 ;  /* 0x0000000614117899 */ /* 0x000fe20008010211 */
[----:B------:R-:W-:Y:S02]  /*5830*/  IMAD.U32 R2, RZ, RZ, UR18 ;  /* 0x00000012ff027e24 */ /* 0x000fe4000f8e00ff */
[----:B------:R-:W-:Y:S02]  /*5840*/  LEA.HI.X.SX32 R5, R8, R219, 0x1, P0 ;  /* 0x000000db08057211 */ /* 0x000fe400000f0eff */
[----:B------:R-:W-:Y:S02]  /*5850*/  LEA R8, P0, R6, c[0x0][0x280], 0x2 ;  /* 0x0000a00006087a11 */ /* 0x000fe400078010ff */
[----:B------:R-:W-:Y:S02]  /*5860*/  IADD3.X R3, R247, UR17, R224, P2, P1 ;  /* 0x00000011f7037c10 */ /* 0x000fe400097e24e0 */
[----:B------:R-:W-:Y:S02]  /*5870*/  IADD3 R7, -R233, UR9, -R2 ;  /* 0x00000009e9077c10 */ /* 0x000fe4000fffe902 */
[----:B------:R-:W-:Y:S02]  /*5880*/  IADD3 R2, P1, R238, UR6, RZ ;  /* 0x00000006ee027c10 */ /* 0x000fe4000ff3e0ff */
[----:B------:R-:W-:Y:S02]  /*5890*/  LEA.HI.X R9, R6, c[0x0][0x284], R5, 0x2, P0 ;  /* 0x0000a10006097a11 */ /* 0x000fe400000f1405 */
[C---:B------:R-:W-:Y:S02]  /*58a0*/  LEA R10, P0, R2.reuse, c[0x0][0x1f0], 0x1 ;  /* 0x00007c00020a7a11 */ /* 0x040fe400078008ff */
[----:B------:R-:W-:Y:S02]  /*58b0*/  IADD3.X R5, R247, UR17, RZ, P1, !PT ;  /* 0x00000011f7057c10 */ /* 0x000fe40008ffe4ff */
        /* <DEDUP_REMOVED lines=23> */
.L_x_1312:
[-C--:B--234-:R-:W-:Y:S01]  /*5a30*/  HMMA.16816.F32 R4, R172, R176.reuse, RZ ;  /* 0x000000b0ac04723c */ /* 0x09cfe200000018ff */
[----:B------:R-:W0:Y:S01]  /*5a40*/  LDGDEPBAR ;  /* 0x00000000000079af */ /* 0x000e220000000000 */
[----:B------:R-:W-:Y:S02]  /*5a50*/  UIMAD UR8, UR8, 0x3000, URZ ;  /* 0x00003000080878a4 */ /* 0x000fe4000f8e023f */
[----:B------:R-:W-:Y:S02]  /*5a60*/  UISETP.GE.AND UP0, UPT, UR15, UR5, UPT ;  /* 0x000000050f00728c */ /* 0x000fe4000bf06270 */
[----:B------:R-:W-:Y:S02]  /*5a70*/  UIADD3 UR7, UR4, 0x1, URZ ;  /* 0x0000000104077890 */ /* 0x000fe4000fffe03f */
[C---:B-1----:R-:W-:Y:S01]  /*5a80*/  HMMA.16816.F32 R8, R180.reuse, R176, RZ ;  /* 0x000000b0b408723c */ /* 0x042fe200000018ff */
[----:B------:R-:W-:Y:S02]  /*5a90*/  UISETP.GE.AND UP2, UPT, UR4, 0x1, UPT ;  /* 0x000000010400788c */ /* 0x000fe4000bf46270 */
[----:B------:R-:W-:Y:S01]  /*5aa0*/  UIADD3 UR6, UR16, 0x1, URZ ;  /* 0x0000000110067890 */ /* 0x000fe2000fffe03f */
[----:B------:R-:W-:Y:S01]  /*5ab0*/  IADD3 R2, P0, R236, UR8, RZ ;  /* 0x00000008ec027c10 */ /* 0x000fe2000ff1e0ff */
[----:B------:R-:W-:Y:S03]  /*5ac0*/  UISETP.GE.AND UP1, UPT, UR16, 0x1, UPT ;  /* 0x000000011000788c */ /* 0x000fe6000bf26270 */
[-C--:B------:R-:W-:Y:S01]  /*5ad0*/  HMMA.16816.F32 R12, R180, R178.reuse, RZ ;  /* 0x000000b2b40c723c */ /* 0x080fe200000018ff */
[----:B------:R-:W-:Y:S07]  /*5ae0*/  USEL UR16, UR6, URZ, !UP1 ;  /* 0x0000003f06107287 */ /* 0x000fee000c800000 */
        /* <DEDUP_REMOVED lines=60> */
[----:B------:R-:W-:Y:S01]  /*5eb0*/  IMAD.U32 R186, RZ, RZ, UR8 ;  /* 0x00000008ffba7e24 */ /* 0x000fe2000f8e00ff */
[-C--:B------:R-:W-:Y:S01]  /*5ec0*/  HMMA.16816.F32 R4, R180, R188.reuse, R4 ;  /* 0x000000bcb404723c */ /* 0x080fe20000001804 */
[----:B------:R-:W-:Y:S04]  /*5ed0*/  UMOV UR8, UR15 ;  /* 0x0000000f00087c82 */ /* 0x000fe80008000000 */
[----:B------:R-:W-:Y:S02]  /*5ee0*/  LEA.HI.X.SX32 R3, R186, R235, 0x1, P0 ;  /* 0x000000ebba037211 */ /* 0x000fe400000f0eff */
[C---:B------:R-:W-:Y:S01]  /*5ef0*/  LEA R184, P0, R2.reuse, c[0x0][0x220], 0x2 ;  /* 0x0000880002b87a11 */ /* 0x040fe200078010ff */
[C---:B---3--:R-:W-:Y:S04]  /*5f00*/  HMMA.16816.F32 R8, R192.reuse, R188, R8 ;  /* 0x000000bcc008723c */ /* 0x048fe80000001808 */
[----:B------:R-:W-:Y:S01]  /*5f10*/  LEA.HI.X R185, R2, c[0x0][0x224], R3, 0x2, P0 ;  /* 0x0000890002b97a11 */ /* 0x000fe200000f1403 */
[----:B------:R-:W-:Y:S01]  /*5f20*/  IMAD.U32 R3, RZ, RZ, UR4 ;  /* 0x00000004ff037e24 */ /* 0x000fe2000f8e00ff */
[----:B------:R-:W-:Y:S01]  /*5f30*/  PLOP3.LUT P0, PT, PT, PT, UP0, 0x80, 0x0 ;  /* 0x000000000000781c */ /* 0x000fe20003f0f008 */
[----:B------:R-:W-:Y:S01]  /*5f40*/  USEL UR4, UR7, URZ, !UP2 ;  /* 0x0000003f07047287 */ /* 0x000fe2000d000000 */
[-C--:B------:R-:W-:Y:S04]  /*5f50*/  HMMA.16816.F32 R12, R192, R190.reuse, R12 ;  /* 0x000000bec00c723c */ /* 0x080fe8000000180c */
[----:B------:R-:W-:Y:S03]  /*5f60*/  IMAD R3, R3, 0x3000, R218 ;  /* 0x0000300003037824 */ /* 0x000fe600078e02da */
[----:B------:R-:W-:Y:S01]  /*5f70*/  RED.E.ADD.F32.FTZ.RN.STRONG.GPU [R184.64], R4 ;  /* 0x00000004b800798e */ /* 0x000fe2000c10e78c */
[C---:B------:R-:W-:Y:S03]  /*5f80*/  HMMA.16816.F32 R16, R180.reuse, R190, R16 ;  /* 0x000000beb410723c */ /* 0x040fe60000001810 */
[----:B------:R-:W-:Y:S01]  /*5f90*/  RED.E.ADD.F32.FTZ.RN.STRONG.GPU [R184.64+0x400], R5 ;  /* 0x00040005b800798e */ /* 0x000fe2000c10e78c */
[----:B------:R-:W-:Y:S03]  /*5fa0*/  IMAD.SHL.U32 R172, R3, 0x2, RZ ;  /* 0x0000000203ac7824 */ /* 0x000fe600078e00ff */
[----:B------:R-:W-:Y:S01]  /*5fb0*/  RED.E.ADD.F32.FTZ.RN.STRONG.GPU [R184.64+0x800], R6 ;  /* 0x00080006b800798e */ /* 0x000fe2000c10e78c */
[-C--:B----4-:R-:W-:Y:S03]  /*5fc0*/  HMMA.16816.F32 R20, R180, R196.reuse, R20 ;  /* 0x000000c4b414723c */ /* 0x090fe60000001814 */
        /* <DEDUP_REMOVED lines=12> */
[----:B------:R-:W-:Y:S04]  /*6090*/  RED.E.ADD.F32.FTZ.RN.STRONG.GPU [R184.64+0x2c00], R19 ;  /* 0x002c0013b800798e */ /* 0x000fe8000c10e78c */
[----:B------:R-:W-:Y:S01]  /*60a0*/  RED.E.ADD.F32.FTZ.RN.STRONG.GPU [R184.64+0x3000], R12 ;  /* 0x0030000cb800798e */ /* 0x000fe2000c10e78c */
[C---:B------:R-:W-:Y:S03]  /*60b0*/  HMMA.16816.F32 R40, R192.reuse, R176, R40 ;  /* 0x000000b0c028723c */ /* 0x040fe60000001828 */
[----:B------:R-:W-:Y:S04]  /*60c0*/  LDSM.16.MT88.2 R2, [R211+0x23c80] ;  /* 0x023c8000d302783b */ /* 0x000fe80000004100 */
[----:B------:R-:W1:Y:S01]  /*60d0*/  LDSM.16.MT88.4 R8, [R172+0xf080] ;  /* 0x00f08000ac08783b */ /* 0x000e620000004200 */
[-C--:B------:R-:W-:Y:S03]  /*60e0*/  HMMA.16816.F32 R104, R192, R178.reuse, R104 ;  /* 0x000000b2c068723c */ /* 0x080fe60000001868 */
[----:B------:R-:W-:Y:S04]  /*60f0*/  RED.E.ADD.F32.FTZ.RN.STRONG.GPU [R184.64+0x3400], R13 ;  /* 0x0034000db800798e */ /* 0x000fe8000c10e78c */
[----:B------:R-:W-:Y:S01]  /*6100*/  RED.E.ADD.F32.FTZ.RN.STRONG.GPU [R184.64+0x3800], R14 ;  /* 0x0038000eb800798e */ /* 0x000fe2000c10e78c */
[----:B------:R-:W-:Y:S03]  /*6110*/  HMMA.16816.F32 R108, R180, R178, R108 ;  /* 0x000000b2b46c723c */ /* 0x000fe6000000186c */
        /* <DEDUP_REMOVED lines=185> */
.L_x_1310:
[----:B------:R-:W-:Y:S05]  /*6cb0*/  @P0 EXIT ;  /* 0x000000000000094d */ /* 0x000fea0003800000 */
[----:B------:R-:W-:Y:S01]  /*6cc0*/  ISETP.NE.U32.AND P0, PT, RZ, c[0x0][0x360], PT ;  /* 0x0000d800ff007a0c */ /* 0x000fe20003f05070 */
[----:B------:R-:W-:Y:S02]  /*6cd0*/  UMOV UR6, 0x1 ;  /* 0x0000000100067882 */ /* 0x000fe40000000000 */
[----:B------:R-:W-:Y:S01]  /*6ce0*/  ULDC.64 UR4, c[0x0][0x338] ;  /* 0x0000ce0000047ab9 */ /* 0x000fe20000000a00 */
[----:B------:R-:W-:-:S13]  /*6cf0*/  ISETP.NE.AND.EX P0, PT, RZ, c[0x0][0x364], PT, P0 ;  /* 0x0000d900ff007a0c */ /* 0x000fda0003f05300 */
[----:B------:R-:W-:-:S04]  /*6d00*/  @P0 IMAD.MOV.U32 R3, RZ, RZ, 0x4 ;  /* 0x00000004ff030424 */ /* 0x000fc800078e00ff */
[----:B------:R-:W-:-:S05]  /*6d10*/  @P0 IMAD.WIDE R4, R234, R3, c[0x0][0x360] ;  /* 0x0000d800ea040625 */ /* 0x000fca00078e0203 */
[----:B------:R1:W2:Y:S01]  /*6d20*/  @P0 LDG.E R3, [R4.64] ;  /* 0x0000000c04030981 */ /* 0x0002a2000c1e1900 */
[----:B------:R-:W-:Y:S02]  /*6d30*/  UISETP.NE.AND UP0, UPT, UR6, UR4, UPT ;  /* 0x000000040600728c */ /* 0x000fe4000bf05270 */
[----:B------:R-:W-:Y:S02]  /*6d40*/  UIMAD.WIDE.U32 UR6, UR10, UR5, URZ ;  /* 0x000000050a0672a5 */ /* 0x000fe4000f8e003f */
[----:B------:R-:W-:Y:S02]  /*6d50*/  ULDC UR4, c[0x0][0x340] ;  /* 0x0000d00000047ab9 */ /* 0x000fe40000000800 */
[----:B------:R-:W-:-:S04]  /*6d60*/  UIMAD UR11, UR11, 0x3c00, URZ ;  /* 0x00003c000b0b78a4 */ /* 0x000fc8000f8e023f */
[----:B------:R-:W-:Y:S02]  /*6d70*/  USHF.R.S32.HI UR6, URZ, 0x1f, UR11 ;  /* 0x0000001f3f067899 */ /* 0x000fe4000801140b */
[----:B------:R-:W-:Y:S02]  /*6d80*/  @UP0 UMOV UR5, UR7 ;  /* 0x0000000700050c82 */ /* 0x000fe40008000000 */
[----:B------:R-:W-:-:S03]  /*6d90*/  @UP0 USHF.R.U32.HI UR10, URZ, UR4, UR5 ;  /* 0x000000043f0a0299 */ /* 0x000fc60008011605 */
[----:B------:R-:W-:Y:S02]  /*6da0*/  ULDC.64 UR4, c[0x0][0x328] ;  /* 0x0000ca0000047ab9 */ /* 0x000fe40000000a00 */
[----:B------:R-:W-:Y:S01]  /*6db0*/  USHF.R.S32.HI UR7, URZ, 0x1f, UR10 ;  /* 0x0000001f3f077899 */ /* 0x000fe2000801140a */
[----:B------:R-:W-:-:S03]  /*6dc0*/  IMAD.U32 R6, RZ, RZ, UR10 ;  /* 0x0000000aff067e24 */ /* 0x000fc6000f8e00ff */
[----:B------:R-:W-:Y:S01]  /*6dd0*/  UIMAD UR4, UR7, UR4, URZ ;  /* 0x00000004070472a4 */ /* 0x000fe2000f8e023f */
[----:B-1----:R-:W-:-:S03]  /*6de0*/  SEL R5, R234, RZ, !P0 ;  /* 0x000000ffea057207 */ /* 0x002fc60004000000 */
[----:B------:R-:W-:-:S03]  /*6df0*/  UIMAD UR8, UR10, UR5, UR4 ;  /* 0x000000050a0872a4 */ /* 0x000fc6000f8e0204 */
[----:B------:R-:W-:Y:S02]  /*6e00*/  ULDC.64 UR4, c[0x0][0x300] ;  /* 0x0000c00000047ab9 */ /* 0x000fe40000000a00 */
[----:B------:R-:W-:-:S04]  /*6e10*/  UIMAD UR4, UR7, UR4, URZ ;  /* 0x00000004070472a4 */ /* 0x000fc8000f8e023f */
[----:B------:R-:W-:Y:S01]  /*6e20*/  UIMAD UR4, UR10, UR5, UR4 ;  /* 0x000000050a0472a4 */ /* 0x000fe2000f8e0204 */
[----:B------:R-:W-:Y:S01]  /*6e30*/  BAR.SYNC.DEFER_BLOCKING 0x1, 0x100 ;  /* 0x0044000000007b1d */ /* 0x000fe20000010000 */
[----:B--2---:R-:W-:-:S04]  /*6e40*/  @P0 IMAD R3, R234, 0x50, R3 ;  /* 0x00000050ea030824 */ /* 0x004fc800078e0203 */
[----:B------:R-:W-:-:S05]  /*6e50*/  @P0 IMAD.HI R3, R3, 0x66666667, RZ ;  /* 0x6666666703030827 */ /* 0x000fca00078e02ff */
[----:B------:R-:W-:-:S04]  /*6e60*/  @P0 SHF.R.U32.HI R0, RZ, 0x1f, R3 ;  /* 0x0000001fff000819 */ /* 0x000fc80000011603 */
[----:B------:R-:W-:-:S05]  /*6e70*/  @P0 LEA.HI.SX32 R0, R3, R0, 0x1b ;  /* 0x0000000003000211 */ /* 0x000fca00078fdaff */
[----:B------:R-:W-:Y:S01]  /*6e80*/  @P0 IMAD R2, R0, 0x3c00, RZ ;  /* 0x00003c0000020824 */ /* 0x000fe200078e02ff */
[----:B------:R-:W-:-:S04]  /*6e90*/  SHF.R.S32.HI R0, RZ, 0x1f, R226 ;  /* 0x0000001fff007819 */ /* 0x000fc800000114e2 */
[----:B------:R-:W-:Y:S02]  /*6ea0*/  @P0 SHF.R.S32.HI R3, RZ, 0x1f, R2 ;  /* 0x0000001fff030819 */ /* 0x000fe40000011402 */
[----:B------:R-:W-:-:S06]  /*6eb0*/  @!P0 CS2R R2, SRZ ;  /* 0x0000000000028805 */ /* 0x000fcc000001ff00 */
[----:B------:R-:W-:Y:S01]  /*6ec0*/  IADD3 R226, P2, P1, R2, UR11, R226 ;  /* 0x0000000b02e27c10 */ /* 0x000fe2000f95e0e2 */
[----:B------:R-:W-:-:S03]  /*6ed0*/  IMAD.U32 R2, RZ, RZ, UR10 ;  /* 0x0000000aff027e24 */ /* 0x000fc6000f8e00ff */
[----:B------:R-:W-:Y:S02]  /*6ee0*/  IADD3.X R227, R3, UR6, R0, P2, P1 ;  /* 0x0000000603e37c10 */ /* 0x000fe400097e2400 */
[----:B------:R-:W-:-:S03]  /*6ef0*/  SHF.R.S32.HI R0, RZ, 0x1f, R234 ;  /* 0x0000001fff007819 */ /* 0x000fc600000114ea */
[----:B------:R-:W-:Y:S01]  /*6f00*/  IMAD.WIDE.U32 R6, R6, c[0x0][0x328], R226 ;  /* 0x0000ca0006067a25 */ /* 0x000fe200078e00e2 */
[----:B------:R-:W-:-:S03]  /*6f10*/  SEL R0, R0, RZ, !P0 ;  /* 0x000000ff00007207 */ /* 0x000fc60004000000 */
[----:B------:R-:W-:Y:S01]  /*6f20*/  IMAD.WIDE.U32 R2, R2, c[0x0][0x300], R226 ;  /* 0x0000c00002027a25 */ /* 0x000fe200078e00e2 */
[----:B------:R-:W-:-:S03]  /*6f30*/  IADD3 R7, R7, UR8, RZ ;  /* 0x0000000807077c10 */ /* 0x000fc6000fffe0ff */
[----:B------:R-:W-:Y:S01]  /*6f40*/  IMAD R4, R0, c[0x0][0x330], RZ ;  /* 0x0000cc0000047a24 */ /* 0x000fe200078e02ff */
[----:B------:R-:W-:Y:S01]  /*6f50*/  IADD3 R3, R3, UR4, RZ ;  /* 0x0000000403037c10 */ /* 0x000fe2000fffe0ff */
[----:B------:R-:W-:-:S04]  /*6f60*/  IMAD.WIDE.U32 R6, R5, c[0x0][0x330], R6 ;  /* 0x0000cc0005067a25 */ /* 0x000fc800078e0006 */
[C---:B------:R-:W-:Y:S01]  /*6f70*/  IMAD R4, R5.reuse, c[0x0][0x334], R4 ;  /* 0x0000cd0005047a24 */ /* 0x040fe200078e0204 */
[----:B------:R-:W-:Y:S01]  /*6f80*/  LEA R10, P1, R6, c[0x0][0x310], 0x2 ;  /* 0x0000c400060a7a11 */ /* 0x000fe200078210ff */
[----:B------:R-:W-:-:S04]  /*6f90*/  IMAD.WIDE.U32 R8, R5, c[0x0][0x308], R2 ;  /* 0x0000c20005087a25 */ /* 0x000fc800078e0002 */
[----:B------:R-:W-:Y:S01]  /*6fa0*/  IMAD.IADD R3, R7, 0x1, R4 ;  /* 0x0000000107037824 */ /* 0x000fe200078e0204 */
[----:B------:R-:W-:Y:S01]  /*6fb0*/  LEA R2, P0, R8, c[0x0][0x2e8], 0x2 ;  /* 0x0000ba0008027a11 */ /* 0x000fe200078010ff */
[----:B------:R-:W-:-:S03]  /*6fc0*/  IMAD R0, R0, c[0x0][0x308], RZ ;  /* 0x0000c20000007a24 */ /* 0x000fc600078e02ff */
[----:B------:R-:W-:Y:S01]  /*6fd0*/  LEA.HI.X R11, R6, c[0x0][0x314], R3, 0x2, P1 ;  /* 0x0000c500060b7a11 */ /* 0x000fe200008f1403 */
[----:B------:R-:W-:-:S04]  /*6fe0*/  IMAD R0, R5, c[0x0][0x30c], R0 ;  /* 0x0000c30005007a24 */ /* 0x000fc800078e0200 */
[----:B------:R-:W-:Y:S01]  /*6ff0*/  RED.E.ADD.F32.FTZ.RN.STRONG.GPU [R10.64], R44 ;  /* 0x0000002c0a00798e */ /* 0x000fe2000c10e78c */
[----:B------:R-:W-:-:S03]  /*7000*/  IMAD.IADD R5, R9, 0x1, R0 ;  /* 0x0000000109057824 */ /* 0x000fc600078e0200 */
[----:B------:R-:W-:Y:S02]  /*7010*/  RED.E.ADD.F32.FTZ.RN.STRONG.GPU [R10.64+0x400], R45 ;  /* 0x0004002d0a00798e */ /* 0x000fe4000c10e78c */
[----:B------:R-:W-:Y:S02]  /*7020*/  LEA.HI.X R3, R8, c[0x0][0x2ec], R5, 0x2, P0 ;  /* 0x0000bb0008037a11 */ /* 0x000fe400000f1405 */
        /* <DEDUP_REMOVED lines=119> */
.L_x_1314:
        /* <DEDUP_REMOVED lines=14> */
.L_x_1429:


//--------------------- .text._ZN7cutlass13device_kernelIN5flash32FlashAttnBwdPostprocessConvertdQIN4cute5tupleIJNS3_1CILi80EEENS5_ILi192EEEEEENS_6half_tEfNS_4arch4Sm80ELi256ENS3_8TiledMMAINS3_8MMA_AtomIJNS3_28SM80_16x8x16_F32F16F16F32_TNEEEENS3_6LayoutINS4_IJNS5_ILi4EEENS5_ILi2EEENS5_ILi1EEEEEENS4_IJSJ_SH_NS5_ILi0EEEEEEEENS4_IJNS5_ILi64EEENS5_ILi16EEESP_EEEEELb1EEEEEvNT_6ParamsE --------------------------
	.section	.text._ZN7cutlass13device_kernelIN5flash32FlashAttnBwdPostprocessConvertdQIN4cute5tupleIJNS3_1CILi80EEENS5_ILi192EEEEEENS_6half_tEfNS_4arch4Sm80ELi256ENS3_8TiledMMAINS3_8MMA_AtomIJNS3_28SM80_16x8x16_F32F16F16F32_TNEEEENS3_6LayoutINS4_IJNS5_ILi4EEENS5_ILi2EEENS5_ILi1EEEEEENS4_IJSJ_SH_NS5_ILi0EEEEEEEENS4_IJNS5_ILi64EEENS5_ILi16EEESP_EEEEELb1EEEEEvNT_6ParamsE,"ax",@progbits
	.sectioninfo	@"SHI_REGISTERS=80"
	.align	128
.text._ZN7cutlass13device_kernelIN5flash32FlashAttnBwdPostprocessConvertdQIN4cute5tupleIJNS3_1CILi80EEENS5_ILi192EEEEEENS_6half_tEfNS_4arch4Sm80ELi256ENS3_8TiledMMAINS3_8MMA_AtomIJNS3_28SM80_16x8x16_F32F16F16F32_TNEEEENS3_6LayoutINS4_IJNS5_ILi4EEENS5_ILi2EEENS5_ILi1EEEEEENS4_IJSJ_SH_NS5_ILi0EEEEEEEENS4_IJNS5_ILi64EEENS5_ILi16EEESP_EEEEELb1EEEEEvNT_6ParamsE:
        .type           _ZN7cutlass13device_kernelIN5flash32FlashAttnBwdPostprocessConvertdQIN4cute5tupleIJNS3_1CILi80EEENS5_ILi192EEEEEENS_6half_tEfNS_4arch4Sm80ELi256ENS3_8TiledMMAINS3_8MMA_AtomIJNS3_28SM80_16x8x16_F32F16F16F32_TNEEEENS3_6LayoutINS4_IJNS5_ILi4EEENS5_ILi2EEENS5_ILi1EEEEEENS4_IJSJ_SH_NS5_ILi0EEEEEEEENS4_IJNS5_ILi64EEENS5_ILi16EEESP_EEEEELb1EEEEEvNT_6ParamsE,@function
        .size           _ZN7cutlass13device_kernelIN5flash32FlashAttnBwdPostprocessConvertdQIN4cute5tupleIJNS3_1CILi80EEENS5_ILi192EEEEEENS_6half_tEfNS_4arch4Sm80ELi256ENS3_8TiledMMAINS3_8MMA_AtomIJNS3_28SM80_16x8x16_F32F16F16F32_TNEEEENS3_6LayoutINS4_IJNS5_ILi4EEENS5_ILi2EEENS5_ILi1EEEEEENS4_IJSJ_SH_NS5_ILi0EEEEEEEENS4_IJNS5_ILi64EEENS5_ILi16EEESP_EEEEELb1EEEEEvNT_6ParamsE,(.L_x_1430 - _ZN7cutlass13device_kernelIN5flash32FlashAttnBwdPostprocessConvertdQIN4cute5tupleIJNS3_1CILi80EEENS5_ILi192EEEEEENS_6half_tEfNS_4arch4Sm80ELi256ENS3_8TiledMMAINS3_8MMA_AtomIJNS3_28SM80_16x8x16_F32F16F16F32_TNEEEENS3_6LayoutINS4_IJNS5_ILi4EEENS5_ILi2EEENS5_ILi1EEEEEENS4_IJSJ_SH_NS5_ILi0EEEEEEEENS4_IJNS5_ILi64EEENS5_ILi16EEESP_EEEEELb1EEEEEvNT_6ParamsE)
        .other          _ZN7cutlass13device_kernelIN5flash32FlashAttnBwdPostprocessConvertdQIN4cute5tupleIJNS3_1CILi80EEENS5_ILi192EEEEEENS_6half_tEfNS_4arch4Sm80ELi256ENS3_8TiledMMAINS3_8MMA_AtomIJNS3_28SM80_16x8x16_F32F16F16F32_TNEEEENS3_6LayoutINS4_IJNS5_ILi4EEENS5_ILi2EEENS5_ILi1EEEEEENS4_IJSJ_SH_NS5_ILi0EEEEEEEENS4_IJNS5_ILi64EEENS5_ILi16EEESP_EEEEELb1EEEEEvNT_6ParamsE,@"STO_CUDA_ENTRY STV_DEFAULT"
_ZN7cutlass13device_kernelIN5flash32FlashAttnBwdPostprocessConvertdQIN4cute5tupleIJNS3_1CILi80EEENS5_ILi192EEEEEENS_6half_tEfNS_4arch4Sm80ELi256ENS3_8TiledMMAINS3_8MMA_AtomIJNS3_28SM80_16x8x16_F32F16F16F32_TNEEEENS3_6LayoutINS4_IJNS5_ILi4EEENS5_ILi2EEENS5_ILi1EEEEEENS4_IJSJ_SH_NS5_ILi0EEEEEEEENS4_IJNS5_ILi64EEENS5_ILi16EEESP_EEEEELb1EEEEEvNT_6ParamsE:
[----:B------:R-:W-:Y:S02]  /*0000*/  IMAD.MOV.U32 R1, RZ, RZ, c[0x0][0x28] ;  /* 0x00000a00ff017624 */ /* 0x000fe400078e00ff */
[----:B------:R-:W0:Y:S01]  /*0010*/  S2R R6, SR_CTAID.Z ;  /* 0x0000000000067919 */ /* 0x000e220000002700 */
[----:B------:R-:W-:Y:S01]  /*0020*/  ISETP.NE.U32.AND P1, PT, RZ, c[0x0][0x1c8], PT ;  /* 0x00007200ff007a0c */ /* 0x000fe20003f25070 */
[----:B------:R-:W-:Y:S01]  /*0030*/  IMAD.MOV.U32 R5, RZ, RZ, 0x4 ;  /* 0x00000004ff057424 */ /* 0x000fe200078e00ff */
[----:B------:R-:W-:Y:S01]  /*0040*/  ISETP.NE.U32.AND P0, PT, RZ, c[0x0][0x1c0], PT ;  /* 0x00007000ff007a0c */ /* 0x000fe20003f05070 */
[----:B------:R-:W-:Y:S01]  /*0050*/  ULDC.64 UR4, c[0x0][0x118] ;  /* 0x0000460000047ab9 */ /* 0x000fe20000000a00 */
[----:B------:R-:W-:Y:S02]  /*0060*/  ISETP.NE.AND.EX P1, PT, RZ, c[0x0][0x1cc], PT, P1 ;  /* 0x00007300ff007a0c */ /* 0x000fe40003f25310 */
[----:B------:R-:W-:Y:S01]  /*0070*/  ISETP.NE.AND.EX P0, PT, RZ, c[0x0][0x1c4], PT, P0 ;  /* 0x00007100ff007a0c */ /* 0x000fe20003f05300 */
[----:B------:R-:W-:Y:S02]  /*0080*/  IMAD.MOV.U32 R69, RZ, RZ, c[0x0][0x190] ;  /* 0x00006400ff457624 */ /* 0x000fe400078e00ff */
[----:B0-----:R-:W-:-:S08]  /*0090*/  IMAD.WIDE R2, R6, R5, c[0x0][0x1c0] ;  /* 0x0000700006027625 */ /* 0x001fd000078e0205 */
[----:B------:R-:W-:Y:S02]  /*00a0*/  @P1 IMAD.WIDE R4, R6, R5, c[0x0][0x1c8] ;  /* 0x0000720006041625 */ /* 0x000fe400078e0205 */
[----:B------:R0:W5:Y:S01]  /*00b0*/  @P0 LDG.E R67, [R2.64] ;  /* 0x0000000402430981 */ /* 0x000162000c1e1900 */
[----:B------:R-:W-:-:S03]  /*00c0*/  ISETP.NE.U32.AND P2, PT, RZ, c[0x0][0x1c0], PT ;  /* 0x00007000ff007a0c */ /* 0x000fc60003f45070 */
[----:B------:R0:W5:Y:S04]  /*00d0*/  @P1 LDG.E R69, [R4.64] ;  /* 0x0000000404451981 */ /* 0x000168000c1e1900 */
[----:B------:R-:W1:Y:S02]  /*00e0*/  S2R R66, SR_CTAID.X ;  /* 0x0000000000427919 */ /* 0x000e640000002500 */
[----:B-1----:R-:W-:Y:S01]  /*00f0*/  IMAD R0, R66, 0x50, RZ ;  /* 0x0000005042007824 */ /* 0x002fe200078e02ff */
[----:B------:R-:W-:Y:S05]  /*0100*/  @P1 BRA `(.L_x_1315) ;  /* 0x0000004000001947 */ /* 0x000fea0003800000 */
[----:B0-----:R-:W-:Y:S05]  /*0110*/  @!P0 BRA `(.L_x_1315) ;  /* 0x0000003000008947 */ /* 0x001fea0003800000 */
[----:B------:R-:W2:Y:S04]  /*0120*/  LDG.E R4, [R2.64] ;  /* 0x0000000402047981 */ /* 0x000ea8000c1e1900 */
[----:B-----5:R-:W2:Y:S02]  /*0130*/  LDG.E R69, [R2.64+0x4] ;  /* 0x0000040402457981 */ /* 0x020ea4000c1e1900 */
[----:B--2---:R-:W-:-:S02]  /*0140*/  IMAD.IADD R69, R69, 0x1, -R4 ;  /* 0x0000000145457824 */ /* 0x004fc400078e0a04 */
.L_x_1315:
[----:B0-----:R-:W0:Y:S01]  /*0150*/  S2R R65, SR_TID.X ;  /* 0x0000000000417919 */ /* 0x001e220000002100 */
[----:B------:R-:W-:-:S02]  /*0160*/  ISETP.NE.AND.EX P1, PT, RZ, c[0x0][0x1c4], PT, P2 ;  /* 0x00007100ff007a0c */ /* 0x000fc40003f25320 */
[----:B-----5:R-:W-:Y:S01]  /*0170*/  ISETP.GE.AND P2, PT, R0, R69, PT ;  /* 0x000000450000720c */ /* 0x020fe20003f46270 */
[----:B------:R-:W-:-:S04]  /*0180*/  @P0 IMAD R0, R6, 0x50, R67 ;  /* 0x0000005006000824 */ /* 0x000fc800078e0243 */
[----:B------:R-:W-:-:S08]  /*0190*/  @P0 IMAD.HI R0, R0, 0x66666667, RZ ;  /* 0x6666666700000827 */ /* 0x000fd000078e02ff */
[----:B------:R-:W-:Y:S05]  /*01a0*/  @P1 EXIT P2 ;  /* 0x000000000000194d */ /* 0x000fea0001000000 */
[----:B------:R-:W1:Y:S01]  /*01b0*/  S2R R64, SR_CTAID.Y ;  /* 0x0000000000407919 */ /* 0x000e620000002600 */
[----:B------:R-:W-:Y:S01]  /*01c0*/  @P0 SHF.R.U32.HI R3, RZ, 0x1f, R0 ;  /* 0x0000001fff030819 */ /* 0x000fe20000011600 */
[----:B------:R-:W-:Y:S01]  /*01d0*/  CS2R R4, SRZ ;  /* 0x0000000000047805 */ /* 0x000fe2000001ff00 */
[----:B------:R-:W-:Y:S01]  /*01e0*/  IMAD R7, R66, 0x3c00, RZ ;  /* 0x00003c0042077824 */ /* 0x000fe200078e02ff */
[----:B------:R-:W-:Y:S02]  /*01f0*/  SHF.R.S32.HI R2, RZ, 0x1f, R6 ;  /* 0x0000001fff027819 */ /* 0x000fe40000011406 */
[----:B------:R-:W-:Y:S01]  /*0200*/  @P0 LEA.HI.SX32 R3, R0, R3, 0x1b ;  /* 0x0000000300030211 */ /* 0x000fe200078fdaff */
[----:B0-----:R-:W-:Y:S01]  /*0210*/  IMAD.SHL.U32 R0, R65, 0x4, RZ ;  /* 0x0000000441007824 */ /* 0x001fe200078e00ff */
[----:B------:R-:W-:Y:S02]  /*0220*/  SHF.R.S32.HI R9, RZ, 0x1f, R7 ;  /* 0x0000001fff097819 */ /* 0x000fe40000011407 */
[----:B------:R-:W-:Y:S01]  /*0230*/  SEL R2, R2, RZ, !P1 ;  /* 0x000000ff02027207 */ /* 0x000fe20004800000 */
[----:B------:R-:W-:-:S04]  /*0240*/  @P0 IMAD R3, R3, 0x3c00, RZ ;  /* 0x00003c0003030824 */ /* 0x000fc800078e02ff */
[--C-:B------:R-:W-:Y:S01]  /*0250*/  @P0 IMAD.MOV.U32 R4, RZ, RZ, R3.reuse ;  /* 0x000000ffff040224 */ /* 0x100fe200078e0003 */
[----:B------:R-:W-:-:S04]  /*0260*/  @P0 SHF.R.S32.HI R5, RZ, 0x1f, R3 ;  /* 0x0000001fff050819 */ /* 0x000fc80000011403 */
[----:B------:R-:W-:Y:S02]  /*0270*/  IADD3 R4, P2, P3, R4, R0, R7 ;  /* 0x0000000004047210 */ /* 0x000fe40007b5e007 */
[----:B------:R-:W-:Y:S02]  /*0280*/  SHF.R.S32.HI R0, RZ, 0x1f, R0 ;  /* 0x0000001fff007819 */ /* 0x000fe40000011400 */
[----:B-1----:R-:W-:Y:S02]  /*0290*/  SHF.R.S32.HI R3, RZ, 0x1f, R64 ;  /* 0x0000001fff037819 */ /* 0x002fe40000011440 */
[----:B------:R-:W-:Y:S01]  /*02a0*/  IADD3.X R5, R5, R0, R9, P2, P3 ;  /* 0x0000000005057210 */ /* 0x000fe200017e6409 */
[----:B------:R-:W-:Y:S01]  /*02b0*/  IMAD R9, R2, c[0x0][0x180], RZ ;  /* 0x0000600002097a24 */ /* 0x000fe200078e02ff */
[----:B------:R-:W-:Y:S01]  /*02c0*/  SEL R0, R6, RZ, !P1 ;  /* 0x000000ff06007207 */ /* 0x000fe20004800000 */
[----:B------:R-:W-:Y:S02]  /*02d0*/  IMAD R7, R3, c[0x0][0x178], RZ ;  /* 0x00005e0003077a24 */ /* 0x000fe400078e02ff */
[----:B------:R-:W-:-:S04]  /*02e0*/  IMAD.WIDE.U32 R4, R64, c[0x0][0x178], R4 ;  /* 0x00005e0040047a25 */ /* 0x000fc800078e0004 */
[----:B------:R-:W-:Y:S02]  /*02f0*/  IMAD R7, R64, c[0x0][0x17c], R7 ;  /* 0x00005f0040077a24 */ /* 0x000fe400078e0207 */
[----:B------:R-:W-:Y:S02]  /*0300*/  IMAD R9, R0, c[0x0][0x184], R9 ;  /* 0x0000610000097a24 */ /* 0x000fe400078e0209 */
[----:B------:R-:W-:-:S04]  /*0310*/  IMAD.IADD R5, R5, 0x1, R7 ;  /* 0x0000000105057824 */ /* 0x000fc800078e0207 */
[----:B------:R-:W-:-:S04]  /*0320*/  IMAD.WIDE.U32 R4, R0, c[0x0][0x180], R4 ;  /* 0x0000600000047a25 */ /* 0x000fc800078e0004 */
[----:B------:R-:W-:Y:S01]  /*0330*/  IMAD.IADD R5, R5, 0x1, R9 ;  /* 0x0000000105057824 */ /* 0x000fe200078e0209 */
[----:B------:R-:W-:-:S04]  /*0340*/  LEA R76, P1, R4, c[0x0][0x160], 0x2 ;  /* 0x00005800044c7a11 */ /* 0x000fc800078210ff */
[----:B------:R-:W-:-:S05]  /*0350*/  LEA.HI.X R77, R4, c[0x0][0x164], R5, 0x2, P1 ;  /* 0x00005900044d7a11 */ /* 0x000fca00008f1405 */
[----:B------:R0:W2:Y:S04]  /*0360*/  LDG.E.128 R4, [R76.64] ;  /* 0x000000044c047981 */ /* 0x0000a8000c1e1d00 */
[----:B------:R0:W3:Y:S04]  /*0370*/  LDG.E.128 R8, [R76.64+0x1000] ;  /* 0x001000044c087981 */ /* 0x0000e8000c1e1d00 */
[----:B------:R0:W4:Y:S04]  /*0380*/  LDG.E.128 R12, [R76.64+0x2000] ;  /* 0x002000044c0c7981 */ /* 0x000128000c1e1d00 */
[----:B------:R0:W5:Y:S04]  /*0390*/  LDG.E.128 R16, [R76.64+0x3000] ;  /* 0x003000044c107981 */ /* 0x000168000c1e1d00 */
        /* <DEDUP_REMOVED lines=10> */
[----:B------:R0:W5:Y:S01]  /*0440*/  LDG.E.128 R60, [R76.64+0xe000] ;  /* 0x00e000044c3c7981 */ /* 0x000162000c1e1d00 */
[----:B------:R-:W-:Y:S01]  /*0450*/  SHF.R.S32.HI R70, RZ, 0x1f, R65 ;  /* 0x0000001fff467819 */ /* 0x000fe20000011441 */
[----:B------:R-:W-:Y:S01]  /*0460*/  BSSY B0, `(.L_x_1316) ;  /* 0x0000173000007945 */ /* 0x000fe20003800000 */
[----:B------:R-:W-:-:S02]  /*0470*/  ISETP.GT.AND P5, PT, R65, 0x27f, PT ;  /* 0x0000027f4100780c */ /* 0x000fc40003fa4270 */
[CC--:B------:R-:W-:Y:S02]  /*0480*/  LEA.HI R73, R70.reuse, R65.reuse, RZ, 0x2 ;  /* 0x0000004146497211 */ /* 0x0c0fe400078f10ff */
[-C--:B------:R-:W-:Y:S02]  /*0490*/  LEA.HI R75, R70, R65.reuse, RZ, 0x7 ;  /* 0x00000041464b7211 */ /* 0x080fe400078f38ff */
[----:B------:R-:W-:Y:S01]  /*04a0*/  SHF.R.S32.HI R72, RZ, 0x2, R73 ;  /* 0x00000002ff487819 */ /* 0x000fe20000011449 */
[----:B0-----:R-:W-:Y:S01]  /*04b0*/  IMAD R76, R66, -0x50, R69 ;  /* 0xffffffb0424c7824 */ /* 0x001fe200078e0245 */
[----:B------:R-:W-:Y:S02]  /*04c0*/  LEA.HI R69, R70, R65, RZ, 0x3 ;  /* 0x0000004146457211 */ /* 0x000fe400078f18ff */
[----:B------:R-:W-:Y:S02]  /*04d0*/  SHF.R.S32.HI R71, RZ, 0x1f, R73 ;  /* 0x0000001fff477819 */ /* 0x000fe40000011449 */
[----:B------:R-:W-:-:S02]  /*04e0*/  SHF.R.S32.HI R68, RZ, 0x3, R69 ;  /* 0x00000003ff447819 */ /* 0x000fc40000011445 */
[-C--:B------:R-:W-:Y:S02]  /*04f0*/  LEA.HI R74, R71, R72.reuse, RZ, 0x3 ;  /* 0x00000048474a7211 */ /* 0x080fe400078f18ff */
[----:B------:R-:W-:Y:S02]  /*0500*/  IMNMX R71, R76, 0x50, PT ;  /* 0x000000504c477817 */ /* 0x000fe40003800200 */
[----:B------:R-:W-:Y:S02]  /*0510*/  LOP3.LUT R76, R75, 0xffffff80, RZ, 0xc0, !PT ;  /* 0xffffff804b4c7812 */ /* 0x000fe400078ec0ff */
[----:B------:R-:W-:Y:S02]  /*0520*/  LOP3.LUT R75, R74, 0xfffffff8, RZ, 0xc0, !PT ;  /* 0xfffffff84a4b7812 */ /* 0x000fe400078ec0ff */
[----:B------:R-:W-:Y:S02]  /*0530*/  IADD3 R77, R68, 0x20, RZ ;  /* 0x00000020444d7810 */ /* 0x000fe40007ffe0ff */
[----:B------:R-:W-:-:S02]  /*0540*/  IADD3 R72, R76, R72, -R75 ;  /* 0x000000484c487210 */ /* 0x000fc40007ffe84b */
[-C--:B------:R-:W-:Y:S02]  /*0550*/  ISETP.GE.AND P4, PT, R68, R71.reuse, PT ;  /* 0x000000474400720c */ /* 0x080fe40003f86270 */
[----:B------:R-:W-:Y:S01]  /*0560*/  ISETP.GE.AND P1, PT, R77, R71, PT ;  /* 0x000000474d00720c */ /* 0x000fe20003f26270 */
[----:B--2---:R0:W-:Y:S04]  /*0570*/  STS.128 [R65.X16], R4 ;  /* 0x0000000441007388 */ /* 0x0041e8000000cc00 */
[----:B---3--:R1:W-:Y:S04]  /*0580*/  STS.128 [R65.X16+0x1000], R8 ;  /* 0x0010000841007388 */ /* 0x0083e8000000cc00 */
[----:B----4-:R2:W-:Y:S04]  /*0590*/  STS.128 [R65.X16+0x2000], R12 ;  /* 0x0020000c41007388 */ /* 0x0105e8000000cc00 */
[----:B-----5:R-:W-:Y:S04]  /*05a0*/  STS.128 [R65.X16+0x3000], R16 ;  /* 0x0030001041007388 */ /* 0x020fe8000000cc00 */
[----:B------:R-:W-:Y:S01]  /*05b0*/  STS.128 [R65.X16+0x4000], R20 ;  /* 0x0040001441007388 */ /* 0x000fe2000000cc00 */
[----:B0-----:R-:W-:-:S02]  /*05c0*/  LOP3.LUT R4, R73, 0xfffffffc, RZ, 0xc0, !PT ;  /* 0xfffffffc49047812 */ /* 0x001fc400078ec0ff */
[CC--:B------:R-:W-:Y:S01]  /*05d0*/  LEA.HI R5, R70.reuse, R65.reuse, RZ, 0x5 ;  /* 0x0000004146057211 */ /* 0x0c0fe200078f28ff */
[----:B------:R-:W-:Y:S01]  /*05e0*/  STS.128 [R65.X16+0x5000], R24 ;  /* 0x0050001841007388 */ /* 0x000fe2000000cc00 */
[----:B-1----:R-:W-:Y:S01]  /*05f0*/  SHF.R.S32.HI R11, RZ, 0x1f, R69 ;  /* 0x0000001fff0b7819 */ /* 0x002fe20000011445 */
[----:B------:R-:W-:Y:S01]  /*0600*/  IMAD.IADD R4, R65, 0x1, -R4 ;  /* 0x0000000141047824 */ /* 0x000fe200078e0a04 */
[--C-:B------:R-:W-:Y:S01]  /*0610*/  SHF.R.S32.HI R6, RZ, 0x1f, R5.reuse ;  /* 0x0000001fff067819 */ /* 0x100fe20000011405 */
[----:B------:R0:W-:Y:S01]  /*0620*/  STS.128 [R65.X16+0x6000], R28 ;  /* 0x0060001c41007388 */ /* 0x0001e2000000cc00 */
[----:B------:R-:W-:Y:S02]  /*0630*/  SHF.R.S32.HI R9, RZ, 0x5, R5 ;  /* 0x00000005ff097819 */ /* 0x000fe40000011405 */
[----:B------:R-:W-:Y:S01]  /*0640*/  LEA.HI R70, R70, R65, RZ, 0x6 ;  /* 0x0000004146467211 */ /* 0x000fe200078f30ff */
[----:B------:R-:W-:Y:S01]  /*0650*/  STS.128 [R65.X16+0x7000], R32 ;  /* 0x0070002041007388 */ /* 0x000fe2000000cc00 */
[----:B------:R-:W-:-:S02]  /*0660*/  LEA.HI R7, R6, R9, RZ, 0x2 ;  /* 0x0000000906077211 */ /* 0x000fc400078f10ff */
[----:B------:R-:W-:Y:S01]  /*0670*/  LEA.HI R6, R4, R4, RZ, 0x1 ;  /* 0x0000000404067211 */ /* 0x000fe200078f08ff */
[----:B------:R-:W-:Y:S01]  /*0680*/  STS.128 [R65.X16+0x8000], R36 ;  /* 0x0080002441007388 */ /* 0x000fe2000000cc00 */
[----:B------:R-:W-:Y:S01]  /*0690*/  LOP3.LUT R10, R7, 0xfffffffc, RZ, 0xc0, !PT ;  /* 0xfffffffc070a7812 */ /* 0x000fe200078ec0ff */
[----:B------:R-:W-:Y:S01]  /*06a0*/  IMAD.SHL.U32 R70, R70, 0x2, RZ ;  /* 0x0000000246467824 */ /* 0x000fe200078e00ff */
[----:B------:R-:W-:Y:S01]  /*06b0*/  LEA.HI R11, R11, R68, RZ, 0x2 ;  /* 0x000000440b0b7211 */ /* 0x000fe200078f10ff */
[----:B------:R-:W-:Y:S01]  /*06c0*/  STS.128 [R65.X16+0x9000], R40 ;  /* 0x0090002841007388 */ /* 0x000fe2000000cc00 */
[C---:B------:R-:W-:Y:S01]  /*06d0*/  LOP3.LUT R7, R6.reuse, 0x3fffffe, RZ, 0xc0, !PT ;  /* 0x03fffffe06077812 */ /* 0x040fe200078ec0ff */
[----:B------:R-:W-:Y:S01]  /*06e0*/  IMAD.SHL.U32 R6, R6, 0x20, RZ ;  /* 0x0000002006067824 */ /* 0x000fe200078e00ff */
[----:B--2---:R-:W-:Y:S01]  /*06f0*/  LOP3.LUT R13, R11, 0xffffffc, RZ, 0xc0, !PT ;  /* 0x0ffffffc0b0d7812 */ /* 0x004fe200078ec0ff */
[----:B------:R-:W-:Y:S01]  /*0700*/  STS.128 [R65.X16+0xa000], R44 ;  /* 0x00a0002c41007388 */ /* 0x000fe2000000cc00 */
[----:B------:R-:W-:Y:S01]  /*0710*/  IMAD.IADD R11, R9, 0x1, -R10 ;  /* 0x00000001090b7824 */ /* 0x000fe200078e0a0a */
[----:B------:R-:W-:Y:S01]  /*0720*/  LOP3.LUT R10, R69, 0xfffffff8, RZ, 0xc0, !PT ;  /* 0xfffffff8450a7812 */ /* 0x000fe200078ec0ff */
[----:B------:R-:W-:Y:S01]  /*0730*/  IMAD.IADD R7, R4, 0x1, -R7 ;  /* 0x0000000104077824 */ /* 0x000fe200078e0a07 */
[----:B------:R-:W-:Y:S01]  /*0740*/  STS.128 [R65.X16+0xb000], R48 ;  /* 0x00b0003041007388 */ /* 0x000fe2000000cc00 */
[C---:B------:R-:W-:Y:S01]  /*0750*/  IADD3 R4, R68.reuse, 0x40, RZ ;  /* 0x0000004044047810 */ /* 0x040fe20007ffe0ff */
[----:B------:R-:W-:Y:S01]  /*0760*/  IMAD.IADD R13, R68, 0x1, -R13 ;  /* 0x00000001440d7824 */ /* 0x000fe200078e0a0d */
[----:B------:R-:W-:Y:S01]  /*0770*/  LOP3.LUT R70, R70, 0xffffff80, RZ, 0xc0, !PT ;  /* 0xffffff8046467812 */ /* 0x000fe200078ec0ff */
[----:B------:R-:W-:Y:S01]  /*0780*/  STS.128 [R65.X16+0xc000], R52 ;  /* 0x00c0003441007388 */ /* 0x000fe2000000cc00 */
[----:B------:R-:W-:Y:S01]  /*0790*/  IMAD.SHL.U32 R9, R9, 0x40, RZ ;  /* 0x0000004009097824 */ /* 0x000fe200078e00ff */
[----:B------:R-:W-:Y:S01]  /*07a0*/  ISETP.GE.AND P2, PT, R4, R71, PT ;  /* 0x000000470400720c */ /* 0x000fe20003f46270 */
[----:B------:R-:W-:Y:S01]  /*07b0*/  IMAD R72, R11, 0x500, R72 ;  /* 0x000005000b487824 */ /* 0x000fe200078e0248 */
[----:B------:R-:W-:Y:S01]  /*07c0*/  STS.128 [R65.X16+0xd000], R56 ;  /* 0x00d0003841007388 */ /* 0x000fe2000000cc00 */
[C---:B------:R-:W-:Y:S01]  /*07d0*/  LOP3.LUT R4, R6.reuse, 0x40, RZ, 0xc0, !PT ;  /* 0x0000004006047812 */ /* 0x040fe200078ec0ff */
[----:B------:R-:W-:Y:S01]  /*07e0*/  IMAD.IADD R10, R65, 0x1, -R10 ;  /* 0x00000001410a7824 */ /* 0x000fe200078e0a0a */
[----:B------:R-:W-:Y:S01]  /*07f0*/  LOP3.LUT P3, RZ, R6, 0x40, RZ, 0xc0, !PT ;  /* 0x0000004006ff7812 */ /* 0x000fe2000786c0ff */
[----:B------:R-:W-:Y:S01]  /*0800*/  STS.128 [R65.X16+0xe000], R60 ;  /* 0x00e0003c41007388 */ /* 0x000fe2000000cc00 */
[----:B------:R-:W-:Y:S01]  /*0810*/  IMAD R70, R13, 0x10, R70 ;  /* 0x000000100d467824 */ /* 0x000fe200078e0246 */
[----:B------:R-:W-:Y:S01]  /*0820*/  LOP3.LUT R13, R9, 0x40, RZ, 0xc0, !PT ;  /* 0x00000040090d7812 */ /* 0x000fe200078ec0ff */
[----:B------:R-:W-:Y:S01]  /*0830*/  IMAD R72, R7, 0x20, R72 ;  /* 0x0000002007487824 */ /* 0x000fe200078e0248 */
[----:B------:R-:W-:Y:S01]  /*0840*/  BAR.SYNC.DEFER_BLOCKING 0x0 ;  /* 0x0000000000007b1d */ /* 0x000fe20000010000 */
[----:B------:R-:W-:Y:S01]  /*0850*/  CS2R R6, SRZ ;  /* 0x0000000000067805 */ /* 0x000fe2000001ff00 */
[----:B------:R-:W-:Y:S01]  /*0860*/  LEA.HI R9, R4, R4, RZ, 0x1d ;  /* 0x0000000404097211 */ /* 0x000fe200078fe8ff */
[C---:B------:R-:W-:Y:S01]  /*0870*/  IMAD.SHL.U32 R4, R10.reuse, 0x8, RZ ;  /* 0x000000080a047824 */ /* 0x040fe200078e00ff */
[----:B------:R-:W-:Y:S01]  /*0880*/  LEA.HI R11, R10, R10, RZ, 0x1 ;  /* 0x0000000a0a0b7211 */ /* 0x000fe200078f08ff */
[--C-:B------:R-:W-:Y:S01]  /*0890*/  @P0 IMAD.MOV.U32 R6, RZ, RZ, R67.reuse ;  /* 0x000000ffff060224 */ /* 0x100fe200078e0043 */
[----:B------:R-:W-:Y:S01]  /*08a0*/  @P0 SHF.R.S32.HI R7, RZ, 0x1f, R67 ;  /* 0x0000001fff070819 */ /* 0x000fe20000011443 */
[----:B------:R-:W-:Y:S01]  /*08b0*/  IMAD.IADD R72, R9, 0x1, R72 ;  /* 0x0000000109487824 */ /* 0x000fe200078e0248 */
[----:B------:R-:W-:-:S02]  /*08c0*/  SHF.R.S32.HI R11, RZ, 0x1, R11 ;  /* 0x00000001ff0b7819 */ /* 0x000fc4000001140b */
[----:B------:R-:W-:Y:S01]  /*08d0*/  LOP3.LUT R9, R13, 0x8, R4, 0xf8, !PT ;  /* 0x000000080d097812 */ /* 0x000fe200078ef804 */
[----:B0-----:R-:W-:Y:S01]  /*08e0*/  IMAD.SHL.U32 R28, R72, 0x2, RZ ;  /* 0x00000002481c7824 */ /* 0x001fe200078e00ff */
[----:B------:R-:W-:Y:S01]  /*08f0*/  SHF.R.U32.HI R10, RZ, 0x3, R13 ;  /* 0x00000003ff0a7819 */ /* 0x000fe2000001160d */
[----:B------:R-:W-:Y:S01]  /*0900*/  IMAD R70, R11, 0x500, R70 ;  /* 0x000005000b467824 */ /* 0x000fe200078e0246 */
[C---:B------:R-:W-:Y:S02]  /*0910*/  IADD3 R6, P0, R68.reuse, R6, RZ ;  /* 0x0000000644067210 */ /* 0x040fe40007f1e0ff */
[----:B------:R-:W-:Y:S02]  /*0920*/  LOP3.LUT R13, R9, R10, RZ, 0x3c, !PT ;  /* 0x0000000a090d7212 */ /* 0x000fe400078e3cff */
[----:B------:R-:W-:Y:S02]  /*0930*/  LEA.HI.X.SX32 R7, R68, R7, 0x1, P0 ;  /* 0x0000000744077211 */ /* 0x000fe400000f0eff */
[----:B------:R-:W-:-:S02]  /*0940*/  LEA R12, R72, 0xf000, 0x1 ;  /* 0x0000f000480c7811 */ /* 0x000fc400078e08ff */
[C---:B------:R-:W-:Y:S01]  /*0950*/  ISETP.GT.AND P0, PT, R65.reuse, 0x17f, PT ;  /* 0x0000017f4100780c */ /* 0x040fe20003f04270 */
[----:B------:R-:W-:Y:S01]  /*0960*/  IMAD.WIDE R6, R66, 0x50, R6 ;  /* 0x0000005042067825 */ /* 0x000fe200078e0206 */
[----:B------:R-:W0:Y:S01]  /*0970*/  LDS R8, [R65.X4+0x400] ;  /* 0x0004000041087984 */ /* 0x000e220000004800 */
[C---:B------:R-:W-:Y:S02]  /*0980*/  IADD3 R9, R12.reuse, 0x10, RZ ;  /* 0x000000100c097810 */ /* 0x040fe40007ffe0ff */
[----:B------:R-:W-:Y:S01]  /*0990*/  @P3 IADD3 R9, R12, -0x10, RZ ;  /* 0xfffffff00c093810 */ /* 0x000fe20007ffe0ff */
[----:B------:R-:W1:Y:S01]  /*09a0*/  LDS R59, [R65.X4+0x2800] ;  /* 0x00280000413b7984 */ /* 0x000e620000004800 */
[----:B------:R-:W-:-:S03]  /*09b0*/  ISETP.GT.AND P3, PT, R65, 0x7f, PT ;  /* 0x0000007f4100780c */ /* 0x000fc60003f64270 */
[----:B------:R-:W2:Y:S04]  /*09c0*/  LDS R58, [R65.X4+0x2c00] ;  /* 0x002c0000413a7984 */ /* 0x000ea80000004800 */
[----:B------:R-:W3:Y:S04]  /*09d0*/  LDS R5, [R65.X4] ;  /* 0x0000000041057984 */ /* 0x000ee80000004800 */
[----:B------:R-:W4:Y:S04]  /*09e0*/  LDS R60, [R65.X4+0x800] ;  /* 0x00080000413c7984 */ /* 0x000f280000004800 */
[----:B------:R-:W5:Y:S04]  /*09f0*/  LDS R68, [R65.X4+0xc00] ;  /* 0x000c000041447984 */ /* 0x000f680000004800 */
[----:B------:R-:W5:Y:S04]  /*0a00*/  LDS R69, [R65.X4+0x1000] ;  /* 0x0010000041457984 */ /* 0x000f680000004800 */
[----:B------:R-:W5:Y:S04]  /*0a10*/  LDS R66, [R65.X4+0x1800] ;  /* 0x0018000041427984 */ /* 0x000f680000004800 */
[----:B------:R-:W5:Y:S04]  /*0a20*/  LDS R63, [R65.X4+0x1c00] ;  /* 0x001c0000413f7984 */ /* 0x000f680000004800 */
[----:B------:R-:W5:Y:S01]  /*0a30*/  LDS R54, [R65.X4+0x3000] ;  /* 0x0030000041367984 */ /* 0x000f620000004800 */
[----:B0-----:R-:W-:-:S03]  /*0a40*/  FMUL.FTZ R11, R8, c[0x0][0x1b8] ;  /* 0x00006e00080b7a20 */ /* 0x001fc60000410000 */
[----:B------:R-:W0:Y:S01]  /*0a50*/  LDS R56, [R65.X4+0x3400] ;  /* 0x0034000041387984 */ /* 0x000e220000004800 */
[----:B------:R-:W-:Y:S02]  /*0a60*/  IMAD.IADD R8, R70, 0x1, R13 ;  /* 0x0000000146087824 */ /* 0x000fe400078e020d */
[----:B-1----:R-:W-:Y:S01]  /*0a70*/  FMUL.FTZ R59, R59, c[0x0][0x1b8] ;  /* 0x00006e003b3b7a20 */ /* 0x002fe20000410000 */
[----:B------:R-:W1:Y:S01]  /*0a80*/  LDS R70, [R65.X4+0x1400] ;  /* 0x0014000041467984 */ /* 0x000e620000004800 */
[----:B--2---:R-:W-:-:S03]  /*0a90*/  FMUL.FTZ R58, R58, c[0x0][0x1b8] ;  /* 0x00006e003a3a7a20 */ /* 0x004fc60000410000 */
[----:B------:R-:W2:Y:S01]  /*0aa0*/  LDS R62, [R65.X4+0x2000] ;  /* 0x00200000413e7984 */ /* 0x000ea20000004800 */
[----:B---3--:R-:W-:-:S03]  /*0ab0*/  FMUL.FTZ R10, R5, c[0x0][0x1b8] ;  /* 0x00006e00050a7a20 */ /* 0x008fc60000410000 */
[----:B------:R-:W3:Y:S01]  /*0ac0*/  LDS R61, [R65.X4+0x2400] ;  /* 0x00240000413d7984 */ /* 0x000ee20000004800 */
[----:B------:R-:W-:Y:S01]  /*0ad0*/  F2FP.PACK_AB R58, R58, R59 ;  /* 0x0000003b3a3a723e */ /* 0x000fe200000000ff */
[----:B----4-:R-:W-:Y:S02]  /*0ae0*/  FMUL.FTZ R67, R60, c[0x0][0x1b8] ;  /* 0x00006e003c437a20 */ /* 0x010fe40000410000 */
[----:B------:R-:W4:Y:S01]  /*0af0*/  LDS R57, [R65.X4+0x3800] ;  /* 0x0038000041397984 */ /* 0x000f220000004800 */
[----:B------:R-:W-:Y:S01]  /*0b00*/  F2FP.PACK_AB R71, R11, R10 ;  /* 0x0000000a0b47723e */ /* 0x000fe200000000ff */
[----:B-----5:R-:W-:Y:S02]  /*0b10*/  FMUL.FTZ R68, R68, c[0x0][0x1b8] ;  /* 0x00006e0044447a20 */ /* 0x020fe40000410000 */
[----:B------:R-:W5:Y:S01]  /*0b20*/  LDS R50, [R65.X4+0x3c00] ;  /* 0x003c000041327984 */ /* 0x000f620000004800 */
[----:B------:R-:W-:Y:S01]  /*0b30*/  PRMT R72, R71, 0x7632, R72 ;  /* 0x0000763247487816 */ /* 0x000fe20000000048 */
[----:B------:R-:W-:-:S02]  /*0b40*/  FMUL.FTZ R69, R69, c[0x0][0x1b8] ;  /* 0x00006e0045457a20 */ /* 0x000fc40000410000 */
[----:B------:R-:W5:Y:S01]  /*0b50*/  LDS R49, [R65.X4+0x4000] ;  /* 0x0040000041317984 */ /* 0x000f620000004800 */
[----:B------:R-:W-:Y:S01]  /*0b60*/  F2FP.PACK_AB R67, R68, R67 ;  /* 0x000000434443723e */ /* 0x000fe200000000ff */
[----:B------:R-:W-:Y:S02]  /*0b70*/  FMUL.FTZ R66, R66, c[0x0][0x1b8] ;  /* 0x00006e0042427a20 */ /* 0x000fe40000410000 */
[----:B------:R-:W5:Y:S01]  /*0b80*/  LDS R53, [R65.X4+0x4400] ;  /* 0x0044000041357984 */ /* 0x000f620000004800 */
[----:B------:R-:W-:Y:S01]  /*0b90*/  PRMT R68, R67, 0x7632, R68 ;  /* 0x0000763243447816 */ /* 0x000fe20000000044 */
[----:B------:R-:W-:Y:S02]  /*0ba0*/  FMUL.FTZ R63, R63, c[0x0][0x1b8] ;  /* 0x00006e003f3f7a20 */ /* 0x000fe40000410000 */
[----:B------:R-:W5:Y:S01]  /*0bb0*/  LDS R55, [R65.X4+0x4800] ;  /* 0x0048000041377984 */ /* 0x000f620000004800 */
[----:B------:R-:W-:-:S03]  /*0bc0*/  FMUL.FTZ R54, R54, c[0x0][0x1b8] ;  /* 0x00006e0036367a20 */ /* 0x000fc60000410000 */
[----:B------:R-:W5:Y:S01]  /*0bd0*/  LDS R47, [R65.X4+0x4c00] ;  /* 0x004c0000412f7984 */ /* 0x000f620000004800 */
[----:B------:R-:W-:Y:S02]  /*0be0*/  F2FP.PACK_AB R63, R63, R66 ;  /* 0x000000423f3f723e */ /* 0x000fe400000000ff */
[----:B------:R-:W-:Y:S01]  /*0bf0*/  PRMT R66, R58, 0x7632, R66 ;  /* 0x000076323a427816 */ /* 0x000fe20000000042 */
[----:B------:R-:W5:Y:S01]  /*0c00*/  LDS R44, [R65.X4+0x5800] ;  /* 0x00580000412c7984 */ /* 0x000f620000004800 */
[----:B0-----:R-:W-:-:S03]  /*0c10*/  FMUL.FTZ R59, R56, c[0x0][0x1b8] ;  /* 0x00006e00383b7a20 */ /* 0x001fc60000410000 */
[----:B------:R-:W0:Y:S01]  /*0c20*/  LDS R46, [R65.X4+0x5c00] ;  /* 0x005c0000412e7984 */ /* 0x000e220000004800 */
[----:B-1----:R-:W-:Y:S01]  /*0c30*/  FMUL.FTZ R70, R70, c[0x0][0x1b8] ;  /* 0x00006e0046467a20 */ /* 0x002fe20000410000 */
[----:B------:R-:W-:Y:S02]  /*0c40*/  F2FP.PACK_AB R54, R59, R54 ;  /* 0x000000363b36723e */ /* 0x000fe400000000ff */
[----:B------:R-:W-:Y:S01]  /*0c50*/  LDS R40, [R65.X4+0x6400] ;  /* 0x0064000041287984 */ /* 0x000fe20000004800 */
[----:B--2---:R-:W-:Y:S01]  /*0c60*/  FMUL.FTZ R62, R62, c[0x0][0x1b8] ;  /* 0x00006e003e3e7a20 */ /* 0x004fe20000410000 */
[----:B------:R-:W-:Y:S02]  /*0c70*/  F2FP.PACK_AB R69, R70, R69 ;  /* 0x000000454645723e */ /* 0x000fe400000000ff */
[----:B------:R-:W1:Y:S01]  /*0c80*/  LDS R39, [R65.X4+0x6800] ;  /* 0x0068000041277984 */ /* 0x000e620000004800 */
[----:B---3--:R-:W-:Y:S01]  /*0c90*/  FMUL.FTZ R61, R61, c[0x0][0x1b8] ;  /* 0x00006e003d3d7a20 */ /* 0x008fe20000410000 */
[----:B------:R-:W-:-:S02]  /*0ca0*/  PRMT R59, R54, 0x7632, R59 ;  /* 0x00007632363b7816 */ /* 0x000fc4000000003b */
[----:B------:R-:W-:Y:S01]  /*0cb0*/  LDS R43, [R65.X4+0x6c00] ;  /* 0x006c0000412b7984 */ /* 0x000fe20000004800 */
[----:B----4-:R-:W-:Y:S01]  /*0cc0*/  FMUL.FTZ R57, R57, c[0x0][0x1b8] ;  /* 0x00006e0039397a20 */ /* 0x010fe20000410000 */
[----:B------:R-:W-:Y:S02]  /*0cd0*/  F2FP.PACK_AB R61, R61, R62 ;  /* 0x0000003e3d3d723e */ /* 0x000fe400000000ff */
[----:B------:R-:W2:Y:S01]  /*0ce0*/  LDS R52, [R65.X4+0x5000] ;  /* 0x0050000041347984 */ /* 0x000ea20000004800 */
[----:B-----5:R-:W-:Y:S01]  /*0cf0*/  FMUL.FTZ R50, R50, c[0x0][0x1b8] ;  /* 0x00006e0032327a20 */ /* 0x020fe20000410000 */
[----:B------:R-:W-:Y:S02]  /*0d00*/  PRMT R62, R69, 0x7632, R62 ;  /* 0x00007632453e7816 */ /* 0x000fe4000000003e */
[----:B------:R-:W3:Y:S01]  /*0d10*/  LDS R51, [R65.X4+0x5400] ;  /* 0x0054000041337984 */ /* 0x000ee20000004800 */
[----:B------:R-:W-:Y:S01]  /*0d20*/  FMUL.FTZ R49, R49, c[0x0][0x1b8] ;  /* 0x00006e0031317a20 */ /* 0x000fe20000410000 */
[----:B------:R-:W-:-:S02]  /*0d30*/  F2FP.PACK_AB R57, R50, R57 ;  /* 0x000000393239723e */ /* 0x000fc400000000ff */
[----:B------:R-:W4:Y:S01]  /*0d40*/  LDS R45, [R65.X4+0x7000] ;  /* 0x00700000412d7984 */ /* 0x000f220000004800 */
[----:B------:R-:W-:Y:S01]  /*0d50*/  FMUL.FTZ R50, R53, c[0x0][0x1b8] ;  /* 0x00006e0035327a20 */ /* 0x000fe20000410000 */
[----:B------:R-:W-:Y:S02]  /*0d60*/  PRMT R53, R54, 0x7610, R53 ;  /* 0x0000761036357816 */ /* 0x000fe40000000035 */
[----:B------:R-:W-:Y:S01]  /*0d70*/  LDS R37, [R65.X4+0x7400] ;  /* 0x0074000041257984 */ /* 0x000fe20000004800 */
[----:B------:R-:W-:Y:S01]  /*0d80*/  PRMT R56, R61, 0x7632, R56 ;  /* 0x000076323d387816 */ /* 0x000fe20000000038 */
[----:B------:R-:W-:Y:S01]  /*0d90*/  FMUL.FTZ R55, R55, c[0x0][0x1b8] ;  /* 0x00006e0037377a20 */ /* 0x000fe20000410000 */
[----:B------:R-:W-:Y:S01]  /*0da0*/  F2FP.PACK_AB R49, R50, R49 ;  /* 0x000000313231723e */ /* 0x000fe200000000ff */
[----:B------:R-:W5:Y:S01]  /*0db0*/  LDS R48, [R65.X4+0x6000] ;  /* 0x0060000041307984 */ /* 0x000f620000004800 */
[----:B------:R-:W-:Y:S01]  /*0dc0*/  FMUL.FTZ R54, R47, c[0x0][0x1b8] ;  /* 0x00006e002f367a20 */ /* 0x000fe20000410000 */
[----:B------:R-:W-:-:S02]  /*0dd0*/  PRMT R50, R57, 0x7632, R50 ;  /* 0x0000763239327816 */ /* 0x000fc40000000032 */
[----:B------:R-:W5:Y:S01]  /*0de0*/  LDS R42, [R65.X4+0x7800] ;  /* 0x00780000412a7984 */ /* 0x000f620000004800 */
[----:B------:R-:W-:Y:S01]  /*0df0*/  FMUL.FTZ R44, R44, c[0x0][0x1b8] ;  /* 0x00006e002c2c7a20 */ /* 0x000fe20000410000 */
[----:B------:R-:W-:Y:S02]  /*0e00*/  F2FP.PACK_AB R54, R54, R55 ;  /* 0x000000373636723e */ /* 0x000fe400000000ff */
[----:B------:R-:W5:Y:S01]  /*0e10*/  LDS R41, [R65.X4+0x7c00] ;  /* 0x007c000041297984 */ /* 0x000f620000004800 */
[----:B0-----:R-:W-:Y:S01]  /*0e20*/  FMUL.FTZ R47, R46, c[0x0][0x1b8] ;  /* 0x00006e002e2f7a20 */ /* 0x001fe20000410000 */
[----:B------:R-:W-:Y:S02]  /*0e30*/  PRMT R55, R49, 0x7610, R55 ;  /* 0x0000761031377816 */ /* 0x000fe40000000037 */
[----:B------:R-:W0:Y:S01]  /*0e40*/  LDS R34, [R65.X4+0x8000] ;  /* 0x0080000041227984 */ /* 0x000e220000004800 */
[----:B------:R-:W-:Y:S02]  /*0e50*/  PRMT R46, R54, 0x7632, R46 ;  /* 0x00007632362e7816 */ /* 0x000fe4000000002e */
[----:B------:R-:W-:Y:S01]  /*0e60*/  F2FP.PACK_AB R44, R47, R44 ;  /* 0x0000002c2f2c723e */ /* 0x000fe200000000ff */
[----:B------:R-:W-:Y:S01]  /*0e70*/  LDS R36, [R65.X4+0x8400] ;  /* 0x0084000041247984 */ /* 0x000fe20000004800 */
[----:B-1----:R-:W-:-:S02]  /*0e80*/  FMUL.FTZ R39, R39, c[0x0][0x1b8] ;  /* 0x00006e0027277a20 */ /* 0x002fc40000410000 */
[----:B------:R-:W-:Y:S01]  /*0e90*/  PRMT R47, R44, 0x7632, R47 ;  /* 0x000076322c2f7816 */ /* 0x000fe2000000002f */
[----:B------:R-:W1:Y:S04]  /*0ea0*/  LDS R38, [R65.X4+0x8800] ;  /* 0x0088000041267984 */ /* 0x000e680000004800 */
[----:B------:R-:W-:Y:S01]  /*0eb0*/  LDS R30, [R65.X4+0x8c00] ;  /* 0x008c0000411e7984 */ /* 0x000fe20000004800 */
[----:B--2---:R-:W-:-:S03]  /*0ec0*/  FMUL.FTZ R52, R52, c[0x0][0x1b8] ;  /* 0x00006e0034347a20 */ /* 0x004fc60000410000 */
[----:B------:R-:W2:Y:S01]  /*0ed0*/  LDS R35, [R65.X4+0x9800] ;  /* 0x0098000041237984 */ /* 0x000ea20000004800 */
[----:B---3--:R-:W-:-:S03]  /*0ee0*/  FMUL.FTZ R51, R51, c[0x0][0x1b8] ;  /* 0x00006e0033337a20 */ /* 0x008fc60000410000 */
[----:B------:R-:W3:Y:S01]  /*0ef0*/  LDS R26, [R65.X4+0x9c00] ;  /* 0x009c0000411a7984 */ /* 0x000ee20000004800 */
[----:B----4-:R-:W-:Y:S01]  /*0f00*/  FMUL.FTZ R45, R45, c[0x0][0x1b8] ;  /* 0x00006e002d2d7a20 */ /* 0x010fe20000410000 */
[----:B------:R-:W-:Y:S02]  /*0f10*/  F2FP.PACK_AB R51, R51, R52 ;  /* 0x000000343333723e */ /* 0x000fe400000000ff */
[----:B------:R-:W4:Y:S02]  /*0f20*/  LDS R29, [R65.X4+0x9000] ;  /* 0x00900000411d7984 */ /* 0x000f240000004800 */
[----:B------:R-:W-:Y:S02]  /*0f30*/  PRMT R52, R51, 0x7632, R52 ;  /* 0x0000763233347816 */ /* 0x000fe40000000034 */
[----:B------:R-:W-:Y:S01]  /*0f40*/  LDS R33, [R65.X4+0x9400] ;  /* 0x0094000041217984 */ /* 0x000fe20000004800 */
[----:B-----5:R-:W-:-:S03]  /*0f50*/  FMUL.FTZ R48, R48, c[0x0][0x1b8] ;  /* 0x00006e0030307a20 */ /* 0x020fc60000410000 */
[----:B------:R-:W5:Y:S01]  /*0f60*/  LDS R23, [R65.X4+0xa800] ;  /* 0x00a8000041177984 */ /* 0x000f620000004800 */
[----:B------:R-:W-:-:S03]  /*0f70*/  FMUL.FTZ R42, R42, c[0x0][0x1b8] ;  /* 0x00006e002a2a7a20 */ /* 0x000fc60000410000 */
[----:B------:R-:W5:Y:S01]  /*0f80*/  LDS R25, [R65.X4+0xac00] ;  /* 0x00ac000041197984 */ /* 0x000f620000004800 */
[----:B------:R-:W-:-:S03]  /*0f90*/  FMUL.FTZ R41, R41, c[0x0][0x1b8] ;  /* 0x00006e0029297a20 */ /* 0x000fc60000410000 */
[----:B------:R-:W5:Y:S01]  /*0fa0*/  LDS R32, [R65.X4+0xa000] ;  /* 0x00a0000041207984 */ /* 0x000f620000004800 */
[----:B0-----:R-:W-:Y:S01]  /*0fb0*/  FMUL.FTZ R34, R34, c[0x0][0x1b8] ;  /* 0x00006e0022227a20 */ /* 0x001fe20000410000 */
[----:B------:R-:W-:Y:S02]  /*0fc0*/  F2FP.PACK_AB R41, R41, R42 ;  /* 0x0000002a2929723e */ /* 0x000fe400000000ff */
[----:B------:R-:W0:Y:S02]  /*0fd0*/  LDS R31, [R65.X4+0xa400] ;  /* 0x00a40000411f7984 */ /* 0x000e240000004800 */
[----:B------:R-:W-:Y:S02]  /*0fe0*/  PRMT R42, R41, 0x7632, R42 ;  /* 0x00007632292a7816 */ /* 0x000fe4000000002a */
[----:B------:R-:W-:Y:S01]  /*0ff0*/  LDS R19, [R65.X4+0xb400] ;  /* 0x00b4000041137984 */ /* 0x000fe20000004800 */
[----:B-1----:R-:W-:-:S03]  /*1000*/  FMUL.FTZ R38, R38, c[0x0][0x1b8] ;  /* 0x00006e0026267a20 */ /* 0x002fc60000410000 */
        /* <DEDUP_REMOVED lines=8> */
[----:B------:R-:W-:Y:S04]  /*1090*/  LDS R16, [R65.X4+0xc400] ;  /* 0x00c4000041107984 */ /* 0x000fe80000004800 */
[----:B------:R-:W4:Y:S01]  /*10a0*/  LDS R21, [R65.X4+0xc800] ;  /* 0x00c8000041157984 */ /* 0x000f220000004800 */
[----:B-----5:R-:W-:-:S03]  /*10b0*/  FMUL.FTZ R23, R23, c[0x0][0x1b8] ;  /* 0x00006e0017177a20 */ /* 0x020fc60000410000 */
[----:B------:R-:W5:Y:S01]  /*10c0*/  LDS R20, [R65.X4+0xcc00] ;  /* 0x00cc000041147984 */ /* 0x000f620000004800 */
[----:B------:R-:W-:Y:S01]  /*10d0*/  FMUL.FTZ R26, R25, c[0x0][0x1b8] ;  /* 0x00006e00191a7a20 */ /* 0x000fe20000410000 */
[----:B------:R-:W-:Y:S02]  /*10e0*/  PRMT R25, R35, 0x7632, R25 ;  /* 0x0000763223197816 */ /* 0x000fe40000000019 */
[----:B------:R-:W5:Y:S01]  /*10f0*/  LDS R14, [R65.X4+0xd000] ;  /* 0x00d00000410e7984 */ /* 0x000f620000004800 */
[----:B------:R-:W-:Y:S01]  /*1100*/  FMUL.FTZ R32, R32, c[0x0][0x1b8] ;  /* 0x00006e0020207a20 */ /* 0x000fe20000410000 */
[----:B------:R-:W-:Y:S02]  /*1110*/  F2FP.PACK_AB R23, R26, R23 ;  /* 0x000000171a17723e */ /* 0x000fe400000000ff */
[----:B------:R-:W5:Y:S01]  /*1120*/  LDS R15, [R65.X4+0xd400] ;  /* 0x00d40000410f7984 */ /* 0x000f620000004800 */
[----:B0-----:R-:W-:Y:S01]  /*1130*/  FMUL.FTZ R31, R31, c[0x0][0x1b8] ;  /* 0x00006e001f1f7a20 */ /* 0x001fe20000410000 */
[----:B------:R-:W-:-:S02]  /*1140*/  PRMT R26, R23, 0x7632, R26 ;  /* 0x00007632171a7816 */ /* 0x000fc4000000001a */
[----:B------:R-:W0:Y:S02]  /*1150*/  LDS R17, [R65.X4+0xd800] ;  /* 0x00d8000041117984 */ /* 0x000e240000004800 */
[----:B------:R-:W-:Y:S02]  /*1160*/  F2FP.PACK_AB R31, R31, R32 ;  /* 0x000000201f1f723e */ /* 0x000fe400000000ff */
[----:B------:R-:W0:Y:S01]  /*1170*/  LDS R10, [R65.X4+0xdc00] ;  /* 0x00dc0000410a7984 */ /* 0x000e220000004800 */
[----:B-1----:R-:W-:Y:S01]  /*1180*/  FMUL.FTZ R27, R27, c[0x0][0x1b8] ;  /* 0x00006e001b1b7a20 */ /* 0x002fe20000410000 */
[----:B------:R-:W-:Y:S02]  /*1190*/  PRMT R32, R31, 0x7632, R32 ;  /* 0x000076321f207816 */ /* 0x000fe40000000020 */
[----:B------:R-:W1:Y:S04]  /*11a0*/  LDS R12, [R65.X4+0xe000] ;  /* 0x00e00000410c7984 */ /* 0x000e680000004800 */
[----:B------:R-:W1:Y:S01]  /*11b0*/  LDS R13, [R65.X4+0xe400] ;  /* 0x00e40000410d7984 */ /* 0x000e620000004800 */
[----:B--2---:R-:W-:-:S03]  /*11c0*/  FMUL.FTZ R18, R18, c[0x0][0x1b8] ;  /* 0x00006e0012127a20 */ /* 0x004fc60000410000 */
[----:B------:R-:W2:Y:S01]  /*11d0*/  LDS R11, [R65.X4+0xe800] ;  /* 0x00e80000410b7984 */ /* 0x000ea20000004800 */
[----:B---3--:R-:W-:-:S03]  /*11e0*/  FMUL.FTZ R24, R24, c[0x0][0x1b8] ;  /* 0x00006e0018187a20 */ /* 0x008fc60000410000 */
[----:B------:R3:W2:Y:S04]  /*11f0*/  LDS R60, [R65.X4+0xec00] ;  /* 0x00ec0000413c7984 */ /* 0x0006a80000004800 */
[----:B------:R-:W-:Y:S01]  /*1200*/  STS.U16 [R28+0xf000], R71 ;  /* 0x00f000471c007388 */ /* 0x000fe20000000400 */
[----:B----4-:R-:W-:Y:S01]  /*1210*/  FMUL.FTZ R21, R21, c[0x0][0x1b8] ;  /* 0x00006e0015157a20 */ /* 0x010fe20000410000 */
[----:B---3--:R-:W-:Y:S02]  /*1220*/  PRMT R65, R63, 0x7632, R65 ;  /* 0x000076323f417816 */ /* 0x008fe40000000041 */
[----:B------:R-:W-:Y:S01]  /*1230*/  STS.U16 [R28+0xf020], R72 ;  /* 0x00f020481c007388 */ /* 0x000fe20000000400 */
[----:B-----5:R-:W-:Y:S02]  /*1240*/  FMUL.FTZ R20, R20, c[0x0][0x1b8] ;  /* 0x00006e0014147a20 */ /* 0x020fe40000410000 */
[----:B------:R-:W-:Y:S01]  /*1250*/  FMUL.FTZ R14, R14, c[0x0][0x1b8] ;  /* 0x00006e000e0e7a20 */ /* 0x000fe20000410000 */
[----:B------:R-:W-:Y:S02]  /*1260*/  STS.U16 [R9], R67 ;  /* 0x0000004309007388 */ /* 0x000fe40000000400 */
[----:B------:R-:W-:Y:S01]  /*1270*/  F2FP.PACK_AB R20, R20, R21 ;  /* 0x000000151414723e */ /* 0x000fe200000000ff */
[----:B------:R-:W-:Y:S01]  /*1280*/  FMUL.FTZ R15, R15, c[0x0][0x1b8] ;  /* 0x00006e000f0f7a20 */ /* 0x000fe20000410000 */
[----:B------:R-:W-:Y:S01]  /*1290*/  STS.U16 [R9+0x20], R68 ;  /* 0x0000204409007388 */ /* 0x000fe20000000400 */
[----:B0-----:R-:W-:-:S03]  /*12a0*/  FMUL.FTZ R17, R17, c[0x0][0x1b8] ;  /* 0x00006e0011117a20 */ /* 0x001fc60000410000 */
[----:B------:R-:W-:Y:S01]  /*12b0*/  STS.U16 [R28+0x11800], R69 ;  /* 0x011800451c007388 */ /* 0x000fe20000000400 */
[----:B------:R-:W-:Y:S01]  /*12c0*/  F2FP.PACK_AB R14, R15, R14 ;  /* 0x0000000e0f0e723e */ /* 0x000fe200000000ff */
[----:B------:R-:W-:Y:S02]  /*12d0*/  FMUL.FTZ R10, R10, c[0x0][0x1b8] ;  /* 0x00006e000a0a7a20 */ /* 0x000fe40000410000 */
[----:B------:R-:W-:Y:S01]  /*12e0*/  STS.U16 [R28+0x11820], R62 ;  /* 0x0118203e1c007388 */ /* 0x000fe20000000400 */
[----:B------:R-:W-:Y:S01]  /*12f0*/  PRMT R15, R14, 0x7632, R15 ;  /* 0x000076320e0f7816 */ /* 0x000fe2000000000f */
[----:B-1----:R-:W-:Y:S02]  /*1300*/  FMUL.FTZ R12, R12, c[0x0][0x1b8] ;  /* 0x00006e000c0c7a20 */ /* 0x002fe40000410000 */
[----:B------:R-:W-:Y:S01]  /*1310*/  STS.U16 [R9+0x2800], R63 ;  /* 0x0028003f09007388 */ /* 0x000fe20000000400 */
[----:B------:R-:W-:Y:S01]  /*1320*/  F2FP.PACK_AB R10, R10, R17 ;  /* 0x000000110a0a723e */ /* 0x000fe200000000ff */
[----:B------:R-:W-:-:S02]  /*1330*/  FMUL.FTZ R13, R13, c[0x0][0x1b8] ;  /* 0x00006e000d0d7a20 */ /* 0x000fc40000410000 */
[----:B------:R-:W-:Y:S01]  /*1340*/  STS.U16 [R9+0x2820], R65 ;  /* 0x0028204109007388 */ /* 0x000fe20000000400 */
[----:B--2---:R-:W-:-:S03]  /*1350*/  FMUL.FTZ R11, R11, c[0x0][0x1b8] ;  /* 0x00006e000b0b7a20 */ /* 0x004fc60000410000 */
[----:B------:R0:W-:Y:S01]  /*1360*/  STS.U16 [R28+0x14020], R56 ;  /* 0x014020381c007388 */ /* 0x0001e20000000400 */
[----:B------:R-:W-:Y:S01]  /*1370*/  F2FP.PACK_AB R12, R13, R12 ;  /* 0x0000000c0d0c723e */ /* 0x000fe200000000ff */
[----:B------:R-:W-:Y:S02]  /*1380*/  FMUL.FTZ R60, R60, c[0x0][0x1b8] ;  /* 0x00006e003c3c7a20 */ /* 0x000fe40000410000 */
[----:B------:R-:W-:Y:S01]  /*1390*/  STS.U16 [R28+0x14000], R61 ;  /* 0x0140003d1c007388 */ /* 0x000fe20000000400 */
[----:B------:R-:W-:Y:S02]  /*13a0*/  PRMT R13, R10, 0x7632, R13 ;  /* 0x000076320a0d7816 */ /* 0x000fe4000000000d */
[----:B------:R-:W-:Y:S01]  /*13b0*/  PRMT R17, R12, 0x7632, R17 ;  /* 0x000076320c117816 */ /* 0x000fe20000000011 */
[----:B------:R-:W-:Y:S01]  /*13c0*/  STS.U16 [R9+0x5000], R58 ;  /* 0x0050003a09007388 */ /* 0x000fe20000000400 */
[----:B------:R-:W-:Y:S02]  /*13d0*/  F2FP.PACK_AB R11, R60, R11 ;  /* 0x0000000b3c0b723e */ /* 0x000fe400000000ff */
[----:B0-----:R-:W-:Y:S01]  /*13e0*/  PRMT R56, R49, 0x7632, R56 ;  /* 0x0000763231387816 */ /* 0x001fe20000000038 */
[----:B------:R-:W-:Y:S01]  /*13f0*/  FMUL.FTZ R49, R40, c[0x0][0x1b8] ;  /* 0x00006e0028317a20 */ /* 0x000fe20000410000 */
[----:B------:R-:W-:Y:S01]  /*1400*/  STS.U16 [R9+0x5020], R66 ;  /* 0x0050204209007388 */ /* 0x000fe20000000400 */
[----:B------:R-:W-:Y:S01]  /*1410*/  FMUL.FTZ R40, R43, c[0x0][0x1b8] ;  /* 0x00006e002b287a20 */ /* 0x000fe20000410000 */
[----:B------:R-:W-:Y:S01]  /*1420*/  PRMT R43, R44, 0x7610, R43 ;  /* 0x000076102c2b7816 */ /* 0x000fe2000000002b */
[----:B------:R-:W-:Y:S01]  /*1430*/  FMUL.FTZ R44, R37, c[0x0][0x1b8] ;  /* 0x00006e00252c7a20 */ /* 0x000fe20000410000 */
[----:B------:R-:W-:Y:S01]  /*1440*/  STS.U16 [R28+0xf200], R53 ;  /* 0x00f200351c007388 */ /* 0x000fe20000000400 */
[----:B------:R-:W-:Y:S01]  /*1450*/  FMUL.FTZ R37, R36, c[0x0][0x1b8] ;  /* 0x00006e0024257a20 */ /* 0x000fe20000410000 */
[----:B------:R-:W-:-:S02]  /*1460*/  F2FP.PACK_AB R39, R40, R39 ;  /* 0x000000272827723e */ /* 0x000fc400000000ff */
[----:B------:R-:W-:Y:S01]  /*1470*/  STS.U16 [R28+0xf220], R59 ;  /* 0x00f2203b1c007388 */ /* 0x000fe20000000400 */
[----:B------:R-:W-:Y:S02]  /*1480*/  F2FP.PACK_AB R44, R44, R45 ;  /* 0x0000002d2c2c723e */ /* 0x000fe400000000ff */
[----:B------:R-:W-:Y:S01]  /*1490*/  PRMT R45, R39, 0x7610, R45 ;  /* 0x00007610272d7816 */ /* 0x000fe2000000002d */
[----:B------:R-:W-:Y:S01]  /*14a0*/  STS.U16 [R9+0x200], R57 ;  /* 0x0002003909007388 */ /* 0x000fe20000000400 */
[----:B------:R-:W-:Y:S02]  /*14b0*/  F2FP.PACK_AB R48, R49, R48 ;  /* 0x000000303130723e */ /* 0x000fe400000000ff */
[----:B------:R-:W-:Y:S01]  /*14c0*/  F2FP.PACK_AB R34, R37, R34 ;  /* 0x000000222522723e */ /* 0x000fe200000000ff */
[----:B------:R-:W-:Y:S01]  /*14d0*/  STS.U16 [R9+0x220], R50 ;  /* 0x0002203209007388 */ /* 0x000fe20000000400 */
[----:B------:R-:W-:Y:S02]  /*14e0*/  PRMT R40, R48, 0x7632, R40 ;  /* 0x0000763230287816 */ /* 0x000fe40000000028 */
[----:B------:R-:W-:Y:S01]  /*14f0*/  PRMT R36, R44, 0x7632, R36 ;  /* 0x000076322c247816 */ /* 0x000fe20000000024 */
[----:B------:R-:W-:Y:S04]  /*1500*/  STS.U16 [R28+0x11a00], R55 ;  /* 0x011a00371c007388 */ /* 0x000fe80000000400 */
[----:B------:R-:W-:Y:S04]  /*1510*/  STS.U16 [R28+0x11a20], R56 ;  /* 0x011a20381c007388 */ /* 0x000fe80000000400 */
[----:B------:R0:W-:Y:S04]  /*1520*/  STS.U16 [R9+0x2a20], R46 ;  /* 0x002a202e09007388 */ /* 0x0001e80000000400 */
[----:B------:R-:W-:Y:S04]  /*1530*/  STS.U16 [R9+0x2a00], R54 ;  /* 0x002a003609007388 */ /* 0x000fe80000000400 */
[----:B------:R-:W-:Y:S01]  /*1540*/  STS.U16 [R28+0x14200], R51 ;  /* 0x014200331c007388 */ /* 0x000fe20000000400 */
[----:B0-----:R-:W-:Y:S01]  /*1550*/  PRMT R46, R39, 0x7632, R46 ;  /* 0x00007632272e7816 */ /* 0x001fe2000000002e */
[----:B------:R-:W-:-:S02]  /*1560*/  FMUL.FTZ R39, R30, c[0x0][0x1b8] ;  /* 0x00006e001e277a20 */ /* 0x000fc40000410000 */
[----:B------:R-:W-:Y:S01]  /*1570*/  STS.U16 [R28+0x14220], R52 ;  /* 0x014220341c007388 */ /* 0x000fe20000000400 */
[----:B------:R-:W-:Y:S01]  /*1580*/  FMUL.FTZ R30, R33, c[0x0][0x1b8] ;  /* 0x00006e00211e7a20 */ /* 0x000fe20000410000 */
[----:B------:R-:W-:Y:S02]  /*1590*/  PRMT R33, R34, 0x7632, R33 ;  /* 0x0000763222217816 */ /* 0x000fe40000000021 */
[----:B------:R-:W-:Y:S01]  /*15a0*/  F2FP.PACK_AB R38, R39, R38 ;  /* 0x000000262726723e */ /* 0x000fe200000000ff */
[----:B------:R-:W-:Y:S01]  /*15b0*/  STS.U16 [R9+0x5200], R43 ;  /* 0x0052002b09007388 */ /* 0x000fe20000000400 */
[----:B------:R-:W-:Y:S02]  /*15c0*/  F2FP.PACK_AB R29, R30, R29 ;  /* 0x0000001d1e1d723e */ /* 0x000fe400000000ff */
[----:B------:R-:W-:Y:S01]  /*15d0*/  PRMT R30, R38, 0x7632, R30 ;  /* 0x00007632261e7816 */ /* 0x000fe2000000001e */
[----:B------:R-:W-:Y:S04]  /*15e0*/  STS.U16 [R9+0x5220], R47 ;  /* 0x0052202f09007388 */ /* 0x000fe80000000400 */
[----:B------:R-:W-:Y:S04]  /*15f0*/  STS.U16 [R28+0xf400], R48 ;  /* 0x00f400301c007388 */ /* 0x000fe80000000400 */
[----:B------:R-:W-:Y:S04]  /*1600*/  STS.U16 [R28+0xf420], R40 ;  /* 0x00f420281c007388 */ /* 0x000fe80000000400 */
[----:B------:R-:W-:Y:S04]  /*1610*/  STS.U16 [R9+0x400], R45 ;  /* 0x0004002d09007388 */ /* 0x000fe80000000400 */
[----:B------:R-:W-:Y:S04]  /*1620*/  STS.U16 [R9+0x420], R46 ;  /* 0x0004202e09007388 */ /* 0x000fe80000000400 */
[----:B------:R-:W-:Y:S04]  /*1630*/  STS.U16 [R28+0x11c00], R44 ;  /* 0x011c002c1c007388 */ /* 0x000fe80000000400 */
[----:B------:R0:W-:Y:S04]  /*1640*/  STS.U16 [R28+0x11c20], R36 ;  /* 0x011c20241c007388 */ /* 0x0001e80000000400 */
[----:B------:R-:W-:Y:S04]  /*1650*/  STS.U16 [R9+0x2c00], R41 ;  /* 0x002c002909007388 */ /* 0x000fe80000000400 */
[----:B------:R-:W-:Y:S01]  /*1660*/  STS.U16 [R9+0x2c20], R42 ;  /* 0x002c202a09007388 */ /* 0x000fe20000000400 */
[----:B0-----:R-:W-:-:S03]  /*1670*/  PRMT R36, R29, 0x7632, R36 ;  /* 0x000076321d247816 */ /* 0x001fc60000000024 */
[----:B------:R-:W-:Y:S04]  /*1680*/  STS.U16 [R28+0x14400], R34 ;  /* 0x014400221c007388 */ /* 0x000fe80000000400 */
[----:B------:R-:W-:Y:S04]  /*1690*/  STS.U16 [R28+0x14420], R33 ;  /* 0x014420211c007388 */ /* 0x000fe80000000400 */
[----:B------:R0:W-:Y:S04]  /*16a0*/  STS.U16 [R9+0x5420], R30 ;  /* 0x0054201e09007388 */ /* 0x0001e80000000400 */
[----:B------:R-:W-:Y:S04]  /*16b0*/  STS.U16 [R9+0x5400], R38 ;  /* 0x0054002609007388 */ /* 0x000fe80000000400 */
[----:B------:R-:W-:Y:S01]  /*16c0*/  STS.U16 [R28+0xf600], R29 ;  /* 0x00f6001d1c007388 */ /* 0x000fe20000000400 */
[----:B0-----:R-:W-:-:S02]  /*16d0*/  FMUL.FTZ R30, R19, c[0x0][0x1b8] ;  /* 0x00006e00131e7a20 */ /* 0x001fc40000410000 */
[----:B------:R-:W-:Y:S01]  /*16e0*/  FMUL.FTZ R19, R22, c[0x0][0x1b8] ;  /* 0x00006e0016137a20 */ /* 0x000fe20000410000 */
[----:B------:R-:W-:Y:S01]  /*16f0*/  PRMT R22, R23, 0x7610, R22 ;  /* 0x0000761017167816 */ /* 0x000fe20000000016 */
[----:B------:R-:W-:Y:S01]  /*1700*/  FMUL.FTZ R23, R16, c[0x0][0x1b8] ;  /* 0x00006e0010177a20 */ /* 0x000fe20000410000 */
[----:B------:R-:W-:Y:S01]  /*1710*/  F2FP.PACK_AB R27, R30, R27 ;  /* 0x0000001b1e1b723e */ /* 0x000fe200000000ff */
[----:B------:R-:W-:Y:S01]  /*1720*/  STS.U16 [R28+0xf620], R36 ;  /* 0x00f620241c007388 */ /* 0x000fe20000000400 */
[----:B------:R-:W-:Y:S02]  /*1730*/  F2FP.PACK_AB R18, R19, R18 ;  /* 0x000000121312723e */ /* 0x000fe400000000ff */
[----:B------:R-:W-:Y:S01]  /*1740*/  F2FP.PACK_AB R23, R23, R24 ;  /* 0x000000181717723e */ /* 0x000fe200000000ff */
[----:B------:R-:W-:Y:S01]  /*1750*/  STS.U16 [R9+0x600], R35 ;  /* 0x0006002309007388 */ /* 0x000fe20000000400 */
[----:B------:R-:W-:Y:S02]  /*1760*/  PRMT R16, R27, 0x7632, R16 ;  /* 0x000076321b107816 */ /* 0x000fe40000000010 */
[----:B------:R-:W-:Y:S01]  /*1770*/  PRMT R19, R18, 0x7632, R19 ;  /* 0x0000763212137816 */ /* 0x000fe20000000013 */
[----:B------:R0:W-:Y:S01]  /*1780*/  STS.U16 [R9+0x620], R25 ;  /* 0x0006201909007388 */ /* 0x0001e20000000400 */
[----:B------:R-:W-:-:S03]  /*1790*/  PRMT R21, R23, 0x7632, R21 ;  /* 0x0000763217157816 */ /* 0x000fc60000000015 */
[----:B------:R1:W-:Y:S04]  /*17a0*/  STS.U16 [R28+0x11e00], R31 ;  /* 0x011e001f1c007388 */ /* 0x0003e80000000400 */
[----:B------:R2:W-:Y:S01]  /*17b0*/  STS.U16 [R28+0x11e20], R32 ;  /* 0x011e20201c007388 */ /* 0x0005e20000000400 */
[----:B0-----:R-:W-:-:S03]  /*17c0*/  CS2R R24, SRZ ;  /* 0x0000000000187805 */ /* 0x001fc6000001ff00 */
[----:B------:R0:W-:Y:S01]  /*17d0*/  STS.U16 [R9+0x2e00], R22 ;  /* 0x002e001609007388 */ /* 0x0001e20000000400 */
[----:B-1----:R-:W-:-:S03]  /*17e0*/  CS2R R30, SRZ ;  /* 0x00000000001e7805 */ /* 0x002fc6000001ff00 */
[----:B------:R-:W-:Y:S01]  /*17f0*/  STS.U16 [R9+0x2e20], R26 ;  /* 0x002e201a09007388 */ /* 0x000fe20000000400 */
[----:B--2---:R-:W-:-:S03]  /*1800*/  LEA R32, R8, 0xf000, 0x1 ;  /* 0x0000f00008207811 */ /* 0x004fc600078e08ff */
[----:B------:R1:W-:Y:S01]  /*1810*/  STS.U16 [R28+0x14600], R27 ;  /* 0x0146001b1c007388 */ /* 0x0003e20000000400 */
[----:B0-----:R-:W-:-:S03]  /*1820*/  PRMT R22, R20, 0x7632, R22 ;  /* 0x0000763214167816 */ /* 0x001fc60000000016 */
[----:B------:R-:W-:Y:S04]  /*1830*/  STS.U16 [R28+0x14620], R16 ;  /* 0x014620101c007388 */ /* 0x000fe80000000400 */
[----:B------:R-:W-:Y:S01]  /*1840*/  STS.U16 [R9+0x5600], R18 ;  /* 0x0056001209007388 */ /* 0x000fe20000000400 */
[----:B-1----:R-:W-:-:S03]  /*1850*/  CS2R R26, SRZ ;  /* 0x00000000001a7805 */ /* 0x002fc6000001ff00 */
[----:B------:R0:W-:Y:S04]  /*1860*/  STS.U16 [R9+0x5620], R19 ;  /* 0x0056201309007388 */ /* 0x0001e80000000400 */
[----:B------:R-:W-:Y:S04]  /*1870*/  STS.U16 [R28+0xf800], R23 ;  /* 0x00f800171c007388 */ /* 0x000fe80000000400 */
[----:B------:R-:W-:Y:S01]  /*1880*/  STS.U16 [R28+0xf820], R21 ;  /* 0x00f820151c007388 */ /* 0x000fe20000000400 */
[----:B0-----:R-:W-:-:S03]  /*1890*/  PRMT R19, R11, 0x7632, R19 ;  /* 0x000076320b137816 */ /* 0x001fc60000000013 */
[----:B------:R0:W-:Y:S04]  /*18a0*/  STS.U16 [R9+0x800], R20 ;  /* 0x0008001409007388 */ /* 0x0001e80000000400 */
[----:B------:R1:W-:Y:S04]  /*18b0*/  STS.U16 [R9+0x820], R22 ;  /* 0x0008201609007388 */ /* 0x0003e80000000400 */
[----:B------:R-:W-:Y:S01]  /*18c0*/  STS.U16 [R28+0x12000], R14 ;  /* 0x0120000e1c007388 */ /* 0x000fe20000000400 */
[----:B0-----:R-:W-:-:S03]  /*18d0*/  CS2R R20, SRZ ;  /* 0x0000000000147805 */ /* 0x001fc6000001ff00 */
[----:B------:R0:W-:Y:S01]  /*18e0*/  STS.U16 [R28+0x12020], R15 ;  /* 0x0120200f1c007388 */ /* 0x0001e20000000400 */
[----:B-1----:R-:W-:-:S03]  /*18f0*/  CS2R R22, SRZ ;  /* 0x0000000000167805 */ /* 0x002fc6000001ff00 */
[----:B------:R-:W-:Y:S04]  /*1900*/  STS.U16 [R9+0x3000], R10 ;  /* 0x0030000a09007388 */ /* 0x000fe80000000400 */
[----:B------:R-:W-:Y:S01]  /*1910*/  STS.U16 [R9+0x3020], R13 ;  /* 0x0030200d09007388 */ /* 0x000fe20000000400 */
[----:B0-----:R-:W-:-:S03]  /*1920*/  CS2R R14, SRZ ;  /* 0x00000000000e7805 */ /* 0x001fc6000001ff00 */
[----:B------:R0:W-:Y:S04]  /*1930*/  STS.U16 [R28+0x14800], R12 ;  /* 0x0148000c1c007388 */ /* 0x0001e80000000400 */
[----:B------:R1:W-:Y:S04]  /*1940*/  STS.U16 [R28+0x14820], R17 ;  /* 0x014820111c007388 */ /* 0x0003e80000000400 */
[----:B------:R2:W-:Y:S01]  /*1950*/  STS.U16 [R9+0x5800], R11 ;  /* 0x0058000b09007388 */ /* 0x0005e20000000400 */
[----:B0-----:R-:W-:-:S03]  /*1960*/  CS2R R12, SRZ ;  /* 0x00000000000c7805 */ /* 0x001fc6000001ff00 */
[----:B------:R0:W-:Y:S01]  /*1970*/  STS.U16 [R9+0x5820], R19 ;  /* 0x0058201309007388 */ /* 0x0001e20000000400 */
[----:B-1----:R-:W-:Y:S01]  /*1980*/  CS2R R16, SRZ ;  /* 0x0000000000107805 */ /* 0x002fe2000001ff00 */
[----:B------:R-:W-:Y:S02]  /*1990*/  CS2R R28, SRZ ;  /* 0x00000000001c7805 */ /* 0x000fe4000001ff00 */
[----:B------:R-:W-:Y:S01]  /*19a0*/  BAR.SYNC.DEFER_BLOCKING 0x0 ;  /* 0x0000000000007b1d */ /* 0x000fe20000010000 */
[----:B--2---:R-:W-:Y:S01]  /*19b0*/  CS2R R10, SRZ ;  /* 0x00000000000a7805 */ /* 0x004fe2000001ff00 */
[----:B0-----:R-:W-:Y:S01]  /*19c0*/  CS2R R18, SRZ ;  /* 0x0000000000127805 */ /* 0x001fe2000001ff00 */
[----:B------:R-:W-:-:S03]  /*19d0*/  CS2R R8, SRZ ;  /* 0x0000000000087805 */ /* 0x000fc6000001ff00 */
[----:B------:R0:W1:Y:S04]  /*19e0*/  @!P5 LDS.128 R24, [R32] ;  /* 0x000000002018d984 */ /* 0x0000680000000c00 */
[----:B------:R0:W2:Y:S04]  /*19f0*/  @!P5 LDS.128 R20, [R32+0x2800] ;  /* 0x002800002014d984 */ /* 0x0000a80000000c00 */
[----:B------:R0:W3:Y:S01]  /*1a00*/  @!P5 LDS.128 R16, [R32+0x5000] ;  /* 0x005000002010d984 */ /* 0x0000e20000000c00 */
[----:B------:R-:W-:Y:S05]  /*1a10*/  @P4 BRA `(.L_x_1317) ;  /* 0x0000017000004947 */ /* 0x000fea0003800000 */
[----:B------:R-:W-:Y:S01]  /*1a20*/  SHF.R.S32.HI R5, RZ, 0x1f, R4 ;  /* 0x0000001fff057819 */ /* 0x000fe20000011404 */
[----:B------:R-:W-:Y:S01]  /*1a30*/  IMAD R33, R3, c[0x0][0x1a8], RZ ;  /* 0x00006a0003217a24 */ /* 0x000fe200078e02ff */
[----:B------:R-:W-:Y:S01]  /*1a40*/  ISETP.GE.AND P5, PT, R4, c[0x0][0x194], PT ;  /* 0x0000650004007a0c */ /* 0x000fe20003fa6270 */
[----:B------:R-:W-:-:S02]  /*1a50*/  IMAD R37, R2, c[0x0][0x1b0], RZ ;  /* 0x00006c0002257a24 */ /* 0x000fc400078e02ff */
[C---:B------:R-:W-:Y:S02]  /*1a60*/  IMAD R33, R64.reuse, c[0x0][0x1ac], R33 ;  /* 0x00006b0040217a24 */ /* 0x040fe400078e0221 */
[----:B------:R-:W-:-:S04]  /*1a70*/  IMAD.WIDE.U32 R34, R64, c[0x0][0x1a8], R4 ;  /* 0x00006a0040227a25 */ /* 0x000fc800078e0004 */
[----:B------:R-:W-:Y:S02]  /*1a80*/  IMAD.IADD R35, R35, 0x1, R33 ;  /* 0x0000000123237824 */ /* 0x000fe400078e0221 */
[C---:B------:R-:W-:Y:S02]  /*1a90*/  IMAD R37, R0.reuse, c[0x0][0x1b4], R37 ;  /* 0x00006d0000257a24 */ /* 0x040fe400078e0225 */
[----:B------:R-:W-:-:S04]  /*1aa0*/  IMAD.WIDE.U32 R34, R0, c[0x0][0x1b0], R34 ;  /* 0x00006c0000227a25 */ /* 0x000fc800078e0022 */
[----:B------:R-:W-:Y:S02]  /*1ab0*/  IMAD R33, R7, c[0x0][0x1a0], RZ ;  /* 0x0000680007217a24 */ /* 0x000fe400078e02ff */
[----:B------:R-:W-:Y:S01]  /*1ac0*/  IMAD.IADD R35, R35, 0x1, R37 ;  /* 0x0000000123237824 */ /* 0x000fe200078e0225 */
[----:B------:R-:W-:Y:S01]  /*1ad0*/  IADD3 R37, R4, 0x40, RZ ;  /* 0x0000004004257810 */ /* 0x000fe20007ffe0ff */
[C---:B------:R-:W-:Y:S02]  /*1ae0*/  IMAD R33, R6.reuse, c[0x0][0x1a4], R33 ;  /* 0x0000690006217a24 */ /* 0x040fe400078e0221 */
[----:B------:R-:W-:Y:S01]  /*1af0*/  IMAD.WIDE.U32 R34, R6, c[0x0][0x1a0], R34 ;  /* 0x0000680006227a25 */ /* 0x000fe200078e0022 */
[----:B------:R-:W-:-:S03]  /*1b00*/  ISETP.GE.AND P4, PT, R37, c[0x0][0x194], PT ;  /* 0x0000650025007a0c */ /* 0x000fc60003f86270 */
[----:B------:R-:W-:Y:S01]  /*1b10*/  IMAD.IADD R33, R35, 0x1, R33 ;  /* 0x0000000123217824 */ /* 0x000fe200078e0221 */
[----:B------:R-:W-:Y:S02]  /*1b20*/  LEA R36, P6, R34, c[0x0][0x188], 0x1 ;  /* 0x0000620022247a11 */ /* 0x000fe400078c08ff */
[----:B------:R-:W-:Y:S02]  /*1b30*/  IADD3 R35, R4, 0x80, RZ ;  /* 0x0000008004237810 */ /* 0x000fe40007ffe0ff */
[----:B------:R-:W-:Y:S02]  /*1b40*/  LEA.HI.X R37, R34, c[0x0][0x18c], R33, 0x1, P6 ;  /* 0x0000630022257a11 */ /* 0x000fe400030f0c21 */
[----:B------:R-:W-:-:S03]  /*1b50*/  ISETP.GE.AND P6, PT, R35, c[0x0][0x194], PT ;  /* 0x0000650023007a0c */ /* 0x000fc60003fc6270 */
[----:B-1----:R1:W-:Y:S04]  /*1b60*/  @!P5 STG.E.128 [R36.64], R24 ;  /* 0x000000182400d986 */ /* 0x0023e8000c101d04 */
[----:B--2---:R1:W-:Y:S06]  /*1b70*/  @!P4 STG.E.128 [R36.64+0x80], R20 ;  /* 0x000080142400c986 */ /* 0x0043ec000c101d04 */
[----:B---3--:R1:W-:Y:S02]  /*1b80*/  @!P6 STG.E.128 [R36.64+0x100], R16 ;  /* 0x000100102400e986 */ /* 0x0083e4000c101d04 */
.L_x_1317:
[----:B------:R-:W-:Y:S05]  /*1b90*/  BSYNC B0 ;  /* 0x0000000000007941 */ /* 0x000fea0003800000 */
.L_x_1316:
[----:B------:R4:W0:Y:S01]  /*1ba0*/  @!P0 LDS.128 R12, [R32+0x400] ;  /* 0x00040000200c8984 */ /* 0x0008220000000c00 */
[----:B------:R-:W-:Y:S03]  /*1bb0*/  BSSY B0, `(.L_x_1318) ;  /* 0x000001e000007945 */ /* 0x000fe60003800000 */
[----:B------:R4:W3:Y:S04]  /*1bc0*/  @!P0 LDS.128 R8, [R32+0x2c00] ;  /* 0x002c000020088984 */ /* 0x0008e80000000c00 */
[----:B------:R4:W2:Y:S01]  /*1bd0*/  @!P0 LDS.128 R28, [R32+0x5400] ;  /* 0x00540000201c8984 */ /* 0x0008a20000000c00 */
[----:B------:R-:W-:Y:S05]  /*1be0*/  @P1 BRA `(.L_x_1319) ;  /* 0x000001a000001947 */ /* 0x000fea0003800000 */
[----:B-1-3--:R-:W-:Y:S01]  /*1bf0*/  IMAD R19, R3, c[0x0][0x1a8], RZ ;  /* 0x00006a0003137a24 */ /* 0x00afe200078e02ff */
[--C-:B------:R-:W-:Y:S01]  /*1c00*/  SHF.R.S32.HI R17, RZ, 0x1f, R4.reuse ;  /* 0x0000001fff117819 */ /* 0x100fe20000011404 */
[----:B------:R-:W-:Y:S01]  /*1c10*/  IMAD.MOV.U32 R16, RZ, RZ, R4 ;  /* 0x000000ffff107224 */ /* 0x000fe200078e0004 */
[----:B--2---:R-:W-:Y:S01]  /*1c20*/  IADD3 R20, R4, 0x40, RZ ;  /* 0x0000004004147810 */ /* 0x004fe20007ffe0ff */
[----:B------:R-:W-:Y:S01]  /*1c30*/  IMAD R21, R64, c[0x0][0x1ac], R19 ;  /* 0x00006b0040157a24 */ /* 0x000fe200078e0213 */
[----:B------:R-:W-:Y:S01]  /*1c40*/  IADD3 R19, P0, R6, 0x20, RZ ;  /* 0x0000002006137810 */ /* 0x000fe20007f1e0ff */
[----:B------:R-:W-:Y:S01]  /*1c50*/  IMAD.WIDE.U32 R16, R64, c[0x0][0x1a8], R16 ;  /* 0x00006a0040107a25 */ /* 0x000fe200078e0010 */
[----:B------:R-:W-:-:S02]  /*1c60*/  ISETP.GE.AND P4, PT, R20, c[0x0][0x194], PT ;  /* 0x0000650014007a0c */ /* 0x000fc40003f86270 */
[----:B------:R-:W-:Y:S01]  /*1c70*/  ISETP.GE.AND P1, PT, R4, c[0x0][0x194], PT ;  /* 0x0000650004007a0c */ /* 0x000fe20003f26270 */
[----:B------:R-:W-:Y:S02]  /*1c80*/  IMAD R23, R2, c[0x0][0x1b0], RZ ;  /* 0x00006c0002177a24 */ /* 0x000fe400078e02ff */
[----:B------:R-:W-:Y:S02]  /*1c90*/  IMAD.IADD R17, R17, 0x1, R21 ;  /* 0x0000000111117824 */ /* 0x000fe400078e0215 */
[----:B------:R-:W-:Y:S02]  /*1ca0*/  IMAD.X R18, RZ, RZ, R7, P0 ;  /* 0x000000ffff127224 */ /* 0x000fe400000e0607 */
[C---:B------:R-:W-:Y:S02]  /*1cb0*/  IMAD R23, R0.reuse, c[0x0][0x1b4], R23 ;  /* 0x00006d0000177a24 */ /* 0x040fe400078e0217 */
[----:B------:R-:W-:-:S04]  /*1cc0*/  IMAD.WIDE.U32 R16, R0, c[0x0][0x1b0], R16 ;  /* 0x00006c0000107a25 */ /* 0x000fc800078e0010 */
[----:B------:R-:W-:Y:S02]  /*1cd0*/  IMAD R18, R18, c[0x0][0x1a0], RZ ;  /* 0x0000680012127a24 */ /* 0x000fe400078e02ff */
[----:B------:R-:W-:Y:S02]  /*1ce0*/  IMAD.IADD R17, R17, 0x1, R23 ;  /* 0x0000000111117824 */ /* 0x000fe400078e0217 */
[C---:B------:R-:W-:Y:S01]  /*1cf0*/  IMAD R21, R19.reuse, c[0x0][0x1a4], R18 ;  /* 0x0000690013157a24 */ /* 0x040fe200078e0212 */
[----:B------:R-:W-:Y:S01]  /*1d00*/  IADD3 R18, R4, 0x80, RZ ;  /* 0x0000008004127810 */ /* 0x000fe20007ffe0ff */
[----:B------:R-:W-:-:S03]  /*1d10*/  IMAD.WIDE.U32 R16, R19, c[0x0][0x1a0], R16 ;  /* 0x0000680013107a25 */ /* 0x000fc600078e0010 */
[----:B------:R-:W-:Y:S01]  /*1d20*/  ISETP.GE.AND P5, PT, R18, c[0x0][0x194], PT ;  /* 0x0000650012007a0c */ /* 0x000fe20003fa6270 */
[----:B------:R-:W-:Y:S01]  /*1d30*/  IMAD.IADD R17, R17, 0x1, R21 ;  /* 0x0000000111117824 */ /* 0x000fe200078e0215 */
[----:B------:R-:W-:-:S04]  /*1d40*/  LEA R18, P0, R16, c[0x0][0x188], 0x1 ;  /* 0x0000620010127a11 */ /* 0x000fc800078008ff */
[----:B------:R-:W-:-:S05]  /*1d50*/  LEA.HI.X R19, R16, c[0x0][0x18c], R17, 0x1, P0 ;  /* 0x0000630010137a11 */ /* 0x000fca00000f0c11 */
[----:B0-----:R0:W-:Y:S04]  /*1d60*/  @!P1 STG.E.128 [R18.64], R12 ;  /* 0x0000000c12009986 */ /* 0x0011e8000c101d04 */
[----:B------:R0:W-:Y:S04]  /*1d70*/  @!P4 STG.E.128 [R18.64+0x80], R8 ;  /* 0x000080081200c986 */ /* 0x0001e8000c101d04 */
[----:B------:R0:W-:Y:S02]  /*1d80*/  @!P5 STG.E.128 [R18.64+0x100], R28 ;  /* 0x0001001c1200d986 */ /* 0x0001e4000c101d04 */
.L_x_1319:
[----:B------:R-:W-:Y:S05]  /*1d90*/  BSYNC B0 ;  /* 0x0000000000007941 */ /* 0x000fea0003800000 */
.L_x_1318:
[----:B0--3--:R-:W-:Y:S01]  /*1da0*/  CS2R R10, SRZ ;  /* 0x00000000000a7805 */ /* 0x009fe2000001ff00 */
[----:B------:R-:W-:Y:S06]  /*1db0*/  @P2 EXIT ;  /* 0x000000000000294d */ /* 0x000fec0003800000 */
[----:B------:R-:W-:Y:S01]  /*1dc0*/  CS2R R8, SRZ ;  /* 0x0000000000087805 */ /* 0x000fe2000001ff00 */
[----:B------:R-:W-:Y:S01]  /*1dd0*/  CS2R R14, SRZ ;  /* 0x00000000000e7805 */ /* 0x000fe2000001ff00 */
[----:B------:R-:W-:Y:S01]  /*1de0*/  CS2R R12, SRZ ;  /* 0x00000000000c7805 */ /* 0x000fe2000001ff00 */
[----:B------:R-:W-:Y:S01]  /*1df0*/  IMAD R3, R3, c[0x0][0x1a8], RZ ;  /* 0x00006a0003037a24 */ /* 0x000fe200078e02ff */
[--C-:B------:R-:W-:Y:S01]  /*1e00*/  SHF.R.S32.HI R5, RZ, 0x1f, R4.reuse ;  /* 0x0000001fff057819 */ /* 0x100fe20000011404 */
[----:B-1----:R-:W-:Y:S01]  /*1e10*/  CS2R R18, SRZ ;  /* 0x0000000000127805 */ /* 0x002fe2000001ff00 */
[----:B------:R-:W0:Y:S01]  /*1e20*/  @!P3 LDS.128 R8, [R32+0x800] ;  /* 0x000800002008b984 */ /* 0x000e220000000c00 */
[C---:B------:R-:W-:Y:S01]  /*1e30*/  IMAD R3, R64.reuse, c[0x0][0x1ac], R3 ;  /* 0x00006b0040037a24 */ /* 0x040fe200078e0203 */
[----:B------:R-:W-:Y:S01]  /*1e40*/  CS2R R16, SRZ ;  /* 0x0000000000107805 */ /* 0x000fe2000001ff00 */
[----:B------:R-:W-:Y:S01]  /*1e50*/  IMAD.WIDE.U32 R64, R64, c[0x0][0x1a8], R4 ;  /* 0x00006a0040407a25 */ /* 0x000fe200078e0004 */
[----:B------:R-:W1:Y:S01]  /*1e60*/  @!P3 LDS.128 R12, [R32+0x3000] ;  /* 0x00300000200cb984 */ /* 0x000e620000000c00 */
[----:B------:R-:W-:-:S02]  /*1e70*/  ISETP.GE.AND P1, PT, R4, c[0x0][0x194], PT ;  /* 0x0000650004007a0c */ /* 0x000fc40003f26270 */
[----:B------:R-:W-:Y:S01]  /*1e80*/  IMAD.IADD R65, R65, 0x1, R3 ;  /* 0x0000000141417824 */ /* 0x000fe200078e0203 */
[----:B------:R-:W-:Y:S01]  /*1e90*/  IADD3 R3, P0, R6, 0x40, RZ ;  /* 0x0000004006037810 */ /* 0x000fe20007f1e0ff */
[----:B------:R-:W-:Y:S01]  /*1ea0*/  IMAD R5, R2, c[0x0][0x1b0], RZ ;  /* 0x00006c0002057a24 */ /* 0x000fe200078e02ff */
[----:B------:R3:W4:Y:S01]  /*1eb0*/  @!P3 LDS.128 R16, [R32+0x5800] ;  /* 0x005800002010b984 */ /* 0x0007220000000c00 */
[----:B------:R-:W-:-:S04]  /*1ec0*/  IMAD.WIDE.U32 R64, R0, c[0x0][0x1b0], R64 ;  /* 0x00006c0000407a25 */ /* 0x000fc800078e0040 */
[----:B------:R-:W-:Y:S02]  /*1ed0*/  IMAD.X R6, RZ, RZ, R7, P0 ;  /* 0x000000ffff067224 */ /* 0x000fe400000e0607 */
[----:B------:R-:W-:Y:S01]  /*1ee0*/  IMAD R5, R0, c[0x0][0x1b4], R5 ;  /* 0x00006d0000057a24 */ /* 0x000fe200078e0205 */
[----:B------:R-:W-:Y:S01]  /*1ef0*/  IADD3 R0, R4, 0x40, RZ ;  /* 0x0000004004007810 */ /* 0x000fe20007ffe0ff */
[----:B------:R-:W-:Y:S02]  /*1f00*/  IMAD R6, R6, c[0x0][0x1a0], RZ ;  /* 0x0000680006067a24 */ /* 0x000fe400078e02ff */
[----:B------:R-:W-:Y:S01]  /*1f10*/  IMAD.IADD R65, R65, 0x1, R5 ;  /* 0x0000000141417824 */ /* 0x000fe200078e0205 */
[----:B------:R-:W-:Y:S01]  /*1f20*/  ISETP.GE.AND P2, PT, R0, c[0x0][0x194], PT ;  /* 0x0000650000007a0c */ /* 0x000fe20003f46270 */
        /* <DEDUP_REMOVED lines=8> */
[----:B-1----:R3:W-:Y:S01]  /*1fb0*/  @!P2 STG.E.128 [R4.64+0x80], R12 ;  /* 0x0000800c0400a986 */ /* 0x0027e2000c101d04 */
[----:B------:R-:W-:Y:S05]  /*1fc0*/  @P3 EXIT ;  /* 0x000000000000394d */ /* 0x000fea0003800000 */
[----:B----4-:R-:W-:Y:S01]  /*1fd0*/  STG.E.128 [R4.64+0x100], R16 ;  /* 0x0001001004007986 */ /* 0x010fe2000c101d04 */
[----:B------:R-:W-:Y:S05]  /*1fe0*/  EXIT ;  /* 0x000000000000794d */ /* 0x000fea0003800000 */
.L_x_1320:
        /* <DEDUP_REMOVED lines=9> */
.L_x_1430:


//--------------------- .text._ZN7cutlass13device_kernelIN5flash32FlashAttnBwdPostprocessConvertdQIN4cute5tupleIJNS3_1CILi64EEENS5_ILi192EEEEEENS_6half_tEfNS_4arch4Sm80ELi256ENS3_8TiledMMAINS3_8MMA_AtomIJNS3_28SM80_16x8x16_F32F16F16F32_TNEEEENS3_6LayoutINS4_IJNS5_ILi2EEENS5_ILi4EEENS5_ILi1EEEEEENS4_IJSJ_SH_NS5_ILi0EEEEEEEENS4_IJNS5_ILi32EEES6_NS5_ILi16EEEEEEEELb0EEEEEvNT_6ParamsE --------------------------
	.section	.text._ZN7cutlass13device_kernelIN5flash32FlashAttnBwdPostprocessConvertdQIN4cute5tupleIJNS3_1CILi64EEENS5_ILi192EEEEEENS_6half_tEfNS_4arch4Sm80ELi256ENS3_8TiledMMAINS3_8MMA_AtomIJNS3_28SM80_16x8x16_F32F16F16F32_TNEEEENS3_6LayoutINS4_IJNS5_ILi2EEENS5_ILi4EEENS5_ILi1EEEEEENS4_IJSJ_SH_NS5_ILi0EEEEEEEENS4_IJNS5_ILi32EEES6_NS5_ILi16EEEEEEEELb0EEEEEvNT_6ParamsE,"ax",@progbits
	.sectioninfo	@"SHI_REGISTERS=69"
	.align	128
.text._ZN7cutlass13device_kernelIN5flash32FlashAttnBwdPostprocessConvertdQIN4cute5tupleIJNS3_1CILi64EEENS5_ILi192EEEEEENS_6half_tEfNS_4arch4Sm80ELi256ENS3_8TiledMMAINS3_8MMA_AtomIJNS3_28SM80_16x8x16_F32F16F16F32_TNEEEENS3_6LayoutINS4_IJNS5_ILi2EEENS5_ILi4EEENS5_ILi1EEEEEENS4_IJSJ_SH_NS5_ILi0EEEEEEEENS4_IJNS5_ILi32EEES6_NS5_ILi16EEEEEEEELb0EEEEEvNT_6ParamsE:
        .type           _ZN7cutlass13device_kernelIN5flash32FlashAttnBwdPostprocessConvertdQIN4cute5tupleIJNS3_1CILi64EEENS5_ILi192EEEEEENS_6half_tEfNS_4arch4Sm80ELi256ENS3_8TiledMMAINS3_8MMA_AtomIJNS3_28SM80_16x8x16_F32F16F16F32_TNEEEENS3_6LayoutINS4_IJNS5_ILi2EEENS5_ILi4EEENS5_ILi1EEEEEENS4_IJSJ_SH_NS5_ILi0EEEEEEEENS4_IJNS5_ILi32EEES6_NS5_ILi16EEEEEEEELb0EEEEEvNT_6ParamsE,@function
        .size           _ZN7cutlass13device_kernelIN5flash32FlashAttnBwdPostprocessConvertdQIN4cute5tupleIJNS3_1CILi64EEENS5_ILi192EEEEEENS_6half_tEfNS_4arch4Sm80ELi256ENS3_8TiledMMAINS3_8MMA_AtomIJNS3_28SM80_16x8x16_F32F16F16F32_TNEEEENS3_6LayoutINS4_IJNS5_ILi2EEENS5_ILi4EEENS5_ILi1EEEEEENS4_IJSJ_SH_NS5_ILi0EEEEEEEENS4_IJNS5_ILi32EEES6_NS5_ILi16EEEEEEEELb0EEEEEvNT_6ParamsE,(.L_x_1431 - _ZN7cutlass13device_kernelIN5flash32FlashAttnBwdPostprocessConvertdQIN4cute5tupleIJNS3_1CILi64EEENS5_ILi192EEEEEENS_6half_tEfNS_4arch4Sm80ELi256ENS3_8TiledMMAINS3_8MMA_AtomIJNS3_28SM80_16x8x16_F32F16F16F32_TNEEEENS3_6LayoutINS4_IJNS5_ILi2EEENS5_ILi4EEENS5_ILi1EEEEEENS4_IJSJ_SH_NS5_ILi0EEEEEEEENS4_IJNS5_ILi32EEES6_NS5_ILi16EEEEEEEELb0EEEEEvNT_6ParamsE)
        .other          _ZN7cutlass13device_kernelIN5flash32FlashAttnBwdPostprocessConvertdQIN4cute5tupleIJNS3_1CILi64EEENS5_ILi192EEEEEENS_6half_tEfNS_4arch4Sm80ELi256ENS3_8TiledMMAINS3_8MMA_AtomIJNS3_28SM80_16x8x16_F32F16F16F32_TNEEEENS3_6LayoutINS4_IJNS5_ILi2EEENS5_ILi4EEENS5_ILi1EEEEEENS4_IJSJ_SH_NS5_ILi0EEEEEEEENS4_IJNS5_ILi32EEES6_NS5_ILi16EEEEEEEELb0EEEEEvNT_6ParamsE,@"STO_CUDA_ENTRY STV_DEFAULT"
_ZN7cutlass13device_kernelIN5flash32FlashAttnBwdPostprocessConvertdQIN4cute5tupleIJNS3_1CILi64EEENS5_ILi192EEEEEENS_6half_tEfNS_4arch4Sm80ELi256ENS3_8TiledMMAINS3_8MMA_AtomIJNS3_28SM80_16x8x16_F32F16F16F32_TNEEEENS3_6LayoutINS4_IJNS5_ILi2EEENS5_ILi4EEENS5_ILi1EEEEEENS4_IJSJ_SH_NS5_ILi0EEEEEEEENS4_IJNS5_ILi32EEES6_NS5_ILi16EEEEEEEELb0EEEEEvNT_6ParamsE:
        /* <DEDUP_REMOVED lines=15> */
[----:B-1----:R-:W-:Y:S01]  /*00f0*/  IMAD.SHL.U32 R58, R54, 0x40, RZ ;  /* 0x00000040363a7824 */ /* 0x002fe200078e00ff */
[----:B------:R-:W-:Y:S05]  /*0100*/  @P1 BRA `(.L_x_1321) ;  /* 0x0000004000001947 */ /* 0x000fea0003800000 */
[----:B0-----:R-:W-:Y:S05]  /*0110*/  @!P0 BRA `(.L_x_1321) ;  /* 0x0000003000008947 */ /* 0x001fea0003800000 */
[----:B------:R-:W2:Y:S04]  /*0120*/  LDG.E R0, [R2.64] ;  /* 0x0000000402007981 */ /* 0x000ea8000c1e1900 */
[----:B-----5:R-:W2:Y:S02]  /*0130*/  LDG.E R57, [R2.64+0x4] ;  /* 0x0000040402397981 */ /* 0x020ea4000c1e1900 */
[----:B--2---:R-:W-:-:S02]  /*0140*/  IADD3 R57, -R0, R57, RZ ;  /* 0x0000003900397210 */ /* 0x004fc40007ffe1ff */
.L_x_1321:
[----:B0-----:R-:W-:Y:S01]  /*0150*/  ISETP.NE.AND.EX P1, PT, RZ, c[0x0][0x1c4], PT, P2 ;  /* 0x00007100ff007a0c */ /* 0x001fe20003f25320 */
[----:B-----5:R-:W-:Y:S01]  /*0160*/  @P0 IMAD R2, R52, 0x40, R55 ;  /* 0x0000004034020824 */ /* 0x020fe200078e0237 */
[----:B------:R-:W-:-:S13]  /*0170*/  ISETP.LE.AND P2, PT, R57, R58, PT ;  /* 0x0000003a3900720c */ /* 0x000fda0003f43270 */
[----:B------:R-:W-:Y:S05]  /*0180*/  @P1 EXIT P2 ;  /* 0x000000000000194d */ /* 0x000fea0001000000 */
[----:B------:R-:W0:Y:S01]  /*0190*/  S2R R53, SR_TID.X ;  /* 0x0000000000357919 */ /* 0x000e220000002100 */
[----:B------:R-:W-:Y:S01]  /*01a0*/  @P0 SHF.R.S32.HI R3, RZ, 0x1f, R2 ;  /* 0x0000001fff030819 */ /* 0x000fe20000011402 */
[----:B------:R-:W-:Y:S01]  /*01b0*/  CS2R R4, SRZ ;  /* 0x0000000000047805 */ /* 0x000fe2000001ff00 */
[----:B------:R-:W-:Y:S01]  /*01c0*/  IMAD R7, R54, 0x3000, RZ ;  /* 0x0000300036077824 */ /* 0x000fe200078e02ff */
[----:B------:R-:W1:Y:S01]  /*01d0*/  S2R R0, SR_CTAID.Y ;  /* 0x0000000000007919 */ /* 0x000e620000002600 */
[----:B------:R-:W-:-:S03]  /*01e0*/  @P0 LEA.HI R3, R3, R2, RZ, 0x6 ;  /* 0x0000000203030211 */ /* 0x000fc600078f30ff */
[----:B------:R-:W-:Y:S02]  /*01f0*/  SHF.R.S32.HI R9, RZ, 0x1f, R7 ;  /* 0x0000001fff097819 */ /* 0x000fe40000011407 */
[----:B------:R-:W-:-:S05]  /*0200*/  @P0 SHF.R.S32.HI R3, RZ, 0x6, R3 ;  /* 0x00000006ff030819 */ /* 0x000fca0000011403 */
[----:B------:R-:W-:-:S04]  /*0210*/  @P0 IMAD R3, R3, 0x3000, RZ ;  /* 0x0000300003030824 */ /* 0x000fc800078e02ff */
[--C-:B------:R-:W-:Y:S01]  /*0220*/  @P0 IMAD.MOV.U32 R4, RZ, RZ, R3.reuse ;  /* 0x000000ffff040224 */ /* 0x100fe200078e0003 */
[----:B------:R-:W-:Y:S02]  /*0230*/  @P0 SHF.R.S32.HI R5, RZ, 0x1f, R3 ;  /* 0x0000001fff050819 */ /* 0x000fe40000011403 */
[----:B------:R-:W-:Y:S01]  /*0240*/  SHF.R.S32.HI R3, RZ, 0x1f, R52 ;  /* 0x0000001fff037819 */ /* 0x000fe20000011434 */
[----:B0-----:R-:W-:Y:S01]  /*0250*/  IMAD.SHL.U32 R6, R53, 0x4, RZ ;  /* 0x0000000435067824 */ /* 0x001fe200078e00ff */
[----:B------:R-:W-:Y:S02]  /*0260*/  SEL R52, R52, RZ, !P1 ;  /* 0x000000ff34347207 */ /* 0x000fe40004800000 */
[----:B------:R-:W-:Y:S02]  /*0270*/  SEL R3, R3, RZ, !P1 ;  /* 0x000000ff03037207 */ /* 0x000fe40004800000 */
[----:B------:R-:W-:Y:S02]  /*0280*/  IADD3 R4, P2, P3, R4, R6, R7 ;  /* 0x0000000604047210 */ /* 0x000fe40007b5e007 */
[----:B-1----:R-:W-:-:S02]  /*0290*/  SHF.R.S32.HI R2, RZ, 0x1f, R0 ;  /* 0x0000001fff027819 */ /* 0x002fc40000011400 */
[----:B------:R-:W-:-:S03]  /*02a0*/  SHF.R.S32.HI R6, RZ, 0x1f, R6 ;  /* 0x0000001fff067819 */ /* 0x000fc60000011406 */
[----:B------:R-:W-:Y:S01]  /*02b0*/  IMAD R7, R2, c[0x0][0x178], RZ ;  /* 0x00005e0002077a24 */ /* 0x000fe200078e02ff */
[----:B------:R-:W-:Y:S01]  /*02c0*/  IADD3.X R5, R5, R6, R9, P2, P3 ;  /* 0x0000000605057210 */ /* 0x000fe200017e6409 */
[----:B------:R-:W-:Y:S02]  /*02d0*/  IMAD R9, R3, c[0x0][0x180], RZ ;  /* 0x0000600003097a24 */ /* 0x000fe400078e02ff */
[C---:B------:R-:W-:Y:S02]  /*02e0*/  IMAD R7, R0.reuse, c[0x0][0x17c], R7 ;  /* 0x00005f0000077a24 */ /* 0x040fe400078e0207 */
[----:B------:R-:W-:-:S04]  /*02f0*/  IMAD.WIDE.U32 R4, R0, c[0x0][0x178], R4 ;  /* 0x00005e0000047a25 */ /* 0x000fc800078e0004 */
[----:B------:R-:W-:Y:S02]  /*0300*/  IMAD.IADD R5, R5, 0x1, R7 ;  /* 0x0000000105057824 */ /* 0x000fe400078e0207 */
[C---:B------:R-:W-:Y:S02]  /*0310*/  IMAD R9, R52.reuse, c[0x0][0x184], R9 ;  /* 0x0000610034097a24 */ /* 0x040fe400078e0209 */
[----:B------:R-:W-:-:S05]  /*0320*/  IMAD.WIDE.U32 R4, R52, c[0x0][0x180], R4 ;  /* 0x0000600034047a25 */ /* 0x000fca00078e0004 */
[----:B------:R-:W-:Y:S02]  /*0330*/  IADD3 R5, R5, R9, RZ ;  /* 0x0000000905057210 */ /* 0x000fe40007ffe0ff */
        /* <DEDUP_REMOVED lines=15> */
[----:B------:R-:W-:Y:S01]  /*0430*/  IMAD.IADD R57, R57, 0x1, -R58 ;  /* 0x0000000139397824 */ /* 0x000fe200078e0a3a */
[----:B------:R-:W-:Y:S02]  /*0440*/  BSSY B0, `(.L_x_1322) ;  /* 0x00000fa000007945 */ /* 0x000fe40003800000 */
[----:B------:R-:W-:-:S02]  /*0450*/  LEA.HI R56, R60, R53, RZ, 0x2 ;  /* 0x000000353c387211 */ /* 0x000fc400078f10ff */
[CC--:B------:R-:W-:Y:S02]  /*0460*/  LEA.HI R66, R60.reuse, R53.reuse, RZ, 0x5 ;  /* 0x000000353c427211 */ /* 0x0c0fe400078f28ff */
[--C-:B------:R-:W-:Y:S02]  /*0470*/  SHF.R.S32.HI R59, RZ, 0x2, R56.reuse ;  /* 0x00000002ff3b7819 */ /* 0x100fe40000011438 */
[----:B------:R-:W-:Y:S02]  /*0480*/  SHF.R.S32.HI R64, RZ, 0x1f, R56 ;  /* 0x0000001fff407819 */ /* 0x000fe40000011438 */
[----:B------:R-:W-:Y:S02]  /*0490*/  LEA.HI R65, R60, R53, RZ, 0x7 ;  /* 0x000000353c417211 */ /* 0x000fe400078f38ff */
[----:B------:R-:W-:Y:S02]  /*04a0*/  LEA.HI R64, R64, R59, RZ, 0x3 ;  /* 0x0000003b40407211 */ /* 0x000fe400078f18ff */
[----:B------:R-:W-:Y:S01]  /*04b0*/  SHF.R.S32.HI R61, RZ, 0x5, R66 ;  /* 0x00000005ff3d7819 */ /* 0x000fe20000011442 */
[----:B------:R-:W-:Y:S01]  /*04c0*/  IMAD.SHL.U32 R65, R65, 0x8, RZ ;  /* 0x0000000841417824 */ /* 0x000fe200078e00ff */
[----:B------:R-:W-:-:S02]  /*04d0*/  LOP3.LUT R64, R64, 0xfffffff8, RZ, 0xc0, !PT ;  /* 0xfffffff840407812 */ /* 0x000fc400078ec0ff */
[----:B0-----:R-:W-:Y:S02]  /*04e0*/  LEA.HI R63, R60, R53, RZ, 0x3 ;  /* 0x000000353c3f7211 */ /* 0x001fe400078f18ff */
[----:B------:R-:W-:Y:S01]  /*04f0*/  LEA.HI R66, R66, R61, RZ, 0x1 ;  /* 0x0000003d42427211 */ /* 0x000fe200078f08ff */
[----:B------:R-:W-:Y:S01]  /*0500*/  IMAD.IADD R59, R59, 0x1, -R64 ;  /* 0x000000013b3b7824 */ /* 0x000fe200078e0a40 */
[----:B------:R-:W-:Y:S02]  /*0510*/  LOP3.LUT R64, R56, 0x7ffffffc, RZ, 0xc0, !PT ;  /* 0x7ffffffc38407812 */ /* 0x000fe400078ec0ff */
[----:B------:R-:W-:Y:S02]  /*0520*/  LOP3.LUT R65, R65, 0x7ffffc00, RZ, 0xc0, !PT ;  /* 0x7ffffc0041417812 */ /* 0x000fe400078ec0ff */
[----:B------:R-:W-:Y:S02]  /*0530*/  SHF.R.S32.HI R62, RZ, 0x1f, R59 ;  /* 0x0000001fff3e7819 */ /* 0x000fe4000001143b */
[----:B------:R-:W-:-:S02]  /*0540*/  LOP3.LUT R66, R66, 0xfffffffe, RZ, 0xc0, !PT ;  /* 0xfffffffe42427812 */ /* 0x000fc400078ec0ff */
[----:B------:R-:W-:Y:S01]  /*0550*/  LEA.HI R56, R62, R59, RZ, 0x2 ;  /* 0x0000003b3e387211 */ /* 0x000fe200078f10ff */
[----:B------:R-:W-:Y:S01]  /*0560*/  IMAD.IADD R62, R53, 0x1, -R64 ;  /* 0x00000001353e7824 */ /* 0x000fe200078e0a40 */
[----:B------:R-:W-:Y:S01]  /*0570*/  LEA.HI R60, R60, R53, RZ, 0x6 ;  /* 0x000000353c3c7211 */ /* 0x000fe200078f30ff */
[----:B------:R-:W-:Y:S01]  /*0580*/  IMAD.IADD R61, R61, 0x1, -R66 ;  /* 0x000000013d3d7824 */ /* 0x000fe200078e0a42 */
[C---:B------:R-:W-:Y:S01]  /*0590*/  LOP3.LUT R64, R56.reuse, 0x7fffffc, RZ, 0xc0, !PT ;  /* 0x07fffffc38407812 */ /* 0x040fe200078ec0ff */
[----:B------:R-:W-:Y:S01]  /*05a0*/  IMAD.SHL.U32 R56, R56, 0x10, RZ ;  /* 0x0000001038387824 */ /* 0x000fe200078e00ff */
[----:B------:R-:W-:Y:S02]  /*05b0*/  LEA R62, R62, R65, 0x1 ;  /* 0x000000413e3e7211 */ /* 0x000fe400078e08ff */
[----:B------:R-:W-:Y:S01]  /*05c0*/  SHF.R.S32.HI R60, RZ, 0x6, R60 ;  /* 0x00000006ff3c7819 */ /* 0x000fe2000001143c */
[----:B------:R-:W-:Y:S01]  /*05d0*/  IMAD.IADD R58, R59, 0x1, -R64 ;  /* 0x000000013b3a7824 */ /* 0x000fe200078e0a40 */
[----:B------:R-:W-:-:S02]  /*05e0*/  SHF.R.S32.HI R59, RZ, 0x3, R63 ;  /* 0x00000003ff3b7819 */ /* 0x000fc4000001143f */
[----:B------:R-:W-:Y:S02]  /*05f0*/  SHF.R.S32.HI R64, RZ, 0x1f, R63 ;  /* 0x0000001fff407819 */ /* 0x000fe4000001143f */
[----:B------:R-:W-:Y:S02]  /*0600*/  IMNMX R57, R57, 0x40, PT ;  /* 0x0000004039397817 */ /* 0x000fe40003800200 */
[----:B------:R-:W-:Y:S02]  /*0610*/  LEA.HI R64, R64, R59, RZ, 0x2 ;  /* 0x0000003b40407211 */ /* 0x000fe400078f10ff */
[----:B------:R-:W-:Y:S02]  /*0620*/  LOP3.LUT R56, R56, 0x40, RZ, 0xc0, !PT ;  /* 0x0000004038387812 */ /* 0x000fe400078ec0ff */
[----:B------:R-:W-:Y:S02]  /*0630*/  LOP3.LUT R64, R64, 0xffffffc, RZ, 0xc0, !PT ;  /* 0x0ffffffc40407812 */ /* 0x000fe400078ec0ff */
[----:B------:R-:W-:Y:S01]  /*0640*/  ISETP.GE.AND P1, PT, R59, R57, PT ;  /* 0x000000393b00720c */ /* 0x000fe20003f26270 */
[----:B--2---:R0:W-:Y:S04]  /*0650*/  STS.128 [R53.X16], R4 ;  /* 0x0000000435007388 */ /* 0x0041e8000000cc00 */
[----:B---3--:R-:W-:Y:S04]  /*0660*/  STS.128 [R53.X16+0x1000], R8 ;  /* 0x0010000835007388 */ /* 0x008fe8000000cc00 */
[----:B----4-:R1:W-:Y:S04]  /*0670*/  STS.128 [R53.X16+0x2000], R12 ;  /* 0x0020000c35007388 */ /* 0x0103e8000000cc00 */
[----:B-----5:R-:W-:Y:S04]  /*0680*/  STS.128 [R53.X16+0x3000], R16 ;  /* 0x0030001035007388 */ /* 0x020fe8000000cc00 */
[----:B------:R-:W-:Y:S01]  /*0690*/  STS.128 [R53.X16+0x4000], R20 ;  /* 0x0040001435007388 */ /* 0x000fe2000000cc00 */
[----:B0-----:R-:W-:Y:S01]  /*06a0*/  LOP3.LUT R4, R63, 0xfffffff8, RZ, 0xc0, !PT ;  /* 0xfffffff83f047812 */ /* 0x001fe200078ec0ff */
[----:B------:R-:W-:Y:S01]  /*06b0*/  IMAD R5, R61, 0x100, R62 ;  /* 0x000001003d057824 */ /* 0x000fe200078e023e */
[----:B------:R-:W-:Y:S01]  /*06c0*/  IADD3 R7, R59, -R64, RZ ;  /* 0x800000403b077210 */ /* 0x000fe20007ffe0ff */
[----:B------:R-:W-:Y:S01]  /*06d0*/  STS.128 [R53.X16+0x5000], R24 ;  /* 0x0050001835007388 */ /* 0x000fe2000000cc00 */
[----:B------:R-:W-:-:S02]  /*06e0*/  IMAD.SHL.U32 R61, R61, 0x40, RZ ;  /* 0x000000403d3d7824 */ /* 0x000fc400078e00ff */
[----:B------:R-:W-:Y:S01]  /*06f0*/  IMAD.IADD R4, R53, 0x1, -R4 ;  /* 0x0000000135047824 */ /* 0x000fe200078e0a04 */
[----:B------:R-:W-:Y:S01]  /*0700*/  STS.128 [R53.X16+0x6000], R28 ;  /* 0x0060001c35007388 */ /* 0x000fe2000000cc00 */
[----:B-1----:R-:W-:Y:S01]  /*0710*/  IMAD R14, R60, 0x8, R7 ;  /* 0x000000083c0e7824 */ /* 0x002fe200078e0207 */
[----:B------:R-:W-:Y:S02]  /*0720*/  LOP3.LUT R61, R61, 0x40, RZ, 0xc0, !PT ;  /* 0x000000403d3d7812 */ /* 0x000fe400078ec0ff */
[----:B------:R-:W-:Y:S01]  /*0730*/  STS.128 [R53.X16+0x7000], R32 ;  /* 0x0070002035007388 */ /* 0x000fe2000000cc00 */
[C---:B------:R-:W-:Y:S01]  /*0740*/  LEA.HI R6, R4.reuse, R4, RZ, 0x1 ;  /* 0x0000000404067211 */ /* 0x040fe200078f08ff */
[----:B------:R-:W-:Y:S01]  /*0750*/  IMAD.SHL.U32 R4, R4, 0x8, RZ ;  /* 0x0000000804047824 */ /* 0x000fe200078e00ff */
[----:B------:R-:W-:Y:S01]  /*0760*/  LEA R58, R58, R5, 0x4 ;  /* 0x000000053a3a7211 */ /* 0x000fe200078e20ff */
[----:B------:R-:W-:Y:S01]  /*0770*/  STS.128 [R53.X16+0x8000], R36 ;  /* 0x0080002435007388 */ /* 0x000fe2000000cc00 */
[----:B------:R-:W-:-:S02]  /*0780*/  SHF.L.U32 R6, R6, 0x9, RZ ;  /* 0x0000000906067819 */ /* 0x000fc400000006ff */
[----:B------:R-:W-:Y:S01]  /*0790*/  LOP3.LUT R8, R61, 0x8, R4, 0xf8, !PT ;  /* 0x000000083d087812 */ /* 0x000fe200078ef804 */
[----:B------:R-:W-:Y:S01]  /*07a0*/  STS.128 [R53.X16+0x9000], R40 ;  /* 0x0090002835007388 */ /* 0x000fe2000000cc00 */
[----:B------:R-:W-:Y:S02]  /*07b0*/  LOP3.LUT R9, R6, 0x7ffffc00, RZ, 0xc0, !PT ;  /* 0x7ffffc0006097812 */ /* 0x000fe400078ec0ff */
[----:B------:R-:W-:Y:S01]  /*07c0*/  CS2R R6, SRZ ;  /* 0x0000000000067805 */ /* 0x000fe2000001ff00 */
[----:B------:R-:W-:Y:S01]  /*07d0*/  STS.128 [R53.X16+0xa000], R44 ;  /* 0x00a0002c35007388 */ /* 0x000fe2000000cc00 */
[----:B------:R-:W-:Y:S01]  /*07e0*/  @P0 IMAD.MOV.U32 R6, RZ, RZ, R55 ;  /* 0x000000ffff060224 */ /* 0x000fe200078e0037 */
[----:B------:R-:W-:Y:S01]  /*07f0*/  SHF.R.U32.HI R61, RZ, 0x3, R61 ;  /* 0x00000003ff3d7819 */ /* 0x000fe2000001163d */
[----:B------:R-:W-:Y:S01]  /*0800*/  IMAD.U32 R14, R14, 0x10, R9 ;  /* 0x000000100e0e7824 */ /* 0x000fe200078e0009 */
[----:B------:R-:W-:Y:S01]  /*0810*/  STS.128 [R53.X16+0xb000], R48 ;  /* 0x00b0003035007388 */ /* 0x000fe2000000cc00 */
[----:B------:R-:W-:Y:S01]  /*0820*/  @P0 SHF.R.S32.HI R7, RZ, 0x1f, R55 ;  /* 0x0000001fff070819 */ /* 0x000fe20000011437 */
[----:B------:R-:W-:Y:S01]  /*0830*/  IMAD.SHL.U32 R9, R60, 0x8, RZ ;  /* 0x000000083c097824 */ /* 0x000fe200078e00ff */
[----:B------:R-:W-:Y:S01]  /*0840*/  LOP3.LUT R61, R8, R61, RZ, 0x3c, !PT ;  /* 0x0000003d083d7212 */ /* 0x000fe200078e3cff */
[----:B------:R-:W-:Y:S01]  /*0850*/  BAR.SYNC.DEFER_BLOCKING 0x0 ;  /* 0x0000000000007b1d */ /* 0x000fe20000010000 */
[----:B------:R-:W-:-:S02]  /*0860*/  IADD3 R6, P0, R59, R6, RZ ;  /* 0x000000063b067210 */ /* 0x000fc40007f1e0ff */
[C---:B------:R-:W-:Y:S02]  /*0870*/  IADD3 R8, R59.reuse, 0x20, RZ ;  /* 0x000000203b087810 */ /* 0x040fe40007ffe0ff */
[----:B------:R-:W-:Y:S02]  /*0880*/  LEA.HI.X.SX32 R7, R59, R7, 0x1, P0 ;  /* 0x000000073b077211 */ /* 0x000fe400000f0eff */
[----:B------:R-:W-:Y:S01]  /*0890*/  ISETP.GE.AND P0, PT, R8, R57, PT ;  /* 0x000000390800720c */ /* 0x000fe20003f06270 */
[----:B------:R-:W-:Y:S01]  /*08a0*/  IMAD.IADD R8, R14, 0x1, R61 ;  /* 0x000000010e087824 */ /* 0x000fe200078e023d */
[----:B------:R-:W-:Y:S01]  /*08b0*/  LOP3.LUT R9, R56, 0x8, R9, 0xf8, !PT ;  /* 0x0000000838097812 */ /* 0x000fe200078ef809 */
[----:B------:R-:W-:Y:S01]  /*08c0*/  IMAD.WIDE R6, R54, 0x40, R6 ;  /* 0x0000004036067825 */ /* 0x000fe200078e0206 */
[----:B------:R-:W-:-:S04]  /*08d0*/  SHF.R.U32.HI R56, RZ, 0x3, R56 ;  /* 0x00000003ff387819 */ /* 0x000fc80000011638 */
[----:B------:R-:W-:-:S04]  /*08e0*/  LOP3.LUT R9, R9, R56, RZ, 0x3c, !PT ;  /* 0x0000003809097212 */ /* 0x000fc800078e3cff */
[----:B------:R-:W-:Y:S01]  /*08f0*/  IADD3 R9, R9, R58, RZ ;  /* 0x0000003a09097210 */ /* 0x000fe20007ffe0ff */
[----:B------:R-:W0:Y:S04]  /*0900*/  LDS R10, [R53.X4] ;  /* 0x00000000350a7984 */ /* 0x000e280000004800 */
[----:B------:R-:W1:Y:S04]  /*0910*/  LDS R11, [R53.X4+0x400] ;  /* 0x00040000350b7984 */ /* 0x000e680000004800 */
[----:B------:R-:W2:Y:S04]  /*0920*/  LDS R12, [R53.X4+0x800] ;  /* 0x00080000350c7984 */ /* 0x000ea80000004800 */
[----:B------:R-:W3:Y:S04]  /*0930*/  LDS R13, [R53.X4+0xc00] ;  /* 0x000c0000350d7984 */ /* 0x000ee80000004800 */
[----:B------:R-:W4:Y:S04]  /*0940*/  LDS R16, [R53.X4+0x1000] ;  /* 0x0010000035107984 */ /* 0x000f280000004800 */
[----:B------:R-:W5:Y:S04]  /*0950*/  LDS R17, [R53.X4+0x1400] ;  /* 0x0014000035117984 */ /* 0x000f680000004800 */
[----:B------:R-:W5:Y:S04]  /*0960*/  LDS R18, [R53.X4+0x1800] ;  /* 0x0018000035127984 */ /* 0x000f680000004800 */
[----:B------:R-:W5:Y:S04]  /*0970*/  LDS R19, [R53.X4+0x1c00] ;  /* 0x001c000035137984 */ /* 0x000f680000004800 */
[----:B------:R-:W5:Y:S04]  /*0980*/  LDS R25, [R53.X4+0x2000] ;  /* 0x0020000035197984 */ /* 0x000f680000004800 */
[----:B------:R-:W5:Y:S04]  /*0990*/  LDS R26, [R53.X4+0x2400] ;  /* 0x00240000351a7984 */ /* 0x000f680000004800 */
[----:B------:R-:W5:Y:S01]  /*09a0*/  LDS R15, [R53.X4+0x3800] ;  /* 0x00380000350f7984 */ /* 0x000f620000004800 */
[----:B0-----:R-:W-:-:S03]  /*09b0*/  FMUL.FTZ R10, R10, c[0x0][0x1b8] ;  /* 0x00006e000a0a7a20 */ /* 0x001fc60000410000 */
[----:B------:R-:W0:Y:S01]  /*09c0*/  LDS R14, [R53.X4+0x3c00] ;  /* 0x003c0000350e7984 */ /* 0x000e220000004800 */
[----:B-1----:R-:W-:-:S03]  /*09d0*/  FMUL.FTZ R11, R11, c[0x0][0x1b8] ;  /* 0x00006e000b0b7a20 */ /* 0x002fc60000410000 */
[----:B------:R-:W1:Y:S01]  /*09e0*/  LDS R27, [R53.X4+0x2800] ;  /* 0x00280000351b7984 */ /* 0x000e620000004800 */
[----:B--2---:R-:W-:Y:S01]  /*09f0*/  FMUL.FTZ R12, R12, c[0x0][0x1b8] ;  /* 0x00006e000c0c7a20 */ /* 0x004fe20000410000 */
[----:B------:R-:W-:Y:S02]  /*0a00*/  F2FP.PACK_AB R10, R11, R10 ;  /* 0x0000000a0b0a723e */ /* 0x000fe400000000ff */
[----:B------:R-:W2:Y:S01]  /*0a10*/  LDS R30, [R53.X4+0x2c00] ;  /* 0x002c0000351e7984 */ /* 0x000ea20000004800 */
[----:B---3--:R-:W-:-:S03]  /*0a20*/  FMUL.FTZ R13, R13, c[0x0][0x1b8] ;  /* 0x00006e000d0d7a20 */ /* 0x008fc60000410000 */
[----:B------:R-:W3:Y:S01]  /*0a30*/  LDS R31, [R53.X4+0x3000] ;  /* 0x00300000351f7984 */ /* 0x000ee20000004800 */
[----:B----4-:R-:W-:Y:S01]  /*0a40*/  FMUL.FTZ R16, R16, c[0x0][0x1b8] ;  /* 0x00006e0010107a20 */ /* 0x010fe20000410000 */
[----:B------:R-:W-:Y:S02]  /*0a50*/  F2FP.PACK_AB R11, R13, R12 ;  /* 0x0000000c0d0b723e */ /* 0x000fe400000000ff */
[----:B------:R-:W4:Y:S01]  /*0a60*/  LDS R24, [R53.X4+0x3400] ;  /* 0x0034000035187984 */ /* 0x000f220000004800 */
[----:B-----5:R-:W-:-:S03]  /*0a70*/  FMUL.FTZ R17, R17, c[0x0][0x1b8] ;  /* 0x00006e0011117a20 */ /* 0x020fc60000410000 */
[----:B------:R-:W5:Y:S01]  /*0a80*/  LDS R43, [R53.X4+0x4000] ;  /* 0x00400000352b7984 */ /* 0x000f620000004800 */
[----:B------:R-:W-:Y:S01]  /*0a90*/  FMUL.FTZ R18, R18, c[0x0][0x1b8] ;  /* 0x00006e0012127a20 */ /* 0x000fe20000410000 */
[----:B------:R-:W-:Y:S02]  /*0aa0*/  F2FP.PACK_AB R12, R17, R16 ;  /* 0x00000010110c723e */ /* 0x000fe400000000ff */
[----:B------:R-:W5:Y:S01]  /*0ab0*/  LDS R44, [R53.X4+0x4400] ;  /* 0x00440000352c7984 */ /* 0x000f620000004800 */
[----:B------:R-:W-:-:S03]  /*0ac0*/  FMUL.FTZ R19, R19, c[0x0][0x1b8] ;  /* 0x00006e0013137a20 */ /* 0x000fc60000410000 */
[----:B------:R-:W5:Y:S01]  /*0ad0*/  LDS R45, [R53.X4+0x4800] ;  /* 0x00480000352d7984 */ /* 0x000f620000004800 */
[----:B------:R-:W-:Y:S01]  /*0ae0*/  FMUL.FTZ R25, R25, c[0x0][0x1b8] ;  /* 0x00006e0019197a20 */ /* 0x000fe20000410000 */
[----:B------:R-:W-:Y:S02]  /*0af0*/  F2FP.PACK_AB R13, R19, R18 ;  /* 0x00000012130d723e */ /* 0x000fe400000000ff */
[----:B------:R-:W5:Y:S01]  /*0b00*/  LDS R16, [R53.X4+0x5000] ;  /* 0x0050000035107984 */ /* 0x000f620000004800 */
[----:B------:R-:W-:-:S03]  /*0b10*/  FMUL.FTZ R28, R26, c[0x0][0x1b8] ;  /* 0x00006e001a1c7a20 */ /* 0x000fc60000410000 */
[----:B------:R-:W5:Y:S01]  /*0b20*/  LDS R17, [R53.X4+0x5400] ;  /* 0x0054000035117984 */ /* 0x000f620000004800 */
[----:B------:R-:W-:-:S03]  /*0b30*/  FMUL.FTZ R40, R15, c[0x0][0x1b8] ;  /* 0x00006e000f287a20 */ /* 0x000fc60000410000 */
[----:B------:R-:W5:Y:S01]  /*0b40*/  LDS R18, [R53.X4+0x5800] ;  /* 0x0058000035127984 */ /* 0x000f620000004800 */
[----:B0-----:R-:W-:-:S03]  /*0b50*/  FMUL.FTZ R37, R14, c[0x0][0x1b8] ;  /* 0x00006e000e257a20 */ /* 0x001fc60000410000 */
[----:B------:R-:W0:Y:S01]  /*0b60*/  LDS R19, [R53.X4+0x5c00] ;  /* 0x005c000035137984 */ /* 0x000e220000004800 */
[----:B-1----:R-:W-:Y:S01]  /*0b70*/  FMUL.FTZ R29, R27, c[0x0][0x1b8] ;  /* 0x00006e001b1d7a20 */ /* 0x002fe20000410000 */
[----:B------:R-:W-:Y:S02]  /*0b80*/  F2FP.PACK_AB R40, R37, R40 ;  /* 0x000000282528723e */ /* 0x000fe400000000ff */
[----:B------:R-:W1:Y:S01]  /*0b90*/  LDS R20, [R53.X4+0x6000] ;  /* 0x0060000035147984 */ /* 0x000e620000004800 */
[----:B--2---:R-:W-:-:S03]  /*0ba0*/  FMUL.FTZ R30, R30, c[0x0][0x1b8] ;  /* 0x00006e001e1e7a20 */ /* 0x004fc60000410000 */
[----:B------:R-:W2:Y:S01]  /*0bb0*/  LDS R21, [R53.X4+0x6400] ;  /* 0x0064000035157984 */ /* 0x000ea20000004800 */
[----:B---3--:R-:W-:-:S03]  /*0bc0*/  FMUL.FTZ R31, R31, c[0x0][0x1b8] ;  /* 0x00006e001f1f7a20 */ /* 0x008fc60000410000 */
[----:B------:R-:W3:Y:S01]  /*0bd0*/  LDS R22, [R53.X4+0x6800] ;  /* 0x0068000035167984 */ /* 0x000ee20000004800 */
[----:B----4-:R-:W-:Y:S01]  /*0be0*/  FMUL.FTZ R32, R24, c[0x0][0x1b8] ;  /* 0x00006e0018207a20 */ /* 0x010fe20000410000 */
[----:B------:R-:W-:Y:S02]  /*0bf0*/  F2FP.PACK_AB R24, R28, R25 ;  /* 0x000000191c18723e */ /* 0x000fe400000000ff */
[----:B------:R-:W4:Y:S01]  /*0c00*/  LDS R23, [R53.X4+0x6c00] ;  /* 0x006c000035177984 */ /* 0x000f220000004800 */
[----:B------:R-:W-:Y:S01]  /*0c10*/  F2FP.PACK_AB R25, R30, R29 ;  /* 0x0000001d1e19723e */ /* 0x000fe200000000ff */
[----:B-----5:R-:W-:Y:S01]  /*0c20*/  FMUL.FTZ R46, R43, c[0x0][0x1b8] ;  /* 0x00006e002b2e7a20 */ /* 0x020fe20000410000 */
[----:B------:R-:W-:Y:S01]  /*0c30*/  F2FP.PACK_AB R31, R32, R31 ;  /* 0x0000001f201f723e */ /* 0x000fe200000000ff */
        /* <DEDUP_REMOVED lines=10> */
[----:B------:R-:W-:Y:S01]  /*0ce0*/  FMUL.FTZ R18, R18, c[0x0][0x1b8] ;  /* 0x00006e0012127a20 */ /* 0x000fe20000410000 */
[----:B------:R-:W-:Y:S02]  /*0cf0*/  F2FP.PACK_AB R16, R17, R16 ;  /* 0x000000101110723e */ /* 0x000fe400000000ff */
        /* <DEDUP_REMOVED lines=8> */
[----:B---3--:R-:W-:Y:S01]  /*0d80*/  FMUL.FTZ R22, R22, c[0x0][0x1b8] ;  /* 0x00006e0016167a20 */ /* 0x008fe20000410000 */
[----:B------:R-:W-:Y:S02]  /*0d90*/  F2FP.PACK_AB R18, R21, R20 ;  /* 0x000000141512723e */ /* 0x000fe400000000ff */
[----:B------:R-:W3:Y:S01]  /*0da0*/  LDS R28, [R53.X4+0x8000] ;  /* 0x00800000351c7984 */ /* 0x000ee20000004800 */
[----:B----4-:R-:W-:-:S03]  /*0db0*/  FMUL.FTZ R23, R23, c[0x0][0x1b8] ;  /* 0x00006e0017177a20 */ /* 0x010fc60000410000 */
[----:B------:R-:W4:Y:S01]  /*0dc0*/  LDS R33, [R53.X4+0x8400] ;  /* 0x0084000035217984 */ /* 0x000f220000004800 */
[----:B-----5:R-:W-:Y:S01]  /*0dd0*/  FMUL.FTZ R15, R15, c[0x0][0x1b8] ;  /* 0x00006e000f0f7a20 */ /* 0x020fe20000410000 */
[----:B------:R-:W-:Y:S01]  /*0de0*/  F2FP.PACK_AB R19, R23, R22 ;  /* 0x000000161713723e */ /* 0x000fe200000000ff */
[----:B------:R-:W-:Y:S01]  /*0df0*/  IMAD.SHL.U32 R23, R9, 0x2, RZ ;  /* 0x0000000209177824 */ /* 0x000fe200078e00ff */
[----:B------:R-:W5:Y:S01]  /*0e00*/  LDS R29, [R53.X4+0x8800] ;  /* 0x00880000351d7984 */ /* 0x000f620000004800 */
[----:B------:R-:W-:Y:S01]  /*0e10*/  FMUL.FTZ R36, R36, c[0x0][0x1b8] ;  /* 0x00006e0024247a20 */ /* 0x000fe20000410000 */
[----:B------:R-:W-:Y:S02]  /*0e20*/  LEA R9, R8, 0xc000, 0x1 ;  /* 0x0000c00008097811 */ /* 0x000fe400078e08ff */
[----:B------:R-:W5:Y:S01]  /*0e30*/  LDS R32, [R53.X4+0x8c00] ;  /* 0x008c000035207984 */ /* 0x000f620000004800 */
[----:B------:R-:W-:Y:S01]  /*0e40*/  FMUL.FTZ R14, R14, c[0x0][0x1b8] ;  /* 0x00006e000e0e7a20 */ /* 0x000fe20000410000 */
[----:B------:R-:W-:-:S02]  /*0e50*/  F2FP.PACK_AB R36, R36, R15 ;  /* 0x0000000f2424723e */ /* 0x000fc400000000ff */
[----:B------:R-:W5:Y:S01]  /*0e60*/  LDS R38, [R53.X4+0xa000] ;  /* 0x00a0000035267984 */ /* 0x000f620000004800 */
[----:B------:R-:W-:-:S03]  /*0e70*/  FMUL.FTZ R35, R35, c[0x0][0x1b8] ;  /* 0x00006e0023237a20 */ /* 0x000fc60000410000 */
[----:B------:R-:W5:Y:S01]  /*0e80*/  LDS R42, [R53.X4+0xa400] ;  /* 0x00a40000352a7984 */ /* 0x000f620000004800 */
[----:B------:R-:W-:Y:S01]  /*0e90*/  FMUL.FTZ R49, R49, c[0x0][0x1b8] ;  /* 0x00006e0031317a20 */ /* 0x000fe20000410000 */
[----:B------:R-:W-:Y:S02]  /*0ea0*/  F2FP.PACK_AB R35, R35, R14 ;  /* 0x0000000e2323723e */ /* 0x000fe400000000ff */
        /* <DEDUP_REMOVED lines=14> */
[----:B----4-:R-:W-:Y:S02]  /*0f90*/  FMUL.FTZ R33, R33, c[0x0][0x1b8] ;  /* 0x00006e0021217a20 */ /* 0x010fe40000410000 */
[----:B-----5:R-:W-:Y:S01]  /*0fa0*/  FMUL.FTZ R29, R29, c[0x0][0x1b8] ;  /* 0x00006e001d1d7a20 */ /* 0x020fe20000410000 */
[----:B------:R-:W-:Y:S02]  /*0fb0*/  STS [R23+0xc000], R10 ;  /* 0x00c0000a17007388 */ /* 0x000fe40000000800 */
[----:B------:R-:W-:Y:S01]  /*0fc0*/  F2FP.PACK_AB R28, R33, R28 ;  /* 0x0000001c211c723e */ /* 0x000fe200000000ff */
[----:B------:R-:W-:Y:S01]  /*0fd0*/  FMUL.FTZ R32, R32, c[0x0][0x1b8] ;  /* 0x00006e0020207a20 */ /* 0x000fe20000410000 */
[----:B------:R-:W-:Y:S01]  /*0fe0*/  STS [R23+0xc100], R11 ;  /* 0x00c1000b17007388 */ /* 0x000fe20000000800 */
[----:B------:R-:W-:-:S03]  /*0ff0*/  FMUL.FTZ R38, R38, c[0x0][0x1b8] ;  /* 0x00006e0026267a20 */ /* 0x000fc60000410000 */
[----:B------:R-:W-:Y:S01]  /*1000*/  F2FP.PACK_AB R29, R32, R29 ;  /* 0x0000001d201d723e */ /* 0x000fe200000000ff */
[----:B------:R4:W-:Y:S01]  /*1010*/  STS [R23+0xd000], R24 ;  /* 0x00d0001817007388 */ /* 0x0009e20000000800 */
[----:B------:R-:W-:-:S03]  /*1020*/  FMUL.FTZ R15, R42, c[0x0][0x1b8] ;  /* 0x00006e002a0f7a20 */ /* 0x000fc60000410000 */
[----:B------:R5:W-:Y:S01]  /*1030*/  STS [R23+0xd100], R25 ;  /* 0x00d1001917007388 */ /* 0x000be20000000800 */
[----:B------:R-:W-:Y:S01]  /*1040*/  FMUL.FTZ R37, R37, c[0x0][0x1b8] ;  /* 0x00006e0025257a20 */ /* 0x000fe20000410000 */
[----:B------:R-:W-:Y:S02]  /*1050*/  F2FP.PACK_AB R15, R15, R38 ;  /* 0x000000260f0f723e */ /* 0x000fe400000000ff */
[----:B------:R1:W-:Y:S01]  /*1060*/  STS [R23+0xc400], R12 ;  /* 0x00c4000c17007388 */ /* 0x0003e20000000800 */
[----:B------:R-:W-:Y:S01]  /*1070*/  FMUL.FTZ R14, R41, c[0x0][0x1b8] ;  /* 0x00006e00290e7a20 */ /* 0x000fe20000410000 */
[----:B----4-:R-:W-:Y:S02]  /*1080*/  IADD3 R24, R4, 0x80, RZ ;  /* 0x0000008004187810 */ /* 0x010fe40007ffe0ff */
[----:B------:R4:W-:Y:S01]  /*1090*/  STS [R23+0xc500], R13 ;  /* 0x00c5000d17007388 */ /* 0x0009e20000000800 */
[----:B0-----:R-:W-:Y:S01]  /*10a0*/  FMUL.FTZ R39, R39, c[0x0][0x1b8] ;  /* 0x00006e0027277a20 */ /* 0x001fe20000410000 */
[----:B------:R-:W-:-:S02]  /*10b0*/  F2FP.PACK_AB R14, R14, R37 ;  /* 0x000000250e0e723e */ /* 0x000fc400000000ff */
[----:B------:R4:W-:Y:S01]  /*10c0*/  STS [R23+0xd400], R31 ;  /* 0x00d4001f17007388 */ /* 0x0009e20000000800 */
[----:B-----5:R-:W-:Y:S01]  /*10d0*/  IADD3 R25, R4, 0x40, RZ ;  /* 0x0000004004197810 */ /* 0x020fe20007ffe0ff */
[----:B-1----:R-:W-:Y:S02]  /*10e0*/  FMUL.FTZ R44, R44, c[0x0][0x1b8] ;  /* 0x00006e002c2c7a20 */ /* 0x002fe40000410000 */
[----:B------:R4:W-:Y:S01]  /*10f0*/  STS [R23+0xd500], R40 ;  /* 0x00d5002817007388 */ /* 0x0009e20000000800 */
[----:B--2---:R-:W-:Y:S02]  /*1100*/  FMUL.FTZ R43, R43, c[0x0][0x1b8] ;  /* 0x00006e002b2b7a20 */ /* 0x004fe40000410000 */
[----:B------:R-:W-:Y:S01]  /*1110*/  F2FP.PACK_AB R39, R44, R39 ;  /* 0x000000272c27723e */ /* 0x000fe200000000ff */
[----:B------:R4:W-:Y:S01]  /*1120*/  STS [R23+0xe000], R46 ;  /* 0x00e0002e17007388 */ /* 0x0009e20000000800 */
[----:B---3--:R-:W-:-:S03]  /*1130*/  FMUL.FTZ R22, R45, c[0x0][0x1b8] ;  /* 0x00006e002d167a20 */ /* 0x008fc60000410000 */
[----:B------:R4:W-:Y:S02]  /*1140*/  STS [R23+0xe100], R47 ;  /* 0x00e1002f17007388 */ /* 0x0009e40000000800 */
[----:B------:R-:W-:Y:S02]  /*1150*/  F2FP.PACK_AB R22, R22, R43 ;  /* 0x0000002b1616723e */ /* 0x000fe400000000ff */
        /* <DEDUP_REMOVED lines=14> */
[----:B------:R-:W-:Y:S06]  /*1240*/  BAR.SYNC.DEFER_BLOCKING 0x0 ;  /* 0x0000000000007b1d */ /* 0x000fec0000010000 */
[----:B------:R-:W-:Y:S05]  /*1250*/  @P1 BRA `(.L_x_1323) ;  /* 0x0000018000001947 */ /* 0x000fea0003800000 */
[----:B----4-:R-:W-:Y:S01]  /*1260*/  ISETP.GE.AND P1, PT, R4, c[0x0][0x194], PT ;  /* 0x0000650004007a0c */ /* 0x010fe20003f26270 */
[----:B------:R-:W0:Y:S01]  /*1270*/  LDS.128 R20, [R9+0x2000] ;  /* 0x0020000009147984 */ /* 0x000e220000000c00 */
[----:B------:R-:W-:Y:S01]  /*1280*/  SHF.R.S32.HI R5, RZ, 0x1f, R4 ;  /* 0x0000001fff057819 */ /* 0x000fe20000011404 */
[----:B------:R-:W-:Y:S01]  /*1290*/  IMAD R11, R2, c[0x0][0x1a8], RZ ;  /* 0x00006a00020b7a24 */ /* 0x000fe200078e02ff */
[----:B------:R-:W-:Y:S01]  /*12a0*/  ISETP.GE.AND P2, PT, R25, c[0x0][0x194], PT ;  /* 0x0000650019007a0c */ /* 0x000fe20003f46270 */
[----:B------:R-:W1:Y:S01]  /*12b0*/  LDS.128 R12, [R9+0x4000] ;  /* 0x00400000090c7984 */ /* 0x000e620000000c00 */
[----:B------:R-:W-:Y:S01]  /*12c0*/  ISETP.GE.AND P3, PT, R24, c[0x0][0x194], PT ;  /* 0x0000650018007a0c */ /* 0x000fe20003f66270 */
[----:B------:R-:W-:-:S02]  /*12d0*/  IMAD R27, R0, c[0x0][0x1ac], R11 ;  /* 0x00006b00001b7a24 */ /* 0x000fc400078e020b */
[----:B------:R-:W-:-:S04]  /*12e0*/  IMAD.WIDE.U32 R10, R0, c[0x0][0x1a8], R4 ;  /* 0x00006a00000a7a25 */ /* 0x000fc800078e0004 */
[----:B------:R2:W3:Y:S01]  /*12f0*/  @!P1 LDS.128 R16, [R9] ;  /* 0x0000000009109984 */ /* 0x0004e20000000c00 */
[----:B------:R-:W-:Y:S02]  /*1300*/  IMAD.IADD R11, R11, 0x1, R27 ;  /* 0x000000010b0b7824 */ /* 0x000fe400078e021b */
[----:B------:R-:W-:Y:S02]  /*1310*/  IMAD R27, R3, c[0x0][0x1b0], RZ ;  /* 0x00006c00031b7a24 */ /* 0x000fe400078e02ff */
[----:B------:R-:W-:-:S04]  /*1320*/  IMAD.WIDE.U32 R10, R52, c[0x0][0x1b0], R10 ;  /* 0x00006c00340a7a25 */ /* 0x000fc800078e000a */
[----:B------:R-:W-:-:S04]  /*1330*/  IMAD R27, R52, c[0x0][0x1b4], R27 ;  /* 0x00006d00341b7a24 */ /* 0x000fc800078e021b */
[----:B------:R-:W-:Y:S02]  /*1340*/  IMAD.IADD R11, R11, 0x1, R27 ;  /* 0x000000010b0b7824 */ /* 0x000fe400078e021b */
[----:B------:R-:W-:Y:S02]  /*1350*/  IMAD R27, R7, c[0x0][0x1a0], RZ ;  /* 0x00006800071b7a24 */ /* 0x000fe400078e02ff */
[----:B------:R-:W-:-:S04]  /*1360*/  IMAD.WIDE.U32 R10, R6, c[0x0][0x1a0], R10 ;  /* 0x00006800060a7a25 */ /* 0x000fc800078e000a */
[----:B------:R-:W-:Y:S01]  /*1370*/  IMAD R27, R6, c[0x0][0x1a4], R27 ;  /* 0x00006900061b7a24 */ /* 0x000fe200078e021b */
[----:B------:R-:W-:-:S04]  /*1380*/  LEA R26, P4, R10, c[0x0][0x188], 0x1 ;  /* 0x000062000a1a7a11 */ /* 0x000fc800078808ff */
[----:B--2---:R-:W-:-:S04]  /*1390*/  IADD3 R9, R11, R27, RZ ;  /* 0x0000001b0b097210 */ /* 0x004fc80007ffe0ff */
[----:B------:R-:W-:-:S05]  /*13a0*/  LEA.HI.X R27, R10, c[0x0][0x18c], R9, 0x1, P4 ;  /* 0x000063000a1b7a11 */ /* 0x000fca00020f0c09 */
[----:B0-----:R0:W-:Y:S04]  /*13b0*/  @!P2 STG.E.128 [R26.64+0x80], R20 ;  /* 0x000080141a00a986 */ /* 0x0011e8000c101d04 */
[----:B-1----:R0:W-:Y:S04]  /*13c0*/  @!P3 STG.E.128 [R26.64+0x100], R12 ;  /* 0x0001000c1a00b986 */ /* 0x0021e8000c101d04 */
[----:B---3--:R0:W-:Y:S02]  /*13d0*/  @!P1 STG.E.128 [R26.64], R16 ;  /* 0x000000101a009986 */ /* 0x0081e4000c101d04 */
.L_x_1323:
[----:B----4-:R-:W-:Y:S05]  /*13e0*/  BSYNC B0 ;  /* 0x0000000000007941 */ /* 0x010fea0003800000 */
.L_x_1322:
[----:B------:R-:W-:Y:S05]  /*13f0*/  @P0 EXIT ;  /* 0x000000000000094d */ /* 0x000fea0003800000 */
[----:B------:R-:W-:Y:S01]  /*1400*/  IMAD R9, R2, c[0x0][0x1a8], RZ ;  /* 0x00006a0002097a24 */ /* 0x000fe200078e02ff */
[--C-:B------:R-:W-:Y:S01]  /*1410*/  SHF.R.S32.HI R5, RZ, 0x1f, R4.reuse ;  /* 0x0000001fff057819 */ /* 0x100fe20000011404 */
[----:B0-----:R-:W-:Y:S01]  /*1420*/  IMAD.SHL.U32 R22, R8, 0x2, RZ ;  /* 0x0000000208167824 */ /* 0x001fe200078e00ff */
[----:B------:R-:W-:Y:S01]  /*1430*/  ISETP.GE.AND P1, PT, R4, c[0x0][0x194], PT ;  /* 0x0000650004007a0c */ /* 0x000fe20003f26270 */
[C---:B------:R-:W-:Y:S01]  /*1440*/  IMAD R21, R0.reuse, c[0x0][0x1ac], R9 ;  /* 0x00006b0000157a24 */ /* 0x040fe200078e0209 */
[----:B------:R-:W-:Y:S01]  /*1450*/  ISETP.GE.AND P2, PT, R25, c[0x0][0x194], PT ;  /* 0x0000650019007a0c */ /* 0x000fe20003f46270 */
[----:B------:R-:W-:Y:S01]  /*1460*/  IMAD.WIDE.U32 R16, R0, c[0x0][0x1a8], R4 ;  /* 0x00006a0000107a25 */ /* 0x000fe200078e0004 */
[----:B------:R-:W0:Y:S01]  /*1470*/  LDS.128 R12, [R22+0xc400] ;  /* 0x00c40000160c7984 */ /* 0x000e220000000c00 */
[----:B------:R-:W-:-:S02]  /*1480*/  ISETP.GE.AND P3, PT, R24, c[0x0][0x194], PT ;  /* 0x0000650018007a0c */ /* 0x000fc40003f66270 */
[----:B------:R-:W-:Y:S01]  /*1490*/  IMAD.IADD R21, R17, 0x1, R21 ;  /* 0x0000000111157824 */ /* 0x000fe200078e0215 */
[----:B------:R-:W1:Y:S01]  /*14a0*/  LDS.128 R8, [R22+0xe400] ;  /* 0x00e4000016087984 */ /* 0x000e620000000c00 */
[----:B------:R-:W-:Y:S02]  /*14b0*/  IMAD.MOV.U32 R20, RZ, RZ, R16 ;  /* 0x000000ffff147224 */ /* 0x000fe400078e0010 */
[----:B------:R-:W-:Y:S01]  /*14c0*/  IMAD R5, R3, c[0x0][0x1b0], RZ ;  /* 0x00006c0003057a24 */ /* 0x000fe200078e02ff */
[----:B------:R2:W3:Y:S01]  /*14d0*/  LDS.128 R16, [R22+0x10400] ;  /* 0x0104000016107984 */ /* 0x0004e20000000c00 */
[----:B------:R-:W-:Y:S01]  /*14e0*/  IADD3 R3, P0, R6, 0x20, RZ ;  /* 0x0000002006037810 */ /* 0x000fe20007f1e0ff */
[----:B------:R-:W-:-:S03]  /*14f0*/  IMAD.WIDE.U32 R20, R52, c[0x0][0x1b0], R20 ;  /* 0x00006c0034147a25 */ /* 0x000fc600078e0014 */
[----:B------:R-:W-:Y:S01]  /*1500*/  IADD3.X R6, RZ, R7, RZ, P0, !PT ;  /* 0x00000007ff067210 */ /* 0x000fe200007fe4ff */
[----:B------:R-:W-:-:S04]  /*1510*/  IMAD R5, R52, c[0x0][0x1b4], R5 ;  /* 0x00006d0034057a24 */ /* 0x000fc800078e0205 */
[----:B------:R-:W-:Y:S02]  /*1520*/  IMAD R6, R6, c[0x0][0x1a0], RZ ;  /* 0x0000680006067a24 */ /* 0x000fe400078e02ff */
[----:B------:R-:W-:Y:S02]  /*1530*/  IMAD.IADD R21, R21, 0x1, R5 ;  /* 0x0000000115157824 */ /* 0x000fe400078e0205 */
[C---:B------:R-:W-:Y:S02]  /*1540*/  IMAD R5, R3.reuse, c[0x0][0x1a4], R6 ;  /* 0x0000690003057a24 */ /* 0x040fe400078e0206 */
[----:B------:R-:W-:-:S04]  /*1550*/  IMAD.WIDE.U32 R2, R3, c[0x0][0x1a0], R20 ;  /* 0x0000680003027a25 */ /* 0x000fc800078e0014 */
[----:B------:R-:W-:Y:S01]  /*1560*/  IMAD.IADD R3, R3, 0x1, R5 ;  /* 0x0000000103037824 */ /* 0x000fe200078e0205 */
[----:B------:R-:W-:-:S04]  /*1570*/  LEA R4, P0, R2, c[0x0][0x188], 0x1 ;  /* 0x0000620002047a11 */ /* 0x000fc800078008ff */
[----:B------:R-:W-:-:S05]  /*1580*/  LEA.HI.X R5, R2, c[0x0][0x18c], R3, 0x1, P0 ;  /* 0x0000630002057a11 */ /* 0x000fca00000f0c03 */
[----:B0-----:R2:W-:Y:S04]  /*1590*/  @!P1 STG.E.128 [R4.64], R12 ;  /* 0x0000000c04009986 */ /* 0x0015e8000c101d04 */
[----:B-1----:R2:W-:Y:S01]  /*15a0*/  @!P2 STG.E.128 [R4.64+0x80], R8 ;  /* 0x000080080400a986 */ /* 0x0025e2000c101d04 */
[----:B------:R-:W-:Y:S05]  /*15b0*/  @P3 EXIT ;  /* 0x000000000000394d */ /* 0x000fea0003800000 */
[----:B---3--:R-:W-:Y:S01]  /*15c0*/  STG.E.128 [R4.64+0x100], R16 ;  /* 0x0001001004007986 */ /* 0x008fe2000c101d04 */
[----:B------:R-:W-:Y:S05]  /*15d0*/  EXIT ;  /* 0x000000000000794d */ /* 0x000fea0003800000 */
.L_x_1324:
        /* <DEDUP_REMOVED lines=10> */
.L_x_1431:


//--------------------- .text._ZN7cutlass13device_kernelIN5flash19enable_sm80_to_sm89INS1_16FlashAttnBwdSm80INS1_25CollectiveMainloopBwdSm80ILi2ELi1EN4cute5tupleIJNS5_1CILi64EEENS7_ILi80EEENS7_ILi192EEEEEENS_6half_tEfNS_4arch4Sm80ELb1ELb0ELb0ELb1ELb1ELb0ELb1ELb0ELi2ELi4ELi2ELi2ELb0EEENS1_24CollectiveEpilogueBwdGQAISB_fSE_Li256ELb1ELb1EEENS1_25SingleTileBwdLPTSchedulerILb1ELi80ELb1EEEEEEEEEvNT_6ParamsE --------------------------
	.section	.text._ZN7cutlass13device_kernelIN5flash19enable_sm80_to_sm89INS1_16FlashAttnBwdSm80INS1_25CollectiveMainloopBwdSm80ILi2ELi1EN4cute5tupleIJNS5_1CILi64EEENS7_ILi80EEENS7_ILi192EEEEEENS_6half_tEfNS_4arch4Sm80ELb1ELb0ELb0ELb1ELb1ELb0ELb1ELb0ELi2ELi4ELi2ELi2ELb0EEENS1_24CollectiveEpilogueBwdGQAISB_fSE_Li256ELb1ELb1EEENS1_25SingleTileBwdLPTSchedulerILb1ELi80ELb1EEEEEEEEEvNT_6ParamsE,"ax",@progbits
	.sectioninfo	@"SHI_REGISTERS=255"
	.align	128
.text._ZN7cutlass13device_kernelIN5flash19enable_sm80_to_sm89INS1_16FlashAttnBwdSm80INS1_25CollectiveMainloopBwdSm80ILi2ELi1EN4cute5tupleIJNS5_1CILi64EEENS7_ILi80EEENS7_ILi192EEEEEENS_6half_tEfNS_4arch4Sm80ELb1ELb0ELb0ELb1ELb1ELb0ELb1ELb0ELi2ELi4ELi2ELi2ELb0EEENS1_24CollectiveEpilogueBwdGQAISB_fSE_Li256ELb1ELb1EEENS1_25SingleTileBwdLPTSchedulerILb1ELi80ELb1EEEEEEEEEvNT_6ParamsE:
        .type           _ZN7cutlass13device_kernelIN5flash19enable_sm80_to_sm89INS1_16FlashAttnBwdSm80INS1_25CollectiveMainloopBwdSm80ILi2ELi1EN4cute5tupleIJNS5_1CILi64EEENS7_ILi80EEENS7_ILi192EEEEEENS_6half_tEfNS_4arch4Sm80ELb1ELb0ELb0ELb1ELb1ELb0ELb1ELb0ELi2ELi4ELi2ELi2ELb0EEENS1_24CollectiveEpilogueBwdGQAISB_fSE_Li256ELb1ELb1EEENS1_25SingleTileBwdLPTSchedulerILb1ELi80ELb1EEEEEEEEEvNT_6ParamsE,@function
        .size           _ZN7cutlass13device_kernelIN5flash19enable_sm80_to_sm89INS1_16FlashAttnBwdSm80INS1_25CollectiveMainloopBwdSm80ILi2ELi1EN4cute5tupleIJNS5_1CILi64EEENS7_ILi80EEENS7_ILi192EEEEEENS_6half_tEfNS_4arch4Sm80ELb1ELb0ELb0ELb1ELb1ELb0ELb1ELb0ELi2ELi4ELi2ELi2ELb0EEENS1_24CollectiveEpilogueBwdGQAISB_fSE_Li256ELb1ELb1EEENS1_25SingleTileBwdLPTSchedulerILb1ELi80ELb1EEEEEEEEEvNT_6ParamsE,(.L_x_1432 - _ZN7cutlass13device_kernelIN5flash19enable_sm80_to_sm89INS1_16FlashAttnBwdSm80INS1_25CollectiveMainloopBwdSm80ILi2ELi1EN4cute5tupleIJNS5_1CILi64EEENS7_ILi80EEENS7_ILi192EEEEEENS_6half_tEfNS_4arch4Sm80ELb1ELb0ELb0ELb1ELb1ELb0ELb1ELb0ELi2ELi4ELi2ELi2ELb0EEENS1_24CollectiveEpilogueBwdGQAISB_fSE_Li256ELb1ELb1EEENS1_25SingleTileBwdLPTSchedulerILb1ELi80ELb1EEEEEEEEEvNT_6ParamsE)
        .other          _ZN7cutlass13device_kernelIN5flash19enable_sm80_to_sm89INS1_16FlashAttnBwdSm80INS1_25CollectiveMainloopBwdSm80ILi2ELi1EN4cute5tupleIJNS5_1CILi64EEENS7_ILi80EEENS7_ILi192EEEEEENS_6half_tEfNS_4arch4Sm80ELb1ELb0ELb0ELb1ELb1ELb0ELb1ELb0ELi2ELi4ELi2ELi2ELb0EEENS1_24CollectiveEpilogueBwdGQAISB_fSE_Li256ELb1ELb1EEENS1_25SingleTileBwdLPTSchedulerILb1ELi80ELb1EEEEEEEEEvNT_6ParamsE,@"STO_CUDA_ENTRY STV_DEFAULT"
_ZN7cutlass13device_kernelIN5flash19enable_sm80_to_sm89INS1_16FlashAttnBwdSm80INS1_25CollectiveMainloopBwdSm80ILi2ELi1EN4cute5tupleIJNS5_1CILi64EEENS7_ILi80EEENS7_ILi192EEEEEENS_6half_tEfNS_4arch4Sm80ELb1ELb0ELb0ELb1ELb1ELb0ELb1ELb0ELi2ELi4ELi2ELi2ELb0EEENS1_24CollectiveEpilogueBwdGQAISB_fSE_Li256ELb1ELb1EEENS1_25SingleTileBwdLPTSchedulerILb1ELi80ELb1EEEEEEEEEvNT_6ParamsE:
        /* <DEDUP_REMOVED lines=24> */
.L_x_1326:
[----:B------:R-:W-:-:S04]  /*0180*/  MOV R2, c[0x0][0x3b4] ;  /* 0x0000ed0000027a02 */ /* 0x000fc80000000f00 */
[----:B------:R-:W-:Y:S02]  /*0190*/  ISETP.NE.AND P0, PT, R2, 0x1, PT ;  /* 0x000000010200780c */ /* 0x000fe40003f05270 */
[----:B------:R-:W-:-:S11]  /*01a0*/  MOV R2, R0 ;  /* 0x0000000000027202 */ /* 0x000fd60000000f00 */
[----:B------:R-:W-:-:S05]  /*01b0*/  @P0 IMAD.HI.U32 R3, R0, c[0x0][0x3b8], RZ ;  /* 0x0000ee0000030a27 */ /* 0x000fca00078e00ff */
[----:B------:R-:W-:-:S05]  /*01c0*/  @P0 SHF.R.U32.HI R2, RZ, c[0x0][0x3bc], R3 ;  /* 0x0000ef00ff020a19 */ /* 0x000fca0000011603 */
[----:B------:R-:W-:Y:S02]  /*01d0*/  IMAD R5, R2, c[0x0][0x3b4], RZ ;  /* 0x0000ed0002057a24 */ /* 0x000fe400078e02ff */
.L_x_1327:
        /* <DEDUP_REMOVED lines=16> */
.L_x_1328:
        /* <DEDUP_REMOVED lines=9> */
.L_x_1330:
[----:B------:R-:W-:-:S04]  /*0370*/  MOV R3, c[0x0][0x3dc] ;  /* 0x0000f70000037a02 */ /* 0x000fc80000000f00 */
.L_x_1329:
        /* <DEDUP_REMOVED lines=9> */
.L_x_1325:
        /* <DEDUP_REMOVED lines=16> */
.L_x_1332:
[----:B------:R-:W-:Y:S02]  /*0510*/  MOV R0, c[0x0][0x3b4] ;  /* 0x0000ed0000007a02 */ /* 0x000fe40000000f00 */
[----:B------:R-:W-:Y:S02]  /*0520*/  MOV R2, R3 ;  /* 0x0000000300027202 */ /* 0x000fe40000000f00 */
[----:B------:R-:W-:-:S13]  /*0530*/  ISETP.NE.AND P0, PT, R0, 0x1, PT ;  /* 0x000000010000780c */ /* 0x000fda0003f05270 */
[----:B------:R-:W-:-:S05]  /*0540*/  @P0 IMAD.HI.U32 R0, R3, c[0x0][0x3b8], RZ ;  /* 0x0000ee0003000a27 */ /* 0x000fca00078e00ff */
[----:B------:R-:W-:-:S05]  /*0550*/  @P0 SHF.R.U32.HI R2, RZ, c[0x0][0x3bc], R0 ;  /* 0x0000ef00ff020a19 */ /* 0x000fca0000011600 */
[----:B------:R-:W-:Y:S02]  /*0560*/  IMAD R4, R2, c[0x0][0x3b4], RZ ;  /* 0x0000ed0002047a24 */ /* 0x000fe400078e02ff */
.L_x_1333:
        /* <DEDUP_REMOVED lines=16> */
.L_x_1334:
        /* <DEDUP_REMOVED lines=9> */
.L_x_1336:
[----:B------:R-:W-:-:S04]  /*0700*/  MOV R3, c[0x0][0x3dc] ;  /* 0x0000f70000037a02 */ /* 0x000fc80000000f00 */
.L_x_1335:
        /* <DEDUP_REMOVED lines=8> */
.L_x_1331:
[----:B------:R-:W-:-:S13]  /*0790*/  ISETP.GE.AND P0, PT, R231, RZ, PT ;  /* 0x000000ffe700720c */ /* 0x000fda0003f06270 */
[----:B------:R-:W-:Y:S05]  /*07a0*/  @!P0 EXIT ;  /* 0x000000000000894d */ /* 0x000fea0003800000 */
[----:B------:R-:W-:Y:S01]  /*07b0*/  ISETP.NE.U32.AND P0, PT, RZ, c[0x0][0x2c8], PT ;  /* 0x0000b200ff007a0c */ /* 0x000fe20003f05070 */
[----:B------:R-:W-:-:S03]  /*07c0*/  IMAD.MOV.U32 R6, RZ, RZ, 0x4 ;  /* 0x00000004ff067424 */ /* 0x000fc600078e00ff */
[----:B------:R-:W-:Y:S01]  /*07d0*/  ISETP.NE.AND.EX P6, PT, RZ, c[0x0][0x2cc], PT, P0 ;  /* 0x0000b300ff007a0c */ /* 0x000fe20003fc5300 */
[----:B------:R-:W-:Y:S01]  /*07e0*/  IMAD.WIDE R14, R231, R6, c[0x0][0x2c8] ;  /* 0x0000b200e70e7625 */ /* 0x000fe200078e0206 */
[----:B------:R-:W-:-:S04]  /*07f0*/  ISETP.NE.U32.AND P0, PT, RZ, c[0x0][0x2d0], PT ;  /* 0x0000b400ff007a0c */ /* 0x000fc80003f05070 */
[----:B------:R-:W-:Y:S02]  /*0800*/  ISETP.NE.AND.EX P2, PT, RZ, c[0x0][0x2d4], PT, P0 ;  /* 0x0000b500ff007a0c */ /* 0x000fe40003f45300 */
[----:B------:R-:W-:-:S04]  /*0810*/  ISETP.NE.U32.AND P0, PT, RZ, c[0x0][0x2d8], PT ;  /* 0x0000b600ff007a0c */ /* 0x000fc80003f05070 */
[----:B------:R-:W-:Y:S01]  /*0820*/  ISETP.NE.AND.EX P0, PT, RZ, c[0x0][0x2dc], PT, P0 ;  /* 0x0000b700ff007a0c */ /* 0x000fe20003f05300 */
[----:B------:R-:W2:Y:S01]  /*0830*/  @P6 LDG.E R0, [R14.64] ;  /* 0x0000000a0e006981 */ /* 0x000ea2000c1e1900 */
[----:B------:R-:W-:-:S03]  /*0840*/  IMAD.WIDE R12, R231, R6, c[0x0][0x2d0] ;  /* 0x0000b400e70c7625 */ /* 0x000fc600078e0206 */
[----:B------:R-:W3:Y:S01]  /*0850*/  @P6 LDG.E R9, [R14.64] ;  /* 0x0000000a0e096981 */ /* 0x000ee2000c1e1900 */
[----:B------:R-:W-:-:S03]  /*0860*/  IMAD.MOV.U32 R230, RZ, RZ, c[0x0][0x168] ;  /* 0x00005a00ffe67624 */ /* 0x000fc600078e00ff */
[----:B------:R-:W4:Y:S04]  /*0870*/  @P2 LDG.E R7, [R12.64] ;  /* 0x0000000a0c072981 */ /* 0x000f28000c1e1900 */
[----:B------:R-:W-:-:S05]  /*0880*/  @P0 IMAD.WIDE R16, R231, R6, c[0x0][0x2d8] ;  /* 0x0000b600e7100625 */ /* 0x000fca00078e0206 */
[----:B------:R1:W5:Y:S02]  /*0890*/  @P0 LDG.E R230, [R16.64] ;  /* 0x0000000a10e60981 */ /* 0x000364000c1e1900 */
[----:B-1----:R-:W-:Y:S01]  /*08a0*/  CS2R R4, SRZ ;  /* 0x0000000000047805 */ /* 0x002fe2000001ff00 */
[----:B------:R-:W-:Y:S02]  /*08b0*/  IMAD.MOV.U32 R11, RZ, RZ, c[0x0][0x198] ;  /* 0x00006600ff0b7624 */ /* 0x000fe400078e00ff */
[----:B--2---:R-:W-:Y:S02]  /*08c0*/  @P6 IMAD R3, R231, 0x40, R0 ;  /* 0x00000040e7036824 */ /* 0x004fe400078e0200 */
[----:B------:R-:W-:-:S03]  /*08d0*/  IMAD.MOV.U32 R0, RZ, RZ, RZ ;  /* 0x000000ffff007224 */ /* 0x000fc600078e00ff */
[----:B------:R-:W-:Y:S02]  /*08e0*/  @P6 SHF.R.S32.HI R8, RZ, 0x1f, R3 ;  /* 0x0000001fff086819 */ /* 0x000fe40000011403 */
[--C-:B----4-:R-:W-:Y:S01]  /*08f0*/  @P2 SHF.R.S32.HI R5, RZ, 0x1f, R7.reuse ;  /* 0x0000001fff052819 */ /* 0x110fe20000011407 */
[----:B------:R-:W-:Y:S01]  /*0900*/  @P2 IMAD.MOV.U32 R4, RZ, RZ, R7 ;  /* 0x000000ffff042224 */ /* 0x000fe200078e0007 */
[----:B------:R-:W-:Y:S02]  /*0910*/  @P6 LEA.HI R8, R8, R3, RZ, 0x6 ;  /* 0x0000000308086211 */ /* 0x000fe400078f30ff */
[----:B------:R-:W-:Y:S02]  /*0920*/  CS2R R2, SRZ ;  /* 0x0000000000027805 */ /* 0x000fe4000001ff00 */
[--C-:B---3--:R-:W-:Y:S01]  /*0930*/  @P6 SHF.R.S32.HI R3, RZ, 0x1f, R9.reuse ;  /* 0x0000001fff036819 */ /* 0x108fe20000011409 */
[----:B------:R-:W-:Y:S01]  /*0940*/  @P6 IMAD.MOV.U32 R2, RZ, RZ, R9 ;  /* 0x000000ffff026224 */ /* 0x000fe200078e0009 */
[----:B------:R-:W-:Y:S01]  /*0950*/  @P6 LOP3.LUT R0, R8, 0xffffffc0, RZ, 0xc0, !PT ;  /* 0xffffffc008006812 */ /* 0x000fe200078ec0ff */
[----:B------:R-:W-:Y:S05]  /*0960*/  @P0 BRA `(.L_x_1337) ;  /* 0x0000004000000947 */ /* 0x000fea0003800000 */
[----:B------:R-:W-:Y:S05]  /*0970*/  @!P6 BRA `(.L_x_1337) ;  /* 0x000000300000e947 */ /* 0x000fea0003800000 */
[----:B-----5:R-:W2:Y:S04]  /*0980*/  LDG.E R230, [R14.64] ;  /* 0x0000000a0ee67981 */ /* 0x020ea8000c1e1900 */
[----:B------:R-:W2:Y:S02]  /*0990*/  LDG.E R7, [R14.64+0x4] ;  /* 0x0000040a0e077981 */ /* 0x000ea4000c1e1900 */
[----:B--2---:R-:W-:-:S02]  /*09a0*/  IADD3 R230, -R230, R7, RZ ;  /* 0x00000007e6e67210 */ /* 0x004fc40007ffe1ff */
.L_x_1337:
[----:B------:R-:W-:-:S04]  /*09b0*/  ISETP.NE.U32.AND P0, PT, RZ, c[0x0][0x2e0], PT ;  /* 0x0000b800ff007a0c */ /* 0x000fc80003f05070 */
[----:B------:R-:W-:-:S13]  /*09c0*/  ISETP.NE.AND.EX P0, PT, RZ, c[0x0][0x2e4], PT, P0 ;  /* 0x0000b900ff007a0c */ /* 0x000fda0003f05300 */
[----:B------:R-:W-:Y:S05]  /*09d0*/  @!P0 BRA `(.L_x_1338) ;  /* 0x0000003000008947 */ /* 0x000fea0003800000 */
[----:B------:R-:W-:-:S05]  /*09e0*/  IMAD.WIDE R6, R231, R6, c[0x0][0x2e0] ;  /* 0x0000b800e7067625 */ /* 0x000fca00078e0206 */
[----:B------:R1:W5:Y:S01]  /*09f0*/  LDG.E R11, [R6.64] ;  /* 0x0000000a060b7981 */ /* 0x000362000c1e1900 */
[----:B------:R-:W-:Y:S05]  /*0a00*/  BRA `(.L_x_1339) ;  /* 0x0000004000007947 */ /* 0x000fea0003800000 */
.L_x_1338:
[----:B------:R-:W-:Y:S05]  /*0a10*/  @!P2 BRA `(.L_x_1339) ;  /* 0x000000300000a947 */ /* 0x000fea0003800000 */
[----:B------:R-:W2:Y:S04]  /*0a20*/  LDG.E R11, [R12.64] ;  /* 0x0000000a0c0b7981 */ /* 0x000ea8000c1e1900 */
[----:B------:R-:W2:Y:S02]  /*0a30*/  LDG.E R6, [R12.64+0x4] ;  /* 0x0000040a0c067981 */ /* 0x000ea4000c1e1900 */
[----:B--2---:R-:W-:-:S05]  /*0a40*/  IADD3 R11, -R11, R6, RZ ;  /* 0x000000060b0b7210 */ /* 0x004fca0007ffe1ff */
.L_x_1339:
[C---:B-1---5:R-:W-:Y:S01]  /*0a50*/  IMAD.IADD R7, R230.reuse, 0x1, -R11 ;  /* 0x00000001e6077824 */ /* 0x062fe200078e0a0b */
        /* <DEDUP_REMOVED lines=76> */
[C---:B------:R-:W-:Y:S01]  /*0f20*/  SEL R18, R231.reuse, RZ, !P2 ;  /* 0x000000ffe7127207 */ /* 0x040fe20005000000 */
[----:B------:R-:W-:Y:S01]  /*0f30*/  ULDC.64 UR4, c[0x0][0x1d8] ;  /* 0x0000760000047ab9 */ /* 0x000fe20000000a00 */
[----:B------:R-:W-:Y:S01]  /*0f40*/  ISETP.NE.AND P0, PT, R6, 0x1, PT ;  /* 0x000000010600780c */ /* 0x000fe20003f05270 */
[----:B------:R-:W-:Y:S01]  /*0f50*/  USHF.L.U32 UR6, UR4, 0x5, URZ ;  /* 0x0000000504067899 */ /* 0x000fe2000800063f */
[----:B------:R-:W-:Y:S01]  /*0f60*/  SHF.R.S32.HI R6, RZ, 0x1f, R223 ;  /* 0x0000001fff067819 */ /* 0x000fe200000114df */
[----:B------:R-:W-:Y:S01]  /*0f70*/  UMOV UR7, 0x5 ;  /* 0x0000000500077882 */ /* 0x000fe20000000000 */
[----:B------:R-:W-:Y:S01]  /*0f80*/  SEL R234, R231, RZ, !P6 ;  /* 0x000000ffe7ea7207 */ /* 0x000fe20007000000 */
[----:B------:R-:W-:Y:S01]  /*0f90*/  USHF.L.U64.HI UR5, UR4, UR7, UR5 ;  /* 0x0000000704057299 */ /* 0x000fe20008010205 */
[CC--:B------:R-:W-:Y:S01]  /*0fa0*/  LEA.HI R218, R6.reuse, R223.reuse, RZ, 0x3 ;  /* 0x000000df06da7211 */ /* 0x0c0fe200078f18ff */
[----:B------:R-:W-:Y:S01]  /*0fb0*/  IMAD.MOV.U32 R217, RZ, RZ, 0x10 ;  /* 0x00000010ffd97424 */ /* 0x000fe200078e00ff */
[----:B------:R-:W-:Y:S01]  /*0fc0*/  LEA.HI R216, R6, R223, RZ, 0x7 ;  /* 0x000000df06d87211 */ /* 0x000fe200078f38ff */
[----:B------:R-:W-:Y:S01]  /*0fd0*/  IMAD.MOV.U32 R215, RZ, RZ, 0x20 ;  /* 0x00000020ffd77424 */ /* 0x000fe200078e00ff */
[----:B------:R-:W-:Y:S01]  /*0fe0*/  LOP3.LUT R10, R218, 0xfffffff8, RZ, 0xc0, !PT ;  /* 0xfffffff8da0a7812 */ /* 0x000fe200078ec0ff */
[----:B------:R-:W-:Y:S01]  /*0ff0*/  IMAD.MOV.U32 R205, RZ, RZ, 0x120 ;  /* 0x00000120ffcd7424 */ /* 0x000fe200078e00ff */
[----:B------:R-:W-:Y:S01]  /*1000*/  SHF.R.S32.HI R229, RZ, 0x3, R218 ;  /* 0x00000003ffe57819 */ /* 0x000fe200000114da */
[----:B------:R-:W-:Y:S01]  /*1010*/  @P0 IMAD.HI.U32 R7, R233, c[0x0][0x24c], RZ ;  /* 0x00009300e9070a27 */ /* 0x000fe200078e00ff */
[----:B------:R-:W-:Y:S01]  /*1020*/  SHF.R.S32.HI R216, RZ, 0x7, R216 ;  /* 0x00000007ffd87819 */ /* 0x000fe200000114d8 */
[----:B------:R-:W-:Y:S01]  /*1030*/  CS2R R170, SRZ ;  /* 0x0000000000aa7805 */ /* 0x000fe2000001ff00 */
[----:B------:R-:W-:Y:S01]  /*1040*/  CS2R R168, SRZ ;  /* 0x0000000000a87805 */ /* 0x000fe2000001ff00 */
[----:B------:R-:W-:Y:S01]  /*1050*/  IMAD.IADD R10, R223, 0x1, -R10 ;  /* 0x00000001df0a7824 */ /* 0x000fe200078e0a0a */
[----:B------:R-:W-:Y:S01]  /*1060*/  @P0 SHF.R.U32.HI R9, RZ, c[0x0][0x250], R7 ;  /* 0x00009400ff090a19 */ /* 0x000fe20000011607 */
[C---:B------:R-:W-:Y:S01]  /*1070*/  IMAD.SHL.U32 R225, R229.reuse, 0x40, RZ ;  /* 0x00000040e5e17824 */ /* 0x040fe200078e00ff */
[----:B------:R-:W-:Y:S01]  /*1080*/  SEL R7, R8, RZ, !P2 ;  /* 0x000000ff08077207 */ /* 0x000fe20005000000 */
[----:B------:R-:W-:Y:S01]  /*1090*/  IMAD.SHL.U32 R16, R10, 0x8, RZ ;  /* 0x000000080a107824 */ /* 0x000fe200078e00ff */
[----:B------:R-:W-:Y:S01]  /*10a0*/  SHF.R.S32.HI R24, RZ, 0x1f, R9 ;  /* 0x0000001fff187819 */ /* 0x000fe20000011409 */
[----:B------:R-:W-:Y:S01]  /*10b0*/  IMAD.SHL.U32 R212, R216, 0x8, RZ ;  /* 0x00000008d8d47824 */ /* 0x000fe200078e00ff */
[----:B------:R-:W-:Y:S01]  /*10c0*/  IADD3 R20, P0, R229, R4, RZ ;  /* 0x00000004e5147210 */ /* 0x000fe20007f1e0ff */
[----:B------:R-:W-:Y:S01]  /*10d0*/  IMAD R240, R232, -0x50, R11 ;  /* 0xffffffb0e8f07824 */ /* 0x000fe200078e020b */
[----:B------:R-:W-:Y:S01]  /*10e0*/  SHF.R.S32.HI R17, RZ, 0x1f, R16 ;  /* 0x0000001fff117819 */ /* 0x000fe20000011410 */
[C---:B------:R-:W-:Y:S01]  /*10f0*/  IMAD R22, R24.reuse, c[0x0][0x1e0], RZ ;  /* 0x0000780018167a24 */ /* 0x040fe200078e02ff */
[----:B------:R-:W-:Y:S01]  /*1100*/  LOP3.LUT R225, R225, 0x1c0, RZ, 0xc0, !PT ;  /* 0x000001c0e1e17812 */ /* 0x000fe200078ec0ff */
[----:B------:R-:W-:Y:S01]  /*1110*/  IMAD R24, R24, c[0x0][0x1b0], RZ ;  /* 0x00006c0018187a24 */ /* 0x000fe200078e02ff */
[----:B------:R-:W-:Y:S01]  /*1120*/  ISETP.GE.AND P3, PT, R16, c[0x0][0x1cc], PT ;  /* 0x0000730010007a0c */ /* 0x000fe20003f66270 */
[C---:B------:R-:W-:Y:S01]  /*1130*/  IMAD R22, R9.reuse, c[0x0][0x1e4], R22 ;  /* 0x0000790009167a24 */ /* 0x040fe200078e0216 */
[----:B------:R-:W-:Y:S01]  /*1140*/  LOP3.LUT R212, R212, 0x8, RZ, 0xc0, !PT ;  /* 0x00000008d4d47812 */ /* 0x000fe200078ec0ff */
[----:B------:R-:W-:Y:S01]  /*1150*/  IMAD.WIDE.U32 R12, R9, c[0x0][0x1e0], R16 ;  /* 0x00007800090c7a25 */ /* 0x000fe200078e0010 */
[----:B------:R-:W-:Y:S01]  /*1160*/  LEA.HI R249, R216, R216, RZ, 0x1 ;  /* 0x000000d8d8f97211 */ /* 0x000fe200078f08ff */
[----:B------:R-:W-:Y:S01]  /*1170*/  CS2R R166, SRZ ;  /* 0x0000000000a67805 */ /* 0x000fe2000001ff00 */
[----:B------:R-:W-:Y:S01]  /*1180*/  CS2R R164, SRZ ;  /* 0x0000000000a47805 */ /* 0x000fe2000001ff00 */
[----:B------:R-:W-:Y:S01]  /*1190*/  IMAD.IADD R23, R13, 0x1, R22 ;  /* 0x000000010d177824 */ /* 0x000fe200078e0216 */
[----:B------:R-:W-:Y:S01]  /*11a0*/  SHF.R.S32.HI R13, RZ, 0x1f, R229 ;  /* 0x0000001fff0d7819 */ /* 0x000fe200000114e5 */
[----:B------:R-:W-:Y:S01]  /*11b0*/  IMAD R24, R9, c[0x0][0x1b4], R24 ;  /* 0x00006d0009187a24 */ /* 0x000fe200078e0218 */
[----:B------:R-:W-:Y:S01]  /*11c0*/  LOP3.LUT R249, R249, 0x1ffffffe, RZ, 0xc0, !PT ;  /* 0x1ffffffef9f97812 */ /* 0x000fe200078ec0ff */
[----:B------:R-:W-:Y:S01]  /*11d0*/  IMAD.WIDE.U32 R26, R9, c[0x0][0x1b0], R16 ;  /* 0x00006c00091a7a25 */ /* 0x000fe200078e0010 */
[----:B------:R-:W-:Y:S01]  /*11e0*/  CS2R R162, SRZ ;  /* 0x0000000000a27805 */ /* 0x000fe2000001ff00 */
[----:B------:R-:W-:Y:S01]  /*11f0*/  CS2R R160, SRZ ;  /* 0x0000000000a07805 */ /* 0x000fe2000001ff00 */
[----:B------:R-:W-:Y:S01]  /*1200*/  CS2R R158, SRZ ;  /* 0x00000000009e7805 */ /* 0x000fe2000001ff00 */
[----:B------:R-:W-:Y:S01]  /*1210*/  IMAD.MOV.U32 R22, RZ, RZ, R12 ;  /* 0x000000ffff167224 */ /* 0x000fe200078e000c */
[----:B------:R-:W-:Y:S01]  /*1220*/  CS2R R156, SRZ ;  /* 0x00000000009c7805 */ /* 0x000fe2000001ff00 */
[----:B------:R-:W-:Y:S01]  /*1230*/  IMAD R9, R7, c[0x0][0x1e8], RZ ;  /* 0x00007a0007097a24 */ /* 0x000fe200078e02ff */
[----:B------:R-:W-:Y:S01]  /*1240*/  CS2R R154, SRZ ;  /* 0x00000000009a7805 */ /* 0x000fe2000001ff00 */
[----:B------:R-:W-:Y:S01]  /*1250*/  IMAD.X R21, R13, 0x1, R5, P0 ;  /* 0x000000010d157824 */ /* 0x000fe200000e0605 */
[----:B------:R-:W-:Y:S01]  /*1260*/  IADD3 R5, P0, R229, R2, RZ ;  /* 0x00000002e5057210 */ /* 0x000fe20007f1e0ff */
[----:B------:R-:W-:Y:S01]  /*1270*/  IMAD R7, R7, c[0x0][0x1b8], RZ ;  /* 0x00006e0007077a24 */ /* 0x000fe200078e02ff */
[----:B------:R-:W-:Y:S01]  /*1280*/  LOP3.LUT R2, R225, 0x38, R16, 0xf8, !PT ;  /* 0x00000038e1027812 */ /* 0x000fe200078ef810 */
[C---:B------:R-:W-:Y:S01]  /*1290*/  IMAD R14, R18.reuse, c[0x0][0x1ec], R9 ;  /* 0x00007b00120e7a24 */ /* 0x040fe200078e0209 */
[----:B------:R-:W-:Y:S01]  /*12a0*/  SHF.R.U32.HI R225, RZ, 0x3, R225 ;  /* 0x00000003ffe17819 */ /* 0x000fe200000116e1 */
[----:B------:R-:W-:Y:S01]  /*12b0*/  IMAD.WIDE.U32 R22, R18, c[0x0][0x1e8], R22 ;  /* 0x00007a0012167a25 */ /* 0x000fe200078e0016 */
[----:B------:R-:W-:Y:S01]  /*12c0*/  CS2R R152, SRZ ;  /* 0x0000000000987805 */ /* 0x000fe2000001ff00 */
[----:B------:R-:W-:Y:S01]  /*12d0*/  CS2R R150, SRZ ;  /* 0x0000000000967805 */ /* 0x000fe2000001ff00 */
[----:B------:R-:W-:Y:S01]  /*12e0*/  LOP3.LUT R225, R2, R225, RZ, 0x3c, !PT ;  /* 0x000000e102e17212 */ /* 0x000fe200078e3cff */
[----:B------:R-:W-:Y:S01]  /*12f0*/  IMAD.WIDE R20, R232, 0x50, R20 ;  /* 0x00000050e8147825 */ /* 0x000fe200078e0214 */
[----:B------:R-:W-:Y:S01]  /*1300*/  CS2R R148, SRZ ;  /* 0x0000000000947805 */ /* 0x000fe2000001ff00 */
[----:B------:R-:W-:Y:S01]  /*1310*/  CS2R R146, SRZ ;  /* 0x0000000000927805 */ /* 0x000fe2000001ff00 */
[----:B------:R-:W-:Y:S01]  /*1320*/  CS2R R144, SRZ ;  /* 0x0000000000907805 */ /* 0x000fe2000001ff00 */
[----:B------:R-:W-:Y:S01]  /*1330*/  IMAD R4, R18, c[0x0][0x1bc], R7 ;  /* 0x00006f0012047a24 */ /* 0x000fe200078e0207 */
[----:B------:R-:W-:Y:S01]  /*1340*/  CS2R R142, SRZ ;  /* 0x00000000008e7805 */ /* 0x000fe2000001ff00 */
[----:B------:R-:W-:Y:S01]  /*1350*/  IMAD.IADD R15, R23, 0x1, R14 ;  /* 0x00000001170f7824 */ /* 0x000fe200078e020e */
[----:B------:R-:W-:Y:S01]  /*1360*/  CS2R R140, SRZ ;  /* 0x00000000008c7805 */ /* 0x000fe2000001ff00 */
[----:B------:R-:W-:Y:S01]  /*1370*/  IMAD.MOV.U32 R14, RZ, RZ, R22 ;  /* 0x000000ffff0e7224 */ /* 0x000fe200078e0016 */
[----:B------:R-:W-:Y:S01]  /*1380*/  CS2R R138, SRZ ;  /* 0x00000000008a7805 */ /* 0x000fe2000001ff00 */
[----:B------:R-:W-:Y:S01]  /*1390*/  IMAD R7, R21, c[0x0][0x1d8], RZ ;  /* 0x0000760015077a24 */ /* 0x000fe200078e02ff */
[----:B------:R-:W-:Y:S01]  /*13a0*/  CS2R R136, SRZ ;  /* 0x0000000000887805 */ /* 0x000fe2000001ff00 */
[C---:B------:R-:W-:Y:S01]  /*13b0*/  IMAD.WIDE.U32 R14, R20.reuse, c[0x0][0x1d8], R14 ;  /* 0x00007600140e7a25 */ /* 0x040fe200078e000e */
[----:B------:R-:W-:Y:S01]  /*13c0*/  CS2R R134, SRZ ;  /* 0x0000000000867805 */ /* 0x000fe2000001ff00 */
[----:B------:R-:W-:Y:S01]  /*13d0*/  CS2R R132, SRZ ;  /* 0x0000000000847805 */ /* 0x000fe2000001ff00 */
[----:B------:R-:W-:Y:S01]  /*13e0*/  CS2R R130, SRZ ;  /* 0x0000000000827805 */ /* 0x000fe2000001ff00 */
[----:B------:R-:W-:Y:S01]  /*13f0*/  IMAD R7, R20, c[0x0][0x1dc], R7 ;  /* 0x0000770014077a24 */ /* 0x000fe200078e0207 */
[----:B------:R-:W-:Y:S01]  /*1400*/  CS2R R128, SRZ ;  /* 0x0000000000807805 */ /* 0x000fe2000001ff00 */
[----:B------:R-:W-:Y:S01]  /*1410*/  IMAD.X R13, R13, 0x1, R3, P0 ;  /* 0x000000010d0d7824 */ /* 0x000fe200000e0603 */
[----:B------:R-:W-:Y:S01]  /*1420*/  LEA R32, P0, R14, c[0x0][0x1c0], 0x1 ;  /* 0x000070000e207a11 */ /* 0x000fe200078008ff */
[----:B------:R-:W-:Y:S01]  /*1430*/  IMAD.IADD R2, R15, 0x1, R7 ;  /* 0x000000010f027824 */ /* 0x000fe200078e0207 */
[----:B------:R-:W-:Y:S01]  /*1440*/  IADD3 R7, R16, 0x40, RZ ;  /* 0x0000004010077810 */ /* 0x000fe20007ffe0ff */
[----:B------:R-:W-:Y:S01]  /*1450*/  IMAD.IADD R9, R11, 0x1, -R229 ;  /* 0x000000010b097824 */ /* 0x000fe200078e0ae5 */
[----:B------:R-:W-:Y:S01]  /*1460*/  CS2R R126, SRZ ;  /* 0x00000000007e7805 */ /* 0x000fe2000001ff00 */
[----:B------:R-:W-:Y:S01]  /*1470*/  IMAD.IADD R25, R27, 0x1, R24 ;  /* 0x000000011b197824 */ /* 0x000fe200078e0218 */
[----:B------:R-:W-:Y:S01]  /*1480*/  LEA.HI.X R33, R14, c[0x0][0x1c4], R2, 0x1, P0 ;  /* 0x000071000e217a11 */ /* 0x000fe200000f0c02 */
[----:B------:R-:W-:Y:S01]  /*1490*/  IMAD R9, R232, -0x50, R9 ;  /* 0xffffffb0e8097824 */ /* 0x000fe200078e0209 */
[----:B------:R-:W-:Y:S01]  /*14a0*/  LEA.HI R2, R6, R223, RZ, 0x6 ;  /* 0x000000df06027211 */ /* 0x000fe200078f30ff */
[----:B------:R-:W-:Y:S01]  /*14b0*/  IMAD.MOV.U32 R24, RZ, RZ, R26 ;  /* 0x000000ffff187224 */ /* 0x000fe200078e001a */
[----:B------:R-:W-:Y:S01]  /*14c0*/  ISETP.GE.AND P4, PT, R7, c[0x0][0x1cc], PT ;  /* 0x0000730007007a0c */ /* 0x000fe20003f86270 */
[----:B------:R-:W-:Y:S01]  /*14d0*/  IMAD R3, R21, c[0x0][0x1a8], RZ ;  /* 0x00006a0015037a24 */ /* 0x000fe200078e02ff */
[----:B------:R-:W-:Y:S01]  /*14e0*/  SHF.R.S32.HI R2, RZ, 0x6, R2 ;  /* 0x00000006ff027819 */ /* 0x000fe20000011402 */
[----:B------:R-:W-:Y:S01]  /*14f0*/  IMAD.WIDE.U32 R18, R18, c[0x0][0x1b8], R24 ;  /* 0x00006e0012127a25 */ /* 0x000fe200078e0018 */
[C---:B------:R-:W-:Y:S01]  /*1500*/  ISETP.LT.OR P1, PT, R9.reuse, 0x1, P3 ;  /* 0x000000010900780c */ /* 0x040fe20001f21670 */
[----:B------:R-:W-:Y:S01]  /*1510*/  CS2R R124, SRZ ;  /* 0x00000000007c7805 */ /* 0x000fe2000001ff00 */
[----:B------:R-:W-:Y:S01]  /*1520*/  ISETP.LT.OR P2, PT, R9, 0x1, P4 ;  /* 0x000000010900780c */ /* 0x000fe20002741670 */
[----:B------:R-:W-:Y:S01]  /*1530*/  IMAD R225, R2, 0x200, R225 ;  /* 0x0000020002e17824 */ /* 0x000fe200078e02e1 */
[----:B------:R-:W-:Y:S01]  /*1540*/  CS2R R122, SRZ ;  /* 0x00000000007a7805 */ /* 0x000fe2000001ff00 */
[----:B------:R-:W-:Y:S01]  /*1550*/  IMAD.IADD R19, R19, 0x1, R4 ;  /* 0x0000000113137824 */ /* 0x000fe200078e0204 */
[----:B------:R-:W-:Y:S01]  /*1560*/  IADD3 R4, R16, 0x80, RZ ;  /* 0x0000008010047810 */ /* 0x000fe20007ffe0ff */
[----:B------:R-:W-:Y:S01]  /*1570*/  IMAD.SHL.U32 R225, R225, 0x2, RZ ;  /* 0x00000002e1e17824 */ /* 0x000fe200078e00ff */
[----:B------:R-:W-:Y:S01]  /*1580*/  CS2R R120, SRZ ;  /* 0x0000000000787805 */ /* 0x000fe2000001ff00 */
[----:B------:R-:W-:Y:S01]  /*1590*/  IMAD R12, R20, c[0x0][0x1ac], R3 ;  /* 0x00006b00140c7a24 */ /* 0x000fe200078e0203 */
[----:B------:R-:W-:Y:S01]  /*15a0*/  ISETP.GE.AND P5, PT, R4, c[0x0][0x1cc], PT ;  /* 0x0000730004007a0c */ /* 0x000fe20003fa6270 */
[----:B------:R-:W-:Y:S01]  /*15b0*/  IMAD.MOV.U32 R3, RZ, RZ, c[0x0][0x1d8] ;  /* 0x00007600ff037624 */ /* 0x000fe200078e00ff */
[----:B------:R-:W-:Y:S01]  /*15c0*/  CS2R R118, SRZ ;  /* 0x0000000000767805 */ /* 0x000fe2000001ff00 */
[----:B------:R-:W-:Y:S01]  /*15d0*/  @!PT LDS RZ, [RZ] ;  /* 0x00000000fffff984 */ /* 0x000fe20000000800 */
[----:B------:R-:W-:Y:S01]  /*15e0*/  @!PT LDS RZ, [RZ] ;  /* 0x00000000fffff984 */ /* 0x000fe20000000800 */
[----:B------:R-:W-:Y:S01]  /*15f0*/  @!PT LDS RZ, [RZ] ;  /* 0x00000000fffff984 */ /* 0x000fe20000000800 */
[----:B------:R1:W-:Y:S01]  /*1600*/  LDGSTS.E.BYPASS.LTC128B.128 [R225+0x7880], [R32.64], !P1 ;  /* 0x0788000020e17fae */ /* 0x0003e2000c901d4a */
[----:B------:R-:W-:Y:S01]  /*1610*/  ISETP.LT.OR P1, PT, R9, 0x1, P5 ;  /* 0x000000010900780c */ /* 0x000fe20002f21670 */
[----:B------:R-:W-:Y:S01]  /*1620*/  IMAD.MOV.U32 R14, RZ, RZ, c[0x0][0x1dc] ;  /* 0x00007700ff0e7624 */ /* 0x000fe200078e00ff */
[----:B------:R-:W-:Y:S01]  /*1630*/  LEA R22, P0, R3, R32, 0x6 ;  /* 0x0000002003167211 */ /* 0x000fe200078030ff */
[----:B------:R1:W-:Y:S01]  /*1640*/  LDGSTS.E.BYPASS.LTC128B.128 [R225+0xa080], [R32.64+0x80], !P2 ;  /* 0x0a08008020e17fae */ /* 0x0003e2000d101d4a */
[----:B------:R-:W-:Y:S01]  /*1650*/  ISETP.GT.AND P2, PT, R223, 0x7f, PT ;  /* 0x0000007fdf00780c */ /* 0x000fe20003f44270 */
[----:B------:R-:W-:Y:S01]  /*1660*/  IMAD.U32 R15, RZ, RZ, UR6 ;  /* 0x00000006ff0f7e24 */ /* 0x000fe2000f8e00ff */
[----:B------:R-:W-:Y:S01]  /*1670*/  LEA.HI.X R23, R3, R33, R14, 0x6, P0 ;  /* 0x0000002103177211 */ /* 0x000fe200000f340e */
[----:B------:R-:W-:Y:S01]  /*1680*/  IMAD.WIDE.U32 R20, R20, c[0x0][0x1a8], R18 ;  /* 0x00006a0014147a25 */ /* 0x000fe200078e0012 */
[C---:B------:R-:W-:Y:S01]  /*1690*/  ISETP.LT.OR P5, PT, R9.reuse, 0x21, P5 ;  /* 0x000000210900780c */ /* 0x040fe20002fa1670 */
[----:B------:R-:W-:Y:S01]  /*16a0*/  CS2R R116, SRZ ;  /* 0x0000000000747805 */ /* 0x000fe2000001ff00 */
[----:B------:R-:W-:Y:S01]  /*16b0*/  CS2R R114, SRZ ;  /* 0x0000000000727805 */ /* 0x000fe2000001ff00 */
[----:B------:R-:W-:Y:S01]  /*16c0*/  IMAD.U32 R3, RZ, RZ, UR5 ;  /* 0x00000005ff037e24 */ /* 0x000fe2000f8e00ff */
[----:B------:R-:W-:Y:S01]  /*16d0*/  ULDC.64 UR4, c[0x0][0x1a8] ;  /* 0x00006a0000047ab9 */ /* 0x000fe20000000a00 */
[----:B------:R1:W-:Y:S01]  /*16e0*/  LDGSTS.E.BYPASS.LTC128B.128 [R225+0xc880], [R32.64+0x100], !P1 ;  /* 0x0c88010020e17fae */ /* 0x0003e2000c901d4a */
[----:B------:R-:W-:Y:S01]  /*16f0*/  ISETP.LT.OR P1, PT, R9, 0x21, P3 ;  /* 0x000000210900780c */ /* 0x000fe20001f21670 */
[----:B------:R-:W-:Y:S01]  /*1700*/  IMAD.MOV.U32 R14, RZ, RZ, c[0x0][0x1ac] ;  /* 0x00006b00ff0e7624 */ /* 0x000fe200078e00ff */
[----:B------:R-:W-:Y:S01]  /*1710*/  USHF.L.U32 UR6, UR4, 0x5, URZ ;  /* 0x0000000504067899 */ /* 0x000fe2000800063f */
[----:B------:R-:W-:Y:S01]  /*1720*/  @!P2 LEA R18, P0, R15, R22, 0x1 ;  /* 0x000000160f12a211 */ /* 0x000fe200078008ff */
[----:B------:R-:W-:Y:S01]  /*1730*/  IMAD R26, R13, c[0x0][0x178], RZ ;  /* 0x00005e000d1a7a24 */ /* 0x000fe200078e02ff */
[----:B------:R-:W-:Y:S01]  /*1740*/  USHF.L.U64.HI UR5, UR4, UR7, UR5 ;  /* 0x0000000704057299 */ /* 0x000fe20008010205 */
[----:B------:R-:W-:Y:S01]  /*1750*/  IMAD.WIDE.U32 R28, R5, c[0x0][0x178], R16 ;  /* 0x00005e00051c7a25 */ /* 0x000fe200078e0010 */
[----:B------:R-:W-:Y:S01]  /*1760*/  @!P2 LEA.HI.X R19, R15, R23, R3, 0x1, P0 ;  /* 0x000000170f13a211 */ /* 0x000fe200000f0c03 */
[----:B------:R-:W-:Y:S01]  /*1770*/  CS2R R112, SRZ ;  /* 0x0000000000707805 */ /* 0x000fe2000001ff00 */
[C---:B------:R-:W-:Y:S01]  /*1780*/  LEA R24, P0, R20.reuse, c[0x0][0x190], 0x1 ;  /* 0x0000640014187a11 */ /* 0x040fe200078008ff */
[----:B------:R-:W-:Y:S01]  /*1790*/  IMAD.IADD R3, R21, 0x1, R12 ;  /* 0x0000000115037824 */ /* 0x000fe200078e020c */
[----:B------:R-:W-:Y:S01]  /*17a0*/  ISETP.LT.OR P2, PT, R9, 0x21, P4 ;  /* 0x000000210900780c */ /* 0x000fe20002741670 */
[----:B------:R-:W-:Y:S01]  /*17b0*/  IMAD R26, R5, c[0x0][0x17c], R26 ;  /* 0x00005f00051a7a24 */ /* 0x000fe200078e021a */
[----:B------:R2:W-:Y:S01]  /*17c0*/  LDGSTS.E.BYPASS.LTC128B.128 [R225+0x8880], [R22.64], !P1 ;  /* 0x0888000016e17fae */ /* 0x0005e2000c901d4a */
[----:B------:R-:W-:Y:S01]  /*17d0*/  ISETP.GT.AND P1, PT, R223, 0x7f, PT ;  /* 0x0000007fdf00780c */ /* 0x000fe20003f24270 */
[----:B------:R-:W-:Y:S01]  /*17e0*/  IMAD.U32 R15, RZ, RZ, UR6 ;  /* 0x00000006ff0f7e24 */ /* 0x000fe2000f8e00ff */
[----:B------:R-:W-:Y:S01]  /*17f0*/  LEA.HI.X R25, R20, c[0x0][0x194], R3, 0x1, P0 ;  /* 0x0000650014197a11 */ /* 0x000fe200000f0c03 */
[----:B------:R-:W-:Y:S01]  /*1800*/  IMAD.MOV.U32 R3, RZ, RZ, c[0x0][0x1a8] ;  /* 0x00006a00ff037624 */ /* 0x000fe200078e00ff */
[----:B------:R-:W-:Y:S01]  /*1810*/  SHF.R.S32.HI R12, RZ, 0x1f, R233 ;  /* 0x0000001fff0c7819 */ /* 0x000fe200000114e9 */
[----:B------:R-:W-:Y:S01]  /*1820*/  IMAD.IADD R27, R29, 0x1, R26 ;  /* 0x000000011d1b7824 */ /* 0x000fe200078e021a */
[----:B------:R-:W-:Y:S01]  /*1830*/  UMOV UR6, 0x6 ;  /* 0x0000000600067882 */ /* 0x000fe20000000000 */
[----:B------:R-:W-:Y:S01]  /*1840*/  IMAD.MOV.U32 R26, RZ, RZ, R28 ;  /* 0x000000ffff1a7224 */ /* 0x000fe200078e001c */
[----:B------:R-:W-:Y:S01]  /*1850*/  LEA R30, P0, R3, R24, 0x6 ;  /* 0x00000018031e7211 */ /* 0x000fe200078030ff */
[----:B------:R-:W-:Y:S01]  /*1860*/  IMAD R20, R12, c[0x0][0x180], RZ ;  /* 0x000060000c147a24 */ /* 0x000fe200078e02ff */
[----:B------:R2:W-:Y:S01]  /*1870*/  LDGSTS.E.BYPASS.LTC128B.128 [R225+0xb080], [R22.64+0x80], !P2 ;  /* 0x0b08008016e17fae */ /* 0x0005e2000d101d4a */
[----:B------:R-:W-:Y:S01]  /*1880*/  IMAD.WIDE.U32 R238, R233, c[0x0][0x180], R26 ;  /* 0x00006000e9ee7a25 */ /* 0x000fe200078e001a */
[----:B------:R-:W-:Y:S01]  /*1890*/  LEA.HI.X R31, R3, R25, R14, 0x6, P0 ;  /* 0x00000019031f7211 */ /* 0x000fe200000f340e */
[----:B------:R-:W-:Y:S01]  /*18a0*/  CS2R R102, SRZ ;  /* 0x0000000000667805 */ /* 0x000fe2000001ff00 */
[C---:B------:R-:W-:Y:S01]  /*18b0*/  @!P1 ISETP.LT.OR P2, PT, R9.reuse, 0x41, P4 ;  /* 0x000000410900980c */ /* 0x040fe20002741670 */
[----:B------:R-:W-:Y:S01]  /*18c0*/  IMAD.U32 R3, RZ, RZ, UR5 ;  /* 0x00000005ff037e24 */ /* 0x000fe2000f8e00ff */
[----:B------:R-:W-:Y:S01]  /*18d0*/  @!P1 ISETP.GE.AND P0, PT, R9, 0x41, PT ;  /* 0x000000410900980c */ /* 0x000fe20003f06270 */
[----:B------:R-:W-:Y:S01]  /*18e0*/  IMAD R20, R233, c[0x0][0x184], R20 ;  /* 0x00006100e9147a24 */ /* 0x000fe200078e0214 */
[----:B------:R-:W-:Y:S01]  /*18f0*/  ISETP.GT.AND P4, PT, R223, 0x7f, PT ;  /* 0x0000007fdf00780c */ /* 0x000fe20003f84270 */
[----:B------:R2:W-:Y:S01]  /*1900*/  LDGSTS.E.BYPASS.LTC128B.128 [R225+0xd880], [R22.64+0x100], !P5 ;  /* 0x0d88010016e17fae */ /* 0x0005e2000e901d4a */
[C---:B------:R-:W-:Y:S01]  /*1910*/  @!P1 ISETP.GE.OR P3, PT, R16.reuse, c[0x0][0x1cc], !P0 ;  /* 0x0000730010009a0c */ /* 0x040fe20004766670 */
[----:B------:R-:W-:Y:S01]  /*1920*/  IMAD.IADD R239, R239, 0x1, R20 ;  /* 0x00000001efef7824 */ /* 0x000fe200078e0214 */
[----:B------:R-:W-:Y:S01]  /*1930*/  ULDC.64 UR4, c[0x0][0x178] ;  /* 0x00005e0000047ab9 */ /* 0x000fe20000000a00 */
[----:B------:R-:W-:Y:S01]  /*1940*/  ISETP.GE.AND P5, PT, R16, c[0x0][0x19c], PT ;  /* 0x0000670010007a0c */ /* 0x000fe20003fa6270 */
[----:B------:R-:W-:Y:S01]  /*1950*/  USHF.L.U64.HI UR8, UR4, UR6, UR5 ;  /* 0x0000000604087299 */ /* 0x000fe20008010205 */
[----:B------:R-:W-:Y:S01]  /*1960*/  IMAD.WIDE.U32 R238, R234, c[0x0][0x188], R238 ;  /* 0x00006200eaee7a25 */ /* 0x000fe200078e00ee */
[----:B------:R-:W-:Y:S01]  /*1970*/  USHF.L.U32 UR9, UR4, 0x6, URZ ;  /* 0x0000000604097899 */ /* 0x000fe2000800063f */
[----:B------:R-:W-:Y:S01]  /*1980*/  CS2R R100, SRZ ;  /* 0x0000000000647805 */ /* 0x000fe2000001ff00 */
[----:B------:R-:W-:Y:S01]  /*1990*/  CS2R R98, SRZ ;  /* 0x0000000000627805 */ /* 0x000fe2000001ff00 */
[----:B------:R-:W-:Y:S01]  /*19a0*/  IMAD.MOV.U32 R250, RZ, RZ, R238 ;  /* 0x000000fffffa7224 */ /* 0x000fe200078e00ee */
[----:B------:R-:W-:Y:S01]  /*19b0*/  CS2R R96, SRZ ;  /* 0x0000000000607805 */ /* 0x000fe2000001ff00 */
[----:B------:R-:W-:Y:S01]  /*19c0*/  @!P4 ISETP.GE.OR P1, PT, R4, c[0x0][0x1cc], !P0 ;  /* 0x000073000400ca0c */ /* 0x000fe20004726670 */
[----:B------:R-:W-:Y:S01]  /*19d0*/  IMAD.SHL.U32 R21, R223, 0x4, RZ ;  /* 0x00000004df157824 */ /* 0x000fe200078e00ff */
[----:B------:R-:W-:Y:S01]  /*19e0*/  @!P4 LEA R28, P0, R15, R30, 0x1 ;  /* 0x0000001e0f1cc211 */ /* 0x000fe200078008ff */
[----:B------:R3:W-:Y:S01]  /*19f0*/  @!P4 LDGSTS.E.BYPASS.LTC128B.128 [R225+0x9880], [R18.64], !P3 ;  /* 0x0988000012e1cfae */ /* 0x0007e2000d901d4a */
[----:B------:R-:W-:Y:S01]  /*1a00*/  ISETP.GE.AND P3, PT, R7, c[0x0][0x19c], PT ;  /* 0x0000670007007a0c */ /* 0x000fe20003f66270 */
[----:B------:R-:W-:Y:S01]  /*1a10*/  IMAD R20, R0, 0xc0, RZ ;  /* 0x000000c000147824 */ /* 0x000fe200078e02ff */
[----:B------:R-:W-:Y:S01]  /*1a20*/  @!P4 LEA.HI.X R29, R15, R31, R3, 0x1, P0 ;  /* 0x0000001f0f1dc211 */ /* 0x000fe200000f0c03 */
[----:B------:R-:W-:Y:S01]  /*1a30*/  IMAD R15, R252, UR8, RZ ;  /* 0x00000008fc0f7c24 */ /* 0x000fe2000f8e02ff */
[----:B------:R-:W-:Y:S01]  /*1a40*/  SEL R3, R8, RZ, !P6 ;  /* 0x000000ff08037207 */ /* 0x000fe20007000000 */
[----:B------:R3:W-:Y:S01]  /*1a50*/  @!P4 LDGSTS.E.BYPASS.LTC128B.128 [R225+0xc080], [R18.64+0x80], !P2 ;  /* 0x0c08008012e1cfae */ /* 0x0007e2000d101d4a */
[----:B------:R-:W-:Y:S01]  /*1a60*/  ISETP.LT.OR P0, PT, R9, 0x1, P5 ;  /* 0x000000010900780c */ /* 0x000fe20002f01670 */
[----:B------:R-:W-:Y:S01]  /*1a70*/  USHF.L.U64.HI UR8, UR4, UR7, UR5 ;  /* 0x0000000704087299 */ /* 0x000fe20008010205 */
[----:B------:R-:W-:Y:S01]  /*1a80*/  SHF.R.S32.HI R8, RZ, 0x1f, R252 ;  /* 0x0000001fff087819 */ /* 0x000fe200000114fc */
[----:B------:R-:W-:Y:S01]  /*1a90*/  IMAD R251, R3, c[0x0][0x188], RZ ;  /* 0x0000620003fb7a24 */ /* 0x000fe200078e02ff */
[----:B------:R3:W-:Y:S01]  /*1aa0*/  @!P4 LDGSTS.E.BYPASS.LTC128B.128 [R225+0xe880], [R18.64+0x100], !P1 ;  /* 0x0e88010012e1cfae */ /* 0x0007e2000c901d4a */
[----:B------:R-:W-:Y:S01]  /*1ab0*/  ISETP.LT.OR P2, PT, R9, 0x1, P3 ;  /* 0x000000010900780c */ /* 0x000fe20001f41670 */
[----:B-1----:R-:W-:Y:S01]  /*1ac0*/  IMAD.WIDE.U32 R32, R5, c[0x0][0x208], R16 ;  /* 0x0000820005207a25 */ /* 0x002fe200078e0010 */
[----:B------:R-:W-:Y:S01]  /*1ad0*/  ISETP.GE.AND P4, PT, R4, c[0x0][0x19c], PT ;  /* 0x0000670004007a0c */ /* 0x000fe20003f86270 */
[----:B------:R-:W-:Y:S01]  /*1ae0*/  CS2R R94, SRZ ;  /* 0x00000000005e7805 */ /* 0x000fe2000001ff00 */
[----:B------:R-:W-:Y:S01]  /*1af0*/  ISETP.GT.AND P6, PT, R223, 0x7f, PT ;  /* 0x0000007fdf00780c */ /* 0x000fe20003fc4270 */
[----:B------:R-:W-:Y:S01]  /*1b00*/  IMAD R251, R234, c[0x0][0x18c], R251 ;  /* 0x00006300eafb7a24 */ /* 0x000fe200078e02fb */
[----:B------:R-:W-:Y:S01]  /*1b10*/  ISETP.LT.OR P1, PT, R9, 0x1, P4 ;  /* 0x000000010900780c */ /* 0x000fe20002721670 */
[----:B------:R-:W-:Y:S01]  /*1b20*/  IMAD R14, R8, UR9, R15 ;  /* 0x00000009080e7c24 */ /* 0x000fe2000f8e020f */
[----:B------:R1:W-:Y:S01]  /*1b30*/  LDGSTS.E.BYPASS.LTC128B.128 [R225+0x80], [R24.64], !P0 ;  /* 0x0008000018e17fae */ /* 0x0003e2000c101d4a */
[----:B------:R-:W-:Y:S01]  /*1b40*/  IMAD.IADD R251, R239, 0x1, R251 ;  /* 0x00000001effb7824 */ /* 0x000fe200078e02fb */
[----:B------:R-:W-:Y:S01]  /*1b50*/  CS2R R92, SRZ ;  /* 0x00000000005c7805 */ /* 0x000fe2000001ff00 */
[----:B------:R-:W-:Y:S01]  /*1b60*/  IMAD.U32 R15, RZ, RZ, UR8 ;  /* 0x00000008ff0f7e24 */ /* 0x000fe2000f8e00ff */
[----:B------:R-:W-:Y:S01]  /*1b70*/  CS2R R90, SRZ ;  /* 0x00000000005a7805 */ /* 0x000fe2000001ff00 */
[----:B------:R1:W-:Y:S01]  /*1b80*/  LDGSTS.E.BYPASS.LTC128B.128 [R225+0x2880], [R24.64+0x80], !P2 ;  /* 0x0288008018e17fae */ /* 0x0003e2000d101d4a */
[----:B------:R-:W-:Y:S01]  /*1b90*/  ISETP.LT.OR P2, PT, R9, 0x21, P5 ;  /* 0x000000210900780c */ /* 0x000fe20002f41670 */
[C---:B------:R-:W-:Y:S01]  /*1ba0*/  IMAD R221, R3.reuse, c[0x0][0x278], RZ ;  /* 0x00009e0003dd7a24 */ /* 0x040fe200078e02ff */
[----:B------:R-:W-:Y:S01]  /*1bb0*/  CS2R R88, SRZ ;  /* 0x0000000000587805 */ /* 0x000fe2000001ff00 */
[----:B------:R-:W-:Y:S01]  /*1bc0*/  IMAD R247, R3, c[0x0][0x218], RZ ;  /* 0x0000860003f77a24 */ /* 0x000fe200078e02ff */
[----:B------:R-:W-:Y:S01]  /*1bd0*/  CS2R R86, SRZ ;  /* 0x0000000000567805 */ /* 0x000fe2000001ff00 */
[----:B------:R1:W-:Y:S01]  /*1be0*/  LDGSTS.E.BYPASS.LTC128B.128 [R225+0x5080], [R24.64+0x100], !P1 ;  /* 0x0508010018e17fae */ /* 0x0003e2000c901d4a */
[----:B------:R-:W-:Y:S01]  /*1bf0*/  ISETP.GE.AND P1, PT, R7, c[0x0][0x16c], PT ;  /* 0x00005b0007007a0c */ /* 0x000fe20003f26270 */
[C---:B------:R-:W-:Y:S01]  /*1c00*/  IMAD R221, R234.reuse, c[0x0][0x27c], R221 ;  /* 0x00009f00eadd7a24 */ /* 0x040fe200078e02dd */
[----:B------:R-:W-:Y:S01]  /*1c10*/  CS2R R84, SRZ ;  /* 0x0000000000547805 */ /* 0x000fe2000001ff00 */
[----:B------:R-:W-:Y:S01]  /*1c20*/  IMAD R247, R234, c[0x0][0x21c], R247 ;  /* 0x00008700eaf77a24 */ /* 0x000fe200078e02f7 */
[----:B------:R-:W-:Y:S01]  /*1c30*/  CS2R R82, SRZ ;  /* 0x0000000000527805 */ /* 0x000fe2000001ff00 */
[----:B------:R-:W-:Y:S01]  /*1c40*/  IMAD R242, R12, c[0x0][0x288], RZ ;  /* 0x0000a2000cf27a24 */ /* 0x000fe200078e02ff */
[----:B------:R-:W-:Y:S01]  /*1c50*/  CS2R R80, SRZ ;  /* 0x0000000000507805 */ /* 0x000fe2000001ff00 */
[----:B---3--:R-:W-:Y:S01]  /*1c60*/  IMAD.WIDE.U32 R18, R252, UR9, R250 ;  /* 0x00000009fc127c25 */ /* 0x008fe2000f8e00fa */
[----:B------:R-:W-:Y:S01]  /*1c70*/  USHF.L.U32 UR9, UR4, 0x5, URZ ;  /* 0x0000000504097899 */ /* 0x000fe2000800063f */
[----:B------:R3:W-:Y:S01]  /*1c80*/  LDGSTS.E.BYPASS.LTC128B.128 [R225+0x1080], [R30.64], !P2 ;  /* 0x010800001ee17fae */ /* 0x0007e2000d101d4a */
[----:B------:R-:W-:Y:S01]  /*1c90*/  ISETP.LT.OR P2, PT, R9, 0x21, P3 ;  /* 0x000000210900780c */ /* 0x000fe20001f41670 */
[----:B------:R-:W-:Y:S01]  /*1ca0*/  IMAD.IADD R14, R19, 0x1, R14 ;  /* 0x00000001130e7824 */ /* 0x000fe200078e020e */
[C---:B------:R-:W-:Y:S01]  /*1cb0*/  LEA R26, P0, R18.reuse, c[0x0][0x160], 0x1 ;  /* 0x00005800121a7a11 */ /* 0x040fe200078008ff */
[----:B------:R-:W-:Y:S01]  /*1cc0*/  ULDC.64 UR4, c[0x0][0x208] ;  /* 0x0000820000047ab9 */ /* 0x000fe20000000a00 */
[----:B--2---:R-:W-:Y:S01]  /*1cd0*/  IMAD.U32 R23, RZ, RZ, UR9 ;  /* 0x00000009ff177e24 */ /* 0x004fe2000f8e00ff */
[----:B------:R-:W-:Y:S01]  /*1ce0*/  SHF.R.S32.HI R19, RZ, 0x1f, R0 ;  /* 0x0000001fff137819 */ /* 0x000fe20000011400 */
[----:B------:R-:W-:Y:S01]  /*1cf0*/  USHF.L.U64.HI UR6, UR4, UR6, UR5 ;  /* 0x0000000604067299 */ /* 0x000fe20008010205 */
[----:B------:R-:W-:Y:S01]  /*1d00*/  LEA.HI.X R27, R18, c[0x0][0x164], R14, 0x1, P0 ;  /* 0x00005900121b7a11 */ /* 0x000fe200000f0c0e */
[----:B------:R-:W-:Y:S01]  /*1d10*/  IMAD.U32 R14, RZ, RZ, UR9 ;  /* 0x00000009ff0e7e24 */ /* 0x000fe2000f8e00ff */
[----:B------:R-:W-:Y:S01]  /*1d20*/  LEA R22, P0, R23, R26, 0x1 ;  /* 0x0000001a17167211 */ /* 0x000fe200078008ff */
[----:B------:R-:W-:Y:S01]  /*1d30*/  USHF.L.U32 UR12, UR4, 0x6, URZ ;  /* 0x00000006040c7899 */ /* 0x000fe2000800063f */
[----:B------:R-:W-:Y:S01]  /*1d40*/  IMAD R242, R233, c[0x0][0x28c], R242 ;  /* 0x0000a300e9f27a24 */ /* 0x000fe200078e02f2 */
[----:B------:R-:W-:Y:S01]  /*1d50*/  USHF.L.U64.HI UR5, UR4, UR7, UR5 ;  /* 0x0000000704057299 */ /* 0x000fe20008010205 */
[----:B------:R-:W-:Y:S01]  /*1d60*/  LEA.HI.X R23, R14, R27, R15, 0x1, P0 ;  /* 0x0000001b0e177211 */ /* 0x000fe200000f0c0f */
[----:B------:R3:W-:Y:S01]  /*1d70*/  LDGSTS.E.BYPASS.LTC128B.128 [R225+0x3880], [R30.64+0x80], !P2 ;  /* 0x038800801ee17fae */ /* 0x0007e2000d101d4a */
[----:B------:R-:W-:Y:S01]  /*1d80*/  ISETP.GE.AND P0, PT, R16, c[0x0][0x16c], PT ;  /* 0x00005b0010007a0c */ /* 0x000fe20003f06270 */
[C---:B------:R-:W-:Y:S01]  /*1d90*/  IMAD R219, R3.reuse, c[0x0][0x290], RZ ;  /* 0x0000a40003db7a24 */ /* 0x040fe200078e02ff */
[----:B------:R-:W-:Y:S01]  /*1da0*/  SEL R15, RZ, 0xffffffff, P1 ;  /* 0xffffffffff0f7807 */ /* 0x000fe20000800000 */
[----:B------:R-:W-:Y:S01]  /*1db0*/  IMAD R241, R3, c[0x0][0x240], RZ ;  /* 0x0000900003f17a24 */ /* 0x000fe200078e02ff */
[----:B------:R-:W-:Y:S01]  /*1dc0*/  SEL R14, RZ, 0x1, P0 ;  /* 0x00000001ff0e7807 */ /* 0x000fe20000000000 */
[----:B------:R-:W-:Y:S01]  /*1dd0*/  IMAD R219, R234, c[0x0][0x294], R219 ;  /* 0x0000a500eadb7a24 */ /* 0x000fe200078e02db */
[----:B------:R-:W-:Y:S01]  /*1de0*/  IADD3 R18, P0, R21, R0, RZ ;  /* 0x0000000015127210 */ /* 0x000fe20007f1e0ff */
[----:B------:R-:W-:Y:S01]  /*1df0*/  IMAD.SHL.U32 R15, R15, 0x2, RZ ;  /* 0x000000020f0f7824 */ /* 0x000fe200078e00ff */
[----:B------:R-:W-:Y:S01]  /*1e00*/  ISETP.GE.AND P1, PT, R4, c[0x0][0x16c], PT ;  /* 0x00005b0004007a0c */ /* 0x000fe20003f26270 */
[----:B------:R-:W-:Y:S01]  /*1e10*/  IMAD R241, R234, c[0x0][0x244], R241 ;  /* 0x00009100eaf17a24 */ /* 0x000fe200078e02f1 */
[----:B------:R-:W-:Y:S01]  /*1e20*/  LEA.HI.X.SX32 R19, R21, R19, 0x1, P0 ;  /* 0x0000001315137211 */ /* 0x000fe200000f0eff */
[----:B------:R-:W-:Y:S01]  /*1e30*/  IMAD.IADD R249, R216, 0x1, -R249 ;  /* 0x00000001d8f97824 */ /* 0x000fe200078e0af9 */
[----:B------:R-:W-:Y:S01]  /*1e40*/  SHF.R.S32.HI R21, RZ, 0x1f, R223 ;  /* 0x0000001fff157819 */ /* 0x000fe200000114df */
[----:B------:R-:W-:Y:S01]  /*1e50*/  CS2R R78, SRZ ;  /* 0x00000000004e7805 */ /* 0x000fe2000001ff00 */
[C---:B-1----:R-:W-:Y:S01]  /*1e60*/  IADD3 R24, P0, R20.reuse, R223, RZ ;  /* 0x000000df14187210 */ /* 0x042fe20007f1e0ff */
[--C-:B------:R-:W-:Y:S01]  /*1e70*/  IMAD.WIDE.U32 R244, R233, c[0x0][0x270], R18.reuse ;  /* 0x00009c00e9f47a25 */ /* 0x100fe200078e0012 */
[----:B------:R-:W-:Y:S01]  /*1e80*/  SEL R0, RZ, 0x4, P1 ;  /* 0x00000004ff007807 */ /* 0x000fe20000800000 */
[----:B------:R-:W-:Y:S01]  /*1e90*/  CS2R R76, SRZ ;  /* 0x00000000004c7805 */ /* 0x000fe2000001ff00 */
[----:B------:R-:W-:Y:S01]  /*1ea0*/  LEA.HI.X.SX32 R25, R20, R21, 0x1, P0 ;  /* 0x0000001514197211 */ /* 0x000fe200000f0eff */
[C---:B------:R-:W-:Y:S01]  /*1eb0*/  IMAD.SHL.U32 R21, R252.reuse, 0x40, RZ ;  /* 0x00000040fc157824 */ /* 0x040fe200078e00ff */
[----:B------:R-:W-:Y:S01]  /*1ec0*/  @!P6 ISETP.LT.OR P0, PT, R9, 0x41, P5 ;  /* 0x000000410900e80c */ /* 0x000fe20002f01670 */
[----:B------:R-:W-:Y:S01]  /*1ed0*/  IMAD R20, R13, c[0x0][0x208], RZ ;  /* 0x000082000d147a24 */ /* 0x000fe200078e02ff */
[----:B------:R-:W-:Y:S01]  /*1ee0*/  @!P6 ISETP.LT.OR P5, PT, R9, 0x41, P3 ;  /* 0x000000410900e80c */ /* 0x000fe20001fa1670 */
[----:B------:R-:W-:Y:S01]  /*1ef0*/  IMAD.WIDE.U32 R18, R233, c[0x0][0x288], R18 ;  /* 0x0000a200e9127a25 */ /* 0x000fe200078e0012 */
[C---:B------:R-:W-:Y:S01]  /*1f00*/  ISETP.LT.OR P1, PT, R9.reuse, 0x21, P4 ;  /* 0x000000210900780c */ /* 0x040fe20002721670 */
[----:B------:R-:W-:Y:S01]  /*1f10*/  CS2R R74, SRZ ;  /* 0x00000000004a7805 */ /* 0x000fe2000001ff00 */
[----:B------:R-:W-:Y:S01]  /*1f20*/  @!P6 ISETP.LT.OR P3, PT, R9, 0x41, P4 ;  /* 0x000000410900e80c */ /* 0x000fe20002761670 */
[----:B------:R-:W-:Y:S01]  /*1f30*/  IMAD R20, R5, c[0x0][0x20c], R20 ;  /* 0x0000830005147a24 */ /* 0x000fe200078e0214 */
[----:B------:R-:W-:Y:S01]  /*1f40*/  ISETP.GT.AND P2, PT, R223, 0x7f, PT ;  /* 0x0000007fdf00780c */ /* 0x000fe20003f44270 */
[----:B------:R-:W-:Y:S01]  /*1f50*/  IMAD R5, R252, UR6, RZ ;  /* 0x00000006fc057c24 */ /* 0x000fe2000f8e02ff */
[----:B------:R-:W-:Y:S01]  /*1f60*/  LOP3.LUT R15, R15, 0x2, R14, 0xe2, !PT ;  /* 0x000000020f0f7812 */ /* 0x000fe200078ee20e */
[----:B------:R-:W-:Y:S01]  /*1f70*/  IMAD.IADD R33, R33, 0x1, R20 ;  /* 0x0000000121217824 */ /* 0x000fe200078e0214 */
[----:B------:R-:W-:Y:S01]  /*1f80*/  USHF.L.U32 UR6, UR4, 0x5, URZ ;  /* 0x0000000504067899 */ /* 0x000fe2000800063f */
[----:B------:R-:W-:Y:S01]  /*1f90*/  IMAD R5, R8, UR12, R5 ;  /* 0x0000000c08057c24 */ /* 0x000fe2000f8e0205 */
[----:B------:R-:W-:Y:S01]  /*1fa0*/  LOP3.LUT R0, R15, R0, RZ, 0xfc, !PT ;  /* 0x000000000f007212 */ /* 0x000fe200078efcff */
[----:B------:R-:W-:Y:S01]  /*1fb0*/  IMAD.WIDE.U32 R14, R233, c[0x0][0x210], R32 ;  /* 0x00008400e90e7a25 */ /* 0x000fe200078e0020 */
[----:B------:R-:W-:Y:S01]  /*1fc0*/  P2R R9, PR, RZ, 0x20 ;  /* 0x00000020ff097803 */ /* 0x000fe20000000000 */
[----:B------:R3:W-:Y:S01]  /*1fd0*/  LDGSTS.E.BYPASS.LTC128B.128 [R225+0x6080], [R30.64+0x100], !P1 ;  /* 0x060801001ee17fae */ /* 0x0007e2000c901d4a */
[C---:B------:R-:W-:Y:S01]  /*1fe0*/  LOP3.LUT P4, RZ, R0.reuse, 0x1, RZ, 0xc0, !PT ;  /* 0x0000000100ff7812 */ /* 0x040fe2000788c0ff */
[----:B------:R-:W-:Y:S01]  /*1ff0*/  IMAD.IADD R243, R19, 0x1, R242 ;  /* 0x0000000113f37824 */ /* 0x000fe200078e02f2 */
[----:B------:R-:W-:Y:S01]  /*2000*/  ISETP.NE.AND P1, PT, R9, RZ, PT ;  /* 0x000000ff0900720c */ /* 0x000fe20003f25270 */
[----:B------:R1:W-:Y:S01]  /*2010*/  @!P2 LDGSTS.E.BYPASS.LTC128B.128 [R225+0x2080], [R28.64], !P0 ;  /* 0x020800001ce1afae */ /* 0x0003e2000c101d4a */
[-C--:B------:R-:W-:Y:S01]  /*2020*/  IADD3 R9, -R229, R230.reuse, -R21 ;  /* 0x000000e6e5097210 */ /* 0x080fe20007ffe915 */
[----:B------:R-:W-:Y:S01]  /*2030*/  IMAD.MOV.U32 R242, RZ, RZ, R18 ;  /* 0x000000fffff27224 */ /* 0x000fe200078e0012 */
[C---:B------:R-:W-:Y:S01]  /*2040*/  LOP3.LUT P6, RZ, R0.reuse, 0x2, RZ, 0xc0, !PT ;  /* 0x0000000200ff7812 */ /* 0x040fe200078cc0ff */
[----:B------:R-:W-:Y:S01]  /*2050*/  IMAD.WIDE.U32 R24, R233, c[0x0][0x238], R24 ;  /* 0x00008e00e9187a25 */ /* 0x000fe200078e0018 */
[----:B------:R-:W-:Y:S01]  /*2060*/  LOP3.LUT P5, RZ, R0, 0x4, RZ, 0xc0, !PT ;  /* 0x0000000400ff7812 */ /* 0x000fe200078ac0ff */
[----:B------:R-:W-:Y:S01]  /*2070*/  CS2R R72, SRZ ;  /* 0x0000000000487805 */ /* 0x000fe2000001ff00 */
[-C--:B------:R-:W-:Y:S01]  /*2080*/  LEA.HI R20, R6, R223.reuse, RZ, 0x4 ;  /* 0x000000df06147211 */ /* 0x080fe200078f20ff */
[----:B------:R-:W-:Y:S01]  /*2090*/  IMAD R0, R12, c[0x0][0x270], RZ ;  /* 0x00009c000c007a24 */ /* 0x000fe200078e02ff */
[C---:B------:R-:W-:Y:S01]  /*20a0*/  ISETP.LT.OR P0, PT, R9.reuse, 0x1, !P5 ;  /* 0x000000010900780c */ /* 0x040fe20006f01670 */
[----:B------:R-:W-:Y:S01]  /*20b0*/  IMAD.WIDE.U32 R242, R234, c[0x0][0x290], R242 ;  /* 0x0000a400eaf27a25 */ /* 0x000fe200078e00f2 */
[----:B------:R-:W-:Y:S01]  /*20c0*/  LEA.HI R19, R6, R223, RZ, 0x5 ;  /* 0x000000df06137211 */ /* 0x000fe200078f28ff */
        /* <DEDUP_REMOVED lines=31> */
[----:B------:R-:W-:Y:S01]  /*22c0*/  SHF.R.S32.HI R8, RZ, 0x1f, R21 ;  /* 0x0000001fff087819 */ /* 0x000fe20000011415 */
[----:B------:R4:W-:Y:S01]  /*22d0*/  LDGSTS.E.BYPASS.LTC128B.128 [R225+0x10080], [R22.64], !P2 ;  /* 0x1008000016e17fae */ /* 0x0009e2000d101d4a */
[----:B------:R-:W-:Y:S01]  /*22e0*/  ISETP.GT.AND P2, PT, R223, 0xf, PT ;  /* 0x0000000fdf00780c */ /* 0x000fe20003f44270 */
[----:B------:R-:W-:Y:S01]  /*22f0*/  IMAD.IADD R219, R243, 0x1, R219 ;  /* 0x00000001f3db7824 */ /* 0x000fe200078e02db */
[----:B------:R-:W-:Y:S01]  /*2300*/  ISETP.LT.OR P1, PT, R9, 0x21, !P5 ;  /* 0x000000210900780c */ /* 0x000fe20006f21670 */
[----:B------:R-:W-:Y:S01]  /*2310*/  IMAD R12, R12, c[0x0][0x238], RZ ;  /* 0x00008e000c0c7a24 */ /* 0x000fe200078e02ff */
[----:B------:R-:W-:Y:S01]  /*2320*/  CS2R R56, SRZ ;  /* 0x0000000000387805 */ /* 0x000fe2000001ff00 */
[----:B------:R-:W-:Y:S01]  /*2330*/  CS2R R54, SRZ ;  /* 0x0000000000367805 */ /* 0x000fe2000001ff00 */
[----:B------:R-:W-:Y:S01]  /*2340*/  CS2R R52, SRZ ;  /* 0x0000000000347805 */ /* 0x000fe2000001ff00 */
[----:B------:R4:W-:Y:S01]  /*2350*/  LDGSTS.E.BYPASS.LTC128B.128 [R225+0x12080], [R22.64+0x80], !P0 ;  /* 0x1208008016e17fae */ /* 0x0009e2000c101d4a */
[----:B------:R-:W-:Y:S01]  /*2360*/  IMAD R12, R233, c[0x0][0x23c], R12 ;  /* 0x00008f00e90c7a24 */ /* 0x000fe200078e020c */
[----:B------:R-:W-:Y:S01]  /*2370*/  CS2R R50, SRZ ;  /* 0x0000000000327805 */ /* 0x000fe2000001ff00 */
[----:B------:R-:W-:Y:S01]  /*2380*/  CS2R R48, SRZ ;  /* 0x0000000000307805 */ /* 0x000fe2000001ff00 */
[----:B------:R-:W-:Y:S01]  /*2390*/  CS2R R46, SRZ ;  /* 0x00000000002e7805 */ /* 0x000fe2000001ff00 */
[----:B------:R-:W-:Y:S01]  /*23a0*/  CS2R R44, SRZ ;  /* 0x00000000002c7805 */ /* 0x000fe2000001ff00 */
[----:B------:R-:W-:Y:S01]  /*23b0*/  @!P2 IADD3 R14, P0, R21, R244, RZ ;  /* 0x000000f4150ea210 */ /* 0x000fe20007f1e0ff */
[----:B------:R-:W-:Y:S01]  /*23c0*/  UMOV UR4, URZ ;  /* 0x0000003f00047c82 */ /* 0x000fe20008000000 */
[----:B------:R4:W-:Y:S01]  /*23d0*/  LDGSTS.E.BYPASS.LTC128B.128 [R225+0x14080], [R22.64+0x100], !P1 ;  /* 0x1408010016e17fae */ /* 0x0009e2000c901d4a */
[----:B------:R-:W-:Y:S01]  /*23e0*/  ISETP.LT.OR P1, PT, R0, 0x1, P3 ;  /* 0x000000010000780c */ /* 0x000fe20001f21670 */
[----:B------:R-:W-:Y:S01]  /*23f0*/  UMOV UR13, 0x1 ;  /* 0x00000001000d7882 */ /* 0x000fe20000000000 */
[----:B------:R-:W-:Y:S01]  /*2400*/  @!P2 IMAD.X R9, R8, 0x1, R221, P0 ;  /* 0x000000010809a824 */ /* 0x000fe200000e06dd */
[----:B-1----:R-:W-:Y:S01]  /*2410*/  @!P2 LEA R28, P0, R14, c[0x0][0x258], 0x2 ;  /* 0x000096000e1caa11 */ /* 0x002fe200078010ff */
[----:B--2---:R-:W-:-:S03]  /*2420*/  IMAD.WIDE.U32 R26, R252, UR12, R246 ;  /* 0x0000000cfc1a7c25 */ /* 0x004fc6000f8e00f6 */
[----:B------:R-:W-:Y:S01]  /*2430*/  @!P2 LEA.HI.X R29, R14, c[0x0][0x25c], R9, 0x2, P0 ;  /* 0x000097000e1daa11 */ /* 0x000fe200000f1409 */
[----:B------:R-:W-:Y:S01]  /*2440*/  @!P2 IMAD.SHL.U32 R9, R223, 0x10, RZ ;  /* 0x00000010df09a824 */ /* 0x000fe200078e00ff */
[C---:B---3--:R-:W-:Y:S01]  /*2450*/  LEA R30, P0, R26.reuse, c[0x0][0x1f0], 0x1 ;  /* 0x00007c001a1e7a11 */ /* 0x048fe200078008ff */
[----:B------:R-:W-:Y:S02]  /*2460*/  IMAD.IADD R5, R27, 0x1, R5 ;  /* 0x000000011b057824 */ /* 0x000fe400078e0205 */
[----:B------:R-:W-:Y:S01]  /*2470*/  IMAD.U32 R14, RZ, RZ, UR6 ;  /* 0x00000006ff0e7e24 */ /* 0x000fe2000f8e00ff */
[----:B------:R1:W-:Y:S01]  /*2480*/  @!P2 LDGSTS.E.BYPASS.LTC128B.128 [R9+0x21080], [R28.64] ;  /* 0x210800001c09afae */ /* 0x0003e2000b901d4a */
[----:B------:R-:W-:Y:S02]  /*2490*/  ISETP.GE.AND P2, PT, R7, c[0x0][0x1fc], PT ;  /* 0x00007f0007007a0c */ /* 0x000fe40003f46270 */
[----:B------:R-:W-:Y:S01]  /*24a0*/  LEA.HI.X R31, R26, c[0x0][0x1f4], R5, 0x1, P0 ;  /* 0x00007d001a1f7a11 */ /* 0x000fe200000f0c05 */
[----:B------:R-:W0:Y:S01]  /*24b0*/  LDGDEPBAR ;  /* 0x00000000000079af */ /* 0x000e220000000000 */
[----:B------:R-:W-:Y:S01]  /*24c0*/  ISETP.LT.OR P0, PT, R0, 0x1, P2 ;  /* 0x000000010000780c */ /* 0x000fe20001701670 */
[----:B------:R-:W-:-:S02]  /*24d0*/  IMAD.U32 R5, RZ, RZ, UR5 ;  /* 0x00000005ff057e24 */ /* 0x000fc4000f8e00ff */
[----:B------:R2:W-:Y:S01]  /*24e0*/  LDGSTS.E.BYPASS.LTC128B.128 [R225+0x1b080], [R30.64], !P1 ;  /* 0x1b0800001ee17fae */ /* 0x0005e2000c901d4a */
[----:B----4-:R-:W-:-:S09]  /*24f0*/  IMAD.U32 R22, RZ, RZ, UR6 ;  /* 0x00000006ff167e24 */ /* 0x010fd2000f8e00ff */
[----:B------:R2:W-:Y:S01]  /*2500*/  LDGSTS.E.BYPASS.LTC128B.128 [R225+0x1d080], [R30.64+0x80], !P0 ;  /* 0x1d0800801ee17fae */ /* 0x0005e2000c101d4a */
[----:B------:R-:W-:-:S04]  /*2510*/  LEA R22, P0, R22, R30, 0x1 ;  /* 0x0000001e16167211 */ /* 0x000fc800078008ff */
[----:B------:R-:W-:Y:S02]  /*2520*/  LEA.HI.X R23, R14, R31, R5, 0x1, P0 ;  /* 0x0000001f0e177211 */ /* 0x000fe400000f0c05 */
[----:B------:R-:W-:Y:S02]  /*2530*/  ISETP.GE.AND P0, PT, R4, c[0x0][0x1fc], PT ;  /* 0x00007f0004007a0c */ /* 0x000fe40003f06270 */
[----:B------:R-:W-:Y:S02]  /*2540*/  SHF.R.S32.HI R5, RZ, 0x4, R20 ;  /* 0x00000004ff057819 */ /* 0x000fe40000011414 */
[----:B------:R-:W-:Y:S02]  /*2550*/  ISETP.LT.OR P1, PT, R0, 0x1, P0 ;  /* 0x000000010000780c */ /* 0x000fe40000721670 */
[----:B-1----:R-:W-:Y:S02]  /*2560*/  LEA.HI R9, R20, R5, RZ, 0x1 ;  /* 0x0000000514097211 */ /* 0x002fe400078f08ff */
[----:B------:R-:W-:-:S02]  /*2570*/  ISETP.LT.OR P0, PT, R0, 0x21, P0 ;  /* 0x000000210000780c */ /* 0x000fc40000701670 */
[----:B------:R-:W-:Y:S02]  /*2580*/  LOP3.LUT R9, R9, 0xfffffffe, RZ, 0xc0, !PT ;  /* 0xfffffffe09097812 */ /* 0x000fe400078ec0ff */
[----:B------:R-:W-:-:S03]  /*2590*/  LOP3.LUT R20, R20, 0xfffffff0, RZ, 0xc0, !PT ;  /* 0xfffffff014147812 */ /* 0x000fc600078ec0ff */
[----:B------:R-:W-:Y:S01]  /*25a0*/  IMAD.IADD R9, R5, 0x1, -R9 ;  /* 0x0000000105097824 */ /* 0x000fe200078e0a09 */
[----:B------:R-:W-:Y:S01]  /*25b0*/  SHF.R.S32.HI R5, RZ, 0x5, R19 ;  /* 0x00000005ff057819 */ /* 0x000fe20000011413 */
[----:B------:R2:W-:Y:S01]  /*25c0*/  LDGSTS.E.BYPASS.LTC128B.128 [R225+0x1f080], [R30.64+0x100], !P1 ;  /* 0x1f0801001ee17fae */ /* 0x0005e2000c901d4a */
[----:B------:R-:W-:Y:S01]  /*25d0*/  ISETP.LT.OR P1, PT, R0, 0x21, P3 ;  /* 0x000000210000780c */ /* 0x000fe20001f21670 */
[----:B------:R-:W-:Y:S01]  /*25e0*/  IMAD.SHL.U32 R220, R9, 0x8, RZ ;  /* 0x0000000809dc7824 */ /* 0x000fe200078e00ff */
[----:B------:R-:W-:Y:S02]  /*25f0*/  ISETP.GE.AND P3, PT, R16, c[0x0][0x1fc], PT ;  /* 0x00007f0010007a0c */ /* 0x000fe40003f66270 */
[----:B------:R-:W-:Y:S02]  /*2600*/  LEA.HI R16, R6, R223, RZ, 0x2 ;  /* 0x000000df06107211 */ /* 0x000fe400078f10ff */
[----:B------:R-:W-:Y:S02]  /*2610*/  SEL R6, RZ, 0x1, P3 ;  /* 0x00000001ff067807 */ /* 0x000fe40001800000 */
[----:B------:R-:W-:-:S02]  /*2620*/  SHF.R.S32.HI R15, RZ, 0x2, R16 ;  /* 0x00000002ff0f7819 */ /* 0x000fc40000011410 */
[----:B------:R-:W-:Y:S02]  /*2630*/  SHF.R.S32.HI R14, RZ, 0x1f, R16 ;  /* 0x0000001fff0e7819 */ /* 0x000fe40000011410 */
[----:B------:R-:W-:Y:S01]  /*2640*/  LOP3.LUT R16, R16, 0x3ffffffc, RZ, 0xc0, !PT ;  /* 0x3ffffffc10107812 */ /* 0x000fe200078ec0ff */
[----:B------:R1:W-:Y:S01]  /*2650*/  LDGSTS.E.BYPASS.LTC128B.128 [R225+0x1c080], [R22.64], !P1 ;  /* 0x1c08000016e17fae */ /* 0x0003e2000c901d4a */
[----:B------:R-:W-:Y:S02]  /*2660*/  ISETP.LT.OR P1, PT, R0, 0x21, P2 ;  /* 0x000000210000780c */ /* 0x000fe40001721670 */
[----:B------:R-:W-:Y:S01]  /*2670*/  LEA.HI R13, R14, R15, RZ, 0x3 ;  /* 0x0000000f0e0d7211 */ /* 0x000fe200078f18ff */
[----:B------:R-:W-:Y:S01]  /*2680*/  IMAD.IADD R16, R223, 0x1, -R16 ;  /* 0x00000001df107824 */ /* 0x000fe200078e0a10 */
[----:B------:R-:W-:Y:S02]  /*2690*/  SHF.R.S32.HI R14, RZ, 0x1f, R19 ;  /* 0x0000001fff0e7819 */ /* 0x000fe40000011413 */
[----:B------:R-:W-:Y:S01]  /*26a0*/  LOP3.LUT R0, R13, 0xfffffff8, RZ, 0xc0, !PT ;  /* 0xfffffff80d007812 */ /* 0x000fe200078ec0ff */
[----:B------:R-:W-:Y:S01]  /*26b0*/  IMAD.IADD R13, R25, 0x1, R12 ;  /* 0x00000001190d7824 */ /* 0x000fe200078e020c */
[----:B------:R-:W-:Y:S01]  /*26c0*/  LEA.HI R14, R14, R5, RZ, 0x2 ;  /* 0x000000050e0e7211 */ /* 0x000fe200078f10ff */
[----:B------:R-:W-:Y:S01]  /*26d0*/  IMAD.MOV.U32 R12, RZ, RZ, R24 ;  /* 0x000000ffff0c7224 */ /* 0x000fe200078e0018 */
[----:B------:R-:W-:Y:S01]  /*26e0*/  ISETP.GE.AND P2, PT, R4, c[0x0][0x1fc], PT ;  /* 0x00007f0004007a0c */ /* 0x000fe20003f46270 */
[----:B------:R-:W-:Y:S01]  /*26f0*/  IMAD.IADD R0, R15, 0x1, -R0 ;  /* 0x000000010f007824 */ /* 0x000fe200078e0a00 */
[----:B------:R-:W-:Y:S01]  /*2700*/  LOP3.LUT R14, R14, 0xfffffffc, RZ, 0xc0, !PT ;  /* 0xfffffffc0e0e7812 */ /* 0x000fe200078ec0ff */
[----:B------:R1:W-:Y:S01]  /*2710*/  LDGSTS.E.BYPASS.LTC128B.128 [R225+0x1e080], [R22.64+0x80], !P1 ;  /* 0x1e08008016e17fae */ /* 0x0003e2000c901d4a */
[----:B------:R-:W-:Y:S01]  /*2720*/  ISETP.GE.AND P1, PT, R7, c[0x0][0x1fc], PT ;  /* 0x00007f0007007a0c */ /* 0x000fe20003f26270 */
[----:B------:R-:W-:Y:S01]  /*2730*/  IMAD.SHL.U32 R17, R0, 0x10, RZ ;  /* 0x0000001000117824 */ /* 0x000fe200078e00ff */
[----:B------:R-:W-:Y:S01]  /*2740*/  ISETP.GE.AND P3, PT, R223, 0x10, PT ;  /* 0x00000010df00780c */ /* 0x000fe20003f66270 */
[----:B------:R-:W-:Y:S01]  /*2750*/  IMAD.IADD R7, R5, 0x1, -R14 ;  /* 0x0000000105077824 */ /* 0x000fe200078e0a0e */
[----:B------:R1:W-:Y:S01]  /*2760*/  LDGSTS.E.BYPASS.LTC128B.128 [R225+0x20080], [R22.64+0x100], !P0 ;  /* 0x2008010016e17fae */ /* 0x0003e2000c101d4a */
[----:B------:R-:W-:Y:S01]  /*2770*/  IADD3 R14, P0, R21, R242, RZ ;  /* 0x000000f2150e7210 */ /* 0x000fe20007f1e0ff */
[----:B------:R-:W-:Y:S01]  /*2780*/  IMAD.WIDE.U32 R234, R234, c[0x0][0x240], R12 ;  /* 0x00009000eaea7a25 */ /* 0x000fe200078e000c */
[----:B------:R-:W-:-:S02]  /*2790*/  LOP3.LUT R17, R212, 0x70, R17, 0xf8, !PT ;  /* 0x00000070d4117812 */ /* 0x000fc400078ef811 */
[C---:B------:R-:W-:Y:S01]  /*27a0*/  LEA.HI R15, R7.reuse, R7, RZ, 0x1 ;  /* 0x00000007070f7211 */ /* 0x040fe200078f08ff */
[----:B------:R-:W-:Y:S01]  /*27b0*/  IMAD.SHL.U32 R18, R7, 0x100, RZ ;  /* 0x0000010007127824 */ /* 0x000fe200078e00ff */
[----:B------:R-:W-:Y:S01]  /*27c0*/  SEL R13, RZ, 0xffffffff, P1 ;  /* 0xffffffffff0d7807 */ /* 0x000fe20000800000 */
[----:B------:R-:W-:Y:S01]  /*27d0*/  IMAD.X R21, R8, 0x1, R219, P0 ;  /* 0x0000000108157824 */ /* 0x000fe200000e06db */
[----:B------:R-:W-:Y:S01]  /*27e0*/  LOP3.LUT R8, R19, 0xffffffe0, RZ, 0xc0, !PT ;  /* 0xffffffe013087812 */ /* 0x000fe200078ec0ff */
[----:B------:R-:W-:Y:S01]  /*27f0*/  IMAD.SHL.U32 R15, R15, 0x100, RZ ;  /* 0x000001000f0f7824 */ /* 0x000fe200078e00ff */
[----:B------:R-:W-:Y:S01]  /*2800*/  LOP3.LUT R17, R17, 0x100, R18, 0xf8, !PT ;  /* 0x0000010011117812 */ /* 0x000fe200078ef812 */
[C---:B------:R-:W-:Y:S01]  /*2810*/  IMAD.IADD R19, R223.reuse, 0x1, -R20 ;  /* 0x00000001df137824 */ /* 0x040fe200078e0a14 */
[----:B------:R-:W-:Y:S01]  /*2820*/  LOP3.LUT P1, RZ, R10, 0x4, RZ, 0xc0, !PT ;  /* 0x000000040aff7812 */ /* 0x000fe2000782c0ff */
[----:B------:R-:W-:Y:S01]  /*2830*/  IMAD.IADD R8, R223, 0x1, -R8 ;  /* 0x00000001df087824 */ /* 0x000fe200078e0a08 */
[----:B------:R-:W-:Y:S01]  /*2840*/  LOP3.LUT R15, R15, 0x7ffffe00, RZ, 0xc0, !PT ;  /* 0x7ffffe000f0f7812 */ /* 0x000fe200078ec0ff */
[----:B------:R-:W-:Y:S01]  /*2850*/  IMAD.SHL.U32 R12, R7, 0x10, RZ ;  /* 0x00000010070c7824 */ /* 0x000fe200078e00ff */
[----:B------:R-:W-:Y:S01]  /*2860*/  SHF.R.U32.HI R4, RZ, 0x3, R17 ;  /* 0x00000003ff047819 */ /* 0x000fe20000011611 */
[----:B------:R-:W-:Y:S01]  /*2870*/  IMAD.SHL.U32 R13, R13, 0x2, RZ ;  /* 0x000000020d0d7824 */ /* 0x000fe200078e00ff */
[----:B------:R-:W-:Y:S01]  /*2880*/  SHF.R.S32.HI R25, RZ, 0x1f, R8 ;  /* 0x0000001fff197819 */ /* 0x000fe20000011408 */
[----:B------:R-:W-:Y:S01]  /*2890*/  IMAD R15, R16, 0x2, R15 ;  /* 0x00000002100f7824 */ /* 0x000fe200078e020f */
[----:B------:R-:W-:Y:S01]  /*28a0*/  LOP3.LUT R4, R17, 0x28, R4, 0x78, !PT ;  /* 0x0000002811047812 */ /* 0x000fe200078e7804 */
[----:B------:R-:W-:Y:S01]  /*28b0*/  IMAD.IADD R241, R235, 0x1, R241 ;  /* 0x00000001ebf17824 */ /* 0x000fe200078e02f1 */
[----:B------:R-:W-:-:S02]  /*28c0*/  SHF.R.S32.HI R210, RZ, 0x1f, R19 ;  /* 0x0000001fffd27819 */ /* 0x000fc40000011413 */
[----:B------:R-:W-:Y:S01]  /*28d0*/  LOP3.LUT R220, R220, 0x8, RZ, 0xc0, !PT ;  /* 0x00000008dcdc7812 */ /* 0x000fe200078ec0ff */
[----:B------:R-:W-:Y:S01]  /*28e0*/  IMAD.IADD R227, R15, 0x1, R4 ;  /* 0x000000010fe37824 */ /* 0x000fe200078e0204 */
[C---:B-1----:R-:W-:Y:S01]  /*28f0*/  LEA R22, P0, R14.reuse, c[0x0][0x280], 0x2 ;  /* 0x0000a0000e167a11 */ /* 0x042fe200078010ff */
[----:B------:R-:W-:Y:S01]  /*2900*/  IMAD.SHL.U32 R4, R5, 0x100, RZ ;  /* 0x0000010005047824 */ /* 0x000fe200078e00ff */
[----:B------:R-:W-:Y:S01]  /*2910*/  LEA.HI R15, R25, R8, RZ, 0x2 ;  /* 0x00000008190f7211 */ /* 0x000fe200078f10ff */
[----:B------:R-:W-:Y:S01]  /*2920*/  IMAD.SHL.U32 R227, R227, 0x2, RZ ;  /* 0x00000002e3e37824 */ /* 0x000fe200078e00ff */
[----:B------:R-:W-:Y:S01]  /*2930*/  LEA.HI.X R23, R14, c[0x0][0x284], R21, 0x2, P0 ;  /* 0x0000a1000e177a11 */ /* 0x000fe200000f1415 */
[----:B------:R-:W-:Y:S01]  /*2940*/  IMAD.SHL.U32 R14, R19, 0x10, RZ ;  /* 0x00000010130e7824 */ /* 0x000fe200078e00ff */
[----:B------:R-:W-:Y:S01]  /*2950*/  LOP3.LUT P0, RZ, R0, 0x1, RZ, 0xc0, !PT ;  /* 0x0000000100ff7812 */ /* 0x000fe2000780c0ff */
[----:B------:R-:W-:Y:S01]  /*2960*/  @!P3 IMAD.SHL.U32 R21, R223, 0x10, RZ ;  /* 0x00000010df15b824 */ /* 0x000fe200078e00ff */
[----:B------:R-:W-:-:S02]  /*2970*/  LOP3.LUT R3, R15, 0x7ffffffc, RZ, 0xc0, !PT ;  /* 0x7ffffffc0f037812 */ /* 0x000fc400078ec0ff */
[----:B------:R-:W-:Y:S02]  /*2980*/  LOP3.LUT R17, R14, 0xf0, RZ, 0xc0, !PT ;  /* 0x000000f00e117812 */ /* 0x000fe400078ec0ff */
[----:B------:R-:W-:Y:S01]  /*2990*/  IADD3 R0, R227, 0x21480, RZ ;  /* 0x00021480e3007810 */ /* 0x000fe20007ffe0ff */
[----:B------:R-:W-:Y:S01]  /*29a0*/  IMAD.IADD R8, R8, 0x1, -R3 ;  /* 0x0000000108087824 */ /* 0x000fe200078e0a03 */
[----:B------:R-:W-:Y:S01]  /*29b0*/  LOP3.LUT R212, R17, R212, RZ, 0xfc, !PT ;  /* 0x000000d411d47212 */ /* 0x000fe200078efcff */
[----:B------:R-:W-:Y:S01]  /*29c0*/  IMAD.SHL.U32 R3, R9, 0x20, RZ ;  /* 0x0000002009037824 */ /* 0x000fe200078e00ff */
[----:B------:R-:W-:Y:S01]  /*29d0*/  LOP3.LUT R4, R17, 0x100, R4, 0xf8, !PT ;  /* 0x0000010011047812 */ /* 0x000fe200078ef804 */
[----:B------:R-:W-:Y:S01]  /*29e0*/  IMAD.SHL.U32 R17, R10, 0x40, RZ ;  /* 0x000000400a117824 */ /* 0x000fe200078e00ff */
[----:B------:R-:W-:Y:S01]  /*29f0*/  IADD3 R224, R227, 0x215a0, RZ ;  /* 0x000215a0e3e07810 */ /* 0x000fe20007ffe0ff */
[----:B------:R2:W-:Y:S01]  /*2a00*/  @!P3 LDGSTS.E.BYPASS.LTC128B.128 [R21+0x21280], [R22.64] ;  /* 0x212800001615bfae */ /* 0x0005e2000b901d4a */
[----:B------:R-:W-:Y:S01]  /*2a10*/  @P0 IADD3 R224, R0, 0xe0, RZ ;  /* 0x000000e000e00810 */ /* 0x000fe20007ffe0ff */
[----:B------:R-:W-:Y:S01]  /*2a20*/  IMAD.SHL.U32 R0, R2, 0x8, RZ ;  /* 0x0000000802007824 */ /* 0x000fe200078e00ff */
[----:B------:R-:W-:Y:S01]  /*2a30*/  LOP3.LUT R17, R17, 0x1c0, RZ, 0xc0, !PT ;  /* 0x000001c011117812 */ /* 0x000fe200078ec0ff */
[----:B------:R-:W0:Y:S01]  /*2a40*/  LDGDEPBAR ;  /* 0x00000000000079af */ /* 0x000e220000000000 */
[----:B------:R-:W-:Y:S01]  /*2a50*/  LEA.HI R210, R210, R19, RZ, 0x3 ;  /* 0x00000013d2d27211 */ /* 0x000fe200078f18ff */
[----:B------:R-:W-:Y:S01]  /*2a60*/  IMAD R249, R249, 0x4, R8 ;  /* 0x00000004f9f97824 */ /* 0x000fe200078e0208 */
[----:B------:R-:W-:Y:S01]  /*2a70*/  LOP3.LUT P0, RZ, R10, 0x2, RZ, 0xc0, !PT ;  /* 0x000000020aff7812 */ /* 0x000fe2000780c0ff */
[----:B------:R-:W0:Y:S01]  /*2a80*/  LDGDEPBAR ;  /* 0x00000000000079af */ /* 0x000e220000000000 */
[----:B------:R-:W-:Y:S01]  /*2a90*/  LEA.HI.SX32 R228, R15, R12, 0x1e ;  /* 0x0000000c0fe47211 */ /* 0x000fe200078ff2ff */
[----:B------:R-:W-:Y:S01]  /*2aa0*/  IMAD.SHL.U32 R249, R249, 0x2, RZ ;  /* 0x00000002f9f97824 */ /* 0x000fe200078e00ff */
[----:B------:R-:W-:-:S02]  /*2ab0*/  LOP3.LUT R10, R17, 0x8, R218, 0xf8, !PT ;  /* 0x00000008110a7812 */ /* 0x000fc400078ef8da */
[----:B------:R-:W-:Y:S02]  /*2ac0*/  LOP3.LUT R3, R3, 0x20, RZ, 0xc0, !PT ;  /* 0x0000002003037812 */ /* 0x000fe400078ec0ff */
[----:B------:R-:W-:Y:S02]  /*2ad0*/  LOP3.LUT R15, R17, 0x30, R12, 0xf8, !PT ;  /* 0x00000030110f7812 */ /* 0x000fe400078ef80c */
[----:B------:R-:W-:Y:S02]  /*2ae0*/  SHF.R.U32.HI R17, RZ, 0x3, R17 ;  /* 0x00000003ff117819 */ /* 0x000fe40000011611 */
[C---:B------:R-:W-:Y:S01]  /*2af0*/  LOP3.LUT R2, R210.reuse, 0xfffffff8, RZ, 0xc0, !PT ;  /* 0xfffffff8d2027812 */ /* 0x040fe200078ec0ff */
[----:B------:R-:W-:Y:S01]  /*2b00*/  IMAD.SHL.U32 R210, R210, 0x40, RZ ;  /* 0x00000040d2d27824 */ /* 0x000fe200078e00ff */
[----:B------:R-:W-:Y:S02]  /*2b10*/  LOP3.LUT R0, R3, 0x18, R0, 0xf8, !PT ;  /* 0x0000001803007812 */ /* 0x000fe400078ef800 */
[----:B------:R-:W-:Y:S01]  /*2b20*/  LOP3.LUT R3, R10, R17, RZ, 0x3c, !PT ;  /* 0x000000110a037212 */ /* 0x000fe200078e3cff */
[----:B------:R-:W-:Y:S01]  /*2b30*/  IMAD.IADD R2, R19, 0x1, -R2 ;  /* 0x0000000113027824 */ /* 0x000fe200078e0a02 */
[----:B------:R-:W-:-:S02]  /*2b40*/  SEL R5, R217, 0xfffffff0, !P0 ;  /* 0xfffffff0d9057807 */ /* 0x000fc40004000000 */
[----:B------:R-:W-:Y:S01]  /*2b50*/  SHF.R.U32.HI R211, RZ, 0x3, R4 ;  /* 0x00000003ffd37819 */ /* 0x000fe20000011604 */
[----:B------:R-:W-:Y:S01]  /*2b60*/  IMAD R216, R216, 0x200, R3 ;  /* 0x00000200d8d87824 */ /* 0x000fe200078e0203 */
[----:B------:R-:W-:Y:S02]  /*2b70*/  SEL R3, R215, 0xffffffe0, !P1 ;  /* 0xffffffe0d7037807 */ /* 0x000fe40004800000 */
[----:B------:R-:W-:Y:S01]  /*2b80*/  LOP3.LUT P1, RZ, R2, 0x4, RZ, 0xc0, !PT ;  /* 0x0000000402ff7812 */ /* 0x000fe2000782c0ff */
[----:B------:R-:W-:Y:S01]  /*2b90*/  IMAD.SHL.U32 R216, R216, 0x2, RZ ;  /* 0x00000002d8d87824 */ /* 0x000fe200078e00ff */
[C---:B------:R-:W-:Y:S01]  /*2ba0*/  LOP3.LUT P0, RZ, R2.reuse, 0x2, RZ, 0xc0, !PT ;  /* 0x0000000202ff7812 */ /* 0x040fe2000780c0ff */
[----:B------:R-:W-:Y:S01]  /*2bb0*/  IMAD.SHL.U32 R2, R2, 0x40, RZ ;  /* 0x0000004002027824 */ /* 0x000fe200078e00ff */
[----:B------:R-:W-:Y:S01]  /*2bc0*/  LOP3.LUT R218, R15, 0x8, R218, 0xf8, !PT ;  /* 0x000000080fda7812 */ /* 0x000fe200078ef8da */
[--C-:B------:R-:W-:Y:S01]  /*2bd0*/  IMAD R208, R5, 0x2, R216.reuse ;  /* 0x0000000205d07824 */ /* 0x100fe200078e02d8 */
[----:B------:R-:W-:Y:S01]  /*2be0*/  LOP3.LUT R211, R211, 0x38, RZ, 0xc0, !PT ;  /* 0x00000038d3d37812 */ /* 0x000fe200078ec0ff */
[C---:B------:R-:W-:Y:S01]  /*2bf0*/  IMAD R207, R3.reuse, 0x2, R216 ;  /* 0x0000000203cf7824 */ /* 0x040fe200078e02d8 */
[----:B------:R-:W-:Y:S01]  /*2c00*/  LOP3.LUT R2, R2, 0x1c0, RZ, 0xc0, !PT ;  /* 0x000001c002027812 */ /* 0x000fe200078ec0ff */
[----:B------:R-:W-:Y:S01]  /*2c10*/  IMAD R206, R3, 0x2, R208 ;  /* 0x0000000203ce7824 */ /* 0x000fe200078e02d0 */
[----:B------:R-:W-:-:S02]  /*2c20*/  LOP3.LUT R210, R210, 0xfffffe00, RZ, 0xc0, !PT ;  /* 0xfffffe00d2d27812 */ /* 0x000fc400078ec0ff */
[----:B------:R-:W-:Y:S02]  /*2c30*/  SHF.R.U32.HI R15, RZ, 0x3, R2 ;  /* 0x00000003ff0f7819 */ /* 0x000fe40000011602 */
[----:B------:R-:W-:Y:S01]  /*2c40*/  LOP3.LUT R211, R211, R4, R220, 0x1e, !PT ;  /* 0x00000004d3d37212 */ /* 0x000fe200078e1edc */
[----:B------:R-:W-:Y:S01]  /*2c50*/  IMAD R7, R7, 0x400, R210 ;  /* 0x0000040007077824 */ /* 0x000fe200078e02d2 */
[----:B------:R-:W-:Y:S02]  /*2c60*/  LOP3.LUT R220, R15, R2, R220, 0x1e, !PT ;  /* 0x000000020fdc7212 */ /* 0x000fe400078e1edc */
[C---:B------:R-:W-:Y:S01]  /*2c70*/  LOP3.LUT P3, RZ, R19.reuse, 0x2, RZ, 0xc0, !PT ;  /* 0x0000000213ff7812 */ /* 0x040fe2000786c0ff */
[----:B------:R-:W-:Y:S01]  /*2c80*/  IMAD.SHL.U32 R19, R19, 0x2, RZ ;  /* 0x0000000213137824 */ /* 0x000fe200078e00ff */
[----:B------:R-:W-:Y:S01]  /*2c90*/  LOP3.LUT R15, R15, R0, R2, 0x1e, !PT ;  /* 0x000000000f0f7212 */ /* 0x000fe200078e1e02 */
[----:B------:R-:W-:Y:S01]  /*2ca0*/  IMAD.IADD R220, R7, 0x1, R220 ;  /* 0x0000000107dc7824 */ /* 0x000fe200078e02dc */
[----:B------:R-:W-:-:S02]  /*2cb0*/  SEL R217, R217, 0xfffffff0, !P0 ;  /* 0xfffffff0d9d97807 */ /* 0x000fc40004000000 */
[----:B------:R-:W-:Y:S01]  /*2cc0*/  LOP3.LUT R212, R212, 0x18, R19, 0x78, !PT ;  /* 0x00000018d4d47812 */ /* 0x000fe200078e7813 */
[----:B------:R-:W-:Y:S01]  /*2cd0*/  IMAD.SHL.U32 R0, R220, 0x2, RZ ;  /* 0x00000002dc007824 */ /* 0x000fe200078e00ff */
[----:B------:R-:W-:Y:S01]  /*2ce0*/  SEL R215, R215, 0xffffffe0, !P1 ;  /* 0xffffffe0d7d77807 */ /* 0x000fe20004800000 */
[----:B------:R-:W-:Y:S01]  /*2cf0*/  IMAD.SHL.U32 R214, R217, 0x2, RZ ;  /* 0x00000002d9d67824 */ /* 0x000fe200078e00ff */
[----:B------:R-:W-:Y:S01]  /*2d00*/  LOP3.LUT R218, R218, R17, RZ, 0x3c, !PT ;  /* 0x00000011dada7212 */ /* 0x000fe200078e3cff */
[----:B------:R-:W-:Y:S01]  /*2d10*/  IMAD.SHL.U32 R212, R212, 0x2, RZ ;  /* 0x00000002d4d47824 */ /* 0x000fe200078e00ff */
[----:B------:R-:W-:Y:S01]  /*2d20*/  IADD3 R0, R0, 0x1b080, RZ ;  /* 0x0001b08000007810 */ /* 0x000fe20007ffe0ff */
[C---:B------:R-:W-:Y:S01]  /*2d30*/  IMAD.SHL.U32 R204, R220.reuse, 0x2, RZ ;  /* 0x00000002dccc7824 */ /* 0x040fe200078e00ff */
[----:B------:R-:W-:Y:S01]  /*2d40*/  SEL R205, R205, 0xe0, !P3 ;  /* 0x000000e0cdcd7807 */ /* 0x000fe20005800000 */
[----:B------:R-:W-:Y:S01]  /*2d50*/  IMAD R218, R9, 0x200, R218 ;  /* 0x0000020009da7824 */ /* 0x000fe200078e02da */
[----:B------:R-:W-:Y:S01]  /*2d60*/  SEL R226, RZ, 0x4, P2 ;  /* 0x00000004ffe27807 */ /* 0x000fe20001000000 */
[----:B------:R-:W-:Y:S01]  /*2d70*/  IMAD R213, R215, 0x2, R0 ;  /* 0x00000002d7d57824 */ /* 0x000fe200078e0200 */
[----:B------:R-:W-:Y:S01]  /*2d80*/  LOP3.LUT R13, R13, 0x2, R6, 0xe2, !PT ;  /* 0x000000020d0d7812 */ /* 0x000fe200078ee206 */
[----:B------:R-:W-:Y:S01]  /*2d90*/  IMAD R205, R205, 0x2, R212 ;  /* 0x00000002cdcd7824 */ /* 0x000fe200078e02d4 */
[----:B------:R-:W-:Y:S01]  /*2da0*/  LOP3.LUT R210, R15, R210, RZ, 0xfc, !PT ;  /* 0x000000d20fd27212 */ /* 0x000fe200078efcff */
[C---:B------:R-:W-:Y:S01]  /*2db0*/  IMAD.IADD R215, R220.reuse, 0x1, R215 ;  /* 0x00000001dcd77824 */ /* 0x040fe200078e02d7 */
[----:B------:R-:W-:Y:S01]  /*2dc0*/  LOP3.LUT R226, R13, R226, RZ, 0xfc, !PT ;  /* 0x000000e20de27212 */ /* 0x000fe200078efcff */
[----:B------:R-:W-:Y:S01]  /*2dd0*/  IMAD.IADD R209, R220, 0x1, R217 ;  /* 0x00000001dcd17824 */ /* 0x000fe200078e02d9 */
[----:B------:R-:W-:Y:S01]  /*2de0*/  LEA R211, R211, 0x23c80, 0x1 ;  /* 0x00023c80d3d37811 */ /* 0x000fe200078e08ff */
[----:B------:R-:W-:Y:S01]  /*2df0*/  IMAD.IADD R0, R204, 0x1, R214 ;  /* 0x00000001cc007824 */ /* 0x000fe200078e02d6 */
[----:B--2---:R-:W-:-:S02]  /*2e00*/  LEA R210, R210, 0x80, 0x1 ;  /* 0x00000080d2d27811 */ /* 0x004fc400078e08ff */
.L_x_1343:
        /* <DEDUP_REMOVED lines=217> */
.L_x_1341:
        /* <DEDUP_REMOVED lines=439> */
.L_x_1342:
        /* <DEDUP_REMOVED lines=294> */
.L_x_1340:
[----:B------:R-:W-:Y:S05]  /*6970*/  @P0 EXIT ;  /* 0x000000000000094d */ /* 0x000fea0003800000 */
[----:B------:R-:W-:-:S04]  /*6980*/  ISETP.NE.U32.AND P0, PT, RZ, c[0x0][0x360], PT ;  /* 0x0000d800ff007a0c */ /* 0x000fc80003f05070 */
[----:B------:R-:W-:-:S13]  /*6990*/  ISETP.NE.AND.EX P0, PT, RZ, c[0x0][0x364], PT, P0 ;  /* 0x0000d900ff007a0c */ /* 0x000fda0003f05300 */
[----:B------:R-:W-:-:S04]  /*69a0*/  @P0 IMAD.MOV.U32 R0, RZ, RZ, 0x4 ;  /* 0x00000004ff000424 */ /* 0x000fc800078e00ff */
[----:B------:R-:W-:-:S05]  /*69b0*/  @P0 IMAD.WIDE R8, R231, R0, c[0x0][0x360] ;  /* 0x0000d800e7080625 */ /* 0x000fca00078e0200 */
[----:B------:R-:W2:Y:S01]  /*69c0*/  @P0 LDG.E R6, [R8.64] ;  /* 0x0000000a08060981 */ /* 0x000ea2000c1e1900 */
[----:B------:R-:W-:Y:S01]  /*69d0*/  IMAD.MOV.U32 R0, RZ, RZ, 0x1 ;  /* 0x00000001ff007424 */ /* 0x000fe200078e00ff */
[----:B------:R-:W-:Y:S01]  /*69e0*/  BSSY B0, `(.L_x_1344) ;  /* 0x0000025000007945 */ /* 0x000fe20003800000 */
[----:B------:R-:W-:Y:S02]  /*69f0*/  IMAD R4, R232, c[0x0][0x358], RZ ;  /* 0x0000d600e8047a24 */ /* 0x000fe400078e02ff */
[----:B------:R-:W-:Y:S01]  /*6a00*/  IMAD R2, R231, c[0x0][0x2f4], RZ ;  /* 0x0000bd00e7027a24 */ /* 0x000fe200078e02ff */
[----:B------:R-:W-:Y:S01]  /*6a10*/  BAR.SYNC.DEFER_BLOCKING 0x1, 0x100 ;  /* 0x0044000000007b1d */ /* 0x000fe20000010000 */
[----:B------:R-:W-:Y:S01]  /*6a20*/  ISETP.NE.AND P1, PT, R0, c[0x0][0x338], PT ;  /* 0x0000ce0000007a0c */ /* 0x000fe20003f25270 */
[----:B------:R-:W-:Y:S02]  /*6a30*/  IMAD.MOV.U32 R5, RZ, RZ, R233 ;  /* 0x000000ffff057224 */ /* 0x000fe400078e00e9 */
[----:B------:R-:W-:-:S05]  /*6a40*/  IMAD R4, R4, c[0x0][0x2f4], RZ ;  /* 0x0000bd0004047a24 */ /* 0x000fca00078e02ff */
[----:B------:R-:W-:-:S05]  /*6a50*/  SHF.R.S32.HI R3, RZ, 0x1f, R4 ;  /* 0x0000001fff037819 */ /* 0x000fca0000011404 */
[----:B------:R-:W-:-:S05]  /*6a60*/  @P1 IMAD.HI.U32 R0, R233, c[0x0][0x33c], RZ ;  /* 0x0000cf00e9001a27 */ /* 0x000fca00078e00ff */
[----:B------:R-:W-:Y:S02]  /*6a70*/  @P1 SHF.R.U32.HI R5, RZ, c[0x0][0x340], R0 ;  /* 0x0000d000ff051a19 */ /* 0x000fe40000011600 */
[----:B------:R-:W-:Y:S02]  /*6a80*/  SHF.R.S32.HI R0, RZ, 0x1f, R2 ;  /* 0x0000001fff007819 */ /* 0x000fe40000011402 */
[--C-:B------:R-:W-:Y:S02]  /*6a90*/  IADD3 R2, P2, P1, R4, R2, R5.reuse ;  /* 0x0000000204027210 */ /* 0x100fe4000795e005 */
[----:B------:R-:W-:-:S04]  /*6aa0*/  SHF.R.S32.HI R4, RZ, 0x1f, R5 ;  /* 0x0000001fff047819 */ /* 0x000fc80000011405 */
[----:B------:R-:W-:Y:S02]  /*6ab0*/  IADD3.X R3, R3, R0, R4, P2, P1 ;  /* 0x0000000003037210 */ /* 0x000fe400017e2404 */
[----:B------:R-:W-:Y:S02]  /*6ac0*/  ISETP.NE.AND P2, PT, R223, RZ, PT ;  /* 0x000000ffdf00720c */ /* 0x000fe40003f45270 */
[C---:B------:R-:W-:Y:S01]  /*6ad0*/  SHF.L.U64.HI R3, R2.reuse, 0x2, R3 ;  /* 0x0000000202037819 */ /* 0x040fe20000010203 */
[----:B------:R-:W-:Y:S01]  /*6ae0*/  IMAD.SHL.U32 R2, R2, 0x4, RZ ;  /* 0x0000000402027824 */ /* 0x000fe200078e00ff */
[----:B------:R-:W-:-:S04]  /*6af0*/  SHF.R.S32.HI R0, RZ, 0x1f, R231 ;  /* 0x0000001fff007819 */ /* 0x000fc800000114e7 */
[----:B------:R-:W-:Y:S02]  /*6b00*/  IADD3 R10, P1, R2, c[0x0][0x350], RZ ;  /* 0x0000d400020a7a10 */ /* 0x000fe40007f3e0ff */
[----:B------:R-:W-:Y:S02]  /*6b10*/  SEL R0, R0, RZ, !P0 ;  /* 0x000000ff00007207 */ /* 0x000fe40004000000 */
[----:B------:R-:W-:Y:S01]  /*6b20*/  IADD3.X R11, R3, c[0x0][0x354], RZ, P1, !PT ;  /* 0x0000d500030b7a10 */ /* 0x000fe20000ffe4ff */
[C---:B--2---:R-:W-:Y:S01]  /*6b30*/  @P0 IMAD R7, R231.reuse, 0x50, R6 ;  /* 0x00000050e7070824 */ /* 0x044fe200078e0206 */
[----:B------:R-:W-:-:S03]  /*6b40*/  SEL R231, R231, RZ, !P0 ;  /* 0x000000ffe7e77207 */ /* 0x000fc60004000000 */
[----:B------:R-:W-:-:S05]  /*6b50*/  @P0 IMAD.HI R7, R7, 0x66666667, RZ ;  /* 0x6666666707070827 */ /* 0x000fca00078e02ff */
[----:B------:R-:W-:-:S04]  /*6b60*/  @P0 SHF.R.U32.HI R6, RZ, 0x1f, R7 ;  /* 0x0000001fff060819 */ /* 0x000fc80000011607 */
[----:B------:R-:W-:-:S05]  /*6b70*/  @P0 LEA.HI.SX32 R6, R7, R6, 0x1b ;  /* 0x0000000607060211 */ /* 0x000fca00078fdaff */
[----:B------:R-:W-:Y:S02]  /*6b80*/  @P0 IMAD R8, R6, 0x3c00, RZ ;  /* 0x00003c0006080824 */ /* 0x000fe400078e02ff */
[----:B------:R-:W-:-:S03]  /*6b90*/  IMAD.MOV R6, RZ, RZ, -R5 ;  /* 0x000000ffff067224 */ /* 0x000fc600078e0a05 */
[----:B------:R-:W-:Y:S01]  /*6ba0*/  @P0 SHF.R.S32.HI R9, RZ, 0x1f, R8 ;  /* 0x0000001fff090819 */ /* 0x000fe20000011408 */
[----:B------:R-:W-:Y:S01]  /*6bb0*/  IMAD R6, R6, c[0x0][0x338], R233 ;  /* 0x0000ce0006067a24 */ /* 0x000fe200078e02e9 */
[----:B------:R-:W-:Y:S01]  /*6bc0*/  @!P0 CS2R R8, SRZ ;  /* 0x0000000000088805 */ /* 0x000fe2000001ff00 */
[----:B------:R-:W-:Y:S05]  /*6bd0*/  @P2 BRA `(.L_x_1345) ;  /* 0x0000005000002947 */ /* 0x000fea0003800000 */
.L_x_1346:
[----:B------:R-:W2:Y:S01]  /*6be0*/  LDG.E.STRONG.GPU R7, [R10.64] ;  /* 0x0000000a0a077981 */ /* 0x000ea2000c1ef900 */
[----:B------:R-:W-:Y:S01]  /*6bf0*/  YIELD ;  /* 0x0000000000007946 */ /* 0x000fe20003800000 */
[----:B--2---:R-:W-:Y:S01]  /*6c00*/  ISETP.NE.AND P0, PT, R7, R6, PT ;  /* 0x000000060700720c */ /* 0x004fe20003f05270 */
[----:B------:R-:W-:-:S12]  /*6c10*/  CCTL.IVALL ;  /* 0x00000000ff00798f */ /* 0x000fd80002000000 */
[----:B------:R-:W-:Y:S05]  /*6c20*/  @P0 BRA `(.L_x_1346) ;  /* 0xffffffb000000947 */ /* 0x000fea000383ffff */
.L_x_1345:
[----:B------:R-:W-:Y:S05]  /*6c30*/  BSYNC B0 ;  /* 0x0000000000007941 */ /* 0x000fea0003800000 */
.L_x_1344:
[----:B------:R-:W-:Y:S01]  /*6c40*/  MOV R7, 0xffffffff ;  /* 0xffffffff00077802 */ /* 0x000fe20000000f00 */
[----:B------:R-:W-:Y:S05]  /*6c50*/  BRA.CONV ~URZ, `(.L_x_1347) ;  /* 0x000000237f007947 */ /* 0x000fea000b800000 */
[----:B------:R-:W-:Y:S02]  /*6c60*/  MOV R12, 0x6c80 ;  /* 0x00006c80000c7802 */ /* 0x000fe40000000f00 */
[----:B------:R-:W-:Y:S05]  /*6c70*/  CALL.REL.NOINC `($__internal_11_$__cuda_sm70_warpsync) ;  /* 0x00000c1000007944 */ /* 0x000fea0003c00000 */
.L_x_1347:
[----:B------:R-:W-:Y:S01]  /*6c80*/  IMAD R12, R232, 0x3c00, RZ ;  /* 0x00003c00e80c7824 */ /* 0x000fe200078e02ff */
[----:B------:R-:W-:Y:S01]  /*6c90*/  SHF.R.S32.HI R13, RZ, 0x1f, R223 ;  /* 0x0000001fff0d7819 */ /* 0x000fe200000114df */
[----:B------:R-:W-:-:S06]  /*6ca0*/  NOP ;  /* 0x0000000000007918 */ /* 0x000fcc0000000000 */
[----:B------:R-:W-:Y:S01]  /*6cb0*/  IADD3 R14, P1, P0, R8, R12, R223 ;  /* 0x0000000c080e7210 */ /* 0x000fe2000783e0df */
[----:B------:R-:W-:Y:S01]  /*6cc0*/  IMAD R8, R4, c[0x0][0x328], RZ ;  /* 0x0000ca0004087a24 */ /* 0x000fe200078e02ff */
[----:B------:R-:W-:-:S04]  /*6cd0*/  SHF.R.S32.HI R12, RZ, 0x1f, R12 ;  /* 0x0000001fff0c7819 */ /* 0x000fc8000001140c */
[----:B------:R-:W-:Y:S01]  /*6ce0*/  IADD3.X R15, R9, R12, R13, P1, P0 ;  /* 0x0000000c090f7210 */ /* 0x000fe20000fe040d */
[C---:B------:R-:W-:Y:S02]  /*6cf0*/  IMAD R9, R5.reuse, c[0x0][0x32c], R8 ;  /* 0x0000cb0005097a24 */ /* 0x040fe400078e0208 */
[----:B------:R-:W-:Y:S02]  /*6d00*/  IMAD R8, R0, c[0x0][0x330], RZ ;  /* 0x0000cc0000087a24 */ /* 0x000fe400078e02ff */
        /* <DEDUP_REMOVED lines=69> */
[----:B-1----:R-:W-:Y:S05]  /*7160*/  CALL.REL.NOINC `($__internal_11_$__cuda_sm70_warpsync) ;  /* 0x0000072000007944 */ /* 0x002fea0003c00000 */
.L_x_1348:
        /* <DEDUP_REMOVED lines=12> */
.L_x_1350:
[----:B------:R-:W-:Y:S05]  /*7230*/  BSYNC B0 ;  /* 0x0000000000007941 */ /* 0x000fea0003800000 */
.L_x_1349:
[----:B------:R-:W-:Y:S01]  /*7240*/  IADD3 R2, P0, R2, c[0x0][0x348], RZ ;  /* 0x0000d20002027a10 */ /* 0x000fe20007f1e0ff */
[----:B------:R-:W-:Y:S03]  /*7250*/  BSSY B0, `(.L_x_1351) ;  /* 0x0000008000007945 */ /* 0x000fe60003800000 */
[----:B------:R-:W-:Y:S01]  /*7260*/  IADD3.X R3, R3, c[0x0][0x34c], RZ, P0, !PT ;  /* 0x0000d30003037a10 */ /* 0x000fe200007fe4ff */
[----:B------:R-:W-:Y:S05]  /*7270*/  @P2 BRA `(.L_x_1352) ;  /* 0x0000005000002947 */ /* 0x000fea0003800000 */
.L_x_1353:
[----:B--2---:R-:W2:Y:S01]  /*7280*/  LDG.E.STRONG.GPU R9, [R2.64] ;  /* 0x0000000a02097981 */ /* 0x004ea2000c1ef900 */
[----:B------:R-:W-:Y:S01]  /*7290*/  YIELD ;  /* 0x0000000000007946 */ /* 0x000fe20003800000 */
[----:B--2---:R-:W-:Y:S01]  /*72a0*/  ISETP.NE.AND P0, PT, R9, R6, PT ;  /* 0x000000060900720c */ /* 0x004fe20003f05270 */
[----:B------:R-:W-:-:S12]  /*72b0*/  CCTL.IVALL ;  /* 0x00000000ff00798f */ /* 0x000fd80002000000 */
[----:B------:R-:W-:Y:S05]  /*72c0*/  @P0 BRA `(.L_x_1353) ;  /* 0xffffffb000000947 */ /* 0x000fea000383ffff */
.L_x_1352:
[----:B------:R-:W-:Y:S05]  /*72d0*/  BSYNC B0 ;  /* 0x0000000000007941 */ /* 0x000fea0003800000 */
.L_x_1351:
[----:B------:R-:W-:Y:S05]  /*72e0*/  BRA.CONV ~URZ, `(.L_x_1354) ;  /* 0x000000237f007947 */ /* 0x000fea000b800000 */
[----:B------:R-:W-:Y:S02]  /*72f0*/  MOV R12, 0x7310 ;  /* 0x00007310000c7802 */ /* 0x000fe40000000f00 */
[----:B-12---:R-:W-:Y:S05]  /*7300*/  CALL.REL.NOINC `($__internal_11_$__cuda_sm70_warpsync) ;  /* 0x0000058000007944 */ /* 0x006fea0003c00000 */
.L_x_1354:
[----:B------:R-:W-:Y:S01]  /*7310*/  MOV R8, R14 ;  /* 0x0000000e00087202 */ /* 0x000fe20000000f00 */
[----:B------:R-:W-:Y:S01]  /*7320*/  IMAD R4, R4, c[0x0][0x300], RZ ;  /* 0x0000c00004047a24 */ /* 0x000fe200078e02ff */
[----:B--2---:R-:W-:Y:S01]  /*7330*/  MOV R9, R15 ;  /* 0x0000000f00097202 */ /* 0x004fe20000000f00 */
        /* <DEDUP_REMOVED lines=72> */
[----:B-12---:R-:W-:Y:S05]  /*77c0*/  CALL.REL.NOINC `($__internal_11_$__cuda_sm70_warpsync) ;  /* 0x000000c000007944 */ /* 0x006fea0003c00000 */
.L_x_1355:
[----:B------:R-:W-:-:S06]  /*77d0*/  NOP ;  /* 0x0000000000007918 */ /* 0x000fcc0000000000 */
[----:B------:R-:W-:Y:S05]  /*77e0*/  @P2 EXIT ;  /* 0x000000000000294d */ /* 0x000fea0003800000 */
[----:B------:R-:W-:Y:S01]  /*77f0*/  @!PT LDS RZ, [RZ] ;  /* 0x00000000fffff984 */ /* 0x000fe20000000800 */
[----:B------:R-:W-:Y:S01]  /*7800*/  @!PT LDS RZ, [RZ] ;  /* 0x00000000fffff984 */ /* 0x000fe20000000800 */
[----:B------:R-:W-:Y:S01]  /*7810*/  @!PT LDS RZ, [RZ] ;  /* 0x00000000fffff984 */ /* 0x000fe20000000800 */
[----:B------:R-:W-:Y:S01]  /*7820*/  @!PT LDS RZ, [RZ] ;  /* 0x00000000fffff984 */ /* 0x000fe20000000800 */
[----:B------:R-:W-:Y:S06]  /*7830*/  MEMBAR.ALL.GPU ;  /* 0x0000000000007992 */ /* 0x000fec000000a000 */
[----:B--2---:R-:W-:Y:S01]  /*7840*/  MOV R5, 0x1 ;  /* 0x0000000100057802 */ /* 0x004fe20000000f00 */
[----:B------:R-:W-:-:S00]  /*7850*/  ERRBAR ;  /* 0x00000000000079ab */ /* 0x000fc00000000000 */
[----:B012345:R-:W-:-:S05]  /*7860*/  CCTL.IVALL ;  /* 0x00000000ff00798f */ /* 0x03ffca0002000000 */
[----:B------:R-:W-:Y:S01]  /*7870*/  RED.E.ADD.S32.STRONG.GPU [R2.64], R5 ;  /* 0x000000050200798e */ /* 0x000fe2000c10e38a */
[----:B------:R-:W-:Y:S05]  /*7880*/  EXIT ;  /* 0x000000000000794d */ /* 0x000fea0003800000 */
        .weak           $__internal_11_$__cuda_sm70_warpsync
        .type           $__internal_11_$__cuda_sm70_warpsync,@function
        .size           $__internal_11_$__cuda_sm70_warpsync,(.L_x_1432 - $__internal_11_$__cuda_sm70_warpsync)
$__internal_11_$__cuda_sm70_warpsync:
[----:B------:R-:W-:Y:S01]  /*7890*/  MOV R13, 0x0 ;  /* 0x00000000000d7802 */ /* 0x000fe20000000f00 */
[----:B------:R-:W-:Y:S04]  /*78a0*/  WARPSYNC R7 ;  /* 0x0000000700007348 */ /* 0x000fe80003800000 */
[----:B------:R-:W-:Y:S05]  /*78b0*/  RET.REL.NODEC R12 `(_ZN7cutlass13device_kernelIN5flash19enable_sm80_to_sm89INS1_16FlashAttnBwdSm80INS1_25CollectiveMainloopBwdSm80ILi2ELi1EN4cute5tupleIJNS5_1CILi64EEENS7_ILi80EEENS7_ILi192EEEEEENS_6half_tEfNS_4arch4Sm80ELb1ELb0ELb0ELb1ELb1ELb0ELb1ELb0ELi2ELi4ELi2ELi2ELb0EEENS1_24CollectiveEpilogueBwdGQAISB_fSE_Li256ELb1ELb1EEENS1_25SingleTileBwdLPTSchedulerILb1ELi80ELb1EEEEEEEEEvNT_6ParamsE) ;  /* 0xffff87400c007950 */ /* 0x000fea0003c3ffff */
.L_x_1356:
        /* <DEDUP_REMOVED lines=12> */
.L_x_1432:


//--------------------- .text._ZN7cutlass13device_kernelIN5flash22FlashAttnBwdPreprocessIN4cute5tupleIJNS3_1CILi64EEENS5_ILi192EEEEEENS_6half_tEfNS_4arch4Sm80ELb1ELb1EEEEEvNT_6ParamsE --------------------------
	.section	.text._ZN7cutlass13device_kernelIN5flash22FlashAttnBwdPreprocessIN4cute5tupleIJNS3_1CILi64EEENS5_ILi192EEEEEENS_6half_tEfNS_4arch4Sm80ELb1ELb1EEEEEvNT_6ParamsE,"ax",@progbits
	.sectioninfo	@"SHI_REGISTERS=78"
	.align	128
.text._ZN7cutlass13device_kernelIN5flash22FlashAttnBwdPreprocessIN4cute5tupleIJNS3_1CILi64EEENS5_ILi192EEEEEENS_6half_tEfNS_4arch4Sm80ELb1ELb1EEEEEvNT_6ParamsE:
        .type           _ZN7cutlass13device_kernelIN5flash22FlashAttnBwdPreprocessIN4cute5tupleIJNS3_1CILi64EEENS5_ILi192EEEEEENS_6half_tEfNS_4arch4Sm80ELb1ELb1EEEEEvNT_6ParamsE,@function
        .size           _ZN7cutlass13device_kernelIN5flash22FlashAttnBwdPreprocessIN4cute5tupleIJNS3_1CILi64EEENS5_ILi192EEEEEENS_6half_tEfNS_4arch4Sm80ELb1ELb1EEEEEvNT_6ParamsE,(.L_x_1434 - _ZN7cutlass13device_kernelIN5flash22FlashAttnBwdPreprocessIN4cute5tupleIJNS3_1CILi64EEENS5_ILi192EEEEEENS_6half_tEfNS_4arch4Sm80ELb1ELb1EEEEEvNT_6ParamsE)
        .other          _ZN7cutlass13device_kernelIN5flash22FlashAttnBwdPreprocessIN4cute5tupleIJNS3_1CILi64EEENS5_ILi192EEEEEENS_6half_tEfNS_4arch4Sm80ELb1ELb1EEEEEvNT_6ParamsE,@"STO_CUDA_ENTRY STV_DEFAULT"
_ZN7cutlass13device_kernelIN5flash22FlashAttnBwdPreprocessIN4cute5tupleIJNS3_1CILi64EEENS5_ILi192EEEEEENS_6half_tEfNS_4arch4Sm80ELb1ELb1EEEEEvNT_6ParamsE:
[----:B------:R-:W-:Y:S02]  /*0000*/  MOV R1, c[0x0][0x28] ;  /* 0x00000a0000017a02 */ /* 0x000fe40000000f00 */
[----:B------:R-:W0:Y:S01]  /*0010*/  S2R R61, SR_CTAID.Z ;  /* 0x00000000003d7919 */ /* 0x000e220000002700 */
[----:B------:R-:W-:Y:S01]  /*0020*/  ISETP.NE.U32.AND P1, PT, RZ, c[0x0][0x248], PT ;  /* 0x00009200ff007a0c */ /* 0x000fe20003f25070 */
[----:B------:R-:W-:Y:S01]  /*0030*/  HFMA2.MMA R60, -RZ, RZ, 0, 2.384185791015625e-07 ;  /* 0x00000004ff3c7435 */ /* 0x000fe200000001ff */
[----:B------:R-:W-:Y:S01]  /*0040*/  ISETP.NE.U32.AND P0, PT, RZ, c[0x0][0x240], PT ;  /* 0x00009000ff007a0c */ /* 0x000fe20003f05070 */
[----:B------:R-:W-:Y:S01]  /*0050*/  ULDC.64 UR4, c[0x0][0x118] ;  /* 0x0000460000047ab9 */ /* 0x000fe20000000a00 */
[----:B------:R-:W-:Y:S02]  /*0060*/  ISETP.NE.AND.EX P1, PT, RZ, c[0x0][0x24c], PT, P1 ;  /* 0x00009300ff007a0c */ /* 0x000fe40003f25310 */
[----:B------:R-:W-:Y:S02]  /*0070*/  ISETP.NE.AND.EX P0, PT, RZ, c[0x0][0x244], PT, P0 ;  /* 0x00009100ff007a0c */ /* 0x000fe40003f05300 */
[----:B------:R-:W-:-:S03]  /*0080*/  MOV R52, c[0x0][0x168] ;  /* 0x00005a0000347a02 */ /* 0x000fc60000000f00 */
[----:B0-----:R-:W-:-:S06]  /*0090*/  IMAD.WIDE R2, R61, R60, c[0x0][0x240] ;  /* 0x000090003d027625 */ /* 0x001fcc00078e023c */
[----:B------:R-:W-:Y:S02]  /*00a0*/  @P1 IMAD.WIDE R4, R61, R60, c[0x0][0x248] ;  /* 0x000092003d041625 */ /* 0x000fe400078e023c */
[----:B------:R0:W5:Y:S01]  /*00b0*/  @P0 LDG.E R59, [R2.64] ;  /* 0x00000004023b0981 */ /* 0x000162000c1e1900 */
[----:B------:R-:W-:-:S03]  /*00c0*/  ISETP.NE.U32.AND P2, PT, RZ, c[0x0][0x240], PT ;  /* 0x00009000ff007a0c */ /* 0x000fc60003f45070 */
[----:B------:R0:W5:Y:S04]  /*00d0*/  @P1 LDG.E R52, [R4.64] ;  /* 0x0000000404341981 */ /* 0x000168000c1e1900 */
[----:B------:R-:W1:Y:S04]  /*00e0*/  S2R R53, SR_CTAID.X ;  /* 0x0000000000357919 */ /* 0x000e680000002500 */
[----:B------:R-:W2:Y:S04]  /*00f0*/  S2R R58, SR_TID.X ;  /* 0x00000000003a7919 */ /* 0x000ea80000002100 */
[----:B------:R-:W3:Y:S01]  /*0100*/  S2R R10, SR_CTAID.Y ;  /* 0x00000000000a7919 */ /* 0x000ee20000002600 */
[----:B-1----:R-:W-:Y:S01]  /*0110*/  IMAD.SHL.U32 R11, R53, 0x40, RZ ;  /* 0x00000040350b7824 */ /* 0x002fe200078e00ff */
[----:B------:R-:W-:Y:S05]  /*0120*/  @P1 BRA `(.L_x_1357) ;  /* 0x0000004000001947 */ /* 0x000fea0003800000 */
[----:B0-----:R-:W-:Y:S05]  /*0130*/  @!P0 BRA `(.L_x_1357) ;  /* 0x0000003000008947 */ /* 0x001fea0003800000 */
[----:B------:R-:W4:Y:S04]  /*0140*/  LDG.E R5, [R2.64] ;  /* 0x0000000402057981 */ /* 0x000f28000c1e1900 */
[----:B-----5:R-:W4:Y:S02]  /*0150*/  LDG.E R52, [R2.64+0x4] ;  /* 0x0000040402347981 */ /* 0x020f24000c1e1900 */
[----:B----4-:R-:W-:-:S02]  /*0160*/  IADD3 R52, -R5, R52, RZ ;  /* 0x0000003405347210 */ /* 0x010fc40007ffe1ff */
.L_x_1357:
[----:B0-----:R-:W-:Y:S02]  /*0170*/  ISETP.NE.AND.EX P1, PT, RZ, c[0x0][0x244], PT, P2 ;  /* 0x00009100ff007a0c */ /* 0x001fe40003f25320 */
[----:B-----5:R-:W-:-:S13]  /*0180*/  ISETP.LE.AND P2, PT, R52, R11, PT ;  /* 0x0000000b3400720c */ /* 0x020fda0003f43270 */
[----:B------:R-:W-:Y:S05]  /*0190*/  @P1 EXIT P2 ;  /* 0x000000000000194d */ /* 0x000fea0001000000 */
[----:B------:R-:W-:Y:S01]  /*01a0*/  IADD3 R9, -R11, R52, RZ ;  /* 0x000000340b097210 */ /* 0x000fe20007ffe1ff */
[----:B------:R-:W-:Y:S01]  /*01b0*/  CS2R R12, SRZ ;  /* 0x00000000000c7805 */ /* 0x000fe2000001ff00 */
[----:B---3--:R-:W-:Y:S02]  /*01c0*/  SHF.R.S32.HI R8, RZ, 0x1f, R10 ;  /* 0x0000001fff087819 */ /* 0x008fe4000001140a */
[C---:B--2---:R-:W-:Y:S02]  /*01d0*/  ISETP.GE.AND P2, PT, R58.reuse, R9, PT ;  /* 0x000000093a00720c */ /* 0x044fe40003f46270 */
[----:B------:R-:W-:Y:S02]  /*01e0*/  @P0 MOV R12, R59 ;  /* 0x0000003b000c0202 */ /* 0x000fe40000000f00 */
[----:B------:R-:W-:Y:S02]  /*01f0*/  ISETP.GT.OR P2, PT, R58, 0x3f, P2 ;  /* 0x0000003f3a00780c */ /* 0x000fe40001744670 */
[----:B------:R-:W-:-:S02]  /*0200*/  @P0 SHF.R.S32.HI R13, RZ, 0x1f, R59 ;  /* 0x0000001fff0d0819 */ /* 0x000fc4000001143b */
[----:B------:R-:W-:Y:S02]  /*0210*/  SHF.R.S32.HI R7, RZ, 0x1f, R61 ;  /* 0x0000001fff077819 */ /* 0x000fe4000001143d */
[----:B------:R-:W-:Y:S02]  /*0220*/  SEL R6, R61, RZ, !P1 ;  /* 0x000000ff3d067207 */ /* 0x000fe40004800000 */
[----:B------:R-:W-:-:S05]  /*0230*/  SEL R7, R7, RZ, !P1 ;  /* 0x000000ff07077207 */ /* 0x000fca0004800000 */
[----:B------:R-:W-:Y:S01]  /*0240*/  @!P2 SHF.R.S32.HI R3, RZ, 0x1f, R11 ;  /* 0x0000001fff03a819 */ /* 0x000fe2000001140b */
[----:B------:R-:W-:Y:S01]  /*0250*/  @!P2 IMAD R5, R8, c[0x0][0x1e0], RZ ;  /* 0x000078000805aa24 */ /* 0x000fe200078e02ff */
[--C-:B------:R-:W-:Y:S01]  /*0260*/  @!P2 SHF.R.S32.HI R0, RZ, 0x1f, R58.reuse ;  /* 0x0000001fff00a819 */ /* 0x100fe2000001143a */
[----:B------:R-:W-:Y:S01]  /*0270*/  @!P2 IMAD R15, R7, c[0x0][0x1e8], RZ ;  /* 0x00007a00070faa24 */ /* 0x000fe200078e02ff */
[----:B------:R-:W-:Y:S01]  /*0280*/  @!P2 IADD3 R2, P3, P4, R12, R11, R58 ;  /* 0x0000000b0c02a210 */ /* 0x000fe20007c7e03a */
[----:B------:R-:W-:Y:S02]  /*0290*/  @!P2 IMAD R5, R10, c[0x0][0x1e4], R5 ;  /* 0x000079000a05aa24 */ /* 0x000fe400078e0205 */
[----:B------:R-:W-:Y:S01]  /*02a0*/  @!P2 IMAD R15, R6, c[0x0][0x1ec], R15 ;  /* 0x00007b00060faa24 */ /* 0x000fe200078e020f */
[----:B------:R-:W-:-:S05]  /*02b0*/  @!P2 IADD3.X R3, R13, R3, R0, P3, P4 ;  /* 0x000000030d03a210 */ /* 0x000fca0001fe8400 */
[----:B------:R-:W-:-:S04]  /*02c0*/  @!P2 IMAD.WIDE.U32 R2, R10, c[0x0][0x1e0], R2 ;  /* 0x000078000a02aa25 */ /* 0x000fc800078e0002 */
[----:B------:R-:W-:Y:S01]  /*02d0*/  @!P2 IMAD.IADD R3, R3, 0x1, R5 ;  /* 0x000000010303a824 */ /* 0x000fe200078e0205 */
[----:B------:R-:W-:-:S03]  /*02e0*/  MOV R5, 0x7f800000 ;  /* 0x7f80000000057802 */ /* 0x000fc60000000f00 */
[----:B------:R-:W-:-:S05]  /*02f0*/  @!P2 IMAD.WIDE.U32 R2, R6, c[0x0][0x1e8], R2 ;  /* 0x00007a000602aa25 */ /* 0x000fca00078e0002 */
[----:B------:R-:W-:Y:S02]  /*0300*/  @!P2 IADD3 R3, R3, R15, RZ ;  /* 0x0000000f0303a210 */ /* 0x000fe40007ffe0ff */
[----:B------:R-:W-:-:S04]  /*0310*/  @!P2 LEA R14, P1, R2, c[0x0][0x1d8], 0x2 ;  /* 0x00007600020eaa11 */ /* 0x000fc800078210ff */
[----:B------:R-:W-:Y:S02]  /*0320*/  @!P2 LEA.HI.X R15, R2, c[0x0][0x1dc], R3, 0x2, P1 ;  /* 0x00007700020faa11 */ /* 0x000fe400008f1403 */
[----:B------:R-:W-:Y:S01]  /*0330*/  SHF.R.S32.HI R3, RZ, 0x1f, R58 ;  /* 0x0000001fff037819 */ /* 0x000fe2000001143a */
[----:B------:R-:W-:Y:S01]  /*0340*/  IMAD R27, R7, c[0x0][0x188], RZ ;  /* 0x00006200071b7a24 */ /* 0x000fe200078e02ff */
[----:B------:R-:W-:Y:S01]  /*0350*/  BSSY B0, `(.L_x_1358) ;  /* 0x0000044000007945 */ /* 0x000fe20003800000 */
[----:B------:R0:W5:Y:S01]  /*0360*/  @!P2 LDG.E R5, [R14.64] ;  /* 0x000000040e05a981 */ /* 0x000162000c1e1900 */
[-C--:B------:R-:W-:Y:S01]  /*0370*/  LEA.HI R3, R3, R58.reuse, RZ, 0x3 ;  /* 0x0000003a03037211 */ /* 0x080fe200078f18ff */
[----:B------:R-:W-:Y:S01]  /*0380*/  IMAD R33, R6, c[0x0][0x18c], R27 ;  /* 0x0000630006217a24 */ /* 0x000fe200078e021b */
[----:B------:R-:W-:Y:S01]  /*0390*/  CS2R R40, SRZ ;  /* 0x0000000000287805 */ /* 0x000fe2000001ff00 */
[----:B------:R-:W-:Y:S01]  /*03a0*/  CS2R R42, SRZ ;  /* 0x00000000002a7805 */ /* 0x000fe2000001ff00 */
[----:B------:R-:W-:Y:S01]  /*03b0*/  LOP3.LUT R17, R3, 0xfffffff8, RZ, 0xc0, !PT ;  /* 0xfffffff803117812 */ /* 0x000fe200078ec0ff */
[----:B------:R-:W-:Y:S01]  /*03c0*/  CS2R R44, SRZ ;  /* 0x00000000002c7805 */ /* 0x000fe2000001ff00 */
[----:B------:R-:W-:Y:S01]  /*03d0*/  SHF.R.S32.HI R3, RZ, 0x3, R3 ;  /* 0x00000003ff037819 */ /* 0x000fe20000011403 */
[----:B------:R-:W-:Y:S01]  /*03e0*/  CS2R R46, SRZ ;  /* 0x00000000002e7805 */ /* 0x000fe2000001ff00 */
[----:B------:R-:W-:Y:S01]  /*03f0*/  IADD3 R4, -R17, R58, RZ ;  /* 0x0000003a11047210 */ /* 0x000fe20007ffe1ff */
[----:B------:R-:W-:Y:S01]  /*0400*/  IMAD R17, R8, c[0x0][0x180], RZ ;  /* 0x0000600008117a24 */ /* 0x000fe200078e02ff */
[----:B------:R-:W-:Y:S01]  /*0410*/  SHF.R.S32.HI R2, RZ, 0x1f, R3 ;  /* 0x0000001fff027819 */ /* 0x000fe20000011403 */
[----:B0-----:R-:W-:Y:S01]  /*0420*/  CS2R R14, SRZ ;  /* 0x00000000000e7805 */ /* 0x001fe2000001ff00 */
[C---:B------:R-:W-:Y:S01]  /*0430*/  IADD3 R56, P1, R3.reuse, R12, RZ ;  /* 0x0000000c03387210 */ /* 0x040fe20007f3e0ff */
[----:B------:R-:W-:Y:S01]  /*0440*/  IMAD.SHL.U32 R54, R4, 0x8, RZ ;  /* 0x0000000804367824 */ /* 0x000fe200078e00ff */
[C---:B------:R-:W-:Y:S01]  /*0450*/  IADD3 R0, R3.reuse, 0x20, RZ ;  /* 0x0000002003007810 */ /* 0x040fe20007ffe0ff */
[----:B------:R-:W-:Y:S01]  /*0460*/  IMAD R31, R10, c[0x0][0x184], R17 ;  /* 0x000061000a1f7a24 */ /* 0x000fe200078e0211 */
[----:B------:R-:W-:Y:S01]  /*0470*/  IADD3.X R57, R2, R13, RZ, P1, !PT ;  /* 0x0000000d02397210 */ /* 0x000fe20000ffe4ff */
[----:B------:R-:W-:Y:S01]  /*0480*/  CS2R R18, SRZ ;  /* 0x0000000000127805 */ /* 0x000fe2000001ff00 */
[--C-:B------:R-:W-:Y:S01]  /*0490*/  SHF.R.S32.HI R55, RZ, 0x1f, R54.reuse ;  /* 0x0000001fff377819 */ /* 0x100fe20000011436 */
[----:B------:R-:W-:Y:S01]  /*04a0*/  CS2R R12, SRZ ;  /* 0x00000000000c7805 */ /* 0x000fe2000001ff00 */
[-C--:B------:R-:W-:Y:S01]  /*04b0*/  ISETP.GE.AND P1, PT, R3, R9.reuse, PT ;  /* 0x000000090300720c */ /* 0x080fe20003f26270 */
[----:B------:R-:W-:Y:S01]  /*04c0*/  CS2R R28, SRZ ;  /* 0x00000000001c7805 */ /* 0x000fe2000001ff00 */
[----:B------:R-:W-:Y:S01]  /*04d0*/  CS2R R24, SRZ ;  /* 0x0000000000187805 */ /* 0x000fe2000001ff00 */
[----:B------:R-:W-:Y:S01]  /*04e0*/  IMAD.WIDE.U32 R16, R10, c[0x0][0x180], R54 ;  /* 0x000060000a107a25 */ /* 0x000fe200078e0036 */
[----:B------:R-:W-:Y:S01]  /*04f0*/  CS2R R20, SRZ ;  /* 0x0000000000147805 */ /* 0x000fe2000001ff00 */
[----:B------:R-:W-:Y:S01]  /*0500*/  CS2R R22, SRZ ;  /* 0x0000000000167805 */ /* 0x000fe2000001ff00 */
[----:B------:R-:W-:Y:S01]  /*0510*/  ISETP.GE.AND P2, PT, R0, R9, PT ;  /* 0x000000090000720c */ /* 0x000fe20003f46270 */
[----:B------:R-:W-:Y:S01]  /*0520*/  CS2R R26, SRZ ;  /* 0x00000000001a7805 */ /* 0x000fe2000001ff00 */
[----:B------:R-:W-:Y:S01]  /*0530*/  IADD3 R31, R17, R31, RZ ;  /* 0x0000001f111f7210 */ /* 0x000fe20007ffe0ff */
[----:B------:R-:W-:Y:S01]  /*0540*/  IMAD.WIDE R56, R53, 0x40, R56 ;  /* 0x0000004035387825 */ /* 0x000fe200078e0238 */
[----:B------:R-:W-:-:S02]  /*0550*/  MOV R30, R16 ;  /* 0x00000010001e7202 */ /* 0x000fc40000000f00 */
[----:B------:R-:W-:-:S03]  /*0560*/  CS2R R16, SRZ ;  /* 0x0000000000107805 */ /* 0x000fc6000001ff00 */
[----:B------:R-:W-:-:S04]  /*0570*/  IMAD.WIDE.U32 R30, R6, c[0x0][0x188], R30 ;  /* 0x00006200061e7a25 */ /* 0x000fc800078e001e */
[----:B------:R-:W-:Y:S01]  /*0580*/  IMAD.IADD R33, R31, 0x1, R33 ;  /* 0x000000011f217824 */ /* 0x000fe200078e0221 */
[----:B------:R-:W-:Y:S05]  /*0590*/  @P1 BRA `(.L_x_1359) ;  /* 0x000001f000001947 */ /* 0x000fea0003800000 */
[C---:B------:R-:W-:Y:S02]  /*05a0*/  ISETP.GE.AND P5, PT, R54.reuse, c[0x0][0x16c], PT ;  /* 0x00005b0036007a0c */ /* 0x040fe40003fa6270 */
[C---:B------:R-:W-:Y:S02]  /*05b0*/  IADD3 R32, R54.reuse, 0x40, RZ ;  /* 0x0000004036207810 */ /* 0x040fe40007ffe0ff */
[----:B------:R-:W-:Y:S02]  /*05c0*/  IADD3 R34, R54, 0x80, RZ ;  /* 0x0000008036227810 */ /* 0x000fe40007ffe0ff */
[----:B------:R-:W-:Y:S02]  /*05d0*/  ISETP.GE.AND P4, PT, R32, c[0x0][0x16c], PT ;  /* 0x00005b0020007a0c */ /* 0x000fe40003f86270 */
[----:B------:R-:W-:-:S05]  /*05e0*/  ISETP.GE.AND P3, PT, R34, c[0x0][0x16c], PT ;  /* 0x00005b0022007a0c */ /* 0x000fca0003f66270 */
[----:B------:R-:W-:Y:S01]  /*05f0*/  @!P5 MOV R32, R30 ;  /* 0x0000001e0020d202 */ /* 0x000fe20000000f00 */
[----:B------:R-:W-:-:S04]  /*0600*/  @!P5 IMAD R35, R57, c[0x0][0x178], RZ ;  /* 0x00005e003923da24 */ /* 0x000fc800078e02ff */
[----:B------:R-:W-:Y:S01]  /*0610*/  @!P5 IMAD.WIDE.U32 R38, R56, c[0x0][0x178], R32 ;  /* 0x00005e003826da25 */ /* 0x000fe200078e0020 */
[----:B------:R-:W-:-:S03]  /*0620*/  @!P4 MOV R36, R30 ;  /* 0x0000001e0024c202 */ /* 0x000fc60000000f00 */
[----:B------:R-:W-:Y:S01]  /*0630*/  @!P5 IMAD R35, R56, c[0x0][0x17c], R35 ;  /* 0x00005f003823da24 */ /* 0x000fe200078e0223 */
[----:B------:R-:W-:Y:S01]  /*0640*/  @!P5 LEA R34, P6, R38, c[0x0][0x160], 0x1 ;  /* 0x000058002622da11 */ /* 0x000fe200078c08ff */
[----:B------:R-:W-:Y:S02]  /*0650*/  @!P4 IMAD R49, R57, c[0x0][0x178], RZ ;  /* 0x00005e003931ca24 */ /* 0x000fe400078e02ff */
[----:B------:R-:W-:Y:S01]  /*0660*/  @!P4 IMAD.MOV.U32 R37, RZ, RZ, R33 ;  /* 0x000000ffff25c224 */ /* 0x000fe200078e0021 */
[----:B------:R-:W-:Y:S01]  /*0670*/  @!P5 IADD3 R35, R39, R35, RZ ;  /* 0x000000232723d210 */ /* 0x000fe20007ffe0ff */
[C---:B------:R-:W-:Y:S01]  /*0680*/  @!P4 IMAD R49, R56.reuse, c[0x0][0x17c], R49 ;  /* 0x00005f003831ca24 */ /* 0x040fe200078e0231 */
[----:B------:R-:W-:Y:S01]  /*0690*/  @!P3 MOV R39, R33 ;  /* 0x000000210027b202 */ /* 0x000fe20000000f00 */
[----:B------:R-:W-:Y:S01]  /*06a0*/  @!P4 IMAD.WIDE.U32 R36, R56, c[0x0][0x178], R36 ;  /* 0x00005e003824ca25 */ /* 0x000fe200078e0024 */
[----:B------:R-:W-:Y:S02]  /*06b0*/  @!P5 LEA.HI.X R35, R38, c[0x0][0x164], R35, 0x1, P6 ;  /* 0x000059002623da11 */ /* 0x000fe400030f0c23 */
[----:B------:R-:W-:Y:S01]  /*06c0*/  @!P3 MOV R38, R30 ;  /* 0x0000001e0026b202 */ /* 0x000fe20000000f00 */
[----:B------:R-:W-:Y:S01]  /*06d0*/  @!P3 IMAD R51, R57, c[0x0][0x178], RZ ;  /* 0x00005e003933ba24 */ /* 0x000fe200078e02ff */
[----:B------:R-:W-:Y:S01]  /*06e0*/  @!P4 IADD3 R49, R37, R49, RZ ;  /* 0x000000312531c210 */ /* 0x000fe20007ffe0ff */
[----:B------:R0:W5:Y:S01]  /*06f0*/  @!P5 LDG.E.128 R40, [R34.64] ;  /* 0x000000042228d981 */ /* 0x000162000c1e1d00 */
[----:B------:R-:W-:Y:S01]  /*0700*/  @!P4 LEA R48, P6, R36, c[0x0][0x160], 0x1 ;  /* 0x000058002430ca11 */ /* 0x000fe200078c08ff */
[----:B------:R-:W-:-:S03]  /*0710*/  @!P3 IMAD.WIDE.U32 R38, R56, c[0x0][0x178], R38 ;  /* 0x00005e003826ba25 */ /* 0x000fc600078e0026 */
[----:B------:R-:W-:Y:S01]  /*0720*/  @!P4 LEA.HI.X R49, R36, c[0x0][0x164], R49, 0x1, P6 ;  /* 0x000059002431ca11 */ /* 0x000fe200030f0c31 */
[----:B------:R-:W-:Y:S01]  /*0730*/  @!P3 IMAD R51, R56, c[0x0][0x17c], R51 ;  /* 0x00005f003833ba24 */ /* 0x000fe200078e0233 */
[----:B------:R-:W-:-:S03]  /*0740*/  @!P3 LEA R36, P6, R38, c[0x0][0x160], 0x1 ;  /* 0x000058002624ba11 */ /* 0x000fc600078c08ff */
[----:B------:R-:W-:Y:S01]  /*0750*/  @!P3 IMAD.IADD R51, R39, 0x1, R51 ;  /* 0x000000012733b824 */ /* 0x000fe200078e0233 */
[----:B------:R0:W5:Y:S04]  /*0760*/  @!P4 LDG.E.128 R44, [R48.64+0x80] ;  /* 0x00008004302cc981 */ /* 0x000168000c1e1d00 */
[----:B------:R-:W-:-:S05]  /*0770*/  @!P3 LEA.HI.X R37, R38, c[0x0][0x164], R51, 0x1, P6 ;  /* 0x000059002625ba11 */ /* 0x000fca00030f0c33 */
[----:B------:R0:W5:Y:S02]  /*0780*/  @!P3 LDG.E.128 R20, [R36.64+0x100] ;  /* 0x000100042414b981 */ /* 0x000164000c1e1d00 */
.L_x_1359:
[----:B------:R-:W-:Y:S05]  /*0790*/  BSYNC B0 ;  /* 0x0000000000007941 */ /* 0x000fea0003800000 */
.L_x_1358:
[----:B------:R-:W-:Y:S01]  /*07a0*/  BSSY B0, `(.L_x_1360) ;  /* 0x0000013000007945 */ /* 0x000fe20003800000 */
[----:B------:R-:W-:Y:S05]  /*07b0*/  @P2 BRA `(.L_x_1361) ;  /* 0x0000011000002947 */ /* 0x000fea0003800000 */
[----:B0-----:R-:W-:Y:S02]  /*07c0*/  IADD3 R35, P2, R56, 0x20, RZ ;  /* 0x0000002038237810 */ /* 0x001fe40007f5e0ff */
[----:B------:R-:W-:Y:S02]  /*07d0*/  MOV R31, R33 ;  /* 0x00000021001f7202 */ /* 0x000fe40000000f00 */
[----:B------:R-:W-:Y:S02]  /*07e0*/  IADD3.X R32, RZ, R57, RZ, P2, !PT ;  /* 0x00000039ff207210 */ /* 0x000fe400017fe4ff */
[C---:B------:R-:W-:Y:S01]  /*07f0*/  IADD3 R33, R54.reuse, 0x40, RZ ;  /* 0x0000004036217810 */ /* 0x040fe20007ffe0ff */
[----:B------:R-:W-:Y:S01]  /*0800*/  IMAD.WIDE.U32 R30, R35, c[0x0][0x178], R30 ;  /* 0x00005e00231e7a25 */ /* 0x000fe200078e001e */
[----:B------:R-:W-:Y:S02]  /*0810*/  IADD3 R34, R54, 0x80, RZ ;  /* 0x0000008036227810 */ /* 0x000fe40007ffe0ff */
[----:B------:R-:W-:Y:S01]  /*0820*/  ISETP.GE.AND P4, PT, R33, c[0x0][0x16c], PT ;  /* 0x00005b0021007a0c */ /* 0x000fe20003f86270 */
[----:B------:R-:W-:Y:S01]  /*0830*/  IMAD R32, R32, c[0x0][0x178], RZ ;  /* 0x00005e0020207a24 */ /* 0x000fe200078e02ff */
[----:B------:R-:W-:-:S02]  /*0840*/  ISETP.GE.AND P3, PT, R54, c[0x0][0x16c], PT ;  /* 0x00005b0036007a0c */ /* 0x000fc40003f66270 */
        /* <DEDUP_REMOVED lines=8> */
.L_x_1361:
[----:B------:R-:W-:Y:S05]  /*08d0*/  BSYNC B0 ;  /* 0x0000000000007941 */ /* 0x000fea0003800000 */
.L_x_1360:
[----:B------:R-:W-:Y:S01]  /*08e0*/  BSSY B0, `(.L_x_1362) ;  /* 0x000003a000007945 */ /* 0x000fe20003800000 */
[----:B------:R-:W-:Y:S01]  /*08f0*/  CS2R R30, SRZ ;  /* 0x00000000001e7805 */ /* 0x000fe2000001ff00 */
[----:B0-----:R-:W-:Y:S01]  /*0900*/  CS2R R32, SRZ ;  /* 0x0000000000207805 */ /* 0x001fe2000001ff00 */
[----:B------:R-:W-:Y:S01]  /*0910*/  CS2R R34, SRZ ;  /* 0x0000000000227805 */ /* 0x000fe2000001ff00 */
[----:B------:R-:W-:Y:S01]  /*0920*/  CS2R R36, SRZ ;  /* 0x0000000000247805 */ /* 0x000fe2000001ff00 */
[----:B------:R-:W-:Y:S01]  /*0930*/  CS2R R38, SRZ ;  /* 0x0000000000267805 */ /* 0x000fe2000001ff00 */
[----:B-----5:R-:W-:Y:S01]  /*0940*/  IMAD.MOV.U32 R70, RZ, RZ, R40 ;  /* 0x000000ffff467224 */ /* 0x020fe200078e0028 */
[----:B------:R-:W-:Y:S05]  /*0950*/  @P1 BRA `(.L_x_1363) ;  /* 0x0000032000001947 */ /* 0x000fea0003800000 */
[C---:B------:R-:W-:Y:S02]  /*0960*/  IADD3 R48, R54.reuse, 0x40, RZ ;  /* 0x0000004036307810 */ /* 0x040fe40007ffe0ff */
[----:B------:R-:W-:-:S02]  /*0970*/  ISETP.GE.AND P2, PT, R54, c[0x0][0x16c], PT ;  /* 0x00005b0036007a0c */ /* 0x000fc40003f46270 */
[----:B------:R-:W-:Y:S02]  /*0980*/  ISETP.GE.AND P3, PT, R48, c[0x0][0x16c], PT ;  /* 0x00005b0030007a0c */ /* 0x000fe40003f66270 */
[----:B------:R-:W-:-:S04]  /*0990*/  IADD3 R48, R54, 0x80, RZ ;  /* 0x0000008036307810 */ /* 0x000fc80007ffe0ff */
[----:B------:R-:W-:-:S05]  /*09a0*/  ISETP.GE.AND P5, PT, R48, c[0x0][0x16c], PT ;  /* 0x00005b0030007a0c */ /* 0x000fca0003fa6270 */
[C---:B------:R-:W-:Y:S02]  /*09b0*/  @!P2 IMAD R49, R8.reuse, c[0x0][0x1a0], RZ ;  /* 0x000068000831aa24 */ /* 0x040fe400078e02ff */
[----:B------:R-:W-:Y:S02]  /*09c0*/  @!P3 IMAD R51, R8, c[0x0][0x1a0], RZ ;  /* 0x000068000833ba24 */ /* 0x000fe400078e02ff */
[----:B------:R-:W-:-:S04]  /*09d0*/  @!P3 IMAD.WIDE.U32 R64, R10, c[0x0][0x1a0], R54 ;  /* 0x000068000a40ba25 */ /* 0x000fc800078e0036 */
[----:B------:R-:W-:Y:S02]  /*09e0*/  @!P3 IMAD R51, R10, c[0x0][0x1a4], R51 ;  /* 0x000069000a33ba24 */ /* 0x000fe400078e0233 */
[----:B------:R-:W-:Y:S02]  /*09f0*/  @!P5 IMAD R67, R8, c[0x0][0x1a0], RZ ;  /* 0x000068000843da24 */ /* 0x000fe400078e02ff */
[----:B------:R-:W-:Y:S01]  /*0a00*/  @!P2 IMAD.WIDE.U32 R68, R10, c[0x0][0x1a0], R54 ;  /* 0x000068000a44aa25 */ /* 0x000fe200078e0036 */
[----:B------:R-:W-:-:S03]  /*0a10*/  @!P3 IADD3 R65, R65, R51, RZ ;  /* 0x000000334141b210 */ /* 0x000fc60007ffe0ff */
[C---:B------:R-:W-:Y:S02]  /*0a20*/  @!P2 IMAD R49, R10.reuse, c[0x0][0x1a4], R49 ;  /* 0x000069000a31aa24 */ /* 0x040fe400078e0231 */
[----:B------:R-:W-:-:S03]  /*0a30*/  @!P5 IMAD.WIDE.U32 R50, R10, c[0x0][0x1a0], R54 ;  /* 0x000068000a32da25 */ /* 0x000fc600078e0036 */
[----:B------:R-:W-:Y:S01]  /*0a40*/  @!P2 IADD3 R69, R69, R49, RZ ;  /* 0x000000314545a210 */ /* 0x000fe20007ffe0ff */
[----:B------:R-:W-:Y:S02]  /*0a50*/  @!P5 IMAD R67, R10, c[0x0][0x1a4], R67 ;  /* 0x000069000a43da24 */ /* 0x000fe400078e0243 */
[C---:B------:R-:W-:Y:S02]  /*0a60*/  @!P3 IMAD R49, R7.reuse, c[0x0][0x1a8], RZ ;  /* 0x00006a000731ba24 */ /* 0x040fe400078e02ff */
[----:B------:R-:W-:Y:S01]  /*0a70*/  @!P2 IMAD R63, R7, c[0x0][0x1a8], RZ ;  /* 0x00006a00073faa24 */ /* 0x000fe200078e02ff */
[----:B------:R-:W-:Y:S01]  /*0a80*/  @!P5 IADD3 R51, R51, R67, RZ ;  /* 0x000000433333d210 */ /* 0x000fe20007ffe0ff */
[----:B------:R-:W-:Y:S02]  /*0a90*/  @!P5 IMAD R67, R7, c[0x0][0x1a8], RZ ;  /* 0x00006a000743da24 */ /* 0x000fe400078e02ff */
[C---:B------:R-:W-:Y:S02]  /*0aa0*/  @!P3 IMAD R49, R6.reuse, c[0x0][0x1ac], R49 ;  /* 0x00006b000631ba24 */ /* 0x040fe400078e0231 */
[----:B------:R-:W-:-:S04]  /*0ab0*/  @!P3 IMAD.WIDE.U32 R64, R6, c[0x0][0x1a8], R64 ;  /* 0x00006a000640ba25 */ /* 0x000fc800078e0040 */
[C---:B------:R-:W-:Y:S01]  /*0ac0*/  @!P5 IMAD R67, R6.reuse, c[0x0][0x1ac], R67 ;  /* 0x00006b000643da24 */ /* 0x040fe200078e0243 */
[----:B------:R-:W-:Y:S01]  /*0ad0*/  @!P3 IADD3 R65, R65, R49, RZ ;  /* 0x000000314141b210 */ /* 0x000fe20007ffe0ff */
[----:B------:R-:W-:-:S04]  /*0ae0*/  @!P5 IMAD.WIDE.U32 R50, R6, c[0x0][0x1a8], R50 ;  /* 0x00006a000632da25 */ /* 0x000fc800078e0032 */
[C---:B------:R-:W-:Y:S01]  /*0af0*/  @!P2 IMAD R63, R6.reuse, c[0x0][0x1ac], R63 ;  /* 0x00006b00063faa24 */ /* 0x040fe200078e023f */
[----:B------:R-:W-:Y:S01]  /*0b00*/  @!P5 IADD3 R51, R51, R67, RZ ;  /* 0x000000433333d210 */ /* 0x000fe20007ffe0ff */
[----:B------:R-:W-:-:S04]  /*0b10*/  @!P2 IMAD.WIDE.U32 R68, R6, c[0x0][0x1a8], R68 ;  /* 0x00006a000644aa25 */ /* 0x000fc800078e0044 */
[----:B------:R-:W-:Y:S02]  /*0b20*/  @!P2 IMAD.IADD R69, R69, 0x1, R63 ;  /* 0x000000014545a824 */ /* 0x000fe400078e023f */
[C---:B------:R-:W-:Y:S02]  /*0b30*/  @!P2 IMAD R49, R57.reuse, c[0x0][0x198], RZ ;  /* 0x000066003931aa24 */ /* 0x040fe400078e02ff */
[C---:B------:R-:W-:Y:S02]  /*0b40*/  @!P3 IMAD R63, R57.reuse, c[0x0][0x198], RZ ;  /* 0x00006600393fba24 */ /* 0x040fe400078e02ff */
[----:B------:R-:W-:Y:S02]  /*0b50*/  @!P5 IMAD R67, R57, c[0x0][0x198], RZ ;  /* 0x000066003943da24 */ /* 0x000fe400078e02ff */
[C---:B------:R-:W-:Y:S02]  /*0b60*/  @!P2 IMAD R49, R56.reuse, c[0x0][0x19c], R49 ;  /* 0x000067003831aa24 */ /* 0x040fe400078e0231 */
[----:B------:R-:W-:-:S04]  /*0b70*/  @!P2 IMAD.WIDE.U32 R68, R56, c[0x0][0x198], R68 ;  /* 0x000066003844aa25 */ /* 0x000fc800078e0044 */
[C---:B------:R-:W-:Y:S01]  /*0b80*/  @!P3 IMAD R63, R56.reuse, c[0x0][0x19c], R63 ;  /* 0x00006700383fba24 */ /* 0x040fe200078e023f */
[----:B------:R-:W-:Y:S01]  /*0b90*/  @!P2 IADD3 R49, R69, R49, RZ ;  /* 0x000000314531a210 */ /* 0x000fe20007ffe0ff */
[----:B------:R-:W-:Y:S01]  /*0ba0*/  @!P5 IMAD R67, R56, c[0x0][0x19c], R67 ;  /* 0x000067003843da24 */ /* 0x000fe200078e0243 */
[----:B------:R-:W-:Y:S01]  /*0bb0*/  @!P2 LEA R66, P1, R68, c[0x0][0x190], 0x1 ;  /* 0x000064004442aa11 */ /* 0x000fe200078208ff */
[----:B------:R-:W-:-:S04]  /*0bc0*/  @!P3 IMAD.WIDE.U32 R64, R56, c[0x0][0x198], R64 ;  /* 0x000066003840ba25 */ /* 0x000fc800078e0040 */
[----:B------:R-:W-:Y:S01]  /*0bd0*/  @!P5 IMAD.WIDE.U32 R50, R56, c[0x0][0x198], R50 ;  /* 0x000066003832da25 */ /* 0x000fe200078e0032 */
[----:B------:R-:W-:-:S03]  /*0be0*/  @!P3 LEA R62, P4, R64, c[0x0][0x190], 0x1 ;  /* 0x00006400403eba11 */ /* 0x000fc600078808ff */
[----:B------:R-:W-:Y:S01]  /*0bf0*/  @!P3 IMAD.IADD R63, R65, 0x1, R63 ;  /* 0x00000001413fb824 */ /* 0x000fe200078e023f */
[----:B------:R-:W-:Y:S02]  /*0c00*/  @!P5 IADD3 R51, R51, R67, RZ ;  /* 0x000000433333d210 */ /* 0x000fe40007ffe0ff */
[----:B------:R-:W-:Y:S02]  /*0c10*/  @!P5 LEA R48, P6, R50, c[0x0][0x190], 0x1 ;  /* 0x000064003230da11 */ /* 0x000fe400078c08ff */
[----:B------:R-:W-:Y:S02]  /*0c20*/  @!P2 LEA.HI.X R67, R68, c[0x0][0x194], R49, 0x1, P1 ;  /* 0x000065004443aa11 */ /* 0x000fe400008f0c31 */
[----:B------:R-:W-:Y:S02]  /*0c30*/  @!P3 LEA.HI.X R63, R64, c[0x0][0x194], R63, 0x1, P4 ;  /* 0x00006500403fba11 */ /* 0x000fe400020f0c3f */
[----:B------:R-:W-:Y:S01]  /*0c40*/  @!P5 LEA.HI.X R49, R50, c[0x0][0x194], R51, 0x1, P6 ;  /* 0x000065003231da11 */ /* 0x000fe200030f0c33 */
[----:B------:R0:W5:Y:S04]  /*0c50*/  @!P2 LDG.E.128 R28, [R66.64] ;  /* 0x00000004421ca981 */ /* 0x000168000c1e1d00 */
[----:B------:R0:W5:Y:S04]  /*0c60*/  @!P3 LDG.E.128 R32, [R62.64+0x80] ;  /* 0x000080043e20b981 */ /* 0x000168000c1e1d00 */
[----:B------:R0:W5:Y:S02]  /*0c70*/  @!P5 LDG.E.128 R36, [R48.64+0x100] ;  /* 0x000100043024d981 */ /* 0x000164000c1e1d00 */
.L_x_1363:
[----:B------:R-:W-:Y:S05]  /*0c80*/  BSYNC B0 ;  /* 0x0000000000007941 */ /* 0x000fea0003800000 */
.L_x_1362:
[----:B0----5:R-:W-:Y:S01]  /*0c90*/  MOV R48, R28 ;  /* 0x0000001c00307202 */ /* 0x021fe20000000f00 */
[--C-:B------:R-:W-:Y:S01]  /*0ca0*/  HADD2.F32 R40, -RZ, R70.reuse.H1_H1 ;  /* 0x30000046ff287230 */ /* 0x100fe20000004100 */
[----:B------:R-:W-:Y:S01]  /*0cb0*/  MOV R68, R41 ;  /* 0x0000002900447202 */ /* 0x000fe20000000f00 */
[----:B------:R-:W-:Y:S01]  /*0cc0*/  IMAD.MOV.U32 R28, RZ, RZ, R42 ;  /* 0x000000ffff1c7224 */ /* 0x000fe200078e002a */
[----:B------:R-:W-:Y:S01]  /*0cd0*/  HADD2.F32 R70, -RZ, R70.H0_H0 ;  /* 0x20000046ff467230 */ /* 0x000fe20000004100 */
[----:B------:R-:W-:Y:S01]  /*0ce0*/  MOV R64, R45 ;  /* 0x0000002d00407202 */ /* 0x000fe20000000f00 */
[--C-:B------:R-:W-:Y:S01]  /*0cf0*/  HADD2.F32 R41, -RZ, R48.reuse.H1_H1 ;  /* 0x30000030ff297230 */ /* 0x100fe20000004100 */
[----:B------:R-:W-:Y:S01]  /*0d00*/  IMAD.MOV.U32 R45, RZ, RZ, R29 ;  /* 0x000000ffff2d7224 */ /* 0x000fe200078e001d */
[----:B------:R-:W-:Y:S01]  /*0d10*/  MOV R63, R43 ;  /* 0x0000002b003f7202 */ /* 0x000fe20000000f00 */
[----:B------:R-:W-:Y:S01]  /*0d20*/  BSSY B0, `(.L_x_1364) ;  /* 0x0000033000007945 */ /* 0x000fe20003800000 */
[----:B------:R-:W-:Y:S01]  /*0d30*/  MOV R69, R30 ;  /* 0x0000001e00457202 */ /* 0x000fe20000000f00 */
[----:B------:R-:W-:Y:S01]  /*0d40*/  FMUL.FTZ R42, R40, R41 ;  /* 0x00000029282a7220 */ /* 0x000fe20000410000 */
[----:B------:R-:W-:Y:S01]  /*0d50*/  HADD2.F32 R41, -RZ, R48.H0_H0 ;  /* 0x20000030ff297230 */ /* 0x000fe20000004100 */
[----:B------:R-:W-:Y:S01]  /*0d60*/  MOV R62, R44 ;  /* 0x0000002c003e7202 */ /* 0x000fe20000000f00 */
[--C-:B------:R-:W-:Y:S01]  /*0d70*/  HADD2.F32 R40, -RZ, R68.reuse.H0_H0 ;  /* 0x20000044ff287230 */ /* 0x100fe20000004100 */
[----:B------:R-:W-:Y:S01]  /*0d80*/  MOV R29, R46 ;  /* 0x0000002e001d7202 */ /* 0x000fe20000000f00 */
[--C-:B------:R-:W-:Y:S01]  /*0d90*/  HADD2.F32 R43, -RZ, R45.reuse.H0_H0 ;  /* 0x2000002dff2b7230 */ /* 0x100fe20000004100 */
[----:B------:R-:W-:Y:S01]  /*0da0*/  FFMA.FTZ R42, R70, R41, R42 ;  /* 0x00000029462a7223 */ /* 0x000fe2000001002a */
[----:B------:R-:W-:Y:S01]  /*0db0*/  HADD2.F32 R68, -RZ, R68.H1_H1 ;  /* 0x30000044ff447230 */ /* 0x000fe20000004100 */
[----:B------:R-:W-:Y:S01]  /*0dc0*/  IMAD R41, R53, -0x40, R52 ;  /* 0xffffffc035297824 */ /* 0x000fe200078e0234 */
[----:B------:R-:W-:Y:S01]  /*0dd0*/  HADD2.F32 R45, -RZ, R45.H1_H1 ;  /* 0x3000002dff2d7230 */ /* 0x000fe20000004100 */
[----:B------:R-:W-:Y:S01]  /*0de0*/  FFMA.FTZ R40, R40, R43, R42 ;  /* 0x0000002b28287223 */ /* 0x000fe2000001002a */
[----:B------:R-:W-:Y:S01]  /*0df0*/  MOV R65, R47 ;  /* 0x0000002f00417202 */ /* 0x000fe20000000f00 */
[----:B------:R-:W-:Y:S01]  /*0e00*/  IMAD.MOV.U32 R67, RZ, RZ, R13 ;  /* 0x000000ffff437224 */ /* 0x000fe200078e000d */
[----:B------:R-:W-:Y:S01]  /*0e10*/  ISETP.GE.AND P1, PT, R0, R41, PT ;  /* 0x000000290000720c */ /* 0x000fe20003f26270 */
[----:B------:R-:W-:Y:S01]  /*0e20*/  FFMA.FTZ R68, R68, R45, R40 ;  /* 0x0000002d44447223 */ /* 0x000fe20000010028 */
[----:B------:R-:W-:Y:S01]  /*0e30*/  MOV R66, R12 ;  /* 0x0000000c00427202 */ /* 0x000fe20000000f00 */
[----:B------:R-:W-:Y:S01]  /*0e40*/  CS2R R40, SRZ ;  /* 0x0000000000287805 */ /* 0x000fe2000001ff00 */
[----:B------:R-:W-:Y:S01]  /*0e50*/  CS2R R42, SRZ ;  /* 0x00000000002a7805 */ /* 0x000fe2000001ff00 */
[----:B------:R-:W-:Y:S01]  /*0e60*/  CS2R R44, SRZ ;  /* 0x00000000002c7805 */ /* 0x000fe2000001ff00 */
[----:B------:R-:W-:Y:S01]  /*0e70*/  CS2R R46, SRZ ;  /* 0x00000000002e7805 */ /* 0x000fe2000001ff00 */
[----:B------:R-:W-:Y:S01]  /*0e80*/  CS2R R48, SRZ ;  /* 0x0000000000307805 */ /* 0x000fe2000001ff00 */
[----:B------:R-:W-:Y:S01]  /*0e90*/  CS2R R50, SRZ ;  /* 0x0000000000327805 */ /* 0x000fe2000001ff00 */
[----:B------:R-:W-:-:S02]  /*0ea0*/  HADD2.F32 R71, -RZ, R28.H0_H0 ;  /* 0x2000001cff477230 */ /* 0x000fc40000004100 */
[----:B------:R-:W-:Y:S02]  /*0eb0*/  HADD2.F32 R70, -RZ, R69.H0_H0 ;  /* 0x20000045ff467230 */ /* 0x000fe40000004100 */
[----:B------:R-:W-:Y:S05]  /*0ec0*/  @P1 BRA `(.L_x_1365) ;  /* 0x0000018000001947 */ /* 0x000fea0003800000 */
[----:B------:R-:W-:Y:S01]  /*0ed0*/  IMAD R73, R8, c[0x0][0x1a0], RZ ;  /* 0x0000680008497a24 */ /* 0x000fe200078e02ff */
[----:B------:R-:W-:Y:S01]  /*0ee0*/  IADD3 R72, R54, 0x40, RZ ;  /* 0x0000004036487810 */ /* 0x000fe20007ffe0ff */
[----:B------:R-:W-:Y:S01]  /*0ef0*/  IMAD.WIDE.U32 R12, R10, c[0x0][0x1a0], R54 ;  /* 0x000068000a0c7a25 */ /* 0x000fe200078e0036 */
[----:B------:R-:W-:Y:S02]  /*0f00*/  IADD3 R55, P1, R56, 0x20, RZ ;  /* 0x0000002038377810 */ /* 0x000fe40007f3e0ff */
[----:B------:R-:W-:Y:S01]  /*0f10*/  ISETP.GE.AND P2, PT, R54, c[0x0][0x16c], PT ;  /* 0x00005b0036007a0c */ /* 0x000fe20003f46270 */
[----:B------:R-:W-:Y:S01]  /*0f20*/  IMAD R73, R10, c[0x0][0x1a4], R73 ;  /* 0x000069000a497a24 */ /* 0x000fe200078e0249 */
[----:B------:R-:W-:Y:S01]  /*0f30*/  IADD3.X R56, RZ, R57, RZ, P1, !PT ;  /* 0x00000039ff387210 */ /* 0x000fe20000ffe4ff */
[----:B------:R-:W-:Y:S01]  /*0f40*/  IMAD R75, R7, c[0x0][0x1a8], RZ ;  /* 0x00006a00074b7a24 */ /* 0x000fe200078e02ff */
[----:B------:R-:W-:-:S02]  /*0f50*/  ISETP.GE.AND P3, PT, R72, c[0x0][0x16c], PT ;  /* 0x00005b0048007a0c */ /* 0x000fc40003f66270 */
[----:B------:R-:W-:Y:S01]  /*0f60*/  IADD3 R13, R13, R73, RZ ;  /* 0x000000490d0d7210 */ /* 0x000fe20007ffe0ff */
[----:B------:R-:W-:Y:S02]  /*0f70*/  IMAD R75, R6, c[0x0][0x1ac], R75 ;  /* 0x00006b00064b7a24 */ /* 0x000fe400078e024b */
[----:B------:R-:W-:Y:S02]  /*0f80*/  IMAD R56, R56, c[0x0][0x198], RZ ;  /* 0x0000660038387a24 */ /* 0x000fe400078e02ff */
[----:B------:R-:W-:-:S04]  /*0f90*/  IMAD.WIDE.U32 R12, R6, c[0x0][0x1a8], R12 ;  /* 0x00006a00060c7a25 */ /* 0x000fc800078e000c */
[----:B------:R-:W-:Y:S02]  /*0fa0*/  IMAD.IADD R13, R13, 0x1, R75 ;  /* 0x000000010d0d7824 */ /* 0x000fe400078e024b */
[C---:B------:R-:W-:Y:S02]  /*0fb0*/  IMAD R57, R55.reuse, c[0x0][0x19c], R56 ;  /* 0x0000670037397a24 */ /* 0x040fe400078e0238 */
[----:B------:R-:W-:Y:S01]  /*0fc0*/  IMAD.WIDE.U32 R12, R55, c[0x0][0x198], R12 ;  /* 0x00006600370c7a25 */ /* 0x000fe200078e000c */
[----:B------:R-:W-:-:S04]  /*0fd0*/  IADD3 R55, R54, 0x80, RZ ;  /* 0x0000008036377810 */ /* 0x000fc80007ffe0ff */
[----:B------:R-:W-:Y:S02]  /*0fe0*/  ISETP.GE.AND P4, PT, R55, c[0x0][0x16c], PT ;  /* 0x00005b0037007a0c */ /* 0x000fe40003f86270 */
[----:B------:R-:W-:Y:S02]  /*0ff0*/  IADD3 R13, R13, R57, RZ ;  /* 0x000000390d0d7210 */ /* 0x000fe40007ffe0ff */
[----:B------:R-:W-:-:S04]  /*1000*/  LEA R54, P1, R12, c[0x0][0x190], 0x1 ;  /* 0x000064000c367a11 */ /* 0x000fc800078208ff */
[----:B------:R-:W-:-:S05]  /*1010*/  LEA.HI.X R55, R12, c[0x0][0x194], R13, 0x1, P1 ;  /* 0x000065000c377a11 */ /* 0x000fca00008f0c0d */
[----:B------:R0:W5:Y:S04]  /*1020*/  @!P2 LDG.E.128 R40, [R54.64] ;  /* 0x000000043628a981 */ /* 0x000168000c1e1d00 */
[----:B------:R0:W5:Y:S04]  /*1030*/  @!P3 LDG.E.128 R44, [R54.64+0x80] ;  /* 0x00008004362cb981 */ /* 0x000168000c1e1d00 */
[----:B------:R0:W5:Y:S02]  /*1040*/  @!P4 LDG.E.128 R48, [R54.64+0x100] ;  /* 0x000100043630c981 */ /* 0x000164000c1e1d00 */
.L_x_1365:
[----:B------:R-:W-:Y:S05]  /*1050*/  BSYNC B0 ;  /* 0x0000000000007941 */ /* 0x000fea0003800000 */
.L_x_1364:
[----:B------:R-:W-:Y:S01]  /*1060*/  HADD2.F32 R28, -RZ, R28.H1_H1 ;  /* 0x3000001cff1c7230 */ /* 0x000fe20000004100 */
[----:B------:R-:W-:Y:S01]  /*1070*/  FFMA.FTZ R68, R71, R70, R68 ;  /* 0x0000004647447223 */ /* 0x000fe20000010044 */
[----:B0-----:R-:W-:Y:S01]  /*1080*/  HADD2.F32 R55, -RZ, R69.H1_H1 ;  /* 0x30000045ff377230 */ /* 0x001fe20000004100 */
[----:B------:R-:W-:Y:S01]  /*1090*/  @P0 LEA R59, R61, R59, 0x6 ;  /* 0x0000003b3d3b0211 */ /* 0x000fe200078e30ff */
[----:B------:R-:W-:Y:S01]  /*10a0*/  HADD2.F32 R12, -RZ, R66.H1_H1 ;  /* 0x30000042ff0c7230 */ /* 0x000fe20000004100 */
[----:B------:R-:W-:Y:S01]  /*10b0*/  BSSY B0, `(.L_x_1366) ;  /* 0x00000ae000007945 */ /* 0x000fe20003800000 */
[----:B-----5:R-:W-:Y:S01]  /*10c0*/  HADD2.F32 R13, -RZ, R40.H1_H1 ;  /* 0x30000028ff0d7230 */ /* 0x020fe20000004100 */
[----:B------:R-:W-:Y:S01]  /*10d0*/  FFMA.FTZ R68, R28, R55, R68 ;  /* 0x000000371c447223 */ /* 0x000fe20000010044 */
[----:B------:R-:W-:-:S02]  /*10e0*/  HADD2.F32 R66, -RZ, R66.H0_H0 ;  /* 0x20000042ff427230 */ /* 0x000fc40000004100 */
[----:B------:R-:W-:Y:S01]  /*10f0*/  HADD2.F32 R55, -RZ, R40.H0_H0 ;  /* 0x20000028ff377230 */ /* 0x000fe20000004100 */
[----:B------:R-:W-:Y:S01]  /*1100*/  FMUL.FTZ R30, R12, R13 ;  /* 0x0000000d0c1e7220 */ /* 0x000fe20000410000 */
[----:B------:R-:W-:Y:S02]  /*1110*/  HADD2.F32 R12, -RZ, R67.H0_H0 ;  /* 0x20000043ff0c7230 */ /* 0x000fe40000004100 */
[----:B------:R-:W-:Y:S01]  /*1120*/  HADD2.F32 R57, -RZ, R41.H0_H0 ;  /* 0x20000029ff397230 */ /* 0x000fe20000004100 */
[----:B------:R-:W-:Y:S01]  /*1130*/  FFMA.FTZ R30, R66, R55, R30 ;  /* 0x00000037421e7223 */ /* 0x000fe2000001001e */
[----:B------:R-:W-:Y:S02]  /*1140*/  HADD2.F32 R13, -RZ, R63.H0_H0 ;  /* 0x2000003fff0d7230 */ /* 0x000fe40000004100 */
[----:B------:R-:W-:Y:S01]  /*1150*/  HADD2.F32 R28, -RZ, R31.H0_H0 ;  /* 0x2000001fff1c7230 */ /* 0x000fe20000004100 */
[----:B------:R-:W-:Y:S01]  /*1160*/  FFMA.FTZ R30, R12, R57, R30 ;  /* 0x000000390c1e7223 */ /* 0x000fe2000001001e */
[----:B------:R-:W-:-:S02]  /*1170*/  HADD2.F32 R67, -RZ, R67.H1_H1 ;  /* 0x30000043ff437230 */ /* 0x000fc40000004100 */
[----:B------:R-:W-:Y:S01]  /*1180*/  HADD2.F32 R12, -RZ, R41.H1_H1 ;  /* 0x30000029ff0c7230 */ /* 0x000fe20000004100 */
        /* <DEDUP_REMOVED lines=8> */
[----:B------:R-:W-:Y:S01]  /*1210*/  HADD2.F32 R14, -RZ, R14.H1_H1 ;  /* 0x3000000eff0e7230 */ /* 0x000fe20000004100 */
[----:B------:R-:W-:Y:S01]  /*1220*/  FFMA.FTZ R12, R12, R31, R30 ;  /* 0x0000001f0c0c7223 */ /* 0x000fe2000001001e */
[----:B------:R-:W-:Y:S02]  /*1230*/  HADD2.F32 R28, -RZ, R32.H0_H0 ;  /* 0x20000020ff1c7230 */ /* 0x000fe40000004100 */
[----:B------:R-:W-:Y:S02]  /*1240*/  HADD2.F32 R41, -RZ, R42.H1_H1 ;  /* 0x3000002aff297230 */ /* 0x000fe40000004100 */
        /* <DEDUP_REMOVED lines=8> */
[----:B------:R-:W-:Y:S02]  /*12d0*/  HADD2.F32 R31, -RZ, R32.H1_H1 ;  /* 0x30000020ff1f7230 */ /* 0x000fe40000004100 */
[----:B------:R-:W-:Y:S01]  /*12e0*/  HADD2.F32 R13, -RZ, R64.H0_H0 ;  /* 0x20000040ff0d7230 */ /* 0x000fe20000004100 */
[----:B------:R-:W-:Y:S01]  /*12f0*/  FFMA.FTZ R30, R15, R14, R12 ;  /* 0x0000000e0f1e7223 */ /* 0x000fe2000001000c */
[----:B------:R-:W-:Y:S01]  /*1300*/  HADD2.F32 R12, -RZ, R16.H0_H0 ;  /* 0x20000010ff0c7230 */ /* 0x000fe20000004100 */
[----:B------:R-:W-:Y:S01]  /*1310*/  FFMA.FTZ R28, R62, R31, R28 ;  /* 0x0000001f3e1c7223 */ /* 0x000fe2000001001c */
[----:B------:R-:W-:-:S02]  /*1320*/  HADD2.F32 R15, -RZ, R44.H0_H0 ;  /* 0x2000002cff0f7230 */ /* 0x000fc40000004100 */
[----:B------:R-:W-:Y:S02]  /*1330*/  HADD2.F32 R16, -RZ, R16.H1_H1 ;  /* 0x30000010ff107230 */ /* 0x000fe40000004100 */
[----:B------:R-:W-:Y:S01]  /*1340*/  HADD2.F32 R14, -RZ, R33.H0_H0 ;  /* 0x20000021ff0e7230 */ /* 0x000fe20000004100 */
[----:B------:R-:W-:Y:S01]  /*1350*/  FFMA.FTZ R12, R12, R15, R30 ;  /* 0x0000000f0c0c7223 */ /* 0x000fe2000001001e */
        /* <DEDUP_REMOVED lines=15> */
[----:B------:R-:W-:Y:S01]  /*1450*/  HADD2.F32 R28, -RZ, R46.H0_H0 ;  /* 0x2000002eff1c7230 */ /* 0x000fe20000004100 */
[----:B------:R-:W-:Y:S01]  /*1460*/  FFMA.FTZ R42, R16, R31, R33 ;  /* 0x0000001f102a7223 */ /* 0x000fe20000010021 */
[----:B------:R-:W-:Y:S02]  /*1470*/  HADD2.F32 R33, -RZ, R34.H1_H1 ;  /* 0x30000022ff217230 */ /* 0x000fe40000004100 */
[----:B------:R-:W-:Y:S01]  /*1480*/  HADD2.F32 R31, -RZ, R37.H0_H0 ;  /* 0x20000025ff1f7230 */ /* 0x000fe20000004100 */
[----:B------:R-:W-:Y:S01]  /*1490*/  FFMA.FTZ R43, R17, R28, R30 ;  /* 0x0000001c112b7223 */ /* 0x000fe2000001001e */
[----:B------:R-:W-:Y:S02]  /*14a0*/  HADD2.F32 R30, -RZ, R29.H1_H1 ;  /* 0x3000001dff1e7230 */ /* 0x000fe40000004100 */
[----:B------:R-:W-:Y:S02]  /*14b0*/  HADD2.F32 R28, -RZ, R37.H1_H1 ;  /* 0x30000025ff1c7230 */ /* 0x000fe40000004100 */
[----:B------:R-:W-:Y:S01]  /*14c0*/  HADD2.F32 R32, -RZ, R18.H1_H1 ;  /* 0x30000012ff207230 */ /* 0x000fe20000004100 */
[----:B------:R-:W-:Y:S01]  /*14d0*/  FFMA.FTZ R42, R30, R33, R42 ;  /* 0x000000211e2a7223 */ /* 0x000fe2000001002a */
[----:B------:R-:W-:-:S02]  /*14e0*/  HADD2.F32 R37, -RZ, R46.H1_H1 ;  /* 0x3000002eff257230 */ /* 0x000fc40000004100 */
[----:B------:R-:W-:Y:S02]  /*14f0*/  HADD2.F32 R30, -RZ, R65.H0_H0 ;  /* 0x20000041ff1e7230 */ /* 0x000fe40000004100 */
        /* <DEDUP_REMOVED lines=9> */
[----:B------:R-:W-:Y:S01]  /*1590*/  HADD2.F32 R41, -RZ, R36.H1_H1 ;  /* 0x30000024ff297230 */ /* 0x000fe20000004100 */
[----:B------:R-:W-:Y:S01]  /*15a0*/  FFMA.FTZ R34, R65, R34, R30 ;  /* 0x0000002241227223 */ /* 0x000fe2000001001e */
[----:B------:R-:W-:Y:S02]  /*15b0*/  HADD2.F32 R19, -RZ, R19.H1_H1 ;  /* 0x30000013ff137230 */ /* 0x000fe40000004100 */
        /* <DEDUP_REMOVED lines=9> */
[----:B------:R-:W-:Y:S01]  /*1650*/  HADD2.F32 R19, -RZ, R48.H1_H1 ;  /* 0x30000030ff137230 */ /* 0x000fe20000004100 */
[----:B------:R-:W-:Y:S01]  /*1660*/  FFMA.FTZ R41, R20, R41, R15 ;  /* 0x0000002914297223 */ /* 0x000fe2000001000f */
        /* <DEDUP_REMOVED lines=17> */
[----:B------:R-:W-:Y:S01]  /*1780*/  IMAD R21, R8, c[0x0][0x220], RZ ;  /* 0x0000880008157a24 */ /* 0x000fe200078e02ff */
        /* <DEDUP_REMOVED lines=16> */
[----:B------:R-:W-:-:S04]  /*1890*/  FFMA.FTZ R16, R23, R16, R17 ;  /* 0x0000001017107223 */ /* 0x000fc80000010011 */
[----:B------:R-:W-:Y:S02]  /*18a0*/  FFMA.FTZ R27, R27, R12, R13 ;  /* 0x0000000c1b1b7223 */ /* 0x000fe4000001000d */
[----:B------:R-:W0:Y:S04]  /*18b0*/  SHFL.BFLY PT, R13, R16, 0x4, 0x1f ;  /* 0x0c801f00100d7f89 */ /* 0x000e2800000e0000 */
[----:B------:R-:W1:Y:S01]  /*18c0*/  SHFL.BFLY PT, R12, R27, 0x4, 0x1f ;  /* 0x0c801f001b0c7f89 */ /* 0x000e6200000e0000 */
[----:B0-----:R-:W-:Y:S01]  /*18d0*/  FADD.FTZ R13, R16, R13 ;  /* 0x0000000d100d7221 */ /* 0x001fe20000010000 */
[----:B------:R-:W-:Y:S01]  /*18e0*/  HFMA2.MMA R16, -RZ, RZ, 0, 0 ;  /* 0x00000000ff107435 */ /* 0x000fe200000001ff */
[----:B-1----:R-:W-:-:S03]  /*18f0*/  FADD.FTZ R17, R27, R12 ;  /* 0x0000000c1b117221 */ /* 0x002fc60000010000 */
[----:B------:R-:W0:Y:S04]  /*1900*/  SHFL.BFLY PT, R12, R13, 0x2, 0x1f ;  /* 0x0c401f000d0c7f89 */ /* 0x000e2800000e0000 */
[----:B------:R-:W1:Y:S01]  /*1910*/  SHFL.BFLY PT, R18, R17, 0x2, 0x1f ;  /* 0x0c401f0011127f89 */ /* 0x000e6200000e0000 */
[----:B0-----:R-:W-:Y:S01]  /*1920*/  FADD.FTZ R14, R13, R12 ;  /* 0x0000000c0d0e7221 */ /* 0x001fe20000010000 */
[----:B------:R-:W-:Y:S01]  /*1930*/  @P0 SHF.R.S32.HI R12, RZ, 0x1f, R59 ;  /* 0x0000001fff0c0819 */ /* 0x000fe2000001143b */
[----:B------:R-:W-:Y:S02]  /*1940*/  IMAD R13, R53, 0x3000, RZ ;  /* 0x00003000350d7824 */ /* 0x000fe400078e02ff */
[----:B-1----:R-:W-:Y:S01]  /*1950*/  FADD.FTZ R18, R17, R18 ;  /* 0x0000001211127221 */ /* 0x002fe20000010000 */
[----:B------:R-:W0:Y:S01]  /*1960*/  SHFL.BFLY PT, R15, R14, 0x1, 0x1f ;  /* 0x0c201f000e0f7f89 */ /* 0x000e2200000e0000 */
[----:B------:R-:W-:-:S02]  /*1970*/  @P0 LEA.HI R12, R12, R59, RZ, 0x6 ;  /* 0x0000003b0c0c0211 */ /* 0x000fc400078f30ff */
[----:B------:R-:W-:Y:S01]  /*1980*/  SHF.L.U32 R17, R58, 0x2, RZ ;  /* 0x000000023a117819 */ /* 0x000fe200000006ff */
[----:B------:R-:W1:Y:S01]  /*1990*/  SHFL.BFLY PT, R19, R18, 0x1, 0x1f ;  /* 0x0c201f0012137f89 */ /* 0x000e6200000e0000 */
[----:B------:R-:W-:Y:S02]  /*19a0*/  @P0 LOP3.LUT R16, R12, 0xffffffc0, RZ, 0xc0, !PT ;  /* 0xffffffc00c100812 */ /* 0x000fe400078ec0ff */
[----:B------:R-:W-:-:S03]  /*19b0*/  ISETP.NE.AND P0, PT, R4, RZ, PT ;  /* 0x000000ff0400720c */ /* 0x000fc60003f05270 */
[----:B------:R-:W-:-:S05]  /*19c0*/  IMAD R12, R16, 0xc0, RZ ;  /* 0x000000c0100c7824 */ /* 0x000fca00078e02ff */
[----:B------:R-:W-:Y:S02]  /*19d0*/  SHF.R.S32.HI R4, RZ, 0x1f, R12 ;  /* 0x0000001fff047819 */ /* 0x000fe4000001140c */
[--C-:B------:R-:W-:Y:S02]  /*19e0*/  IADD3 R12, P1, P2, R12, R17, R13.reuse ;  /* 0x000000110c0c7210 */ /* 0x100fe40007a3e00d */
[----:B------:R-:W-:Y:S02]  /*19f0*/  SHF.R.S32.HI R13, RZ, 0x1f, R13 ;  /* 0x0000001fff0d7819 */ /* 0x000fe4000001140d */
[----:B------:R-:W-:Y:S01]  /*1a00*/  SHF.R.S32.HI R17, RZ, 0x1f, R17 ;  /* 0x0000001fff117819 */ /* 0x000fe20000011411 */
[----:B0-----:R-:W-:-:S03]  /*1a10*/  FADD.FTZ R20, R14, R15 ;  /* 0x0000000f0e147221 */ /* 0x001fc60000010000 */
[----:B------:R-:W-:Y:S01]  /*1a20*/  IADD3.X R13, R4, R17, R13, P1, P2 ;  /* 0x00000011040d7210 */ /* 0x000fe20000fe440d */
[----:B-1----:R-:W-:Y:S01]  /*1a30*/  FADD.FTZ R19, R18, R19 ;  /* 0x0000001312137221 */ /* 0x002fe20000010000 */
[----:B------:R-:W-:Y:S05]  /*1a40*/  @P0 BRA `(.L_x_1367) ;  /* 0x0000014000000947 */ /* 0x000fea0003800000 */
[----:B------:R-:W-:Y:S01]  /*1a50*/  SHF.R.S32.HI R4, RZ, 0x1f, R16 ;  /* 0x0000001fff047819 */ /* 0x000fe20000011410 */
[----:B------:R-:W-:Y:S01]  /*1a60*/  IMAD R17, R8, c[0x0][0x1c8], RZ ;  /* 0x0000720008117a24 */ /* 0x000fe200078e02ff */
[----:B------:R-:W-:Y:S02]  /*1a70*/  IADD3 R14, P0, R11, R16, RZ ;  /* 0x000000100b0e7210 */ /* 0x000fe40007f1e0ff */
[----:B------:R-:W-:Y:S01]  /*1a80*/  ISETP.GE.AND P1, PT, R3, R9, PT ;  /* 0x000000090300720c */ /* 0x000fe20003f26270 */
[----:B------:R-:W-:Y:S01]  /*1a90*/  IMAD R17, R10, c[0x0][0x1cc], R17 ;  /* 0x000073000a117a24 */ /* 0x000fe200078e0211 */
[----:B------:R-:W-:-:S05]  /*1aa0*/  LEA.HI.X.SX32 R15, R11, R4, 0x1, P0 ;  /* 0x000000040b0f7211 */ /* 0x000fca00000f0eff */
[----:B------:R-:W-:-:S04]  /*1ab0*/  IMAD.WIDE.U32 R14, R10, c[0x0][0x1c8], R14 ;  /* 0x000072000a0e7a25 */ /* 0x000fc800078e000e */
[----:B------:R-:W-:Y:S02]  /*1ac0*/  IMAD.IADD R15, R15, 0x1, R17 ;  /* 0x000000010f0f7824 */ /* 0x000fe400078e0211 */
[----:B------:R-:W-:Y:S02]  /*1ad0*/  IMAD R17, R7, c[0x0][0x1d0], RZ ;  /* 0x0000740007117a24 */ /* 0x000fe400078e02ff */
[----:B------:R-:W-:-:S04]  /*1ae0*/  IMAD.WIDE.U32 R14, R6, c[0x0][0x1d0], R14 ;  /* 0x00007400060e7a25 */ /* 0x000fc800078e000e */
[----:B------:R-:W-:Y:S01]  /*1af0*/  IMAD R17, R6, c[0x0][0x1d4], R17 ;  /* 0x0000750006117a24 */ /* 0x000fe200078e0211 */
[----:B------:R-:W-:-:S04]  /*1b00*/  IADD3 R4, P0, R3, R14, RZ ;  /* 0x0000000e03047210 */ /* 0x000fc80007f1e0ff */
[----:B------:R-:W-:Y:S02]  /*1b10*/  IADD3.X R15, R2, R15, R17, P0, !PT ;  /* 0x0000000f020f7210 */ /* 0x000fe400007fe411 */
[----:B------:R-:W-:Y:S02]  /*1b20*/  LEA R2, P2, R4, c[0x0][0x1b0], 0x2 ;  /* 0x00006c0004027a11 */ /* 0x000fe400078410ff */
[----:B------:R-:W-:Y:S02]  /*1b30*/  ISETP.GE.AND P0, PT, R0, R9, PT ;  /* 0x000000090000720c */ /* 0x000fe40003f06270 */
[----:B------:R-:W-:Y:S02]  /*1b40*/  LEA.HI.X R3, R4, c[0x0][0x1b4], R15, 0x2, P2 ;  /* 0x00006d0004037a11 */ /* 0x000fe400010f140f */
[----:B------:R-:W-:Y:S02]  /*1b50*/  FSEL R9, R20, RZ, !P1 ;  /* 0x000000ff14097208 */ /* 0x000fe40004800000 */
[----:B------:R-:W-:-:S03]  /*1b60*/  FSEL R15, R19, RZ, !P0 ;  /* 0x000000ff130f7208 */ /* 0x000fc60004000000 */
[----:B------:R0:W-:Y:S04]  /*1b70*/  STG.E [R2.64], R9 ;  /* 0x0000000902007986 */ /* 0x0001e8000c101904 */
[----:B------:R0:W-:Y:S02]  /*1b80*/  STG.E [R2.64+0x80], R15 ;  /* 0x0000800f02007986 */ /* 0x0001e4000c101904 */
.L_x_1367:
[----:B------:R-:W-:Y:S05]  /*1b90*/  BSYNC B0 ;  /* 0x0000000000007941 */ /* 0x000fea0003800000 */
.L_x_1366:
[----:B------:R-:W-:Y:S01]  /*1ba0*/  IADD3 R52, R52, 0x3f, RZ ;  /* 0x0000003f34347810 */ /* 0x000fe20007ffe0ff */
[C---:B------:R-:W-:Y:S01]  /*1bb0*/  IMAD R21, R10.reuse, c[0x0][0x224], R21 ;  /* 0x000089000a157a24 */ /* 0x040fe200078e0215 */
[----:B------:R-:W-:Y:S01]  /*1bc0*/  ISETP.NE.U32.AND P1, PT, RZ, c[0x0][0x238], PT ;  /* 0x00008e00ff007a0c */ /* 0x000fe20003f25070 */
[----:B------:R-:W-:Y:S01]  /*1bd0*/  IMAD.WIDE.U32 R12, R10, c[0x0][0x220], R12 ;  /* 0x000088000a0c7a25 */ /* 0x000fe200078e000c */
[--C-:B0-----:R-:W-:Y:S01]  /*1be0*/  SHF.R.S32.HI R3, RZ, 0x1f, R52.reuse ;  /* 0x0000001fff037819 */ /* 0x101fe20000011434 */
[----:B------:R-:W-:Y:S01]  /*1bf0*/  BSSY B0, `(.L_x_1368) ;  /* 0x0000024000007945 */ /* 0x000fe20003800000 */
[----:B------:R-:W-:Y:S01]  /*1c00*/  ISETP.NE.AND.EX P1, PT, RZ, c[0x0][0x23c], PT, P1 ;  /* 0x00008f00ff007a0c */ /* 0x000fe20003f25310 */
[----:B------:R-:W-:Y:S01]  /*1c10*/  IMAD R0, R53, -0x40, R52 ;  /* 0xffffffc035007824 */ /* 0x000fe200078e0234 */
[----:B------:R-:W-:Y:S01]  /*1c20*/  LEA.HI R3, R3, R52, RZ, 0x6 ;  /* 0x0000003403037211 */ /* 0x000fe200078f30ff */
[----:B------:R-:W-:Y:S01]  /*1c30*/  IMAD R15, R7, c[0x0][0x228], RZ ;  /* 0x00008a00070f7a24 */ /* 0x000fe200078e02ff */
[----:B------:R-:W-:-:S02]  /*1c40*/  IADD3 R13, R13, R21, RZ ;  /* 0x000000150d0d7210 */ /* 0x000fc40007ffe0ff */
[----:B------:R-:W-:Y:S01]  /*1c50*/  LOP3.LUT R3, R3, 0xffffffc0, RZ, 0xc0, !PT ;  /* 0xffffffc003037812 */ /* 0x000fe200078ec0ff */
[----:B------:R-:W-:Y:S01]  /*1c60*/  IMAD R15, R6, c[0x0][0x22c], R15 ;  /* 0x00008b00060f7a24 */ /* 0x000fe200078e020f */
[----:B------:R-:W-:Y:S02]  /*1c70*/  ISETP.NE.OR P1, PT, R58, RZ, !P1 ;  /* 0x000000ff3a00720c */ /* 0x000fe40004f25670 */
[----:B------:R-:W-:Y:S01]  /*1c80*/  IADD3 R9, R0, R3, -R52 ;  /* 0x0000000300097210 */ /* 0x000fe20007ffe834 */
[----:B------:R-:W-:-:S03]  /*1c90*/  IMAD.WIDE.U32 R2, R6, c[0x0][0x228], R12 ;  /* 0x00008a0006027a25 */ /* 0x000fc600078e000c */
[C---:B------:R-:W-:Y:S02]  /*1ca0*/  ISETP.GE.AND P0, PT, R58.reuse, R9, PT ;  /* 0x000000093a00720c */ /* 0x040fe40003f06270 */
[----:B------:R-:W-:Y:S02]  /*1cb0*/  IADD3 R3, R3, R15, RZ ;  /* 0x0000000f03037210 */ /* 0x000fe40007ffe0ff */
[----:B------:R-:W-:Y:S02]  /*1cc0*/  ISETP.GT.OR P0, PT, R58, 0x3f, P0 ;  /* 0x0000003f3a00780c */ /* 0x000fe40000704670 */
[----:B------:R-:W-:-:S04]  /*1cd0*/  LEA R12, P2, R2, c[0x0][0x208], 0x2 ;  /* 0x00008200020c7a11 */ /* 0x000fc800078410ff */
[----:B------:R-:W-:-:S07]  /*1ce0*/  LEA.HI.X R13, R2, c[0x0][0x20c], R3, 0x2, P2 ;  /* 0x00008300020d7a11 */ /* 0x000fce00010f1403 */
[----:B------:R-:W-:Y:S05]  /*1cf0*/  @P0 BRA `(.L_x_1369) ;  /* 0x0000013000000947 */ /* 0x000fea0003800000 */
[--C-:B------:R-:W-:Y:S01]  /*1d00*/  IADD3 R2, P0, P2, R16, R11, R58.reuse ;  /* 0x0000000b10027210 */ /* 0x100fe20007a1e03a */
[----:B------:R-:W-:Y:S01]  /*1d10*/  IMAD R9, R8, c[0x0][0x1f8], RZ ;  /* 0x00007e0008097a24 */ /* 0x000fe200078e02ff */
[----:B------:R-:W-:Y:S01]  /*1d20*/  SHF.R.S32.HI R0, RZ, 0x1f, R11 ;  /* 0x0000001fff007819 */ /* 0x000fe2000001140b */
[----:B------:R-:W-:Y:S01]  /*1d30*/  IMAD R7, R7, c[0x0][0x200], RZ ;  /* 0x0000800007077a24 */ /* 0x000fe200078e02ff */
[----:B------:R-:W-:Y:S01]  /*1d40*/  SHF.R.S32.HI R3, RZ, 0x1f, R58 ;  /* 0x0000001fff037819 */ /* 0x000fe2000001143a */
[----:B------:R-:W-:Y:S01]  /*1d50*/  IMAD R9, R10, c[0x0][0x1fc], R9 ;  /* 0x00007f000a097a24 */ /* 0x000fe200078e0209 */
[----:B------:R-:W-:-:S04]  /*1d60*/  SHF.R.S32.HI R16, RZ, 0x1f, R16 ;  /* 0x0000001fff107819 */ /* 0x000fc80000011410 */
[----:B------:R-:W-:Y:S01]  /*1d70*/  IADD3.X R3, R16, R0, R3, P0, P2 ;  /* 0x0000000010037210 */ /* 0x000fe200007e4403 */
[C---:B------:R-:W-:Y:S01]  /*1d80*/  FMUL.FTZ R0, R5.reuse, 1.4426950216293334961 ;  /* 0x3fb8aa3b05007820 */ /* 0x040fe20000410000 */
[----:B------:R-:W-:-:S03]  /*1d90*/  FSETP.NEU.FTZ.AND P0, PT, R5, -INF , PT ;  /* 0xff8000000500780b */ /* 0x000fc60003f1d000 */
[----:B------:R-:W-:Y:S01]  /*1da0*/  IMAD.WIDE.U32 R2, R10, c[0x0][0x1f8], R2 ;  /* 0x00007e000a027a25 */ /* 0x000fe200078e0002 */
[----:B------:R-:W-:-:S04]  /*1db0*/  FSEL R5, R0, RZ, P0 ;  /* 0x000000ff00057208 */ /* 0x000fc80000000000 */
[----:B------:R-:W-:Y:S01]  /*1dc0*/  IADD3 R3, R3, R9, RZ ;  /* 0x0000000903037210 */ /* 0x000fe20007ffe0ff */
[----:B------:R-:W-:-:S04]  /*1dd0*/  IMAD R9, R6, c[0x0][0x204], R7 ;  /* 0x0000810006097a24 */ /* 0x000fc800078e0207 */
[----:B------:R-:W-:-:S05]  /*1de0*/  IMAD.WIDE.U32 R6, R6, c[0x0][0x200], R2 ;  /* 0x0000800006067a25 */ /* 0x000fca00078e0002 */
[----:B------:R-:W-:Y:S02]  /*1df0*/  IADD3 R3, R7, R9, RZ ;  /* 0x0000000907037210 */ /* 0x000fe40007ffe0ff */
[----:B------:R-:W-:-:S04]  /*1e00*/  LEA R2, P2, R6, c[0x0][0x1f0], 0x2 ;  /* 0x00007c0006027a11 */ /* 0x000fc800078410ff */
[----:B------:R-:W-:-:S05]  /*1e10*/  LEA.HI.X R3, R6, c[0x0][0x1f4], R3, 0x2, P2 ;  /* 0x00007d0006037a11 */ /* 0x000fca00010f1403 */
[----:B------:R0:W-:Y:S04]  /*1e20*/  STG.E [R2.64], R5 ;  /* 0x0000000502007986 */ /* 0x0001e8000c101904 */
.L_x_1369:
[----:B------:R-:W-:Y:S05]  /*1e30*/  BSYNC B0 ;  /* 0x0000000000007941 */ /* 0x000fea0003800000 */
.L_x_1368:
        /* <DEDUP_REMOVED lines=13> */
[----:B------:R-:W-:-:S04]  /*1f10*/  IMAD R53, R53, c[0x0][0x230], R61 ;  /* 0x00008c0035357a24 */ /* 0x000fc800078e023d */
[----:B------:R-:W-:-:S04]  /*1f20*/  IMAD R53, R53, c[0x0][0x170], R10 ;  /* 0x00005c0035357a24 */ /* 0x000fc800078e020a */
[----:B------:R-:W-:-:S05]  /*1f30*/  IMAD.WIDE R60, R53, R60, c[0x0][0x238] ;  /* 0x00008e00353c7625 */ /* 0x000fca00078e023c */
[----:B------:R-:W-:Y:S01]  /*1f40*/  STG.E [R60.64], RZ ;  /* 0x000000ff3c007986 */ /* 0x000fe2000c101904 */
[----:B------:R-:W-:Y:S05]  /*1f50*/  EXIT ;  /* 0x000000000000794d */ /* 0x000fea0003800000 */
.L_x_1370:
        /* <DEDUP_REMOVED lines=10> */
.L_x_1434:


//--------------------- .nv.shared._ZN7cutlass13device_kernelIN5flash19enable_sm80_to_sm89INS1_16FlashAttnBwdSm80INS1_25CollectiveMainloopBwdSm80ILi1ELi1EN4cute5tupleIJNS5_1CILi64EEES8_NS7_ILi192EEEEEENS_6half_tEfNS_4arch4Sm80ELb0ELb0ELb0ELb0ELb0ELb0ELb0ELb0ELi2ELi2ELi2ELi2ELb1EEENS1_21CollectiveEpilogueBwdISA_SB_SD_Li256ELb0ELb0ELi4EEENS1_19SingleTileSchedulerILb0ELb0ELb0ELi64EEEEEEEEEvNT_6ParamsE --------------------------
	.section	.nv.shared._ZN7cutlass13device_kernelIN5flash19enable_sm80_to_sm89INS1_16FlashAttnBwdSm80INS1_25CollectiveMainloopBwdSm80ILi1ELi1EN4cute5tupleIJNS5_1CILi64EEES8_NS7_ILi192EEEEEENS_6half_tEfNS_4arch4Sm80ELb0ELb0ELb0ELb0ELb0ELb0ELb0ELb0ELi2ELi2ELi2ELi2ELb1EEENS1_21CollectiveEpilogueBwdISA_SB_SD_Li256ELb0ELb0ELi4EEENS1_19SingleTileSchedulerILb0ELb0ELb0ELi64EEEEEEEEEvNT_6ParamsE,"aw",@nobits
	.sectionflags	@""
	.align	16


//--------------------- .nv.global                --------------------------
	.section	.nv.global,"aw",@nobits
.nv.global:
	.type		_ZN66_INTERNAL_63749ae7_30_flash_bwd_hdim192_fp16_sm80_cu_9afb97bd_33634cute1_E,@object
	.size		_ZN66_INTERNAL_63749ae7_30_flash_bwd_hdim192_fp16_sm80_cu_9afb97bd_33634cute1_E,(_ZN66_INTERNAL_63749ae7_30_flash_bwd_hdim192_fp16_sm80_cu_9afb97bd_33634cuda3std3__45__cpo6cbeginE - _ZN66_INTERNAL_63749ae7_30_flash_bwd_hdim192_fp16_sm80_cu_9afb97bd_33634cute1_E)
_ZN66_INTERNAL_63749ae7_30_flash_bwd_hdim192_fp16_sm80_cu_9afb97bd_33634cute1_E:
	.zero		1
	.type		_ZN66_INTERNAL_63749ae7_30_flash_bwd_hdim192_fp16_sm80_cu_9afb97bd_33634cuda3std3__45__cpo6cbeginE,@object
	.size		_ZN66_INTERNAL_63749ae7_30_flash_bwd_hdim192_fp16_sm80_cu_9afb97bd_33634cuda3std3__45__cpo6cbeginE,(_ZN66_INTERNAL_63749ae7_30_flash_bwd_hdim192_fp16_sm80_cu_9afb97bd_33634cuda3std3__48in_placeE - _ZN66_INTERNAL_63749ae7_30_flash_bwd_hdim192_fp16_sm80_cu_9afb97bd_33634cuda3std3__45__cpo6cbeginE)
_ZN66_INTERNAL_63749ae7_30_flash_bwd_hdim192_fp16_sm80_cu_9afb97bd_33634cuda3std3__45__cpo6cbeginE:
	.zero		1
	.type		_ZN66_INTERNAL_63749ae7_30_flash_bwd_hdim192_fp16_sm80_cu_9afb97bd_33634cuda3std3__48in_placeE,@object
	.size		_ZN66_INTERNAL_63749ae7_30_flash_bwd_hdim192_fp16_sm80_cu_9afb97bd_33634cuda3std3__48in_placeE,(_ZN66_INTERNAL_63749ae7_30_flash_bwd_hdim192_fp16_sm80_cu_9afb97bd_33634cuda3std6ranges3__45__cpo9iter_moveE - _ZN66_INTERNAL_63749ae7_30_flash_bwd_hdim192_fp16_sm80_cu_9afb97bd_33634cuda3std3__48in_placeE)
_ZN66_INTERNAL_63749ae7_30_flash_bwd_hdim192_fp16_sm80_cu_9afb97bd_33634cuda3std3__48in_placeE:
	.zero		1
	.type		_ZN66_INTERNAL_63749ae7_30_flash_bwd_hdim192_fp16_sm80_cu_9afb97bd_33634cuda3std6ranges3__45__cpo9iter_moveE,@object
	.size		_ZN66_INTERNAL_63749ae7_30_flash_bwd_hdim192_fp16_sm80_cu_9afb97bd_33634cuda3std6ranges3__45__cpo9iter_moveE,(_ZN66_INTERNAL_63749ae7_30_flash_bwd_hdim192_fp16_sm80_cu_9afb97bd_33634cuda3std3__45__cpo5beginE - _ZN66_INTERNAL_63749ae7_30_flash_bwd_hdim192_fp16_sm80_cu_9afb97bd_33634cuda3std6ranges3__45__cpo9iter_moveE)
_ZN66_INTERNAL_63749ae7_30_flash_bwd_hdim192_fp16_sm80_cu_9afb97bd_33634cuda3std6ranges3__45__cpo9iter_moveE:
	.zero		1
	.type		_ZN66_INTERNAL_63749ae7_30_flash_bwd_hdim192_fp16_sm80_cu_9afb97bd_33634cuda3std3__45__cpo5beginE,@object
	.size		_ZN66_INTERNAL_63749ae7_30_flash_bwd_hdim192_fp16_sm80_cu_9afb97bd_33634cuda3std3__45__cpo5beginE,(_ZN66_INTERNAL_63749ae7_30_flash_bwd_hdim192_fp16_sm80_cu_9afb97bd_33634cuda3std3__468_GLOBAL__N__63749ae7_30_flash_bwd_hdim192_fp16_sm80_cu_9afb97bd_33636ignoreE - _ZN66_INTERNAL_63749ae7_30_flash_bwd_hdim192_fp16_sm80_cu_9afb97bd_33634cuda3std3__45__cpo5beginE)
_ZN66_INTERNAL_63749ae7_30_flash_bwd_hdim192_fp16_sm80_cu_9afb97bd_33634cuda3std3__45__cpo5beginE:
	.zero		1
	.type		_ZN66_INTERNAL_63749ae7_30_flash_bwd_hdim192_fp16_sm80_cu_9afb97bd_33634cuda3std3__468_GLOBAL__N__63749ae7_30_flash_bwd_hdim192_fp16_sm80_cu_9afb97bd_33636ignoreE,@object
	.size		_ZN66_INTERNAL_63749ae7_30_flash_bwd_hdim192_fp16_sm80_cu_9afb97bd_33634cuda3std3__468_GLOBAL__N__63749ae7_30_flash_bwd_hdim192_fp16_sm80_cu_9afb97bd_33636ignoreE,(_ZN66_INTERNAL_63749ae7_30_flash_bwd_hdim192_fp16_sm80_cu_9afb97bd_33634cute7productE - _ZN66_INTERNAL_63749ae7_30_flash_bwd_hdim192_fp16_sm80_cu_9afb97bd_33634cuda3std3__468_GLOBAL__N__63749ae7_30_flash_bwd_hdim192_fp16_sm80_cu_9afb97bd_33636ignoreE)
_ZN66_INTERNAL_63749ae7_30_flash_bwd_hdim192_fp16_sm80_cu_9afb97bd_33634cuda3std3__468_GLOBAL__N__63749ae7_30_flash_bwd_hdim192_fp16_sm80_cu_9afb97bd_33636ignoreE:
	.zero		1
	.type		_ZN66_INTERNAL_63749ae7_30_flash_bwd_hdim192_fp16_sm80_cu_9afb97bd_33634cute7productE,@object
	.size		_ZN66_INTERNAL_63749ae7_30_flash_bwd_hdim192_fp16_sm80_cu_9afb97bd_33634cute7productE,(_ZN66_INTERNAL_63749ae7_30_flash_bwd_hdim192_fp16_sm80_cu_9afb97bd_33634cuda3std3__45__cpo3endE - _ZN66_INTERNAL_63749ae7_30_flash_bwd_hdim192_fp16_sm80_cu_9afb97bd_33634cute7productE)
_ZN66_INTERNAL_63749ae7_30_flash_bwd_hdim192_fp16_sm80_cu_9afb97bd_33634cute7productE:
	.zero		1
	.type		_ZN66_INTERNAL_63749ae7_30_flash_bwd_hdim192_fp16_sm80_cu_9afb97bd_33634cuda3std3__45__cpo3endE,@object
	.size		_ZN66_INTERNAL_63749ae7_30_flash_bwd_hdim192_fp16_sm80_cu_9afb97bd_33634cuda3std3__45__cpo3endE,(_ZN66_INTERNAL_63749ae7_30_flash_bwd_hdim192_fp16_sm80_cu_9afb97bd_33634cuda3std3__419piecewise_constructE - _ZN66_INTERNAL_63749ae7_30_flash_bwd_hdim192_fp16_sm80_cu_9afb97bd_33634cuda3std3__45__cpo3endE)
_ZN66_INTERNAL_63749ae7_30_flash_bwd_hdim192_fp16_sm80_cu_9afb97bd_33634cuda3std3__45__cpo3endE:
	.zero		1
	.type		_ZN66_INTERNAL_63749ae7_30_flash_bwd_hdim192_fp16_sm80_cu_9afb97bd_33634cuda3std3__419piecewise_constructE,@object
	.size		_ZN66_INTERNAL_63749ae7_30_flash_bwd_hdim192_fp16_sm80_cu_9afb97bd_33634cuda3std3__419piecewise_constructE,(_ZN66_INTERNAL_63749ae7_30_flash_bwd_hdim192_fp16_sm80_cu_9afb97bd_33634cuda3std3__45__cpo4cendE - _ZN66_INTERNAL_63749ae7_30_flash_bwd_hdim192_fp16_sm80_cu_9afb97bd_33634cuda3std3__419piecewise_constructE)
_ZN66_INTERNAL_63749ae7_30_flash_bwd_hdim192_fp16_sm80_cu_9afb97bd_33634cuda3std3__419piecewise_constructE:
	.zero		1
	.type		_ZN66_INTERNAL_63749ae7_30_flash_bwd_hdim192_fp16_sm80_cu_9afb97bd_33634cuda3std3__45__cpo4cendE,@object
	.size		_ZN66_INTERNAL_63749ae7_30_flash_bwd_hdim192_fp16_sm80_cu_9afb97bd_33634cuda3std3__45__cpo4cendE,(_ZN66_INTERNAL_63749ae7_30_flash_bwd_hdim192_fp16_sm80_cu_9afb97bd_33634cuda3std6ranges3__45__cpo4swapE - _ZN66_INTERNAL_63749ae7_30_flash_bwd_hdim192_fp16_sm80_cu_9afb97bd_33634cuda3std3__45__cpo4cendE)
_ZN66_INTERNAL_63749ae7_30_flash_bwd_hdim192_fp16_sm80_cu_9afb97bd_33634cuda3std3__45__cpo4cendE:
	.zero		1
	.type		_ZN66_INTERNAL_63749ae7_30_flash_bwd_hdim192_fp16_sm80_cu_9afb97bd_33634cuda3std6ranges3__45__cpo4swapE,@object
	.size		_ZN66_INTERNAL_63749ae7_30_flash_bwd_hdim192_fp16_sm80_cu_9afb97bd_33634cuda3std6ranges3__45__cpo4swapE,(.L_7 - _ZN66_INTERNAL_63749ae7_30_flash_bwd_hdim192_fp16_sm80_cu_9afb97bd_33634cuda3std6ranges3__45__cpo4swapE)
_ZN66_INTERNAL_63749ae7_30_flash_bwd_hdim192_fp16_sm80_cu_9afb97bd_33634cuda3std6ranges3__45__cpo4swapE:
	.zero		1
.L_7:


//--------------------- .nv.shared._ZN7cutlass13device_kernelIN5flash19enable_sm80_to_sm89INS1_16FlashAttnBwdSm80INS1_25CollectiveMainloopBwdSm80ILi1ELi1EN4cute5tupleIJNS5_1CILi64EEES8_NS7_ILi192EEEEEENS_6half_tEfNS_4arch4Sm80ELb0ELb0ELb0ELb0ELb1ELb0ELb0ELb0ELi2ELi2ELi2ELi2ELb1EEENS1_21CollectiveEpilogueBwdISA_SB_SD_Li256ELb0ELb0ELi4EEENS1_19SingleTileSchedulerILb0ELb0ELb0ELi64EEEEEEEEEvNT_6ParamsE --------------------------
	.section	.nv.shared._ZN7cutlass13device_kernelIN5flash19enable_sm80_to_sm89INS1_16FlashAttnBwdSm80INS1_25CollectiveMainloopBwdSm80ILi1ELi1EN4cute5tupleIJNS5_1CILi64EEES8_NS7_ILi192EEEEEENS_6half_tEfNS_4arch4Sm80ELb0ELb0ELb0ELb0ELb1ELb0ELb0ELb0ELi2ELi2ELi2ELi2ELb1EEENS1_21CollectiveEpilogueBwdISA_SB_SD_Li256ELb0ELb0ELi4EEENS1_19SingleTileSchedulerILb0ELb0ELb0ELi64EEEEEEEEEvNT_6ParamsE,"aw",@nobits
	.sectionflags	@""
	.align	16


//--------------------- .nv.shared._ZN7cutlass13device_kernelIN5flash19enable_sm80_to_sm89INS1_16FlashAttnBwdSm80INS1_25CollectiveMainloopBwdSm80ILi1ELi1EN4cute5tupleIJNS5_1CILi64EEES8_NS7_ILi192EEEEEENS_6half_tEfNS_4arch4Sm80ELb0ELb0ELb0ELb0ELb0ELb0ELb0ELb0ELi2ELi2ELi2ELi2ELb1EEENS1_24CollectiveEpilogueBwdGQAISA_fSD_Li256ELb0ELb0EEENS1_19SingleTileSchedulerILb0ELb0ELb0ELi64EEEEEEEEEvNT_6ParamsE --------------------------
	.section	.nv.shared._ZN7cutlass13device_kernelIN5flash19enable_sm80_to_sm89INS1_16FlashAttnBwdSm80INS1_25CollectiveMainloopBwdSm80ILi1ELi1EN4cute5tupleIJNS5_1CILi64EEES8_NS7_ILi192EEEEEENS_6half_tEfNS_4arch4Sm80ELb0ELb0ELb0ELb0ELb0ELb0ELb0ELb0ELi2ELi2ELi2ELi2ELb1EEENS1_24CollectiveEpilogueBwdGQAISA_fSD_Li256ELb0ELb0EEENS1_19SingleTileSchedulerILb0ELb0ELb0ELi64EEEEEEEEEvNT_6ParamsE,"aw",@nobits
	.sectionflags	@""
	.align	16


//--------------------- .nv.shared._ZN7cutlass13device_kernelIN5flash19enable_sm80_to_sm89INS1_16FlashAttnBwdSm80INS1_25CollectiveMainloopBwdSm80ILi1ELi1EN4cute5tupleIJNS5_1CILi64EEES8_NS7_ILi192EEEEEENS_6half_tEfNS_4arch4Sm80ELb0ELb0ELb0ELb0ELb1ELb0ELb0ELb0ELi2ELi2ELi2ELi2ELb1EEENS1_24CollectiveEpilogueBwdGQAISA_fSD_Li256ELb0ELb1EEENS1_19SingleTileSchedulerILb0ELb0ELb0ELi64EEEEEEEEEvNT_6ParamsE --------------------------
	.section	.nv.shared._ZN7cutlass13device_kernelIN5flash19enable_sm80_to_sm89INS1_16FlashAttnBwdSm80INS1_25CollectiveMainloopBwdSm80ILi1ELi1EN4cute5tupleIJNS5_1CILi64EEES8_NS7_ILi192EEEEEENS_6half_tEfNS_4arch4Sm80ELb0ELb0ELb0ELb0ELb1ELb0ELb0ELb0ELi2ELi2ELi2ELi2ELb1EEENS1_24CollectiveEpilogueBwdGQAISA_fSD_Li256ELb0ELb1EEENS1_19SingleTileSchedulerILb0ELb0ELb0ELi64EEEEEEEEEvNT_6ParamsE,"aw",@nobits
	.sectionflags	@""
	.align	16


//--------------------- .nv.shared._ZN7cutlass13device_kernelIN5flash19enable_sm80_to_sm89INS1_16FlashAttnBwdSm80INS1_25CollectiveMainloopBwdSm80ILi1ELi1EN4cute5tupleIJNS5_1CILi64EEES8_NS7_ILi192EEEEEENS_6half_tEfNS_4arch4Sm80ELb0ELb0ELb0ELb1ELb0ELb0ELb0ELb0ELi2ELi2ELi2ELi2ELb1EEENS1_21CollectiveEpilogueBwdISA_SB_SD_Li256ELb1ELb0ELi4EEENS1_19SingleTileSchedulerILb1ELb0ELb0ELi64EEEEEEEEEvNT_6ParamsE --------------------------
	.section	.nv.shared._ZN7cutlass13device_kernelIN5flash19enable_sm80_to_sm89INS1_16FlashAttnBwdSm80INS1_25CollectiveMainloopBwdSm80ILi1ELi1EN4cute5tupleIJNS5_1CILi64EEES8_NS7_ILi192EEEEEENS_6half_tEfNS_4arch4Sm80ELb0ELb0ELb0ELb1ELb0ELb0ELb0ELb0ELi2ELi2ELi2ELi2ELb1EEENS1_21CollectiveEpilogueBwdISA_SB_SD_Li256ELb1ELb0ELi4EEENS1_19SingleTileSchedulerILb1ELb0ELb0ELi64EEEEEEEEEvNT_6ParamsE,"aw",@nobits
	.sectionflags	@""
	.align	16


//--------------------- .nv.shared._ZN7cutlass13device_kernelIN5flash19enable_sm80_to_sm89INS1_16FlashAttnBwdSm80INS1_25CollectiveMainloopBwdSm80ILi1ELi1EN4cute5tupleIJNS5_1CILi64EEES8_NS7_ILi192EEEEEENS_6half_tEfNS_4arch4Sm80ELb0ELb0ELb0ELb1ELb1ELb0ELb0ELb0ELi2ELi2ELi2ELi2ELb1EEENS1_21CollectiveEpilogueBwdISA_SB_SD_Li256ELb1ELb0ELi4EEENS1_19SingleTileSchedulerILb1ELb0ELb0ELi64EEEEEEEEEvNT_6ParamsE --------------------------
	.section	.nv.shared._ZN7cutlass13device_kernelIN5flash19enable_sm80_to_sm89INS1_16FlashAttnBwdSm80INS1_25CollectiveMainloopBwdSm80ILi1ELi1EN4cute5tupleIJNS5_1CILi64EEES8_NS7_ILi192EEEEEENS_6half_tEfNS_4arch4Sm80ELb0ELb0ELb0ELb1ELb1ELb0ELb0ELb0ELi2ELi2ELi2ELi2ELb1EEENS1_21CollectiveEpilogueBwdISA_SB_SD_Li256ELb1ELb0ELi4EEENS1_19SingleTileSchedulerILb1ELb0ELb0ELi64EEEEEEEEEvNT_6ParamsE,"aw",@nobits
	.sectionflags	@""
	.align	16


//--------------------- .nv.shared._ZN7cutlass13device_kernelIN5flash19enable_sm80_to_sm89INS1_16FlashAttnBwdSm80INS1_25CollectiveMainloopBwdSm80ILi1ELi1EN4cute5tupleIJNS5_1CILi64EEES8_NS7_ILi192EEEEEENS_6half_tEfNS_4arch4Sm80ELb0ELb0ELb0ELb1ELb0ELb0ELb0ELb0ELi2ELi2ELi2ELi2ELb1EEENS1_24CollectiveEpilogueBwdGQAISA_fSD_Li256ELb1ELb0EEENS1_19SingleTileSchedulerILb1ELb0ELb0ELi64EEEEEEEEEvNT_6ParamsE --------------------------
	.section	.nv.shared._ZN7cutlass13device_kernelIN5flash19enable_sm80_to_sm89INS1_16FlashAttnBwdSm80INS1_25CollectiveMainloopBwdSm80ILi1ELi1EN4cute5tupleIJNS5_1CILi64EEES8_NS7_ILi192EEEEEENS_6half_tEfNS_4arch4Sm80ELb0ELb0ELb0ELb1ELb0ELb0ELb0ELb0ELi2ELi2ELi2ELi2ELb1EEENS1_24CollectiveEpilogueBwdGQAISA_fSD_Li256ELb1ELb0EEENS1_19SingleTileSchedulerILb1ELb0ELb0ELi64EEEEEEEEEvNT_6ParamsE,"aw",@nobits
	.sectionflags	@""
	.align	16


//--------------------- .nv.shared._ZN7cutlass13device_kernelIN5flash19enable_sm80_to_sm89INS1_16FlashAttnBwdSm80INS1_25CollectiveMainloopBwdSm80ILi1ELi1EN4cute5tupleIJNS5_1CILi64EEES8_NS7_ILi192EEEEEENS_6half_tEfNS_4arch4Sm80ELb0ELb0ELb0ELb1ELb1ELb0ELb0ELb0ELi2ELi2ELi2ELi2ELb1EEENS1_24CollectiveEpilogueBwdGQAISA_fSD_Li256ELb1ELb1EEENS1_19SingleTileSchedulerILb1ELb0ELb0ELi64EEEEEEEEEvNT_6ParamsE --------------------------
	.section	.nv.shared._ZN7cutlass13device_kernelIN5flash19enable_sm80_to_sm89INS1_16FlashAttnBwdSm80INS1_25CollectiveMainloopBwdSm80ILi1ELi1EN4cute5tupleIJNS5_1CILi64EEES8_NS7_ILi192EEEEEENS_6half_tEfNS_4arch4Sm80ELb0ELb0ELb0ELb1ELb1ELb0ELb0ELb0ELi2ELi2ELi2ELi2ELb1EEENS1_24CollectiveEpilogueBwdGQAISA_fSD_Li256ELb1ELb1EEENS1_19SingleTileSchedulerILb1ELb0ELb0ELi64EEEEEEEEEvNT_6ParamsE,"aw",@nobits
	.sectionflags	@""
	.align	16


//--------------------- .nv.shared._ZN7cutlass13device_kernelIN5flash19enable_sm80_to_sm89INS1_16FlashAttnBwdSm80INS1_25CollectiveMainloopBwdSm80ILi1ELi1EN4cute5tupleIJNS5_1CILi64EEES8_NS7_ILi192EEEEEENS_6half_tEfNS_4arch4Sm80ELb0ELb1ELb0ELb0ELb0ELb0ELb0ELb0ELi2ELi2ELi2ELi2ELb1EEENS1_21CollectiveEpilogueBwdISA_SB_SD_Li256ELb0ELb0ELi4EEENS1_19SingleTileSchedulerILb0ELb0ELb0ELi64EEEEEEEEEvNT_6ParamsE --------------------------
	.section	.nv.shared._ZN7cutlass13device_kernelIN5flash19enable_sm80_to_sm89INS1_16FlashAttnBwdSm80INS1_25CollectiveMainloopBwdSm80ILi1ELi1EN4cute5tupleIJNS5_1CILi64EEES8_NS7_ILi192EEEEEENS_6half_tEfNS_4arch4Sm80ELb0ELb1ELb0ELb0ELb0ELb0ELb0ELb0ELi2ELi2ELi2ELi2ELb1EEENS1_21CollectiveEpilogueBwdISA_SB_SD_Li256ELb0ELb0ELi4EEENS1_19SingleTileSchedulerILb0ELb0ELb0ELi64EEEEEEEEEvNT_6ParamsE,"aw",@nobits
	.sectionflags	@""
	.align	16


//--------------------- .nv.shared._ZN7cutlass13device_kernelIN5flash19enable_sm80_to_sm89INS1_16FlashAttnBwdSm80INS1_25CollectiveMainloopBwdSm80ILi1ELi1EN4cute5tupleIJNS5_1CILi64EEES8_NS7_ILi192EEEEEENS_6half_tEfNS_4arch4Sm80ELb0ELb1ELb0ELb0ELb1ELb0ELb0ELb0ELi2ELi2ELi2ELi2ELb1EEENS1_21CollectiveEpilogueBwdISA_SB_SD_Li256ELb0ELb0ELi4EEENS1_19SingleTileSchedulerILb0ELb0ELb0ELi64EEEEEEEEEvNT_6ParamsE --------------------------
	.section	.nv.shared._ZN7cutlass13device_kernelIN5flash19enable_sm80_to_sm89INS1_16FlashAttnBwdSm80INS1_25CollectiveMainloopBwdSm80ILi1ELi1EN4cute5tupleIJNS5_1CILi64EEES8_NS7_ILi192EEEEEENS_6half_tEfNS_4arch4Sm80ELb0ELb1ELb0ELb0ELb1ELb0ELb0ELb0ELi2ELi2ELi2ELi2ELb1EEENS1_21CollectiveEpilogueBwdISA_SB_SD_Li256ELb0ELb0ELi4EEENS1_19SingleTileSchedulerILb0ELb0ELb0ELi64EEEEEEEEEvNT_6ParamsE,"aw",@nobits
	.sectionflags	@""
	.align	16


//--------------------- .nv.shared._ZN7cutlass13device_kernelIN5flash19enable_sm80_to_sm89INS1_16FlashAttnBwdSm80INS1_25CollectiveMainloopBwdSm80ILi1ELi1EN4cute5tupleIJNS5_1CILi64EEES8_NS7_ILi192EEEEEENS_6half_tEfNS_4arch4Sm80ELb0ELb1ELb0ELb0ELb0ELb0ELb0ELb0ELi2ELi2ELi2ELi2ELb1EEENS1_24CollectiveEpilogueBwdGQAISA_fSD_Li256ELb0ELb0EEENS1_19SingleTileSchedulerILb0ELb0ELb0ELi64EEEEEEEEEvNT_6ParamsE --------------------------
	.section	.nv.shared._ZN7cutlass13device_kernelIN5flash19enable_sm80_to_sm89INS1_16FlashAttnBwdSm80INS1_25CollectiveMainloopBwdSm80ILi1ELi1EN4cute5tupleIJNS5_1CILi64EEES8_NS7_ILi192EEEEEENS_6half_tEfNS_4arch4Sm80ELb0ELb1ELb0ELb0ELb0ELb0ELb0ELb0ELi2ELi2ELi2ELi2ELb1EEENS1_24CollectiveEpilogueBwdGQAISA_fSD_Li256ELb0ELb0EEENS1_19SingleTileSchedulerILb0ELb0ELb0ELi64EEEEEEEEEvNT_6ParamsE,"aw",@nobits
	.sectionflags	@""
	.align	16


//--------------------- .nv.shared._ZN7cutlass13device_kernelIN5flash19enable_sm80_to_sm89INS1_16FlashAttnBwdSm80INS1_25CollectiveMainloopBwdSm80ILi1ELi1EN4cute5tupleIJNS5_1CILi64EEES8_NS7_ILi192EEEEEENS_6half_tEfNS_4arch4Sm80ELb0ELb1ELb0ELb0ELb1ELb0ELb0ELb0ELi2ELi2ELi2ELi2ELb1EEENS1_24CollectiveEpilogueBwdGQAISA_fSD_Li256ELb0ELb1EEENS1_19SingleTileSchedulerILb0ELb0ELb0ELi64EEEEEEEEEvNT_6ParamsE --------------------------
	.section	.nv.shared._ZN7cutlass13device_kernelIN5flash19enable_sm80_to_sm89INS1_16FlashAttnBwdSm80INS1_25CollectiveMainloopBwdSm80ILi1ELi1EN4cute5tupleIJNS5_1CILi64EEES8_NS7_ILi192EEEEEENS_6half_tEfNS_4arch4Sm80ELb0ELb1ELb0ELb0ELb1ELb0ELb0ELb0ELi2ELi2ELi2ELi2ELb1EEENS1_24CollectiveEpilogueBwdGQAISA_fSD_Li256ELb0ELb1EEENS1_19SingleTileSchedulerILb0ELb0ELb0ELi64EEEEEEEEEvNT_6ParamsE,"aw",@nobits
	.sectionflags	@""
	.align	16


//--------------------- .nv.shared._ZN7cutlass13device_kernelIN5flash19enable_sm80_to_sm89INS1_16FlashAttnBwdSm80INS1_25CollectiveMainloopBwdSm80ILi1ELi1EN4cute5tupleIJNS5_1CILi64EEES8_NS7_ILi192EEEEEENS_6half_tEfNS_4arch4Sm80ELb0ELb1ELb0ELb1ELb0ELb0ELb0ELb0ELi2ELi2ELi2ELi2ELb1EEENS1_21CollectiveEpilogueBwdISA_SB_SD_Li256ELb1ELb0ELi4EEENS1_19SingleTileSchedulerILb1ELb0ELb0ELi64EEEEEEEEEvNT_6ParamsE --------------------------
	.section	.nv.shared._ZN7cutlass13device_kernelIN5flash19enable_sm80_to_sm89INS1_16FlashAttnBwdSm80INS1_25CollectiveMainloopBwdSm80ILi1ELi1EN4cute5tupleIJNS5_1CILi64EEES8_NS7_ILi192EEEEEENS_6half_tEfNS_4arch4Sm80ELb0ELb1ELb0ELb1ELb0ELb0ELb0ELb0ELi2ELi2ELi2ELi2ELb1EEENS1_21CollectiveEpilogueBwdISA_SB_SD_Li256ELb1ELb0ELi4EEENS1_19SingleTileSchedulerILb1ELb0ELb0ELi64EEEEEEEEEvNT_6ParamsE,"aw",@nobits
	.sectionflags	@""
	.align	16


//--------------------- .nv.shared._ZN7cutlass13device_kernelIN5flash19enable_sm80_to_sm89INS1_16FlashAttnBwdSm80INS1_25CollectiveMainloopBwdSm80ILi1ELi1EN4cute5tupleIJNS5_1CILi64EEES8_NS7_ILi192EEEEEENS_6half_tEfNS_4arch4Sm80ELb0ELb1ELb0ELb1ELb1ELb0ELb0ELb0ELi2ELi2ELi2ELi2ELb1EEENS1_21CollectiveEpilogueBwdISA_SB_SD_Li256ELb1ELb0ELi4EEENS1_19SingleTileSchedulerILb1ELb0ELb0ELi64EEEEEEEEEvNT_6ParamsE --------------------------
	.section	.nv.shared._ZN7cutlass13device_kernelIN5flash19enable_sm80_to_sm89INS1_16FlashAttnBwdSm80INS1_25CollectiveMainloopBwdSm80ILi1ELi1EN4cute5tupleIJNS5_1CILi64EEES8_NS7_ILi192EEEEEENS_6half_tEfNS_4arch4Sm80ELb0ELb1ELb0ELb1ELb1ELb0ELb0ELb0ELi2ELi2ELi2ELi2ELb1EEENS1_21CollectiveEpilogueBwdISA_SB_SD_Li256ELb1ELb0ELi4EEENS1_19SingleTileSchedulerILb1ELb0ELb0ELi64EEEEEEEEEvNT_6ParamsE,"aw",@nobits
	.sectionflags	@""
	.align	16


//--------------------- .nv.shared._ZN7cutlass13device_kernelIN5flash19enable_sm80_to_sm89INS1_16FlashAttnBwdSm80INS1_25CollectiveMainloopBwdSm80ILi1ELi1EN4cute5tupleIJNS5_1CILi64EEES8_NS7_ILi192EEEEEENS_6half_tEfNS_4arch4Sm80ELb0ELb1ELb0ELb1ELb0ELb0ELb0ELb0ELi2ELi2ELi2ELi2ELb1EEENS1_24CollectiveEpilogueBwdGQAISA_fSD_Li256ELb1ELb0EEENS1_19SingleTileSchedulerILb1ELb0ELb0ELi64EEEEEEEEEvNT_6ParamsE --------------------------
	.section	.nv.shared._ZN7cutlass13device_kernelIN5flash19enable_sm80_to_sm89INS1_16FlashAttnBwdSm80INS1_25CollectiveMainloopBwdSm80ILi1ELi1EN4cute5tupleIJNS5_1CILi64EEES8_NS7_ILi192EEEEEENS_6half_tEfNS_4arch4Sm80ELb0ELb1ELb0ELb1ELb0ELb0ELb0ELb0ELi2ELi2ELi2ELi2ELb1EEENS1_24CollectiveEpilogueBwdGQAISA_fSD_Li256ELb1ELb0EEENS1_19SingleTileSchedulerILb1ELb0ELb0ELi64EEEEEEEEEvNT_6ParamsE,"aw",@nobits
	.sectionflags	@""
	.align	16


//--------------------- .nv.shared._ZN7cutlass13device_kernelIN5flash19enable_sm80_to_sm89INS1_16FlashAttnBwdSm80INS1_25CollectiveMainloopBwdSm80ILi1ELi1EN4cute5tupleIJNS5_1CILi64EEES8_NS7_ILi192EEEEEENS_6half_tEfNS_4arch4Sm80ELb0ELb1ELb0ELb1ELb1ELb0ELb0ELb0ELi2ELi2ELi2ELi2ELb1EEENS1_24CollectiveEpilogueBwdGQAISA_fSD_Li256ELb1ELb1EEENS1_19SingleTileSchedulerILb1ELb0ELb0ELi64EEEEEEEEEvNT_6ParamsE --------------------------
	.section	.nv.shared._ZN7cutlass13device_kernelIN5flash19enable_sm80_to_sm89INS1_16FlashAttnBwdSm80INS1_25CollectiveMainloopBwdSm80ILi1ELi1EN4cute5tupleIJNS5_1CILi64EEES8_NS7_ILi192EEEEEENS_6half_tEfNS_4arch4Sm80ELb0ELb1ELb0ELb1ELb1ELb0ELb0ELb0ELi2ELi2ELi2ELi2ELb1EEENS1_24CollectiveEpilogueBwdGQAISA_fSD_Li256ELb1ELb1EEENS1_19SingleTileSchedulerILb1ELb0ELb0ELi64EEEEEEEEEvNT_6ParamsE,"aw",@nobits
	.sectionflags	@""
	.align	16


//--------------------- .nv.shared._ZN7cutlass13device_kernelIN5flash19enable_sm80_to_sm89INS1_16FlashAttnBwdSm80INS1_25CollectiveMainloopBwdSm80ILi1ELi1EN4cute5tupleIJNS5_1CILi64EEES8_NS7_ILi192EEEEEENS_6half_tEfNS_4arch4Sm80ELb1ELb0ELb0ELb0ELb0ELb0ELb0ELb0ELi2ELi2ELi2ELi2ELb1EEENS1_21CollectiveEpilogueBwdISA_SB_SD_Li256ELb0ELb0ELi4EEENS1_25SingleTileBwdLPTSchedulerILb0ELi64ELb0EEEEEEEEEvNT_6ParamsE --------------------------
	.section	.nv.shared._ZN7cutlass13device_kernelIN5flash19enable_sm80_to_sm89INS1_16FlashAttnBwdSm80INS1_25CollectiveMainloopBwdSm80ILi1ELi1EN4cute5tupleIJNS5_1CILi64EEES8_NS7_ILi192EEEEEENS_6half_tEfNS_4arch4Sm80ELb1ELb0ELb0ELb0ELb0ELb0ELb0ELb0ELi2ELi2ELi2ELi2ELb1EEENS1_21CollectiveEpilogueBwdISA_SB_SD_Li256ELb0ELb0ELi4EEENS1_25SingleTileBwdLPTSchedulerILb0ELi64ELb0EEEEEEEEEvNT_6ParamsE,"aw",@nobits
	.sectionflags	@""
	.align	16


//--------------------- .nv.shared._ZN7cutlass13device_kernelIN5flash19enable_sm80_to_sm89INS1_16FlashAttnBwdSm80INS1_25CollectiveMainloopBwdSm80ILi1ELi1EN4cute5tupleIJNS5_1CILi64EEES8_NS7_ILi192EEEEEENS_6half_tEfNS_4arch4Sm80ELb1ELb0ELb0ELb0ELb1ELb0ELb0ELb0ELi2ELi2ELi2ELi2ELb1EEENS1_21CollectiveEpilogueBwdISA_SB_SD_Li256ELb0ELb0ELi4EEENS1_25SingleTileBwdLPTSchedulerILb0ELi64ELb1EEEEEEEEEvNT_6ParamsE --------------------------
	.section	.nv.shared._ZN7cutlass13device_kernelIN5flash19enable_sm80_to_sm89INS1_16FlashAttnBwdSm80INS1_25CollectiveMainloopBwdSm80ILi1ELi1EN4cute5tupleIJNS5_1CILi64EEES8_NS7_ILi192EEEEEENS_6half_tEfNS_4arch4Sm80ELb1ELb0ELb0ELb0ELb1ELb0ELb0ELb0ELi2ELi2ELi2ELi2ELb1EEENS1_21CollectiveEpilogueBwdISA_SB_SD_Li256ELb0ELb0ELi4EEENS1_25SingleTileBwdLPTSchedulerILb0ELi64ELb1EEEEEEEEEvNT_6ParamsE,"aw",@nobits
	.sectionflags	@""
	.align	16


//--------------------- .nv.shared._ZN7cutlass13device_kernelIN5flash19enable_sm80_to_sm89INS1_16FlashAttnBwdSm80INS1_25CollectiveMainloopBwdSm80ILi1ELi1EN4cute5tupleIJNS5_1CILi64EEES8_NS7_ILi192EEEEEENS_6half_tEfNS_4arch4Sm80ELb1ELb0ELb0ELb0ELb0ELb0ELb0ELb0ELi2ELi2ELi2ELi2ELb1EEENS1_24CollectiveEpilogueBwdGQAISA_fSD_Li256ELb0ELb0EEENS1_25SingleTileBwdLPTSchedulerILb0ELi64ELb0EEEEEEEEEvNT_6ParamsE --------------------------
	.section	.nv.shared._ZN7cutlass13device_kernelIN5flash19enable_sm80_to_sm89INS1_16FlashAttnBwdSm80INS1_25CollectiveMainloopBwdSm80ILi1ELi1EN4cute5tupleIJNS5_1CILi64EEES8_NS7_ILi192EEEEEENS_6half_tEfNS_4arch4Sm80ELb1ELb0ELb0ELb0ELb0ELb0ELb0ELb0ELi2ELi2ELi2ELi2ELb1EEENS1_24CollectiveEpilogueBwdGQAISA_fSD_Li256ELb0ELb0EEENS1_25SingleTileBwdLPTSchedulerILb0ELi64ELb0EEEEEEEEEvNT_6ParamsE,"aw",@nobits
	.sectionflags	@""
	.align	16


//--------------------- .nv.shared._ZN7cutlass13device_kernelIN5flash19enable_sm80_to_sm89INS1_16FlashAttnBwdSm80INS1_25CollectiveMainloopBwdSm80ILi1ELi1EN4cute5tupleIJNS5_1CILi64EEES8_NS7_ILi192EEEEEENS_6half_tEfNS_4arch4Sm80ELb1ELb0ELb0ELb0ELb1ELb0ELb0ELb0ELi2ELi2ELi2ELi2ELb1EEENS1_24CollectiveEpilogueBwdGQAISA_fSD_Li256ELb0ELb1EEENS1_25SingleTileBwdLPTSchedulerILb0ELi64ELb1EEEEEEEEEvNT_6ParamsE --------------------------
	.section	.nv.shared._ZN7cutlass13device_kernelIN5flash19enable_sm80_to_sm89INS1_16FlashAttnBwdSm80INS1_25CollectiveMainloopBwdSm80ILi1ELi1EN4cute5tupleIJNS5_1CILi64EEES8_NS7_ILi192EEEEEENS_6half_tEfNS_4arch4Sm80ELb1ELb0ELb0ELb0ELb1ELb0ELb0ELb0ELi2ELi2ELi2ELi2ELb1EEENS1_24CollectiveEpilogueBwdGQAISA_fSD_Li256ELb0ELb1EEENS1_25SingleTileBwdLPTSchedulerILb0ELi64ELb1EEEEEEEEEvNT_6ParamsE,"aw",@nobits
	.sectionflags	@""
	.align	16


//--------------------- .nv.shared._ZN7cutlass13device_kernelIN5flash19enable_sm80_to_sm89INS1_16FlashAttnBwdSm80INS1_25CollectiveMainloopBwdSm80ILi1ELi1EN4cute5tupleIJNS5_1CILi64EEES8_NS7_ILi192EEEEEENS_6half_tEfNS_4arch4Sm80ELb1ELb0ELb0ELb1ELb0ELb0ELb0ELb0ELi2ELi2ELi2ELi2ELb1EEENS1_21CollectiveEpilogueBwdISA_SB_SD_Li256ELb1ELb0ELi4EEENS1_25SingleTileBwdLPTSchedulerILb1ELi64ELb0EEEEEEEEEvNT_6ParamsE --------------------------
	.section	.nv.shared._ZN7cutlass13device_kernelIN5flash19enable_sm80_to_sm89INS1_16FlashAttnBwdSm80INS1_25CollectiveMainloopBwdSm80ILi1ELi1EN4cute5tupleIJNS5_1CILi64EEES8_NS7_ILi192EEEEEENS_6half_tEfNS_4arch4Sm80ELb1ELb0ELb0ELb1ELb0ELb0ELb0ELb0ELi2ELi2ELi2ELi2ELb1EEENS1_21CollectiveEpilogueBwdISA_SB_SD_Li256ELb1ELb0ELi4EEENS1_25SingleTileBwdLPTSchedulerILb1ELi64ELb0EEEEEEEEEvNT_6ParamsE,"aw",@nobits
	.sectionflags	@""
	.align	16


//--------------------- .nv.shared._ZN7cutlass13device_kernelIN5flash19enable_sm80_to_sm89INS1_16FlashAttnBwdSm80INS1_25CollectiveMainloopBwdSm80ILi1ELi1EN4cute5tupleIJNS5_1CILi64EEES8_NS7_ILi192EEEEEENS_6half_tEfNS_4arch4Sm80ELb1ELb0ELb0ELb1ELb1ELb0ELb0ELb0ELi2ELi2ELi2ELi2ELb1EEENS1_21CollectiveEpilogueBwdISA_SB_SD_Li256ELb1ELb0ELi4EEENS1_25SingleTileBwdLPTSchedulerILb1ELi64ELb1EEEEEEEEEvNT_6ParamsE --------------------------
	.section	.nv.shared._ZN7cutlass13device_kernelIN5flash19enable_sm80_to_sm89INS1_16FlashAttnBwdSm80INS1_25CollectiveMainloopBwdSm80ILi1ELi1EN4cute5tupleIJNS5_1CILi64EEES8_NS7_ILi192EEEEEENS_6half_tEfNS_4arch4Sm80ELb1ELb0ELb0ELb1ELb1ELb0ELb0ELb0ELi2ELi2ELi2ELi2ELb1EEENS1_21CollectiveEpilogueBwdISA_SB_SD_Li256ELb1ELb0ELi4EEENS1_25SingleTileBwdLPTSchedulerILb1ELi64ELb1EEEEEEEEEvNT_6ParamsE,"aw",@nobits
	.sectionflags	@""
	.align	16


//--------------------- .nv.shared._ZN7cutlass13device_kernelIN5flash19enable_sm80_to_sm89INS1_16FlashAttnBwdSm80INS1_25CollectiveMainloopBwdSm80ILi1ELi1EN4cute5tupleIJNS5_1CILi64EEES8_NS7_ILi192EEEEEENS_6half_tEfNS_4arch4Sm80ELb1ELb0ELb0ELb1ELb0ELb0ELb0ELb0ELi2ELi2ELi2ELi2ELb1EEENS1_24CollectiveEpilogueBwdGQAISA_fSD_Li256ELb1ELb0EEENS1_25SingleTileBwdLPTSchedulerILb1ELi64ELb0EEEEEEEEEvNT_6ParamsE --------------------------
	.section	.nv.shared._ZN7cutlass13device_kernelIN5flash19enable_sm80_to_sm89INS1_16FlashAttnBwdSm80INS1_25CollectiveMainloopBwdSm80ILi1ELi1EN4cute5tupleIJNS5_1CILi64EEES8_NS7_ILi192EEEEEENS_6half_tEfNS_4arch4Sm80ELb1ELb0ELb0ELb1ELb0ELb0ELb0ELb0ELi2ELi2ELi2ELi2ELb1EEENS1_24CollectiveEpilogueBwdGQAISA_fSD_Li256ELb1ELb0EEENS1_25SingleTileBwdLPTSchedulerILb1ELi64ELb0EEEEEEEEEvNT_6ParamsE,"aw",@nobits
	.sectionflags	@""
	.align	16


//--------------------- .nv.shared._ZN7cutlass13device_kernelIN5flash19enable_sm80_to_sm89INS1_16FlashAttnBwdSm80INS1_25CollectiveMainloopBwdSm80ILi1ELi1EN4cute5tupleIJNS5_1CILi64EEES8_NS7_ILi192EEEEEENS_6half_tEfNS_4arch4Sm80ELb1ELb0ELb0ELb1ELb1ELb0ELb0ELb0ELi2ELi2ELi2ELi2ELb1EEENS1_24CollectiveEpilogueBwdGQAISA_fSD_Li256ELb1ELb1EEENS1_25SingleTileBwdLPTSchedulerILb1ELi64ELb1EEEEEEEEEvNT_6ParamsE --------------------------
	.section	.nv.shared._ZN7cutlass13device_kernelIN5flash19enable_sm80_to_sm89INS1_16FlashAttnBwdSm80INS1_25CollectiveMainloopBwdSm80ILi1ELi1EN4cute5tupleIJNS5_1CILi64EEES8_NS7_ILi192EEEEEENS_6half_tEfNS_4arch4Sm80ELb1ELb0ELb0ELb1ELb1ELb0ELb0ELb0ELi2ELi2ELi2ELi2ELb1EEENS1_24CollectiveEpilogueBwdGQAISA_fSD_Li256ELb1ELb1EEENS1_25SingleTileBwdLPTSchedulerILb1ELi64ELb1EEEEEEEEEvNT_6ParamsE,"aw",@nobits
	.sectionflags	@""
	.align	16


//--------------------- .nv.shared._ZN7cutlass13device_kernelIN5flash19enable_sm80_to_sm89INS1_16FlashAttnBwdSm80INS1_25CollectiveMainloopBwdSm80ILi2ELi1EN4cute5tupleIJNS5_1CILi64EEENS7_ILi80EEENS7_ILi192EEEEEENS_6half_tEfNS_4arch4Sm80ELb0ELb0ELb0ELb0ELb0ELb0ELb1ELb0ELi2ELi4ELi2ELi2ELb0EEENS1_21CollectiveEpilogueBwdISB_SC_SE_Li256ELb0ELb1ELi4EEENS1_19SingleTileSchedulerILb0ELb0ELb0ELi80EEEEEEEEEvNT_6ParamsE --------------------------
	.section	.nv.shared._ZN7cutlass13device_kernelIN5flash19enable_sm80_to_sm89INS1_16FlashAttnBwdSm80INS1_25CollectiveMainloopBwdSm80ILi2ELi1EN4cute5tupleIJNS5_1CILi64EEENS7_ILi80EEENS7_ILi192EEEEEENS_6half_tEfNS_4arch4Sm80ELb0ELb0ELb0ELb0ELb0ELb0ELb1ELb0ELi2ELi4ELi2ELi2ELb0EEENS1_21CollectiveEpilogueBwdISB_SC_SE_Li256ELb0ELb1ELi4EEENS1_19SingleTileSchedulerILb0ELb0ELb0ELi80EEEEEEEEEvNT_6ParamsE,"aw",@nobits
	.sectionflags	@""
	.align	16


//--------------------- .nv.shared._ZN7cutlass13device_kernelIN5flash19enable_sm80_to_sm89INS1_16FlashAttnBwdSm80INS1_25CollectiveMainloopBwdSm80ILi2ELi1EN4cute5tupleIJNS5_1CILi64EEENS7_ILi80EEENS7_ILi192EEEEEENS_6half_tEfNS_4arch4Sm80ELb0ELb0ELb0ELb0ELb1ELb0ELb1ELb0ELi2ELi4ELi2ELi2ELb0EEENS1_21CollectiveEpilogueBwdISB_SC_SE_Li256ELb0ELb1ELi4EEENS1_19SingleTileSchedulerILb0ELb0ELb0ELi80EEEEEEEEEvNT_6ParamsE --------------------------
	.section	.nv.shared._ZN7cutlass13device_kernelIN5flash19enable_sm80_to_sm89INS1_16FlashAttnBwdSm80INS1_25CollectiveMainloopBwdSm80ILi2ELi1EN4cute5tupleIJNS5_1CILi64EEENS7_ILi80EEENS7_ILi192EEEEEENS_6half_tEfNS_4arch4Sm80ELb0ELb0ELb0ELb0ELb1ELb0ELb1ELb0ELi2ELi4ELi2ELi2ELb0EEENS1_21CollectiveEpilogueBwdISB_SC_SE_Li256ELb0ELb1ELi4EEENS1_19SingleTileSchedulerILb0ELb0ELb0ELi80EEEEEEEEEvNT_6ParamsE,"aw",@nobits
	.sectionflags	@""
	.align	16


//--------------------- .nv.shared._ZN7cutlass13device_kernelIN5flash19enable_sm80_to_sm89INS1_16FlashAttnBwdSm80INS1_25CollectiveMainloopBwdSm80ILi2ELi1EN4cute5tupleIJNS5_1CILi64EEENS7_ILi80EEENS7_ILi192EEEEEENS_6half_tEfNS_4arch4Sm80ELb0ELb0ELb0ELb0ELb0ELb0ELb1ELb0ELi2ELi4ELi2ELi2ELb0EEENS1_24CollectiveEpilogueBwdGQAISB_fSE_Li256ELb0ELb0EEENS1_19SingleTileSchedulerILb0ELb0ELb0ELi80EEEEEEEEEvNT_6ParamsE --------------------------
	.section	.nv.shared._ZN7cutlass13device_kernelIN5flash19enable_sm80_to_sm89INS1_16FlashAttnBwdSm80INS1_25CollectiveMainloopBwdSm80ILi2ELi1EN4cute5tupleIJNS5_1CILi64EEENS7_ILi80EEENS7_ILi192EEEEEENS_6half_tEfNS_4arch4Sm80ELb0ELb0ELb0ELb0ELb0ELb0ELb1ELb0ELi2ELi4ELi2ELi2ELb0EEENS1_24CollectiveEpilogueBwdGQAISB_fSE_Li256ELb0ELb0EEENS1_19SingleTileSchedulerILb0ELb0ELb0ELi80EEEEEEEEEvNT_6ParamsE,"aw",@nobits
	.sectionflags	@""
	.align	16


//--------------------- .nv.shared._ZN7cutlass13device_kernelIN5flash19enable_sm80_to_sm89INS1_16FlashAttnBwdSm80INS1_25CollectiveMainloopBwdSm80ILi2ELi1EN4cute5tupleIJNS5_1CILi64EEENS7_ILi80EEENS7_ILi192EEEEEENS_6half_tEfNS_4arch4Sm80ELb0ELb0ELb0ELb0ELb1ELb0ELb1ELb0ELi2ELi4ELi2ELi2ELb0EEENS1_24CollectiveEpilogueBwdGQAISB_fSE_Li256ELb0ELb1EEENS1_19SingleTileSchedulerILb0ELb0ELb0ELi80EEEEEEEEEvNT_6ParamsE --------------------------
	.section	.nv.shared._ZN7cutlass13device_kernelIN5flash19enable_sm80_to_sm89INS1_16FlashAttnBwdSm80INS1_25CollectiveMainloopBwdSm80ILi2ELi1EN4cute5tupleIJNS5_1CILi64EEENS7_ILi80EEENS7_ILi192EEEEEENS_6half_tEfNS_4arch4Sm80ELb0ELb0ELb0ELb0ELb1ELb0ELb1ELb0ELi2ELi4ELi2ELi2ELb0EEENS1_24CollectiveEpilogueBwdGQAISB_fSE_Li256ELb0ELb1EEENS1_19SingleTileSchedulerILb0ELb0ELb0ELi80EEEEEEEEEvNT_6ParamsE,"aw",@nobits
	.sectionflags	@""
	.align	16


//--------------------- .nv.shared._ZN7cutlass13device_kernelIN5flash19enable_sm80_to_sm89INS1_16FlashAttnBwdSm80INS1_25CollectiveMainloopBwdSm80ILi2ELi1EN4cute5tupleIJNS5_1CILi64EEENS7_ILi80EEENS7_ILi192EEEEEENS_6half_tEfNS_4arch4Sm80ELb0ELb0ELb0ELb1ELb0ELb0ELb1ELb0ELi2ELi4ELi2ELi2ELb0EEENS1_21CollectiveEpilogueBwdISB_SC_SE_Li256ELb1ELb1ELi4EEENS1_19SingleTileSchedulerILb1ELb0ELb0ELi80EEEEEEEEEvNT_6ParamsE --------------------------
	.section	.nv.shared._ZN7cutlass13device_kernelIN5flash19enable_sm80_to_sm89INS1_16FlashAttnBwdSm80INS1_25CollectiveMainloopBwdSm80ILi2ELi1EN4cute5tupleIJNS5_1CILi64EEENS7_ILi80EEENS7_ILi192EEEEEENS_6half_tEfNS_4arch4Sm80ELb0ELb0ELb0ELb1ELb0ELb0ELb1ELb0ELi2ELi4ELi2ELi2ELb0EEENS1_21CollectiveEpilogueBwdISB_SC_SE_Li256ELb1ELb1ELi4EEENS1_19SingleTileSchedulerILb1ELb0ELb0ELi80EEEEEEEEEvNT_6ParamsE,"aw",@nobits
	.sectionflags	@""
	.align	16


//--------------------- .nv.shared._ZN7cutlass13device_kernelIN5flash19enable_sm80_to_sm89INS1_16FlashAttnBwdSm80INS1_25CollectiveMainloopBwdSm80ILi2ELi1EN4cute5tupleIJNS5_1CILi64EEENS7_ILi80EEENS7_ILi192EEEEEENS_6half_tEfNS_4arch4Sm80ELb0ELb0ELb0ELb1ELb1ELb0ELb1ELb0ELi2ELi4ELi2ELi2ELb0EEENS1_21CollectiveEpilogueBwdISB_SC_SE_Li256ELb1ELb1ELi4EEENS1_19SingleTileSchedulerILb1ELb0ELb0ELi80EEEEEEEEEvNT_6ParamsE --------------------------
	.section	.nv.shared._ZN7cutlass13device_kernelIN5flash19enable_sm80_to_sm89INS1_16FlashAttnBwdSm80INS1_25CollectiveMainloopBwdSm80ILi2ELi1EN4cute5tupleIJNS5_1CILi64EEENS7_ILi80EEENS7_ILi192EEEEEENS_6half_tEfNS_4arch4Sm80ELb0ELb0ELb0ELb1ELb1ELb0ELb1ELb0ELi2ELi4ELi2ELi2ELb0EEENS1_21CollectiveEpilogueBwdISB_SC_SE_Li256ELb1ELb1ELi4EEENS1_19SingleTileSchedulerILb1ELb0ELb0ELi80EEEEEEEEEvNT_6ParamsE,"aw",@nobits
	.sectionflags	@""
	.align	16


//--------------------- .nv.shared._ZN7cutlass13device_kernelIN5flash19enable_sm80_to_sm89INS1_16FlashAttnBwdSm80INS1_25CollectiveMainloopBwdSm80ILi2ELi1EN4cute5tupleIJNS5_1CILi64EEENS7_ILi80EEENS7_ILi192EEEEEENS_6half_tEfNS_4arch4Sm80ELb0ELb0ELb0ELb1ELb0ELb0ELb1ELb0ELi2ELi4ELi2ELi2ELb0EEENS1_24CollectiveEpilogueBwdGQAISB_fSE_Li256ELb1ELb0EEENS1_19SingleTileSchedulerILb1ELb0ELb0ELi80EEEEEEEEEvNT_6ParamsE --------------------------
	.section	.nv.shared._ZN7cutlass13device_kernelIN5flash19enable_sm80_to_sm89INS1_16FlashAttnBwdSm80INS1_25CollectiveMainloopBwdSm80ILi2ELi1EN4cute5tupleIJNS5_1CILi64EEENS7_ILi80EEENS7_ILi192EEEEEENS_6half_tEfNS_4arch4Sm80ELb0ELb0ELb0ELb1ELb0ELb0ELb1ELb0ELi2ELi4ELi2ELi2ELb0EEENS1_24CollectiveEpilogueBwdGQAISB_fSE_Li256ELb1ELb0EEENS1_19SingleTileSchedulerILb1ELb0ELb0ELi80EEEEEEEEEvNT_6ParamsE,"aw",@nobits
	.sectionflags	@""
	.align	16


//--------------------- .nv.shared._ZN7cutlass13device_kernelIN5flash19enable_sm80_to_sm89INS1_16FlashAttnBwdSm80INS1_25CollectiveMainloopBwdSm80ILi2ELi1EN4cute5tupleIJNS5_1CILi64EEENS7_ILi80EEENS7_ILi192EEEEEENS_6half_tEfNS_4arch4Sm80ELb0ELb0ELb0ELb1ELb1ELb0ELb1ELb0ELi2ELi4ELi2ELi2ELb0EEENS1_24CollectiveEpilogueBwdGQAISB_fSE_Li256ELb1ELb1EEENS1_19SingleTileSchedulerILb1ELb0ELb0ELi80EEEEEEEEEvNT_6ParamsE --------------------------
	.section	.nv.shared._ZN7cutlass13device_kernelIN5flash19enable_sm80_to_sm89INS1_16FlashAttnBwdSm80INS1_25CollectiveMainloopBwdSm80ILi2ELi1EN4cute5tupleIJNS5_1CILi64EEENS7_ILi80EEENS7_ILi192EEEEEENS_6half_tEfNS_4arch4Sm80ELb0ELb0ELb0ELb1ELb1ELb0ELb1ELb0ELi2ELi4ELi2ELi2ELb0EEENS1_24CollectiveEpilogueBwdGQAISB_fSE_Li256ELb1ELb1EEENS1_19SingleTileSchedulerILb1ELb0ELb0ELi80EEEEEEEEEvNT_6ParamsE,"aw",@nobits
	.sectionflags	@""
	.align	16


//--------------------- .nv.shared._ZN7cutlass13device_kernelIN5flash19enable_sm80_to_sm89INS1_16FlashAttnBwdSm80INS1_25CollectiveMainloopBwdSm80ILi2ELi1EN4cute5tupleIJNS5_1CILi64EEENS7_ILi80EEENS7_ILi192EEEEEENS_6half_tEfNS_4arch4Sm80ELb0ELb1ELb0ELb0ELb0ELb0ELb1ELb0ELi2ELi4ELi2ELi2ELb0EEENS1_21CollectiveEpilogueBwdISB_SC_SE_Li256ELb0ELb1ELi4EEENS1_19SingleTileSchedulerILb0ELb0ELb0ELi80EEEEEEEEEvNT_6ParamsE --------------------------
	.section	.nv.shared._ZN7cutlass13device_kernelIN5flash19enable_sm80_to_sm89INS1_16FlashAttnBwdSm80INS1_25CollectiveMainloopBwdSm80ILi2ELi1EN4cute5tupleIJNS5_1CILi64EEENS7_ILi80EEENS7_ILi192EEEEEENS_6half_tEfNS_4arch4Sm80ELb0ELb1ELb0ELb0ELb0ELb0ELb1ELb0ELi2ELi4ELi2ELi2ELb0EEENS1_21CollectiveEpilogueBwdISB_SC_SE_Li256ELb0ELb1ELi4EEENS1_19SingleTileSchedulerILb0ELb0ELb0ELi80EEEEEEEEEvNT_6ParamsE,"aw",@nobits
	.sectionflags	@""
	.align	16


//--------------------- .nv.shared._ZN7cutlass13device_kernelIN5flash19enable_sm80_to_sm89INS1_16FlashAttnBwdSm80INS1_25CollectiveMainloopBwdSm80ILi2ELi1EN4cute5tupleIJNS5_1CILi64EEENS7_ILi80EEENS7_ILi192EEEEEENS_6half_tEfNS_4arch4Sm80ELb0ELb1ELb0ELb0ELb1ELb0ELb1ELb0ELi2ELi4ELi2ELi2ELb0EEENS1_21CollectiveEpilogueBwdISB_SC_SE_Li256ELb0ELb1ELi4EEENS1_19SingleTileSchedulerILb0ELb0ELb0ELi80EEEEEEEEEvNT_6ParamsE --------------------------
	.section	.nv.shared._ZN7cutlass13device_kernelIN5flash19enable_sm80_to_sm89INS1_16FlashAttnBwdSm80INS1_25CollectiveMainloopBwdSm80ILi2ELi1EN4cute5tupleIJNS5_1CILi64EEENS7_ILi80EEENS7_ILi192EEEEEENS_6half_tEfNS_4arch4Sm80ELb0ELb1ELb0ELb0ELb1ELb0ELb1ELb0ELi2ELi4ELi2ELi2ELb0EEENS1_21CollectiveEpilogueBwdISB_SC_SE_Li256ELb0ELb1ELi4EEENS1_19SingleTileSchedulerILb0ELb0ELb0ELi80EEEEEEEEEvNT_6ParamsE,"aw",@nobits
	.sectionflags	@""
	.align	16


//--------------------- .nv.shared._ZN7cutlass13device_kernelIN5flash19enable_sm80_to_sm89INS1_16FlashAttnBwdSm80INS1_25CollectiveMainloopBwdSm80ILi2ELi1EN4cute5tupleIJNS5_1CILi64EEENS7_ILi80EEENS7_ILi192EEEEEENS_6half_tEfNS_4arch4Sm80ELb0ELb1ELb0ELb0ELb0ELb0ELb1ELb0ELi2ELi4ELi2ELi2ELb0EEENS1_24CollectiveEpilogueBwdGQAISB_fSE_Li256ELb0ELb0EEENS1_19SingleTileSchedulerILb0ELb0ELb0ELi80EEEEEEEEEvNT_6ParamsE --------------------------
	.section	.nv.shared._ZN7cutlass13device_kernelIN5flash19enable_sm80_to_sm89INS1_16FlashAttnBwdSm80INS1_25CollectiveMainloopBwdSm80ILi2ELi1EN4cute5tupleIJNS5_1CILi64EEENS7_ILi80EEENS7_ILi192EEEEEENS_6half_tEfNS_4arch4Sm80ELb0ELb1ELb0ELb0ELb0ELb0ELb1ELb0ELi2ELi4ELi2ELi2ELb0EEENS1_24CollectiveEpilogueBwdGQAISB_fSE_Li256ELb0ELb0EEENS1_19SingleTileSchedulerILb0ELb0ELb0ELi80EEEEEEEEEvNT_6ParamsE,"aw",@nobits
	.sectionflags	@""
	.align	16


//--------------------- .nv.shared._ZN7cutlass13device_kernelIN5flash19enable_sm80_to_sm89INS1_16FlashAttnBwdSm80INS1_25CollectiveMainloopBwdSm80ILi2ELi1EN4cute5tupleIJNS5_1CILi64EEENS7_ILi80EEENS7_ILi192EEEEEENS_6half_tEfNS_4arch4Sm80ELb0ELb1ELb0ELb0ELb1ELb0ELb1ELb0ELi2ELi4ELi2ELi2ELb0EEENS1_24CollectiveEpilogueBwdGQAISB_fSE_Li256ELb0ELb1EEENS1_19SingleTileSchedulerILb0ELb0ELb0ELi80EEEEEEEEEvNT_6ParamsE --------------------------
	.section	.nv.shared._ZN7cutlass13device_kernelIN5flash19enable_sm80_to_sm89INS1_16FlashAttnBwdSm80INS1_25CollectiveMainloopBwdSm80ILi2ELi1EN4cute5tupleIJNS5_1CILi64EEENS7_ILi80EEENS7_ILi192EEEEEENS_6half_tEfNS_4arch4Sm80ELb0ELb1ELb0ELb0ELb1ELb0ELb1ELb0ELi2ELi4ELi2ELi2ELb0EEENS1_24CollectiveEpilogueBwdGQAISB_fSE_Li256ELb0ELb1EEENS1_19SingleTileSchedulerILb0ELb0ELb0ELi80EEEEEEEEEvNT_6ParamsE,"aw",@nobits
	.sectionflags	@""
	.align	16


//--------------------- .nv.shared._ZN7cutlass13device_kernelIN5flash19enable_sm80_to_sm89INS1_16FlashAttnBwdSm80INS1_25CollectiveMainloopBwdSm80ILi2ELi1EN4cute5tupleIJNS5_1CILi64EEENS7_ILi80EEENS7_ILi192EEEEEENS_6half_tEfNS_4arch4Sm80ELb0ELb1ELb0ELb1ELb0ELb0ELb1ELb0ELi2ELi4ELi2ELi2ELb0EEENS1_21CollectiveEpilogueBwdISB_SC_SE_Li256ELb1ELb1ELi4EEENS1_19SingleTileSchedulerILb1ELb0ELb0ELi80EEEEEEEEEvNT_6ParamsE --------------------------
	.section	.nv.shared._ZN7cutlass13device_kernelIN5flash19enable_sm80_to_sm89INS1_16FlashAttnBwdSm80INS1_25CollectiveMainloopBwdSm80ILi2ELi1EN4cute5tupleIJNS5_1CILi64EEENS7_ILi80EEENS7_ILi192EEEEEENS_6half_tEfNS_4arch4Sm80ELb0ELb1ELb0ELb1ELb0ELb0ELb1ELb0ELi2ELi4ELi2ELi2ELb0EEENS1_21CollectiveEpilogueBwdISB_SC_SE_Li256ELb1ELb1ELi4EEENS1_19SingleTileSchedulerILb1ELb0ELb0ELi80EEEEEEEEEvNT_6ParamsE,"aw",@nobits
	.sectionflags	@""
	.align	16


//--------------------- .nv.shared._ZN7cutlass13device_kernelIN5flash19enable_sm80_to_sm89INS1_16FlashAttnBwdSm80INS1_25CollectiveMainloopBwdSm80ILi2ELi1EN4cute5tupleIJNS5_1CILi64EEENS7_ILi80EEENS7_ILi192EEEEEENS_6half_tEfNS_4arch4Sm80ELb0ELb1ELb0ELb1ELb1ELb0ELb1ELb0ELi2ELi4ELi2ELi2ELb0EEENS1_21CollectiveEpilogueBwdISB_SC_SE_Li256ELb1ELb1ELi4EEENS1_19SingleTileSchedulerILb1ELb0ELb0ELi80EEEEEEEEEvNT_6ParamsE --------------------------
	.section	.nv.shared._ZN7cutlass13device_kernelIN5flash19enable_sm80_to_sm89INS1_16FlashAttnBwdSm80INS1_25CollectiveMainloopBwdSm80ILi2ELi1EN4cute5tupleIJNS5_1CILi64EEENS7_ILi80EEENS7_ILi192EEEEEENS_6half_tEfNS_4arch4Sm80ELb0ELb1ELb0ELb1ELb1ELb0ELb1ELb0ELi2ELi4ELi2ELi2ELb0EEENS1_21CollectiveEpilogueBwdISB_SC_SE_Li256ELb1ELb1ELi4EEENS1_19SingleTileSchedulerILb1ELb0ELb0ELi80EEEEEEEEEvNT_6ParamsE,"aw",@nobits
	.sectionflags	@""
	.align	16


//--------------------- .nv.shared._ZN7cutlass13device_kernelIN5flash19enable_sm80_to_sm89INS1_16FlashAttnBwdSm80INS1_25CollectiveMainloopBwdSm80ILi2ELi1EN4cute5tupleIJNS5_1CILi64EEENS7_ILi80EEENS7_ILi192EEEEEENS_6half_tEfNS_4arch4Sm80ELb0ELb1ELb0ELb1ELb0ELb0ELb1ELb0ELi2ELi4ELi2ELi2ELb0EEENS1_24CollectiveEpilogueBwdGQAISB_fSE_Li256ELb1ELb0EEENS1_19SingleTileSchedulerILb1ELb0ELb0ELi80EEEEEEEEEvNT_6ParamsE --------------------------
	.section	.nv.shared._ZN7cutlass13device_kernelIN5flash19enable_sm80_to_sm89INS1_16FlashAttnBwdSm80INS1_25CollectiveMainloopBwdSm80ILi2ELi1EN4cute5tupleIJNS5_1CILi64EEENS7_ILi80EEENS7_ILi192EEEEEENS_6half_tEfNS_4arch4Sm80ELb0ELb1ELb0ELb1ELb0ELb0ELb1ELb0ELi2ELi4ELi2ELi2ELb0EEENS1_24CollectiveEpilogueBwdGQAISB_fSE_Li256ELb1ELb0EEENS1_19SingleTileSchedulerILb1ELb0ELb0ELi80EEEEEEEEEvNT_6ParamsE,"aw",@nobits
	.sectionflags	@""
	.align	16


//--------------------- .nv.shared._ZN7cutlass13device_kernelIN5flash19enable_sm80_to_sm89INS1_16FlashAttnBwdSm80INS1_25CollectiveMainloopBwdSm80ILi2ELi1EN4cute5tupleIJNS5_1CILi64EEENS7_ILi80EEENS7_ILi192EEEEEENS_6half_tEfNS_4arch4Sm80ELb0ELb1ELb0ELb1ELb1ELb0ELb1ELb0ELi2ELi4ELi2ELi2ELb0EEENS1_24CollectiveEpilogueBwdGQAISB_fSE_Li256ELb1ELb1EEENS1_19SingleTileSchedulerILb1ELb0ELb0ELi80EEEEEEEEEvNT_6ParamsE --------------------------
	.section	.nv.shared._ZN7cutlass13device_kernelIN5flash19enable_sm80_to_sm89INS1_16FlashAttnBwdSm80INS1_25CollectiveMainloopBwdSm80ILi2ELi1EN4cute5tupleIJNS5_1CILi64EEENS7_ILi80EEENS7_ILi192EEEEEENS_6half_tEfNS_4arch4Sm80ELb0ELb1ELb0ELb1ELb1ELb0ELb1ELb0ELi2ELi4ELi2ELi2ELb0EEENS1_24CollectiveEpilogueBwdGQAISB_fSE_Li256ELb1ELb1EEENS1_19SingleTileSchedulerILb1ELb0ELb0ELi80EEEEEEEEEvNT_6ParamsE,"aw",@nobits
	.sectionflags	@""
	.align	16


//--------------------- .nv.shared._ZN7cutlass13device_kernelIN5flash19enable_sm80_to_sm89INS1_16FlashAttnBwdSm80INS1_25CollectiveMainloopBwdSm80ILi2ELi1EN4cute5tupleIJNS5_1CILi64EEENS7_ILi80EEENS7_ILi192EEEEEENS_6half_tEfNS_4arch4Sm80ELb1ELb0ELb0ELb0ELb0ELb0ELb1ELb0ELi2ELi4ELi2ELi2ELb0EEENS1_21CollectiveEpilogueBwdISB_SC_SE_Li256ELb0ELb1ELi4EEENS1_25SingleTileBwdLPTSchedulerILb0ELi80ELb0EEEEEEEEEvNT_6ParamsE --------------------------
	.section	.nv.shared._ZN7cutlass13device_kernelIN5flash19enable_sm80_to_sm89INS1_16FlashAttnBwdSm80INS1_25CollectiveMainloopBwdSm80ILi2ELi1EN4cute5tupleIJNS5_1CILi64EEENS7_ILi80EEENS7_ILi192EEEEEENS_6half_tEfNS_4arch4Sm80ELb1ELb0ELb0ELb0ELb0ELb0ELb1ELb0ELi2ELi4ELi2ELi2ELb0EEENS1_21CollectiveEpilogueBwdISB_SC_SE_Li256ELb0ELb1ELi4EEENS1_25SingleTileBwdLPTSchedulerILb0ELi80ELb0EEEEEEEEEvNT_6ParamsE,"aw",@nobits
	.sectionflags	@""
	.align	16


//--------------------- .nv.shared._ZN7cutlass13device_kernelIN5flash19enable_sm80_to_sm89INS1_16FlashAttnBwdSm80INS1_25CollectiveMainloopBwdSm80ILi2ELi1EN4cute5tupleIJNS5_1CILi64EEENS7_ILi80EEENS7_ILi192EEEEEENS_6half_tEfNS_4arch4Sm80ELb1ELb0ELb0ELb0ELb1ELb0ELb1ELb0ELi2ELi4ELi2ELi2ELb0EEENS1_21CollectiveEpilogueBwdISB_SC_SE_Li256ELb0ELb1ELi4EEENS1_25SingleTileBwdLPTSchedulerILb0ELi80ELb1EEEEEEEEEvNT_6ParamsE --------------------------
	.section	.nv.shared._ZN7cutlass13device_kernelIN5flash19enable_sm80_to_sm89INS1_16FlashAttnBwdSm80INS1_25CollectiveMainloopBwdSm80ILi2ELi1EN4cute5tupleIJNS5_1CILi64EEENS7_ILi80EEENS7_ILi192EEEEEENS_6half_tEfNS_4arch4Sm80ELb1ELb0ELb0ELb0ELb1ELb0ELb1ELb0ELi2ELi4ELi2ELi2ELb0EEENS1_21CollectiveEpilogueBwdISB_SC_SE_Li256ELb0ELb1ELi4EEENS1_25SingleTileBwdLPTSchedulerILb0ELi80ELb1EEEEEEEEEvNT_6ParamsE,"aw",@nobits
	.sectionflags	@""
	.align	16


//--------------------- .nv.shared._ZN7cutlass13device_kernelIN5flash19enable_sm80_to_sm89INS1_16FlashAttnBwdSm80INS1_25CollectiveMainloopBwdSm80ILi2ELi1EN4cute5tupleIJNS5_1CILi64EEENS7_ILi80EEENS7_ILi192EEEEEENS_6half_tEfNS_4arch4Sm80ELb1ELb0ELb0ELb0ELb0ELb0ELb1ELb0ELi2ELi4ELi2ELi2ELb0EEENS1_24CollectiveEpilogueBwdGQAISB_fSE_Li256ELb0ELb0EEENS1_25SingleTileBwdLPTSchedulerILb0ELi80ELb0EEEEEEEEEvNT_6ParamsE --------------------------
	.section	.nv.shared._ZN7cutlass13device_kernelIN5flash19enable_sm80_to_sm89INS1_16FlashAttnBwdSm80INS1_25CollectiveMainloopBwdSm80ILi2ELi1EN4cute5tupleIJNS5_1CILi64EEENS7_ILi80EEENS7_ILi192EEEEEENS_6half_tEfNS_4arch4Sm80ELb1ELb0ELb0ELb0ELb0ELb0ELb1ELb0ELi2ELi4ELi2ELi2ELb0EEENS1_24CollectiveEpilogueBwdGQAISB_fSE_Li256ELb0ELb0EEENS1_25SingleTileBwdLPTSchedulerILb0ELi80ELb0EEEEEEEEEvNT_6ParamsE,"aw",@nobits
	.sectionflags	@""
	.align	16


//--------------------- .nv.shared._ZN7cutlass13device_kernelIN5flash19enable_sm80_to_sm89INS1_16FlashAttnBwdSm80INS1_25CollectiveMainloopBwdSm80ILi2ELi1EN4cute5tupleIJNS5_1CILi64EEENS7_ILi80EEENS7_ILi192EEEEEENS_6half_tEfNS_4arch4Sm80ELb1ELb0ELb0ELb0ELb1ELb0ELb1ELb0ELi2ELi4ELi2ELi2ELb0EEENS1_24CollectiveEpilogueBwdGQAISB_fSE_Li256ELb0ELb1EEENS1_25SingleTileBwdLPTSchedulerILb0ELi80ELb1EEEEEEEEEvNT_6ParamsE --------------------------
	.section	.nv.shared._ZN7cutlass13device_kernelIN5flash19enable_sm80_to_sm89INS1_16FlashAttnBwdSm80INS1_25CollectiveMainloopBwdSm80ILi2ELi1EN4cute5tupleIJNS5_1CILi64EEENS7_ILi80EEENS7_ILi192EEEEEENS_6half_tEfNS_4arch4Sm80ELb1ELb0ELb0ELb0ELb1ELb0ELb1ELb0ELi2ELi4ELi2ELi2ELb0EEENS1_24CollectiveEpilogueBwdGQAISB_fSE_Li256ELb0ELb1EEENS1_25SingleTileBwdLPTSchedulerILb0ELi80ELb1EEEEEEEEEvNT_6ParamsE,"aw",@nobits
	.sectionflags	@""
	.align	16


//--------------------- .nv.shared._ZN7cutlass13device_kernelIN5flash22FlashAttnBwdPreprocessIN4cute5tupleIJNS3_1CILi64EEENS5_ILi192EEEEEENS_6half_tEfNS_4arch4Sm80ELb1ELb0EEEEEvNT_6ParamsE --------------------------
	.section	.nv.shared._ZN7cutlass13device_kernelIN5flash22FlashAttnBwdPreprocessIN4cute5tupleIJNS3_1CILi64EEENS5_ILi192EEEEEENS_6half_tEfNS_4arch4Sm80ELb1ELb0EEEEEvNT_6ParamsE,"aw",@nobits
	.sectionflags	@""
	.align	16


//--------------------- .nv.shared._ZN7cutlass13device_kernelIN5flash19enable_sm80_to_sm89INS1_16FlashAttnBwdSm80INS1_25CollectiveMainloopBwdSm80ILi2ELi1EN4cute5tupleIJNS5_1CILi64EEENS7_ILi80EEENS7_ILi192EEEEEENS_6half_tEfNS_4arch4Sm80ELb1ELb0ELb0ELb1ELb0ELb0ELb1ELb0ELi2ELi4ELi2ELi2ELb0EEENS1_21CollectiveEpilogueBwdISB_SC_SE_Li256ELb1ELb1ELi4EEENS1_25SingleTileBwdLPTSchedulerILb1ELi80ELb0EEEEEEEEEvNT_6ParamsE --------------------------
	.section	.nv.shared._ZN7cutlass13device_kernelIN5flash19enable_sm80_to_sm89INS1_16FlashAttnBwdSm80INS1_25CollectiveMainloopBwdSm80ILi2ELi1EN4cute5tupleIJNS5_1CILi64EEENS7_ILi80EEENS7_ILi192EEEEEENS_6half_tEfNS_4arch4Sm80ELb1ELb0ELb0ELb1ELb0ELb0ELb1ELb0ELi2ELi4ELi2ELi2ELb0EEENS1_21CollectiveEpilogueBwdISB_SC_SE_Li256ELb1ELb1ELi4EEENS1_25SingleTileBwdLPTSchedulerILb1ELi80ELb0EEEEEEEEEvNT_6ParamsE,"aw",@nobits
	.sectionflags	@""
	.align	16


//--------------------- .nv.shared._ZN7cutlass13device_kernelIN5flash19enable_sm80_to_sm89INS1_16FlashAttnBwdSm80INS1_25CollectiveMainloopBwdSm80ILi2ELi1EN4cute5tupleIJNS5_1CILi64EEENS7_ILi80EEENS7_ILi192EEEEEENS_6half_tEfNS_4arch4Sm80ELb1ELb0ELb0ELb1ELb1ELb0ELb1ELb0ELi2ELi4ELi2ELi2ELb0EEENS1_21CollectiveEpilogueBwdISB_SC_SE_Li256ELb1ELb1ELi4EEENS1_25SingleTileBwdLPTSchedulerILb1ELi80ELb1EEEEEEEEEvNT_6ParamsE --------------------------
	.section	.nv.shared._ZN7cutlass13device_kernelIN5flash19enable_sm80_to_sm89INS1_16FlashAttnBwdSm80INS1_25CollectiveMainloopBwdSm80ILi2ELi1EN4cute5tupleIJNS5_1CILi64EEENS7_ILi80EEENS7_ILi192EEEEEENS_6half_tEfNS_4arch4Sm80ELb1ELb0ELb0ELb1ELb1ELb0ELb1ELb0ELi2ELi4ELi2ELi2ELb0EEENS1_21CollectiveEpilogueBwdISB_SC_SE_Li256ELb1ELb1ELi4EEENS1_25SingleTileBwdLPTSchedulerILb1ELi80ELb1EEEEEEEEEvNT_6ParamsE,"aw",@nobits
	.sectionflags	@""
	.align	16


//--------------------- .nv.shared._ZN7cutlass13device_kernelIN5flash19enable_sm80_to_sm89INS1_16FlashAttnBwdSm80INS1_25CollectiveMainloopBwdSm80ILi2ELi1EN4cute5tupleIJNS5_1CILi64EEENS7_ILi80EEENS7_ILi192EEEEEENS_6half_tEfNS_4arch4Sm80ELb1ELb0ELb0ELb1ELb0ELb0ELb1ELb0ELi2ELi4ELi2ELi2ELb0EEENS1_24CollectiveEpilogueBwdGQAISB_fSE_Li256ELb1ELb0EEENS1_25SingleTileBwdLPTSchedulerILb1ELi80ELb0EEEEEEEEEvNT_6ParamsE --------------------------
	.section	.nv.shared._ZN7cutlass13device_kernelIN5flash19enable_sm80_to_sm89INS1_16FlashAttnBwdSm80INS1_25CollectiveMainloopBwdSm80ILi2ELi1EN4cute5tupleIJNS5_1CILi64EEENS7_ILi80EEENS7_ILi192EEEEEENS_6half_tEfNS_4arch4Sm80ELb1ELb0ELb0ELb1ELb0ELb0ELb1ELb0ELi2ELi4ELi2ELi2ELb0EEENS1_24CollectiveEpilogueBwdGQAISB_fSE_Li256ELb1ELb0EEENS1_25SingleTileBwdLPTSchedulerILb1ELi80ELb0EEEEEEEEEvNT_6ParamsE,"aw",@nobits
	.sectionflags	@""
	.align	16


//--------------------- .nv.shared._ZN7cutlass13device_kernelIN5flash32FlashAttnBwdPostprocessConvertdQIN4cute5tupleIJNS3_1CILi80EEENS5_ILi192EEEEEENS_6half_tEfNS_4arch4Sm80ELi256ENS3_8TiledMMAINS3_8MMA_AtomIJNS3_28SM80_16x8x16_F32F16F16F32_TNEEEENS3_6LayoutINS4_IJNS5_ILi4EEENS5_ILi2EEENS5_ILi1EEEEEENS4_IJSJ_SH_NS5_ILi0EEEEEEEENS4_IJNS5_ILi64EEENS5_ILi16EEESP_EEEEELb1EEEEEvNT_6ParamsE --------------------------
	.section	.nv.shared._ZN7cutlass13device_kernelIN5flash32FlashAttnBwdPostprocessConvertdQIN4cute5tupleIJNS3_1CILi80EEENS5_ILi192EEEEEENS_6half_tEfNS_4arch4Sm80ELi256ENS3_8TiledMMAINS3_8MMA_AtomIJNS3_28SM80_16x8x16_F32F16F16F32_TNEEEENS3_6LayoutINS4_IJNS5_ILi4EEENS5_ILi2EEENS5_ILi1EEEEEENS4_IJSJ_SH_NS5_ILi0EEEEEEEENS4_IJNS5_ILi64EEENS5_ILi16EEESP_EEEEELb1EEEEEvNT_6ParamsE,"aw",@nobits
	.sectionflags	@""
	.align	16


//--------------------- .nv.shared._ZN7cutlass13device_kernelIN5flash32FlashAttnBwdPostprocessConvertdQIN4cute5tupleIJNS3_1CILi64EEENS5_ILi192EEEEEENS_6half_tEfNS_4arch4Sm80ELi256ENS3_8TiledMMAINS3_8MMA_AtomIJNS3_28SM80_16x8x16_F32F16F16F32_TNEEEENS3_6LayoutINS4_IJNS5_ILi2EEENS5_ILi4EEENS5_ILi1EEEEEENS4_IJSJ_SH_NS5_ILi0EEEEEEEENS4_IJNS5_ILi32EEES6_NS5_ILi16EEEEEEEELb0EEEEEvNT_6ParamsE --------------------------
	.section	.nv.shared._ZN7cutlass13device_kernelIN5flash32FlashAttnBwdPostprocessConvertdQIN4cute5tupleIJNS3_1CILi64EEENS5_ILi192EEEEEENS_6half_tEfNS_4arch4Sm80ELi256ENS3_8TiledMMAINS3_8MMA_AtomIJNS3_28SM80_16x8x16_F32F16F16F32_TNEEEENS3_6LayoutINS4_IJNS5_ILi2EEENS5_ILi4EEENS5_ILi1EEEEEENS4_IJSJ_SH_NS5_ILi0EEEEEEEENS4_IJNS5_ILi32EEES6_NS5_ILi16EEEEEEEELb0EEEEEvNT_6ParamsE,"aw",@nobits
	.sectionflags	@""
	.align	16


//--------------------- .nv.shared._ZN7cutlass13device_kernelIN5flash19enable_sm80_to_sm89INS1_16FlashAttnBwdSm80INS1_25CollectiveMainloopBwdSm80ILi2ELi1EN4cute5tupleIJNS5_1CILi64EEENS7_ILi80EEENS7_ILi192EEEEEENS_6half_tEfNS_4arch4Sm80ELb1ELb0ELb0ELb1ELb1ELb0ELb1ELb0ELi2ELi4ELi2ELi2ELb0EEENS1_24CollectiveEpilogueBwdGQAISB_fSE_Li256ELb1ELb1EEENS1_25SingleTileBwdLPTSchedulerILb1ELi80ELb1EEEEEEEEEvNT_6ParamsE --------------------------
	.section	.nv.shared._ZN7cutlass13device_kernelIN5flash19enable_sm80_to_sm89INS1_16FlashAttnBwdSm80INS1_25CollectiveMainloopBwdSm80ILi2ELi1EN4cute5tupleIJNS5_1CILi64EEENS7_ILi80EEENS7_ILi192EEEEEENS_6half_tEfNS_4arch4Sm80ELb1ELb0ELb0ELb1ELb1ELb0ELb1ELb0ELi2ELi4ELi2ELi2ELb0EEENS1_24CollectiveEpilogueBwdGQAISB_fSE_Li256ELb1ELb1EEENS1_25SingleTileBwdLPTSchedulerILb1ELi80ELb1EEEEEEEEEvNT_6ParamsE,"aw",@nobits
	.sectionflags	@""
	.align	16


//--------------------- .nv.shared._ZN7cutlass13device_kernelIN5flash22FlashAttnBwdPreprocessIN4cute5tupleIJNS3_1CILi64EEENS5_ILi192EEEEEENS_6half_tEfNS_4arch4Sm80ELb1ELb1EEEEEvNT_6ParamsE --------------------------
	.section	.nv.shared._ZN7cutlass13device_kernelIN5flash22FlashAttnBwdPreprocessIN4cute5tupleIJNS3_1CILi64EEENS5_ILi192EEEEEENS_6half_tEfNS_4arch4Sm80ELb1ELb1EEEEEvNT_6ParamsE,"aw",@nobits
	.sectionflags	@""
	.align	16
